	.target	sm_90a

	.elftype	@"ET_EXEC"


//--------------------- .note.nv.tkinfo           --------------------------
	.section	.note.nv.tkinfo,"",@"SHT_NOTE"
	.sectionflags	@"SHF_NOTE_NV_TKINFO"
	.tkinfo
        /*0018*/ 	.word	0x00000002
        /*0030*/ 	.string	""
        /*0030*/ 	.string	"ptxas"
        /*0030*/ 	.string	"Cuda compilation tools, release 13.0, V13.0.88"
        /*0030*/ 	.string	"Build cuda_13.0.r13.0/compiler.36424714_0"
        /*0030*/ 	.string	"-arch sm_90a -m 64 "



//--------------------- .note.nv.cuinfo           --------------------------
	.section	.note.nv.cuinfo,"",@"SHT_NOTE"
	.sectionflags	@"SHF_NOTE_NV_CUINFO"
        /*0018*/ 	.short	0x0002
        /*001a*/ 	.short	0x005a
        /*001c*/ 	.short	0x0082
	.zero		2


//--------------------- .nv.info                  --------------------------
	.section	.nv.info,"",@"SHT_CUDA_INFO"
	.align	4


	//----- nvinfo : EIATTR_REGCOUNT
	.align		4
        /*0000*/ 	.byte	0x04, 0x2f
        /*0002*/ 	.short	(.L_20 - .L_19)
	.align		4
.L_19:
        /*0004*/ 	.word	index@(_ZN7cutlass13device_kernelIN5flash11enable_sm90INS1_16FlashAttnFwdSm90INS1_25CollectiveMainloopFwdSm90ILi2EN4cute5tupleIJNS5_1CILi1EEES8_S8_EEENS6_IJNS7_ILi128EEENS7_ILi96EEENS7_ILi64EEEEEELi256ENS_10bfloat16_tEfNS_4arch4Sm90ELb1ELb0ELb1ELb1ELb0ELb1ELb1ELb1ELb0ELb0ELb0ELb0EEENS1_21CollectiveEpilogueFwdINS6_IJSA_NS7_ILi256EEESB_EEES9_SE_SG_Li256ELb1ELb0ELb0ELb0EEENS1_36VarlenDynamicPersistentTileSchedulerILi128ELi96ELi256ELi32ELb0ELb0ELb1ELb1ELb1ELb1EEEEEEEEEvNT_6ParamsE)
        /*0008*/ 	.word	0x000000a8


	//----- nvinfo : EIATTR_FRAME_SIZE
	.align		4
.L_20:
        /*000c*/ 	.byte	0x04, 0x11
        /*000e*/ 	.short	(.L_22 - .L_21)
	.align		4
.L_21:
        /*0010*/ 	.word	index@(_ZN7cutlass13device_kernelIN5flash11enable_sm90INS1_16FlashAttnFwdSm90INS1_25CollectiveMainloopFwdSm90ILi2EN4cute5tupleIJNS5_1CILi1EEES8_S8_EEENS6_IJNS7_ILi128EEENS7_ILi96EEENS7_ILi64EEEEEELi256ENS_10bfloat16_tEfNS_4arch4Sm90ELb1ELb0ELb1ELb1ELb0ELb1ELb1ELb1ELb0ELb0ELb0ELb0EEENS1_21CollectiveEpilogueFwdINS6_IJSA_NS7_ILi256EEESB_EEES9_SE_SG_Li256ELb1ELb0ELb0ELb0EEENS1_36VarlenDynamicPersistentTileSchedulerILi128ELi96ELi256ELi32ELb0ELb0ELb1ELb1ELb1ELb1EEEEEEEEEvNT_6ParamsE)
        /*0014*/ 	.word	0x00000078


	//----- nvinfo : EIATTR_REGCOUNT
	.align		4
.L_22:
        /*0018*/ 	.byte	0x04, 0x2f
        /*001a*/ 	.short	(.L_24 - .L_23)
	.align		4
.L_23:
        /*001c*/ 	.word	index@(_ZN7cutlass13device_kernelIN5flash11enable_sm90INS1_16FlashAttnFwdSm90INS1_25CollectiveMainloopFwdSm90ILi2EN4cute5tupleIJNS5_1CILi1EEES8_S8_EEENS6_IJNS7_ILi128EEENS7_ILi96EEENS7_ILi64EEEEEELi256ENS_10bfloat16_tEfNS_4arch4Sm90ELb1ELb0ELb1ELb1ELb0ELb0ELb1ELb1ELb0ELb0ELb0ELb0EEENS1_21CollectiveEpilogueFwdINS6_IJSA_NS7_ILi256EEESB_EEES9_SE_SG_Li256ELb1ELb0ELb0ELb0EEENS1_36VarlenDynamicPersistentTileSchedulerILi128ELi96ELi256ELi32ELb0ELb0ELb1ELb1ELb1ELb1EEEEEEEEEvNT_6ParamsE)
        /*0020*/ 	.word	0x000000a8


	//----- nvinfo : EIATTR_FRAME_SIZE
	.align		4
.L_24:
        /*0024*/ 	.byte	0x04, 0x11
        /*0026*/ 	.short	(.L_26 - .L_25)
	.align		4
.L_25:
        /*0028*/ 	.word	index@(_ZN7cutlass13device_kernelIN5flash11enable_sm90INS1_16FlashAttnFwdSm90INS1_25CollectiveMainloopFwdSm90ILi2EN4cute5tupleIJNS5_1CILi1EEES8_S8_EEENS6_IJNS7_ILi128EEENS7_ILi96EEENS7_ILi64EEEEEELi256ENS_10bfloat16_tEfNS_4arch4Sm90ELb1ELb0ELb1ELb1ELb0ELb0ELb1ELb1ELb0ELb0ELb0ELb0EEENS1_21CollectiveEpilogueFwdINS6_IJSA_NS7_ILi256EEESB_EEES9_SE_SG_Li256ELb1ELb0ELb0ELb0EEENS1_36VarlenDynamicPersistentTileSchedulerILi128ELi96ELi256ELi32ELb0ELb0ELb1ELb1ELb1ELb1EEEEEEEEEvNT_6ParamsE)
        /*002c*/ 	.word	0x00000028


	//----- nvinfo : EIATTR_REGCOUNT
	.align		4
.L_26:
        /*0030*/ 	.byte	0x04, 0x2f
        /*0032*/ 	.short	(.L_28 - .L_27)
	.align		4
.L_27:
        /*0034*/ 	.word	index@(_ZN7cutlass13device_kernelIN5flash11enable_sm90INS1_16FlashAttnFwdSm90INS1_25CollectiveMainloopFwdSm90ILi2EN4cute5tupleIJNS5_1CILi1EEES8_S8_EEENS6_IJNS7_ILi128EEENS7_ILi96EEENS7_ILi64EEEEEELi256ENS_10bfloat16_tEfNS_4arch4Sm90ELb1ELb0ELb1ELb1ELb0ELb1ELb0ELb1ELb0ELb0ELb0ELb0EEENS1_21CollectiveEpilogueFwdINS6_IJSA_NS7_ILi256EEESB_EEES9_SE_SG_Li256ELb1ELb0ELb0ELb0EEENS1_36VarlenDynamicPersistentTileSchedulerILi128ELi96ELi256ELi32ELb0ELb0ELb1ELb1ELb1ELb1EEEEEEEEEvNT_6ParamsE)
        /*0038*/ 	.word	0x000000a8


	//----- nvinfo : EIATTR_FRAME_SIZE
	.align		4
.L_28:
        /*003c*/ 	.byte	0x04, 0x11
        /*003e*/ 	.short	(.L_30 - .L_29)
	.align		4
.L_29:
        /*0040*/ 	.word	index@(_ZN7cutlass13device_kernelIN5flash11enable_sm90INS1_16FlashAttnFwdSm90INS1_25CollectiveMainloopFwdSm90ILi2EN4cute5tupleIJNS5_1CILi1EEES8_S8_EEENS6_IJNS7_ILi128EEENS7_ILi96EEENS7_ILi64EEEEEELi256ENS_10bfloat16_tEfNS_4arch4Sm90ELb1ELb0ELb1ELb1ELb0ELb1ELb0ELb1ELb0ELb0ELb0ELb0EEENS1_21CollectiveEpilogueFwdINS6_IJSA_NS7_ILi256EEESB_EEES9_SE_SG_Li256ELb1ELb0ELb0ELb0EEENS1_36VarlenDynamicPersistentTileSchedulerILi128ELi96ELi256ELi32ELb0ELb0ELb1ELb1ELb1ELb1EEEEEEEEEvNT_6ParamsE)
        /*0044*/ 	.word	0x00000030


	//----- nvinfo : EIATTR_REGCOUNT
	.align		4
.L_30:
        /*0048*/ 	.byte	0x04, 0x2f
        /*004a*/ 	.short	(.L_32 - .L_31)
	.align		4
.L_31:
        /*004c*/ 	.word	index@(_ZN7cutlass13device_kernelIN5flash11enable_sm90INS1_16FlashAttnFwdSm90INS1_25CollectiveMainloopFwdSm90ILi2EN4cute5tupleIJNS5_1CILi1EEES8_S8_EEENS6_IJNS7_ILi128EEENS7_ILi96EEENS7_ILi64EEEEEELi256ENS_10bfloat16_tEfNS_4arch4Sm90ELb1ELb0ELb1ELb1ELb0ELb0ELb0ELb1ELb0ELb0ELb0ELb0EEENS1_21CollectiveEpilogueFwdINS6_IJSA_NS7_ILi256EEESB_EEES9_SE_SG_Li256ELb1ELb0ELb0ELb0EEENS1_36VarlenDynamicPersistentTileSchedulerILi128ELi96ELi256ELi32ELb0ELb0ELb1ELb1ELb1ELb1EEEEEEEEEvNT_6ParamsE)
        /*0050*/ 	.word	0x000000a8


	//----- nvinfo : EIATTR_FRAME_SIZE
	.align		4
.L_32:
        /*0054*/ 	.byte	0x04, 0x11
        /*0056*/ 	.short	(.L_34 - .L_33)
	.align		4
.L_33:
        /*0058*/ 	.word	index@(_ZN7cutlass13device_kernelIN5flash11enable_sm90INS1_16FlashAttnFwdSm90INS1_25CollectiveMainloopFwdSm90ILi2EN4cute5tupleIJNS5_1CILi1EEES8_S8_EEENS6_IJNS7_ILi128EEENS7_ILi96EEENS7_ILi64EEEEEELi256ENS_10bfloat16_tEfNS_4arch4Sm90ELb1ELb0ELb1ELb1ELb0ELb0ELb0ELb1ELb0ELb0ELb0ELb0EEENS1_21CollectiveEpilogueFwdINS6_IJSA_NS7_ILi256EEESB_EEES9_SE_SG_Li256ELb1ELb0ELb0ELb0EEENS1_36VarlenDynamicPersistentTileSchedulerILi128ELi96ELi256ELi32ELb0ELb0ELb1ELb1ELb1ELb1EEEEEEEEEvNT_6ParamsE)
        /*005c*/ 	.word	0x00000028


	//----- nvinfo : EIATTR_REGCOUNT
	.align		4
.L_34:
        /*0060*/ 	.byte	0x04, 0x2f
        /*0062*/ 	.short	(.L_36 - .L_35)
	.align		4
.L_35:
        /*0064*/ 	.word	index@(_ZN7cutlass13device_kernelIN5flash11enable_sm90INS1_16FlashAttnFwdSm90INS1_25CollectiveMainloopFwdSm90ILi2EN4cute5tupleIJNS5_1CILi1EEES8_S8_EEENS6_IJNS7_ILi128EEENS7_ILi96EEENS7_ILi64EEEEEELi256ENS_10bfloat16_tEfNS_4arch4Sm90ELb1ELb0ELb1ELb0ELb0ELb0ELb1ELb1ELb0ELb0ELb0ELb0EEENS1_21CollectiveEpilogueFwdINS6_IJSA_NS7_ILi256EEESB_EEES9_SE_SG_Li256ELb0ELb0ELb0ELb0EEENS1_30DynamicPersistentTileSchedulerILi256ELi32ELb0ELb0ELb1EEEEEEEEEvNT_6ParamsE)
        /*0068*/ 	.word	0x000000a8


	//----- nvinfo : EIATTR_FRAME_SIZE
	.align		4
.L_36:
        /*006c*/ 	.byte	0x04, 0x11
        /*006e*/ 	.short	(.L_38 - .L_37)
	.align		4
.L_37:
        /*0070*/ 	.word	index@(_ZN7cutlass13device_kernelIN5flash11enable_sm90INS1_16FlashAttnFwdSm90INS1_25CollectiveMainloopFwdSm90ILi2EN4cute5tupleIJNS5_1CILi1EEES8_S8_EEENS6_IJNS7_ILi128EEENS7_ILi96EEENS7_ILi64EEEEEELi256ENS_10bfloat16_tEfNS_4arch4Sm90ELb1ELb0ELb1ELb0ELb0ELb0ELb1ELb1ELb0ELb0ELb0ELb0EEENS1_21CollectiveEpilogueFwdINS6_IJSA_NS7_ILi256EEESB_EEES9_SE_SG_Li256ELb0ELb0ELb0ELb0EEENS1_30DynamicPersistentTileSchedulerILi256ELi32ELb0ELb0ELb1EEEEEEEEEvNT_6ParamsE)
        /*0074*/ 	.word	0x00000010


	//----- nvinfo : EIATTR_REGCOUNT
	.align		4
.L_38:
        /*0078*/ 	.byte	0x04, 0x2f
        /*007a*/ 	.short	(.L_40 - .L_39)
	.align		4
.L_39:
        /*007c*/ 	.word	index@(_ZN7cutlass13device_kernelIN5flash11enable_sm90INS1_16FlashAttnFwdSm90INS1_25CollectiveMainloopFwdSm90ILi2EN4cute5tupleIJNS5_1CILi1EEES8_S8_EEENS6_IJNS7_ILi128EEENS7_ILi96EEENS7_ILi64EEEEEELi256ENS_10bfloat16_tEfNS_4arch4Sm90ELb1ELb0ELb1ELb0ELb0ELb0ELb0ELb1ELb0ELb0ELb0ELb0EEENS1_21CollectiveEpilogueFwdINS6_IJSA_NS7_ILi256EEESB_EEES9_SE_SG_Li256ELb0ELb0ELb0ELb0EEENS1_30DynamicPersistentTileSchedulerILi256ELi32ELb0ELb0ELb1EEEEEEEEEvNT_6ParamsE)
        /*0080*/ 	.word	0x000000a8


	//----- nvinfo : EIATTR_FRAME_SIZE
	.align		4
.L_40:
        /*0084*/ 	.byte	0x04, 0x11
        /*0086*/ 	.short	(.L_42 - .L_41)
	.align		4
.L_41:
        /*0088*/ 	.word	index@(_ZN7cutlass13device_kernelIN5flash11enable_sm90INS1_16FlashAttnFwdSm90INS1_25CollectiveMainloopFwdSm90ILi2EN4cute5tupleIJNS5_1CILi1EEES8_S8_EEENS6_IJNS7_ILi128EEENS7_ILi96EEENS7_ILi64EEEEEELi256ENS_10bfloat16_tEfNS_4arch4Sm90ELb1ELb0ELb1ELb0ELb0ELb0ELb0ELb1ELb0ELb0ELb0ELb0EEENS1_21CollectiveEpilogueFwdINS6_IJSA_NS7_ILi256EEESB_EEES9_SE_SG_Li256ELb0ELb0ELb0ELb0EEENS1_30DynamicPersistentTileSchedulerILi256ELi32ELb0ELb0ELb1EEEEEEEEEvNT_6ParamsE)
        /*008c*/ 	.word	0x00000000


	//----- nvinfo : EIATTR_REGCOUNT
	.align		4
.L_42:
        /*0090*/ 	.byte	0x04, 0x2f
        /*0092*/ 	.short	(.L_44 - .L_43)
	.align		4
.L_43:
        /*0094*/ 	.word	index@(_ZN7cutlass13device_kernelIN5flash11enable_sm90INS1_16FlashAttnFwdSm90INS1_25CollectiveMainloopFwdSm90ILi2EN4cute5tupleIJNS5_1CILi1EEES8_S8_EEENS6_IJNS7_ILi128EEENS7_ILi96EEENS7_ILi64EEEEEELi256ENS_10bfloat16_tEfNS_4arch4Sm90ELb0ELb1ELb1ELb1ELb0ELb1ELb1ELb1ELb0ELb0ELb0ELb0EEENS1_21CollectiveEpilogueFwdINS6_IJSA_NS7_ILi256EEESB_EEES9_SE_SG_Li256ELb1ELb0ELb0ELb0EEENS1_36VarlenDynamicPersistentTileSchedulerILi128ELi96ELi256ELi32ELb0ELb0ELb1ELb1ELb0ELb1EEEEEEEEEvNT_6ParamsE)
        /*0098*/ 	.word	0x000000a8


	//----- nvinfo : EIATTR_FRAME_SIZE
	.align		4
.L_44:
        /*009c*/ 	.byte	0x04, 0x11
        /*009e*/ 	.short	(.L_46 - .L_45)
	.align		4
.L_45:
        /*00a0*/ 	.word	index@($_ZN7cutlass13device_kernelIN5flash11enable_sm90INS1_16FlashAttnFwdSm90INS1_25CollectiveMainloopFwdSm90ILi2EN4cute5tupleIJNS5_1CILi1EEES8_S8_EEENS6_IJNS7_ILi128EEENS7_ILi96EEENS7_ILi64EEEEEELi256ENS_10bfloat16_tEfNS_4arch4Sm90ELb0ELb1ELb1ELb1ELb0ELb1ELb1ELb1ELb0ELb0ELb0ELb0EEENS1_21CollectiveEpilogueFwdINS6_IJSA_NS7_ILi256EEESB_EEES9_SE_SG_Li256ELb1ELb0ELb0ELb0EEENS1_36VarlenDynamicPersistentTileSchedulerILi128ELi96ELi256ELi32ELb0ELb0ELb1ELb1ELb0ELb1EEEEEEEEEvNT_6ParamsE$_ZZN5flash25CollectiveMainloopFwdSm90ILi2EN4cute5tupleIJNS1_1CILi1EEES4_S4_EEENS2_IJNS3_ILi128EEENS3_ILi96EEENS3_ILi64EEEEEELi256EN7cutlass10bfloat16_tEfNSA_4arch4Sm90ELb0ELb1ELb1ELb1ELb0ELb1ELb1ELb1ELb0ELb0ELb0ELb0EE3mmaINS_16FlashAttnFwdSm90ISE_NS_21CollectiveEpilogueFwdINS2_IJS6_NS3_ILi256EEES7_EEES5_SB_SD_Li256ELb1ELb0ELb0ELb0EEENS_36VarlenDynamicPersistentTileSchedulerILi128ELi96ELi256ELi32ELb0ELb0ELb1ELb1ELb0ELb1EEEE13SharedStorageENS1_6TensorINS1_11ArrayEngineIfLm128EEENS1_6LayoutINS2_IJNS2_IJNS3_ILi2EEEST_NS3_ILi32EEEEEES4_S4_EEENS2_IJNS2_IJS4_ST_NS3_ILi4EEEEEENS3_ILi0EEESZ_EEEEEEENS_7SoftmaxILi2ELi0EEEEEbRKNSE_6ParamsENSA_25PipelineTmaAsyncNoClusterILi2ENSA_16PipelineTmaAsyncILi2EEEEES1B_RNSA_13PipelineStateILj2EEERT0_RT1_iRiRKNS_16SeqlenInfoQKNewKILb1ELb1EEENS2_IJiiiiEEERT_ENKUliT_T0_T1_E_clIZSF_ISO_S12_S14_EbS17_S1B_S1B_S1E_S1G_S1I_iS1J_S1N_S1O_S1Q_EUlRS1R_iE0_NS3_ILb1EEES1Y_EEDaiS1R_S1S_S1T_)
        /*00a4*/ 	.word	0x000004a0


	//----- nvinfo : EIATTR_FRAME_SIZE
	.align		4
.L_46:
        /*00a8*/ 	.byte	0x04, 0x11
        /*00aa*/ 	.short	(.L_48 - .L_47)
	.align		4
.L_47:
        /*00ac*/ 	.word	index@(_ZN7cutlass13device_kernelIN5flash11enable_sm90INS1_16FlashAttnFwdSm90INS1_25CollectiveMainloopFwdSm90ILi2EN4cute5tupleIJNS5_1CILi1EEES8_S8_EEENS6_IJNS7_ILi128EEENS7_ILi96EEENS7_ILi64EEEEEELi256ENS_10bfloat16_tEfNS_4arch4Sm90ELb0ELb1ELb1ELb1ELb0ELb1ELb1ELb1ELb0ELb0ELb0ELb0EEENS1_21CollectiveEpilogueFwdINS6_IJSA_NS7_ILi256EEESB_EEES9_SE_SG_Li256ELb1ELb0ELb0ELb0EEENS1_36VarlenDynamicPersistentTileSchedulerILi128ELi96ELi256ELi32ELb0ELb0ELb1ELb1ELb0ELb1EEEEEEEEEvNT_6ParamsE)
        /*00b0*/ 	.word	0x000004a0


	//----- nvinfo : EIATTR_REGCOUNT
	.align		4
.L_48:
        /*00b4*/ 	.byte	0x04, 0x2f
        /*00b6*/ 	.short	(.L_50 - .L_49)
	.align		4
.L_49:
        /*00b8*/ 	.word	index@(_ZN7cutlass13device_kernelIN5flash11enable_sm90INS1_16FlashAttnFwdSm90INS1_25CollectiveMainloopFwdSm90ILi2EN4cute5tupleIJNS5_1CILi1EEES8_S8_EEENS6_IJNS7_ILi128EEENS7_ILi96EEENS7_ILi64EEEEEELi256ENS_10bfloat16_tEfNS_4arch4Sm90ELb0ELb1ELb1ELb1ELb0ELb0ELb1ELb1ELb0ELb0ELb0ELb0EEENS1_21CollectiveEpilogueFwdINS6_IJSA_NS7_ILi256EEESB_EEES9_SE_SG_Li256ELb1ELb0ELb0ELb0EEENS1_36VarlenDynamicPersistentTileSchedulerILi128ELi96ELi256ELi32ELb0ELb0ELb1ELb1ELb0ELb1EEEEEEEEEvNT_6ParamsE)
        /*00bc*/ 	.word	0x000000a8


	//----- nvinfo : EIATTR_FRAME_SIZE
	.align		4
.L_50:
        /*00c0*/ 	.byte	0x04, 0x11
        /*00c2*/ 	.short	(.L_52 - .L_51)
	.align		4
.L_51:
        /*00c4*/ 	.word	index@($_ZN7cutlass13device_kernelIN5flash11enable_sm90INS1_16FlashAttnFwdSm90INS1_25CollectiveMainloopFwdSm90ILi2EN4cute5tupleIJNS5_1CILi1EEES8_S8_EEENS6_IJNS7_ILi128EEENS7_ILi96EEENS7_ILi64EEEEEELi256ENS_10bfloat16_tEfNS_4arch4Sm90ELb0ELb1ELb1ELb1ELb0ELb0ELb1ELb1ELb0ELb0ELb0ELb0EEENS1_21CollectiveEpilogueFwdINS6_IJSA_NS7_ILi256EEESB_EEES9_SE_SG_Li256ELb1ELb0ELb0ELb0EEENS1_36VarlenDynamicPersistentTileSchedulerILi128ELi96ELi256ELi32ELb0ELb0ELb1ELb1ELb0ELb1EEEEEEEEEvNT_6ParamsE$_ZZN5flash25CollectiveMainloopFwdSm90ILi2EN4cute5tupleIJNS1_1CILi1EEES4_S4_EEENS2_IJNS3_ILi128EEENS3_ILi96EEENS3_ILi64EEEEEELi256EN7cutlass10bfloat16_tEfNSA_4arch4Sm90ELb0ELb1ELb1ELb1ELb0ELb0ELb1ELb1ELb0ELb0ELb0ELb0EE3mmaINS_16FlashAttnFwdSm90ISE_NS_21CollectiveEpilogueFwdINS2_IJS6_NS3_ILi256EEES7_EEES5_SB_SD_Li256ELb1ELb0ELb0ELb0EEENS_36VarlenDynamicPersistentTileSchedulerILi128ELi96ELi256ELi32ELb0ELb0ELb1ELb1ELb0ELb1EEEE13SharedStorageENS1_6TensorINS1_11ArrayEngineIfLm128EEENS1_6LayoutINS2_IJNS2_IJNS3_ILi2EEEST_NS3_ILi32EEEEEES4_S4_EEENS2_IJNS2_IJS4_ST_NS3_ILi4EEEEEENS3_ILi0EEESZ_EEEEEEENS_7SoftmaxILi2ELi0EEEEEbRKNSE_6ParamsENSA_25PipelineTmaAsyncNoClusterILi2ENSA_16PipelineTmaAsyncILi2EEEEES1B_RNSA_13PipelineStateILj2EEERT0_RT1_iRiRKNS_16SeqlenInfoQKNewKILb1ELb0EEENS2_IJiiiiEEERT_ENKUliT_T0_T1_E_clIZSF_ISO_S12_S14_EbS17_S1B_S1B_S1E_S1G_S1I_iS1J_S1N_S1O_S1Q_EUlRS1R_iE1_NS3_ILb0EEENS3_ILb1EEEEEDaiS1R_S1S_S1T_)
        /*00c8*/ 	.word	0x00000490


	//----- nvinfo : EIATTR_FRAME_SIZE
	.align		4
.L_52:
        /*00cc*/ 	.byte	0x04, 0x11
        /*00ce*/ 	.short	(.L_54 - .L_53)
	.align		4
.L_53:
        /*00d0*/ 	.word	index@(_ZN7cutlass13device_kernelIN5flash11enable_sm90INS1_16FlashAttnFwdSm90INS1_25CollectiveMainloopFwdSm90ILi2EN4cute5tupleIJNS5_1CILi1EEES8_S8_EEENS6_IJNS7_ILi128EEENS7_ILi96EEENS7_ILi64EEEEEELi256ENS_10bfloat16_tEfNS_4arch4Sm90ELb0ELb1ELb1ELb1ELb0ELb0ELb1ELb1ELb0ELb0ELb0ELb0EEENS1_21CollectiveEpilogueFwdINS6_IJSA_NS7_ILi256EEESB_EEES9_SE_SG_Li256ELb1ELb0ELb0ELb0EEENS1_36VarlenDynamicPersistentTileSchedulerILi128ELi96ELi256ELi32ELb0ELb0ELb1ELb1ELb0ELb1EEEEEEEEEvNT_6ParamsE)
        /*00d4*/ 	.word	0x00000490


	//----- nvinfo : EIATTR_REGCOUNT
	.align		4
.L_54:
        /*00d8*/ 	.byte	0x04, 0x2f
        /*00da*/ 	.short	(.L_56 - .L_55)
	.align		4
.L_55:
        /*00dc*/ 	.word	index@(_ZN7cutlass13device_kernelIN5flash11enable_sm90INS1_16FlashAttnFwdSm90INS1_25CollectiveMainloopFwdSm90ILi2EN4cute5tupleIJNS5_1CILi1EEES8_S8_EEENS6_IJNS7_ILi128EEENS7_ILi96EEENS7_ILi64EEEEEELi256ENS_10bfloat16_tEfNS_4arch4Sm90ELb0ELb1ELb1ELb1ELb0ELb1ELb0ELb1ELb0ELb0ELb0ELb0EEENS1_21CollectiveEpilogueFwdINS6_IJSA_NS7_ILi256EEESB_EEES9_SE_SG_Li256ELb1ELb0ELb0ELb0EEENS1_36VarlenDynamicPersistentTileSchedulerILi128ELi96ELi256ELi32ELb0ELb0ELb1ELb1ELb0ELb1EEEEEEEEEvNT_6ParamsE)
        /*00e0*/ 	.word	0x000000a8


	//----- nvinfo : EIATTR_FRAME_SIZE
	.align		4
.L_56:
        /*00e4*/ 	.byte	0x04, 0x11
        /*00e6*/ 	.short	(.L_58 - .L_57)
	.align		4
.L_57:
        /*00e8*/ 	.word	index@(_ZN7cutlass13device_kernelIN5flash11enable_sm90INS1_16FlashAttnFwdSm90INS1_25CollectiveMainloopFwdSm90ILi2EN4cute5tupleIJNS5_1CILi1EEES8_S8_EEENS6_IJNS7_ILi128EEENS7_ILi96EEENS7_ILi64EEEEEELi256ENS_10bfloat16_tEfNS_4arch4Sm90ELb0ELb1ELb1ELb1ELb0ELb1ELb0ELb1ELb0ELb0ELb0ELb0EEENS1_21CollectiveEpilogueFwdINS6_IJSA_NS7_ILi256EEESB_EEES9_SE_SG_Li256ELb1ELb0ELb0ELb0EEENS1_36VarlenDynamicPersistentTileSchedulerILi128ELi96ELi256ELi32ELb0ELb0ELb1ELb1ELb0ELb1EEEEEEEEEvNT_6ParamsE)
        /*00ec*/ 	.word	0x00000030


	//----- nvinfo : EIATTR_REGCOUNT
	.align		4
.L_58:
        /*00f0*/ 	.byte	0x04, 0x2f
        /*00f2*/ 	.short	(.L_60 - .L_59)
	.align		4
.L_59:
        /*00f4*/ 	.word	index@(_ZN7cutlass13device_kernelIN5flash11enable_sm90INS1_16FlashAttnFwdSm90INS1_25CollectiveMainloopFwdSm90ILi2EN4cute5tupleIJNS5_1CILi1EEES8_S8_EEENS6_IJNS7_ILi128EEENS7_ILi96EEENS7_ILi64EEEEEELi256ENS_10bfloat16_tEfNS_4arch4Sm90ELb0ELb1ELb1ELb1ELb0ELb0ELb0ELb1ELb0ELb0ELb0ELb0EEENS1_21CollectiveEpilogueFwdINS6_IJSA_NS7_ILi256EEESB_EEES9_SE_SG_Li256ELb1ELb0ELb0ELb0EEENS1_36VarlenDynamicPersistentTileSchedulerILi128ELi96ELi256ELi32ELb0ELb0ELb1ELb1ELb0ELb1EEEEEEEEEvNT_6ParamsE)
        /*00f8*/ 	.word	0x000000a8


	//----- nvinfo : EIATTR_FRAME_SIZE
	.align		4
.L_60:
        /*00fc*/ 	.byte	0x04, 0x11
        /*00fe*/ 	.short	(.L_62 - .L_61)
	.align		4
.L_61:
        /*0100*/ 	.word	index@(_ZN7cutlass13device_kernelIN5flash11enable_sm90INS1_16FlashAttnFwdSm90INS1_25CollectiveMainloopFwdSm90ILi2EN4cute5tupleIJNS5_1CILi1EEES8_S8_EEENS6_IJNS7_ILi128EEENS7_ILi96EEENS7_ILi64EEEEEELi256ENS_10bfloat16_tEfNS_4arch4Sm90ELb0ELb1ELb1ELb1ELb0ELb0ELb0ELb1ELb0ELb0ELb0ELb0EEENS1_21CollectiveEpilogueFwdINS6_IJSA_NS7_ILi256EEESB_EEES9_SE_SG_Li256ELb1ELb0ELb0ELb0EEENS1_36VarlenDynamicPersistentTileSchedulerILi128ELi96ELi256ELi32ELb0ELb0ELb1ELb1ELb0ELb1EEEEEEEEEvNT_6ParamsE)
        /*0104*/ 	.word	0x00000020


	//----- nvinfo : EIATTR_REGCOUNT
	.align		4
.L_62:
        /*0108*/ 	.byte	0x04, 0x2f
        /*010a*/ 	.short	(.L_64 - .L_63)
	.align		4
.L_63:
        /*010c*/ 	.word	index@(_ZN7cutlass13device_kernelIN5flash11enable_sm90INS1_16FlashAttnFwdSm90INS1_25CollectiveMainloopFwdSm90ILi2EN4cute5tupleIJNS5_1CILi1EEES8_S8_EEENS6_IJNS7_ILi128EEENS7_ILi96EEENS7_ILi64EEEEEELi256ENS_10bfloat16_tEfNS_4arch4Sm90ELb0ELb1ELb1ELb0ELb0ELb0ELb1ELb1ELb0ELb0ELb0ELb0EEENS1_21CollectiveEpilogueFwdINS6_IJSA_NS7_ILi256EEESB_EEES9_SE_SG_Li256ELb0ELb0ELb0ELb0EEENS1_30DynamicPersistentTileSchedulerILi256ELi32ELb0ELb0ELb1EEEEEEEEEvNT_6ParamsE)
        /*0110*/ 	.word	0x000000a8


	//----- nvinfo : EIATTR_FRAME_SIZE
	.align		4
.L_64:
        /*0114*/ 	.byte	0x04, 0x11
        /*0116*/ 	.short	(.L_66 - .L_65)
	.align		4
.L_65:
        /*0118*/ 	.word	index@($_ZN7cutlass13device_kernelIN5flash11enable_sm90INS1_16FlashAttnFwdSm90INS1_25CollectiveMainloopFwdSm90ILi2EN4cute5tupleIJNS5_1CILi1EEES8_S8_EEENS6_IJNS7_ILi128EEENS7_ILi96EEENS7_ILi64EEEEEELi256ENS_10bfloat16_tEfNS_4arch4Sm90ELb0ELb1ELb1ELb0ELb0ELb0ELb1ELb1ELb0ELb0ELb0ELb0EEENS1_21CollectiveEpilogueFwdINS6_IJSA_NS7_ILi256EEESB_EEES9_SE_SG_Li256ELb0ELb0ELb0ELb0EEENS1_30DynamicPersistentTileSchedulerILi256ELi32ELb0ELb0ELb1EEEEEEEEEvNT_6ParamsE$_ZZN5flash25CollectiveMainloopFwdSm90ILi2EN4cute5tupleIJNS1_1CILi1EEES4_S4_EEENS2_IJNS3_ILi128EEENS3_ILi96EEENS3_ILi64EEEEEELi256EN7cutlass10bfloat16_tEfNSA_4arch4Sm90ELb0ELb1ELb1ELb0ELb0ELb0ELb1ELb1ELb0ELb0ELb0ELb0EE3mmaINS_16FlashAttnFwdSm90ISE_NS_21CollectiveEpilogueFwdINS2_IJS6_NS3_ILi256EEES7_EEES5_SB_SD_Li256ELb0ELb0ELb0ELb0EEENS_30DynamicPersistentTileSchedulerILi256ELi32ELb0ELb0ELb1EEEE13SharedStorageENS1_6TensorINS1_11ArrayEngineIfLm128EEENS1_6LayoutINS2_IJNS2_IJNS3_ILi2EEEST_NS3_ILi32EEEEEES4_S4_EEENS2_IJNS2_IJS4_ST_NS3_ILi4EEEEEENS3_ILi0EEESZ_EEEEEEENS_7SoftmaxILi2ELi0EEEEEbRKNSE_6ParamsENSA_25PipelineTmaAsyncNoClusterILi2ENSA_16PipelineTmaAsyncILi2EEEEES1B_RNSA_13PipelineStateILj2EEERT0_RT1_iRiRKNS_16SeqlenInfoQKNewKILb0ELb0EEENS2_IJiiiiEEERT_ENKUliT_T0_T1_E_clIZSF_ISO_S12_S14_EbS17_S1B_S1B_S1E_S1G_S1I_iS1J_S1N_S1O_S1Q_EUlRS1R_iE1_NS3_ILb0EEENS3_ILb1EEEEEDaiS1R_S1S_S1T_)
        /*011c*/ 	.word	0x00000480


	//----- nvinfo : EIATTR_FRAME_SIZE
	.align		4
.L_66:
        /*0120*/ 	.byte	0x04, 0x11
        /*0122*/ 	.short	(.L_68 - .L_67)
	.align		4
.L_67:
        /*0124*/ 	.word	index@(_ZN7cutlass13device_kernelIN5flash11enable_sm90INS1_16FlashAttnFwdSm90INS1_25CollectiveMainloopFwdSm90ILi2EN4cute5tupleIJNS5_1CILi1EEES8_S8_EEENS6_IJNS7_ILi128EEENS7_ILi96EEENS7_ILi64EEEEEELi256ENS_10bfloat16_tEfNS_4arch4Sm90ELb0ELb1ELb1ELb0ELb0ELb0ELb1ELb1ELb0ELb0ELb0ELb0EEENS1_21CollectiveEpilogueFwdINS6_IJSA_NS7_ILi256EEESB_EEES9_SE_SG_Li256ELb0ELb0ELb0ELb0EEENS1_30DynamicPersistentTileSchedulerILi256ELi32ELb0ELb0ELb1EEEEEEEEEvNT_6ParamsE)
        /*0128*/ 	.word	0x00000480


	//----- nvinfo : EIATTR_REGCOUNT
	.align		4
.L_68:
        /*012c*/ 	.byte	0x04, 0x2f
        /*012e*/ 	.short	(.L_70 - .L_69)
	.align		4
.L_69:
        /*0130*/ 	.word	index@(_ZN7cutlass13device_kernelIN5flash11enable_sm90INS1_16FlashAttnFwdSm90INS1_25CollectiveMainloopFwdSm90ILi2EN4cute5tupleIJNS5_1CILi1EEES8_S8_EEENS6_IJNS7_ILi128EEENS7_ILi96EEENS7_ILi64EEEEEELi256ENS_10bfloat16_tEfNS_4arch4Sm90ELb0ELb1ELb1ELb0ELb0ELb0ELb0ELb1ELb0ELb0ELb0ELb0EEENS1_21CollectiveEpilogueFwdINS6_IJSA_NS7_ILi256EEESB_EEES9_SE_SG_Li256ELb0ELb0ELb0ELb0EEENS1_30DynamicPersistentTileSchedulerILi256ELi32ELb0ELb0ELb1EEEEEEEEEvNT_6ParamsE)
        /*0134*/ 	.word	0x000000a8


	//----- nvinfo : EIATTR_FRAME_SIZE
	.align		4
.L_70:
        /*0138*/ 	.byte	0x04, 0x11
        /*013a*/ 	.short	(.L_72 - .L_71)
	.align		4
.L_71:
        /*013c*/ 	.word	index@(_ZN7cutlass13device_kernelIN5flash11enable_sm90INS1_16FlashAttnFwdSm90INS1_25CollectiveMainloopFwdSm90ILi2EN4cute5tupleIJNS5_1CILi1EEES8_S8_EEENS6_IJNS7_ILi128EEENS7_ILi96EEENS7_ILi64EEEEEELi256ENS_10bfloat16_tEfNS_4arch4Sm90ELb0ELb1ELb1ELb0ELb0ELb0ELb0ELb1ELb0ELb0ELb0ELb0EEENS1_21CollectiveEpilogueFwdINS6_IJSA_NS7_ILi256EEESB_EEES9_SE_SG_Li256ELb0ELb0ELb0ELb0EEENS1_30DynamicPersistentTileSchedulerILi256ELi32ELb0ELb0ELb1EEEEEEEEEvNT_6ParamsE)
        /*0140*/ 	.word	0x00000000


	//----- nvinfo : EIATTR_REGCOUNT
	.align		4
.L_72:
        /*0144*/ 	.byte	0x04, 0x2f
        /*0146*/ 	.short	(.L_74 - .L_73)
	.align		4
.L_73:
        /*0148*/ 	.word	index@(_ZN7cutlass13device_kernelIN5flash11enable_sm90INS1_16FlashAttnFwdSm90INS1_25CollectiveMainloopFwdSm90ILi2EN4cute5tupleIJNS5_1CILi1EEES8_S8_EEENS6_IJNS7_ILi128EEENS7_ILi96EEENS7_ILi64EEEEEELi256ENS_10bfloat16_tEfNS_4arch4Sm90ELb0ELb0ELb1ELb1ELb0ELb1ELb1ELb1ELb0ELb0ELb0ELb0EEENS1_21CollectiveEpilogueFwdINS6_IJSA_NS7_ILi256EEESB_EEES9_SE_SG_Li256ELb1ELb0ELb0ELb0EEENS1_36VarlenDynamicPersistentTileSchedulerILi128ELi96ELi256ELi32ELb0ELb0ELb1ELb0ELb1ELb1EEEEEEEEEvNT_6ParamsE)
        /*014c*/ 	.word	0x000000a8


	//----- nvinfo : EIATTR_FRAME_SIZE
	.align		4
.L_74:
        /*0150*/ 	.byte	0x04, 0x11
        /*0152*/ 	.short	(.L_76 - .L_75)
	.align		4
.L_75:
        /*0154*/ 	.word	index@(_ZN7cutlass13device_kernelIN5flash11enable_sm90INS1_16FlashAttnFwdSm90INS1_25CollectiveMainloopFwdSm90ILi2EN4cute5tupleIJNS5_1CILi1EEES8_S8_EEENS6_IJNS7_ILi128EEENS7_ILi96EEENS7_ILi64EEEEEELi256ENS_10bfloat16_tEfNS_4arch4Sm90ELb0ELb0ELb1ELb1ELb0ELb1ELb1ELb1ELb0ELb0ELb0ELb0EEENS1_21CollectiveEpilogueFwdINS6_IJSA_NS7_ILi256EEESB_EEES9_SE_SG_Li256ELb1ELb0ELb0ELb0EEENS1_36VarlenDynamicPersistentTileSchedulerILi128ELi96ELi256ELi32ELb0ELb0ELb1ELb0ELb1ELb1EEEEEEEEEvNT_6ParamsE)
        /*0158*/ 	.word	0x000000a0


	//----- nvinfo : EIATTR_REGCOUNT
	.align		4
.L_76:
        /*015c*/ 	.byte	0x04, 0x2f
        /*015e*/ 	.short	(.L_78 - .L_77)
	.align		4
.L_77:
        /*0160*/ 	.word	index@(_ZN7cutlass13device_kernelIN5flash11enable_sm90INS1_16FlashAttnFwdSm90INS1_25CollectiveMainloopFwdSm90ILi2EN4cute5tupleIJNS5_1CILi1EEES8_S8_EEENS6_IJNS7_ILi128EEENS7_ILi96EEENS7_ILi64EEEEEELi256ENS_10bfloat16_tEfNS_4arch4Sm90ELb0ELb0ELb1ELb1ELb0ELb0ELb1ELb1ELb0ELb0ELb0ELb0EEENS1_21CollectiveEpilogueFwdINS6_IJSA_NS7_ILi256EEESB_EEES9_SE_SG_Li256ELb1ELb0ELb0ELb0EEENS1_36VarlenDynamicPersistentTileSchedulerILi128ELi96ELi256ELi32ELb0ELb0ELb1ELb0ELb1ELb1EEEEEEEEEvNT_6ParamsE)
        /*0164*/ 	.word	0x000000a8


	//----- nvinfo : EIATTR_FRAME_SIZE
	.align		4
.L_78:
        /*0168*/ 	.byte	0x04, 0x11
        /*016a*/ 	.short	(.L_80 - .L_79)
	.align		4
.L_79:
        /*016c*/ 	.word	index@(_ZN7cutlass13device_kernelIN5flash11enable_sm90INS1_16FlashAttnFwdSm90INS1_25CollectiveMainloopFwdSm90ILi2EN4cute5tupleIJNS5_1CILi1EEES8_S8_EEENS6_IJNS7_ILi128EEENS7_ILi96EEENS7_ILi64EEEEEELi256ENS_10bfloat16_tEfNS_4arch4Sm90ELb0ELb0ELb1ELb1ELb0ELb0ELb1ELb1ELb0ELb0ELb0ELb0EEENS1_21CollectiveEpilogueFwdINS6_IJSA_NS7_ILi256EEESB_EEES9_SE_SG_Li256ELb1ELb0ELb0ELb0EEENS1_36VarlenDynamicPersistentTileSchedulerILi128ELi96ELi256ELi32ELb0ELb0ELb1ELb0ELb1ELb1EEEEEEEEEvNT_6ParamsE)
        /*0170*/ 	.word	0x00000030


	//----- nvinfo : EIATTR_REGCOUNT
	.align		4
.L_80:
        /*0174*/ 	.byte	0x04, 0x2f
        /*0176*/ 	.short	(.L_82 - .L_81)
	.align		4
.L_81:
        /*0178*/ 	.word	index@(_ZN7cutlass13device_kernelIN5flash11enable_sm90INS1_16FlashAttnFwdSm90INS1_25CollectiveMainloopFwdSm90ILi2EN4cute5tupleIJNS5_1CILi1EEES8_S8_EEENS6_IJNS7_ILi128EEENS7_ILi96EEENS7_ILi64EEEEEELi256ENS_10bfloat16_tEfNS_4arch4Sm90ELb0ELb0ELb1ELb1ELb0ELb1ELb0ELb1ELb0ELb0ELb0ELb0EEENS1_21CollectiveEpilogueFwdINS6_IJSA_NS7_ILi256EEESB_EEES9_SE_SG_Li256ELb1ELb0ELb0ELb0EEENS1_36VarlenDynamicPersistentTileSchedulerILi128ELi96ELi256ELi32ELb0ELb0ELb1ELb0ELb1ELb1EEEEEEEEEvNT_6ParamsE)
        /*017c*/ 	.word	0x000000a8


	//----- nvinfo : EIATTR_FRAME_SIZE
	.align		4
.L_82:
        /*0180*/ 	.byte	0x04, 0x11
        /*0182*/ 	.short	(.L_84 - .L_83)
	.align		4
.L_83:
        /*0184*/ 	.word	index@(_ZN7cutlass13device_kernelIN5flash11enable_sm90INS1_16FlashAttnFwdSm90INS1_25CollectiveMainloopFwdSm90ILi2EN4cute5tupleIJNS5_1CILi1EEES8_S8_EEENS6_IJNS7_ILi128EEENS7_ILi96EEENS7_ILi64EEEEEELi256ENS_10bfloat16_tEfNS_4arch4Sm90ELb0ELb0ELb1ELb1ELb0ELb1ELb0ELb1ELb0ELb0ELb0ELb0EEENS1_21CollectiveEpilogueFwdINS6_IJSA_NS7_ILi256EEESB_EEES9_SE_SG_Li256ELb1ELb0ELb0ELb0EEENS1_36VarlenDynamicPersistentTileSchedulerILi128ELi96ELi256ELi32ELb0ELb0ELb1ELb0ELb1ELb1EEEEEEEEEvNT_6ParamsE)
        /*0188*/ 	.word	0x00000038


	//----- nvinfo : EIATTR_REGCOUNT
	.align		4
.L_84:
        /*018c*/ 	.byte	0x04, 0x2f
        /*018e*/ 	.short	(.L_86 - .L_85)
	.align		4
.L_85:
        /*0190*/ 	.word	index@(_ZN7cutlass13device_kernelIN5flash11enable_sm90INS1_16FlashAttnFwdSm90INS1_25CollectiveMainloopFwdSm90ILi2EN4cute5tupleIJNS5_1CILi1EEES8_S8_EEENS6_IJNS7_ILi128EEENS7_ILi96EEENS7_ILi64EEEEEELi256ENS_10bfloat16_tEfNS_4arch4Sm90ELb0ELb0ELb1ELb1ELb0ELb0ELb0ELb1ELb0ELb0ELb0ELb0EEENS1_21CollectiveEpilogueFwdINS6_IJSA_NS7_ILi256EEESB_EEES9_SE_SG_Li256ELb1ELb0ELb0ELb0EEENS1_36VarlenDynamicPersistentTileSchedulerILi128ELi96ELi256ELi32ELb0ELb0ELb1ELb0ELb1ELb1EEEEEEEEEvNT_6ParamsE)
        /*0194*/ 	.word	0x000000a8


	//----- nvinfo : EIATTR_FRAME_SIZE
	.align		4
.L_86:
        /*0198*/ 	.byte	0x04, 0x11
        /*019a*/ 	.short	(.L_88 - .L_87)
	.align		4
.L_87:
        /*019c*/ 	.word	index@(_ZN7cutlass13device_kernelIN5flash11enable_sm90INS1_16FlashAttnFwdSm90INS1_25CollectiveMainloopFwdSm90ILi2EN4cute5tupleIJNS5_1CILi1EEES8_S8_EEENS6_IJNS7_ILi128EEENS7_ILi96EEENS7_ILi64EEEEEELi256ENS_10bfloat16_tEfNS_4arch4Sm90ELb0ELb0ELb1ELb1ELb0ELb0ELb0ELb1ELb0ELb0ELb0ELb0EEENS1_21CollectiveEpilogueFwdINS6_IJSA_NS7_ILi256EEESB_EEES9_SE_SG_Li256ELb1ELb0ELb0ELb0EEENS1_36VarlenDynamicPersistentTileSchedulerILi128ELi96ELi256ELi32ELb0ELb0ELb1ELb0ELb1ELb1EEEEEEEEEvNT_6ParamsE)
        /*01a0*/ 	.word	0x00000030


	//----- nvinfo : EIATTR_REGCOUNT
	.align		4
.L_88:
        /*01a4*/ 	.byte	0x04, 0x2f
        /*01a6*/ 	.short	(.L_90 - .L_89)
	.align		4
.L_89:
        /*01a8*/ 	.word	index@(_ZN7cutlass13device_kernelIN5flash11enable_sm90INS1_16FlashAttnFwdSm90INS1_25CollectiveMainloopFwdSm90ILi2EN4cute5tupleIJNS5_1CILi1EEES8_S8_EEENS6_IJNS7_ILi128EEENS7_ILi96EEENS7_ILi64EEEEEELi256ENS_10bfloat16_tEfNS_4arch4Sm90ELb0ELb0ELb1ELb0ELb0ELb0ELb1ELb1ELb0ELb0ELb0ELb0EEENS1_21CollectiveEpilogueFwdINS6_IJSA_NS7_ILi256EEESB_EEES9_SE_SG_Li256ELb0ELb0ELb0ELb0EEENS1_29StaticPersistentTileSchedulerILb0EEEEEEEEEvNT_6ParamsE)
        /*01ac*/ 	.word	0x000000a8


	//----- nvinfo : EIATTR_FRAME_SIZE
	.align		4
.L_90:
        /*01b0*/ 	.byte	0x04, 0x11
        /*01b2*/ 	.short	(.L_92 - .L_91)
	.align		4
.L_91:
        /*01b4*/ 	.word	index@(_ZN7cutlass13device_kernelIN5flash11enable_sm90INS1_16FlashAttnFwdSm90INS1_25CollectiveMainloopFwdSm90ILi2EN4cute5tupleIJNS5_1CILi1EEES8_S8_EEENS6_IJNS7_ILi128EEENS7_ILi96EEENS7_ILi64EEEEEELi256ENS_10bfloat16_tEfNS_4arch4Sm90ELb0ELb0ELb1ELb0ELb0ELb0ELb1ELb1ELb0ELb0ELb0ELb0EEENS1_21CollectiveEpilogueFwdINS6_IJSA_NS7_ILi256EEESB_EEES9_SE_SG_Li256ELb0ELb0ELb0ELb0EEENS1_29StaticPersistentTileSchedulerILb0EEEEEEEEEvNT_6ParamsE)
        /*01b8*/ 	.word	0x00000020


	//----- nvinfo : EIATTR_REGCOUNT
	.align		4
.L_92:
        /*01bc*/ 	.byte	0x04, 0x2f
        /*01be*/ 	.short	(.L_94 - .L_93)
	.align		4
.L_93:
        /*01c0*/ 	.word	index@(_ZN7cutlass13device_kernelIN5flash11enable_sm90INS1_16FlashAttnFwdSm90INS1_25CollectiveMainloopFwdSm90ILi2EN4cute5tupleIJNS5_1CILi1EEES8_S8_EEENS6_IJNS7_ILi128EEENS7_ILi96EEENS7_ILi64EEEEEELi256ENS_10bfloat16_tEfNS_4arch4Sm90ELb0ELb0ELb1ELb0ELb0ELb0ELb0ELb1ELb0ELb0ELb0ELb0EEENS1_21CollectiveEpilogueFwdINS6_IJSA_NS7_ILi256EEESB_EEES9_SE_SG_Li256ELb0ELb0ELb0ELb0EEENS1_29StaticPersistentTileSchedulerILb0EEEEEEEEEvNT_6ParamsE)
        /*01c4*/ 	.word	0x000000a8


	//----- nvinfo : EIATTR_FRAME_SIZE
	.align		4
.L_94:
        /*01c8*/ 	.byte	0x04, 0x11
        /*01ca*/ 	.short	(.L_96 - .L_95)
	.align		4
.L_95:
        /*01cc*/ 	.word	index@(_ZN7cutlass13device_kernelIN5flash11enable_sm90INS1_16FlashAttnFwdSm90INS1_25CollectiveMainloopFwdSm90ILi2EN4cute5tupleIJNS5_1CILi1EEES8_S8_EEENS6_IJNS7_ILi128EEENS7_ILi96EEENS7_ILi64EEEEEELi256ENS_10bfloat16_tEfNS_4arch4Sm90ELb0ELb0ELb1ELb0ELb0ELb0ELb0ELb1ELb0ELb0ELb0ELb0EEENS1_21CollectiveEpilogueFwdINS6_IJSA_NS7_ILi256EEESB_EEES9_SE_SG_Li256ELb0ELb0ELb0ELb0EEENS1_29StaticPersistentTileSchedulerILb0EEEEEEEEEvNT_6ParamsE)
        /*01d0*/ 	.word	0x00000020


	//----- nvinfo : EIATTR_MIN_STACK_SIZE
	.align		4
.L_96:
        /*01d4*/ 	.byte	0x04, 0x12
        /*01d6*/ 	.short	(.L_98 - .L_97)
	.align		4
.L_97:
        /*01d8*/ 	.word	index@(_ZN7cutlass13device_kernelIN5flash11enable_sm90INS1_16FlashAttnFwdSm90INS1_25CollectiveMainloopFwdSm90ILi2EN4cute5tupleIJNS5_1CILi1EEES8_S8_EEENS6_IJNS7_ILi128EEENS7_ILi96EEENS7_ILi64EEEEEELi256ENS_10bfloat16_tEfNS_4arch4Sm90ELb0ELb0ELb1ELb0ELb0ELb0ELb0ELb1ELb0ELb0ELb0ELb0EEENS1_21CollectiveEpilogueFwdINS6_IJSA_NS7_ILi256EEESB_EEES9_SE_SG_Li256ELb0ELb0ELb0ELb0EEENS1_29StaticPersistentTileSchedulerILb0EEEEEEEEEvNT_6ParamsE)
        /*01dc*/ 	.word	0x00000020


	//----- nvinfo : EIATTR_MIN_STACK_SIZE
	.align		4
.L_98:
        /*01e0*/ 	.byte	0x04, 0x12
        /*01e2*/ 	.short	(.L_100 - .L_99)
	.align		4
.L_99:
        /*01e4*/ 	.word	index@(_ZN7cutlass13device_kernelIN5flash11enable_sm90INS1_16FlashAttnFwdSm90INS1_25CollectiveMainloopFwdSm90ILi2EN4cute5tupleIJNS5_1CILi1EEES8_S8_EEENS6_IJNS7_ILi128EEENS7_ILi96EEENS7_ILi64EEEEEELi256ENS_10bfloat16_tEfNS_4arch4Sm90ELb0ELb0ELb1ELb0ELb0ELb0ELb1ELb1ELb0ELb0ELb0ELb0EEENS1_21CollectiveEpilogueFwdINS6_IJSA_NS7_ILi256EEESB_EEES9_SE_SG_Li256ELb0ELb0ELb0ELb0EEENS1_29StaticPersistentTileSchedulerILb0EEEEEEEEEvNT_6ParamsE)
        /*01e8*/ 	.word	0x00000020


	//----- nvinfo : EIATTR_MIN_STACK_SIZE
	.align		4
.L_100:
        /*01ec*/ 	.byte	0x04, 0x12
        /*01ee*/ 	.short	(.L_102 - .L_101)
	.align		4
.L_101:
        /*01f0*/ 	.word	index@(_ZN7cutlass13device_kernelIN5flash11enable_sm90INS1_16FlashAttnFwdSm90INS1_25CollectiveMainloopFwdSm90ILi2EN4cute5tupleIJNS5_1CILi1EEES8_S8_EEENS6_IJNS7_ILi128EEENS7_ILi96EEENS7_ILi64EEEEEELi256ENS_10bfloat16_tEfNS_4arch4Sm90ELb0ELb0ELb1ELb1ELb0ELb0ELb0ELb1ELb0ELb0ELb0ELb0EEENS1_21CollectiveEpilogueFwdINS6_IJSA_NS7_ILi256EEESB_EEES9_SE_SG_Li256ELb1ELb0ELb0ELb0EEENS1_36VarlenDynamicPersistentTileSchedulerILi128ELi96ELi256ELi32ELb0ELb0ELb1ELb0ELb1ELb1EEEEEEEEEvNT_6ParamsE)
        /*01f4*/ 	.word	0x00000030


	//----- nvinfo : EIATTR_MIN_STACK_SIZE
	.align		4
.L_102:
        /*01f8*/ 	.byte	0x04, 0x12
        /*01fa*/ 	.short	(.L_104 - .L_103)
	.align		4
.L_103:
        /*01fc*/ 	.word	index@(_ZN7cutlass13device_kernelIN5flash11enable_sm90INS1_16FlashAttnFwdSm90INS1_25CollectiveMainloopFwdSm90ILi2EN4cute5tupleIJNS5_1CILi1EEES8_S8_EEENS6_IJNS7_ILi128EEENS7_ILi96EEENS7_ILi64EEEEEELi256ENS_10bfloat16_tEfNS_4arch4Sm90ELb0ELb0ELb1ELb1ELb0ELb1ELb0ELb1ELb0ELb0ELb0ELb0EEENS1_21CollectiveEpilogueFwdINS6_IJSA_NS7_ILi256EEESB_EEES9_SE_SG_Li256ELb1ELb0ELb0ELb0EEENS1_36VarlenDynamicPersistentTileSchedulerILi128ELi96ELi256ELi32ELb0ELb0ELb1ELb0ELb1ELb1EEEEEEEEEvNT_6ParamsE)
        /*0200*/ 	.word	0x00000038


	//----- nvinfo : EIATTR_MIN_STACK_SIZE
	.align		4
.L_104:
        /*0204*/ 	.byte	0x04, 0x12
        /*0206*/ 	.short	(.L_106 - .L_105)
	.align		4
.L_105:
        /*0208*/ 	.word	index@(_ZN7cutlass13device_kernelIN5flash11enable_sm90INS1_16FlashAttnFwdSm90INS1_25CollectiveMainloopFwdSm90ILi2EN4cute5tupleIJNS5_1CILi1EEES8_S8_EEENS6_IJNS7_ILi128EEENS7_ILi96EEENS7_ILi64EEEEEELi256ENS_10bfloat16_tEfNS_4arch4Sm90ELb0ELb0ELb1ELb1ELb0ELb0ELb1ELb1ELb0ELb0ELb0ELb0EEENS1_21CollectiveEpilogueFwdINS6_IJSA_NS7_ILi256EEESB_EEES9_SE_SG_Li256ELb1ELb0ELb0ELb0EEENS1_36VarlenDynamicPersistentTileSchedulerILi128ELi96ELi256ELi32ELb0ELb0ELb1ELb0ELb1ELb1EEEEEEEEEvNT_6ParamsE)
        /*020c*/ 	.word	0x00000030


	//----- nvinfo : EIATTR_MIN_STACK_SIZE
	.align		4
.L_106:
        /*0210*/ 	.byte	0x04, 0x12
        /*0212*/ 	.short	(.L_108 - .L_107)
	.align		4
.L_107:
        /*0214*/ 	.word	index@(_ZN7cutlass13device_kernelIN5flash11enable_sm90INS1_16FlashAttnFwdSm90INS1_25CollectiveMainloopFwdSm90ILi2EN4cute5tupleIJNS5_1CILi1EEES8_S8_EEENS6_IJNS7_ILi128EEENS7_ILi96EEENS7_ILi64EEEEEELi256ENS_10bfloat16_tEfNS_4arch4Sm90ELb0ELb0ELb1ELb1ELb0ELb1ELb1ELb1ELb0ELb0ELb0ELb0EEENS1_21CollectiveEpilogueFwdINS6_IJSA_NS7_ILi256EEESB_EEES9_SE_SG_Li256ELb1ELb0ELb0ELb0EEENS1_36VarlenDynamicPersistentTileSchedulerILi128ELi96ELi256ELi32ELb0ELb0ELb1ELb0ELb1ELb1EEEEEEEEEvNT_6ParamsE)
        /*0218*/ 	.word	0x000000a0


	//----- nvinfo : EIATTR_MIN_STACK_SIZE
	.align		4
.L_108:
        /*021c*/ 	.byte	0x04, 0x12
        /*021e*/ 	.short	(.L_110 - .L_109)
	.align		4
.L_109:
        /*0220*/ 	.word	index@(_ZN7cutlass13device_kernelIN5flash11enable_sm90INS1_16FlashAttnFwdSm90INS1_25CollectiveMainloopFwdSm90ILi2EN4cute5tupleIJNS5_1CILi1EEES8_S8_EEENS6_IJNS7_ILi128EEENS7_ILi96EEENS7_ILi64EEEEEELi256ENS_10bfloat16_tEfNS_4arch4Sm90ELb0ELb1ELb1ELb0ELb0ELb0ELb0ELb1ELb0ELb0ELb0ELb0EEENS1_21CollectiveEpilogueFwdINS6_IJSA_NS7_ILi256EEESB_EEES9_SE_SG_Li256ELb0ELb0ELb0ELb0EEENS1_30DynamicPersistentTileSchedulerILi256ELi32ELb0ELb0ELb1EEEEEEEEEvNT_6ParamsE)
        /*0224*/ 	.word	0x00000000


	//----- nvinfo : EIATTR_MIN_STACK_SIZE
	.align		4
.L_110:
        /*0228*/ 	.byte	0x04, 0x12
        /*022a*/ 	.short	(.L_112 - .L_111)
	.align		4
.L_111:
        /*022c*/ 	.word	index@(_ZN7cutlass13device_kernelIN5flash11enable_sm90INS1_16FlashAttnFwdSm90INS1_25CollectiveMainloopFwdSm90ILi2EN4cute5tupleIJNS5_1CILi1EEES8_S8_EEENS6_IJNS7_ILi128EEENS7_ILi96EEENS7_ILi64EEEEEELi256ENS_10bfloat16_tEfNS_4arch4Sm90ELb0ELb1ELb1ELb0ELb0ELb0ELb1ELb1ELb0ELb0ELb0ELb0EEENS1_21CollectiveEpilogueFwdINS6_IJSA_NS7_ILi256EEESB_EEES9_SE_SG_Li256ELb0ELb0ELb0ELb0EEENS1_30DynamicPersistentTileSchedulerILi256ELi32ELb0ELb0ELb1EEEEEEEEEvNT_6ParamsE)
        /*0230*/ 	.word	0x00000480


	//----- nvinfo : EIATTR_MIN_STACK_SIZE
	.align		4
.L_112:
        /*0234*/ 	.byte	0x04, 0x12
        /*0236*/ 	.short	(.L_114 - .L_113)
	.align		4
.L_113:
        /*0238*/ 	.word	index@(_ZN7cutlass13device_kernelIN5flash11enable_sm90INS1_16FlashAttnFwdSm90INS1_25CollectiveMainloopFwdSm90ILi2EN4cute5tupleIJNS5_1CILi1EEES8_S8_EEENS6_IJNS7_ILi128EEENS7_ILi96EEENS7_ILi64EEEEEELi256ENS_10bfloat16_tEfNS_4arch4Sm90ELb0ELb1ELb1ELb1ELb0ELb0ELb0ELb1ELb0ELb0ELb0ELb0EEENS1_21CollectiveEpilogueFwdINS6_IJSA_NS7_ILi256EEESB_EEES9_SE_SG_Li256ELb1ELb0ELb0ELb0EEENS1_36VarlenDynamicPersistentTileSchedulerILi128ELi96ELi256ELi32ELb0ELb0ELb1ELb1ELb0ELb1EEEEEEEEEvNT_6ParamsE)
        /*023c*/ 	.word	0x00000020


	//----- nvinfo : EIATTR_MIN_STACK_SIZE
	.align		4
.L_114:
        /*0240*/ 	.byte	0x04, 0x12
        /*0242*/ 	.short	(.L_116 - .L_115)
	.align		4
.L_115:
        /*0244*/ 	.word	index@(_ZN7cutlass13device_kernelIN5flash11enable_sm90INS1_16FlashAttnFwdSm90INS1_25CollectiveMainloopFwdSm90ILi2EN4cute5tupleIJNS5_1CILi1EEES8_S8_EEENS6_IJNS7_ILi128EEENS7_ILi96EEENS7_ILi64EEEEEELi256ENS_10bfloat16_tEfNS_4arch4Sm90ELb0ELb1ELb1ELb1ELb0ELb1ELb0ELb1ELb0ELb0ELb0ELb0EEENS1_21CollectiveEpilogueFwdINS6_IJSA_NS7_ILi256EEESB_EEES9_SE_SG_Li256ELb1ELb0ELb0ELb0EEENS1_36VarlenDynamicPersistentTileSchedulerILi128ELi96ELi256ELi32ELb0ELb0ELb1ELb1ELb0ELb1EEEEEEEEEvNT_6ParamsE)
        /*0248*/ 	.word	0x00000030


	//----- nvinfo : EIATTR_MIN_STACK_SIZE
	.align		4
.L_116:
        /*024c*/ 	.byte	0x04, 0x12
        /*024e*/ 	.short	(.L_118 - .L_117)
	.align		4
.L_117:
        /*0250*/ 	.word	index@(_ZN7cutlass13device_kernelIN5flash11enable_sm90INS1_16FlashAttnFwdSm90INS1_25CollectiveMainloopFwdSm90ILi2EN4cute5tupleIJNS5_1CILi1EEES8_S8_EEENS6_IJNS7_ILi128EEENS7_ILi96EEENS7_ILi64EEEEEELi256ENS_10bfloat16_tEfNS_4arch4Sm90ELb0ELb1ELb1ELb1ELb0ELb0ELb1ELb1ELb0ELb0ELb0ELb0EEENS1_21CollectiveEpilogueFwdINS6_IJSA_NS7_ILi256EEESB_EEES9_SE_SG_Li256ELb1ELb0ELb0ELb0EEENS1_36VarlenDynamicPersistentTileSchedulerILi128ELi96ELi256ELi32ELb0ELb0ELb1ELb1ELb0ELb1EEEEEEEEEvNT_6ParamsE)
        /*0254*/ 	.word	0x00000490


	//----- nvinfo : EIATTR_MIN_STACK_SIZE
	.align		4
.L_118:
        /*0258*/ 	.byte	0x04, 0x12
        /*025a*/ 	.short	(.L_120 - .L_119)
	.align		4
.L_119:
        /*025c*/ 	.word	index@(_ZN7cutlass13device_kernelIN5flash11enable_sm90INS1_16FlashAttnFwdSm90INS1_25CollectiveMainloopFwdSm90ILi2EN4cute5tupleIJNS5_1CILi1EEES8_S8_EEENS6_IJNS7_ILi128EEENS7_ILi96EEENS7_ILi64EEEEEELi256ENS_10bfloat16_tEfNS_4arch4Sm90ELb0ELb1ELb1ELb1ELb0ELb1ELb1ELb1ELb0ELb0ELb0ELb0EEENS1_21CollectiveEpilogueFwdINS6_IJSA_NS7_ILi256EEESB_EEES9_SE_SG_Li256ELb1ELb0ELb0ELb0EEENS1_36VarlenDynamicPersistentTileSchedulerILi128ELi96ELi256ELi32ELb0ELb0ELb1ELb1ELb0ELb1EEEEEEEEEvNT_6ParamsE)
        /*0260*/ 	.word	0x000004a0


	//----- nvinfo : EIATTR_MIN_STACK_SIZE
	.align		4
.L_120:
        /*0264*/ 	.byte	0x04, 0x12
        /*0266*/ 	.short	(.L_122 - .L_121)
	.align		4
.L_121:
        /*0268*/ 	.word	index@(_ZN7cutlass13device_kernelIN5flash11enable_sm90INS1_16FlashAttnFwdSm90INS1_25CollectiveMainloopFwdSm90ILi2EN4cute5tupleIJNS5_1CILi1EEES8_S8_EEENS6_IJNS7_ILi128EEENS7_ILi96EEENS7_ILi64EEEEEELi256ENS_10bfloat16_tEfNS_4arch4Sm90ELb1ELb0ELb1ELb0ELb0ELb0ELb0ELb1ELb0ELb0ELb0ELb0EEENS1_21CollectiveEpilogueFwdINS6_IJSA_NS7_ILi256EEESB_EEES9_SE_SG_Li256ELb0ELb0ELb0ELb0EEENS1_30DynamicPersistentTileSchedulerILi256ELi32ELb0ELb0ELb1EEEEEEEEEvNT_6ParamsE)
        /*026c*/ 	.word	0x00000000


	//----- nvinfo : EIATTR_MIN_STACK_SIZE
	.align		4
.L_122:
        /*0270*/ 	.byte	0x04, 0x12
        /*0272*/ 	.short	(.L_124 - .L_123)
	.align		4
.L_123:
        /*0274*/ 	.word	index@(_ZN7cutlass13device_kernelIN5flash11enable_sm90INS1_16FlashAttnFwdSm90INS1_25CollectiveMainloopFwdSm90ILi2EN4cute5tupleIJNS5_1CILi1EEES8_S8_EEENS6_IJNS7_ILi128EEENS7_ILi96EEENS7_ILi64EEEEEELi256ENS_10bfloat16_tEfNS_4arch4Sm90ELb1ELb0ELb1ELb0ELb0ELb0ELb1ELb1ELb0ELb0ELb0ELb0EEENS1_21CollectiveEpilogueFwdINS6_IJSA_NS7_ILi256EEESB_EEES9_SE_SG_Li256ELb0ELb0ELb0ELb0EEENS1_30DynamicPersistentTileSchedulerILi256ELi32ELb0ELb0ELb1EEEEEEEEEvNT_6ParamsE)
        /*0278*/ 	.word	0x00000010


	//----- nvinfo : EIATTR_MIN_STACK_SIZE
	.align		4
.L_124:
        /*027c*/ 	.byte	0x04, 0x12
        /*027e*/ 	.short	(.L_126 - .L_125)
	.align		4
.L_125:
        /*0280*/ 	.word	index@(_ZN7cutlass13device_kernelIN5flash11enable_sm90INS1_16FlashAttnFwdSm90INS1_25CollectiveMainloopFwdSm90ILi2EN4cute5tupleIJNS5_1CILi1EEES8_S8_EEENS6_IJNS7_ILi128EEENS7_ILi96EEENS7_ILi64EEEEEELi256ENS_10bfloat16_tEfNS_4arch4Sm90ELb1ELb0ELb1ELb1ELb0ELb0ELb0ELb1ELb0ELb0ELb0ELb0EEENS1_21CollectiveEpilogueFwdINS6_IJSA_NS7_ILi256EEESB_EEES9_SE_SG_Li256ELb1ELb0ELb0ELb0EEENS1_36VarlenDynamicPersistentTileSchedulerILi128ELi96ELi256ELi32ELb0ELb0ELb1ELb1ELb1ELb1EEEEEEEEEvNT_6ParamsE)
        /*0284*/ 	.word	0x00000028


	//----- nvinfo : EIATTR_MIN_STACK_SIZE
	.align		4
.L_126:
        /*0288*/ 	.byte	0x04, 0x12
        /*028a*/ 	.short	(.L_128 - .L_127)
	.align		4
.L_127:
        /*028c*/ 	.word	index@(_ZN7cutlass13device_kernelIN5flash11enable_sm90INS1_16FlashAttnFwdSm90INS1_25CollectiveMainloopFwdSm90ILi2EN4cute5tupleIJNS5_1CILi1EEES8_S8_EEENS6_IJNS7_ILi128EEENS7_ILi96EEENS7_ILi64EEEEEELi256ENS_10bfloat16_tEfNS_4arch4Sm90ELb1ELb0ELb1ELb1ELb0ELb1ELb0ELb1ELb0ELb0ELb0ELb0EEENS1_21CollectiveEpilogueFwdINS6_IJSA_NS7_ILi256EEESB_EEES9_SE_SG_Li256ELb1ELb0ELb0ELb0EEENS1_36VarlenDynamicPersistentTileSchedulerILi128ELi96ELi256ELi32ELb0ELb0ELb1ELb1ELb1ELb1EEEEEEEEEvNT_6ParamsE)
        /*0290*/ 	.word	0x00000030


	//----- nvinfo : EIATTR_MIN_STACK_SIZE
	.align		4
.L_128:
        /*0294*/ 	.byte	0x04, 0x12
        /*0296*/ 	.short	(.L_130 - .L_129)
	.align		4
.L_129:
        /*0298*/ 	.word	index@(_ZN7cutlass13device_kernelIN5flash11enable_sm90INS1_16FlashAttnFwdSm90INS1_25CollectiveMainloopFwdSm90ILi2EN4cute5tupleIJNS5_1CILi1EEES8_S8_EEENS6_IJNS7_ILi128EEENS7_ILi96EEENS7_ILi64EEEEEELi256ENS_10bfloat16_tEfNS_4arch4Sm90ELb1ELb0ELb1ELb1ELb0ELb0ELb1ELb1ELb0ELb0ELb0ELb0EEENS1_21CollectiveEpilogueFwdINS6_IJSA_NS7_ILi256EEESB_EEES9_SE_SG_Li256ELb1ELb0ELb0ELb0EEENS1_36VarlenDynamicPersistentTileSchedulerILi128ELi96ELi256ELi32ELb0ELb0ELb1ELb1ELb1ELb1EEEEEEEEEvNT_6ParamsE)
        /*029c*/ 	.word	0x00000028


	//----- nvinfo : EIATTR_MIN_STACK_SIZE
	.align		4
.L_130:
        /*02a0*/ 	.byte	0x04, 0x12
        /*02a2*/ 	.short	(.L_132 - .L_131)
	.align		4
.L_131:
        /*02a4*/ 	.word	index@(_ZN7cutlass13device_kernelIN5flash11enable_sm90INS1_16FlashAttnFwdSm90INS1_25CollectiveMainloopFwdSm90ILi2EN4cute5tupleIJNS5_1CILi1EEES8_S8_EEENS6_IJNS7_ILi128EEENS7_ILi96EEENS7_ILi64EEEEEELi256ENS_10bfloat16_tEfNS_4arch4Sm90ELb1ELb0ELb1ELb1ELb0ELb1ELb1ELb1ELb0ELb0ELb0ELb0EEENS1_21CollectiveEpilogueFwdINS6_IJSA_NS7_ILi256EEESB_EEES9_SE_SG_Li256ELb1ELb0ELb0ELb0EEENS1_36VarlenDynamicPersistentTileSchedulerILi128ELi96ELi256ELi32ELb0ELb0ELb1ELb1ELb1ELb1EEEEEEEEEvNT_6ParamsE)
        /*02a8*/ 	.word	0x00000078
.L_132:


//--------------------- .nv.compat                --------------------------
	.section	.nv.compat,"",@"SHT_CUDA_COMPAT_INFO"
	.align	4
        /*0000*/ 	.byte	0x02, 0x09, 0x01, 0x00, 0x02, 0x02, 0x04, 0x00, 0x02, 0x05, 0x05, 0x00, 0x03, 0x07, 0x01, 0x01
        /*0010*/ 	.byte	0x02, 0x03, 0x01, 0x00, 0x02, 0x06, 0x01, 0x00, 0x04, 0x0b, 0x08, 0x00, 0x00, 0x00, 0x00, 0x00
        /*0020*/ 	.byte	0x00, 0x00, 0x00, 0x00


//--------------------- .nv.info._ZN7cutlass13device_kernelIN5flash11enable_sm90INS1_16FlashAttnFwdSm90INS1_25CollectiveMainloopFwdSm90ILi2EN4cute5tupleIJNS5_1CILi1EEES8_S8_EEENS6_IJNS7_ILi128EEENS7_ILi96EEENS7_ILi64EEEEEELi256ENS_10bfloat16_tEfNS_4arch4Sm90ELb0ELb0ELb1ELb0ELb0ELb0ELb0ELb1ELb0ELb0ELb0ELb0EEENS1_21CollectiveEpilogueFwdINS6_IJSA_NS7_ILi256EEESB_EEES9_SE_SG_Li256ELb0ELb0ELb0ELb0EEENS1_29StaticPersistentTileSchedulerILb0EEEEEEEEEvNT_6ParamsE --------------------------
	.section	.nv.info._ZN7cutlass13device_kernelIN5flash11enable_sm90INS1_16FlashAttnFwdSm90INS1_25CollectiveMainloopFwdSm90ILi2EN4cute5tupleIJNS5_1CILi1EEES8_S8_EEENS6_IJNS7_ILi128EEENS7_ILi96EEENS7_ILi64EEEEEELi256ENS_10bfloat16_tEfNS_4arch4Sm90ELb0ELb0ELb1ELb0ELb0ELb0ELb0ELb1ELb0ELb0ELb0ELb0EEENS1_21CollectiveEpilogueFwdINS6_IJSA_NS7_ILi256EEESB_EEES9_SE_SG_Li256ELb0ELb0ELb0ELb0EEENS1_29StaticPersistentTileSchedulerILb0EEEEEEEEEvNT_6ParamsE,"",@"SHT_CUDA_INFO"
	.sectionflags	@""
	.align	4


	//----- nvinfo : EIATTR_CUDA_API_VERSION
	.align		4
        /*0000*/ 	.byte	0x04, 0x37
        /*0002*/ 	.short	(.L_134 - .L_133)
.L_133:
        /*0004*/ 	.word	0x00000082


	//----- nvinfo : EIATTR_KPARAM_INFO
	.align		4
.L_134:
        /*0008*/ 	.byte	0x04, 0x17
        /*000a*/ 	.short	(.L_136 - .L_135)
.L_135:
        /*000c*/ 	.word	0x00000000
        /*0010*/ 	.short	0x0000
        /*0012*/ 	.short	0x0070
        /*0014*/ 	.byte	0x00, 0xf0, 0x01, 0x2e


	//----- nvinfo : EIATTR_SPARSE_MMA_MASK
	.align		4
.L_136:
        /*0018*/ 	.byte	0x03, 0x50
        /*001a*/ 	.short	0x0000


	//----- nvinfo : EIATTR_MAXREG_COUNT
	.align		4
        /*001c*/ 	.byte	0x03, 0x1b
        /*001e*/ 	.short	0x00a8


	//----- nvinfo : EIATTR_NUM_BARRIERS
	.align		4
        /*0020*/ 	.byte	0x02, 0x4c
        /*0022*/ 	.byte	0x10
	.zero		1


	//----- nvinfo : EIATTR_EXTERNS
	.align		4
        /*0024*/ 	.byte	0x04, 0x0f
        /*0026*/ 	.short	(.L_138 - .L_137)


	//   ....[0]....
	.align		4
.L_137:
        /*0028*/ 	.word	index@(__assertfail)


	//----- nvinfo : EIATTR_ANNOTATIONS
	.align		4
.L_138:
        /*002c*/ 	.byte	0x04, 0x55
        /*002e*/ 	.short	(.L_140 - .L_139)


	//   ....[0]....
.L_139:
        /*0030*/ 	.word	0x00000001
        /*0034*/ 	.byte	0x90, 0x6f, 0x00, 0x00, 0x01, 0x00, 0x00, 0x00, 0xa0, 0x6f, 0x00, 0x00, 0x01, 0x00, 0x00, 0x00
        /* <DEDUP_REMOVED lines=10> */
        /*00e4*/ 	.byte	0x70, 0x97, 0x00, 0x00


	//----- nvinfo : EIATTR_MERCURY_ISA_VERSION
	.align		4
.L_140:
        /*00e8*/ 	.byte	0x03, 0x5f
        /*00ea*/ 	.short	0x0101


	//----- nvinfo : EIATTR_INT_WARP_WIDE_INSTR_OFFSETS
	.align		4
        /*00ec*/ 	.byte	0x04, 0x31
        /*00ee*/ 	.short	(.L_142 - .L_141)


	//   ....[0]....
.L_141:
        /*00f0*/ 	.word	0x00000190


	//   ....[1]....
        /*00f4*/ 	.word	0x000001c0


	//   ....[2]....
        /*00f8*/ 	.word	0x000001d0


	//   ....[3]....
        /*00fc*/ 	.word	0x000076a0


	//   ....[4]....
        /*0100*/ 	.word	0x000076d0


	//----- nvinfo : EIATTR_COOP_GROUP_MASK_REGIDS
	.align		4
.L_142:
        /*0104*/ 	.byte	0x04, 0x29
        /*0106*/ 	.short	(.L_144 - .L_143)


	//   ....[0]....
.L_143:
        /*0108*/ 	.word	0xffffffff


	//   ....[1]....
        /*010c*/ 	.word	0xffffffff


	//   ....[2]....
        /*0110*/ 	.word	0xffffffff


	//   ....[3]....
        /*0114*/ 	.word	0xffffffff


	//   ....[4]....
        /*0118*/ 	.word	0xffffffff


	//   ....[5]....
        /*011c*/ 	.word	0xffffffff


	//   ....[6]....
        /*0120*/ 	.word	0xffffffff


	//   ....[7]....
        /*0124*/ 	.word	0xffffffff


	//   ....[8]....
        /*0128*/ 	.word	0xffffffff


	//   ....[9]....
        /*012c*/ 	.word	0xffffffff


	//   ....[10]....
        /*0130*/ 	.word	0xffffffff


	//   ....[11]....
        /*0134*/ 	.word	0xffffffff


	//   ....[12]....
        /*0138*/ 	.word	0xffffffff


	//   ....[13]....
        /*013c*/ 	.word	0xffffffff


	//   ....[14]....
        /*0140*/ 	.word	0xffffffff


	//   ....[15]....
        /*0144*/ 	.word	0xffffffff


	//   ....[16]....
        /*0148*/ 	.word	0xffffffff


	//   ....[17]....
        /*014c*/ 	.word	0xffffffff


	//   ....[18]....
        /*0150*/ 	.word	0xffffffff


	//   ....[19]....
        /*0154*/ 	.word	0xffffffff


	//   ....[20]....
        /*0158*/ 	.word	0xffffffff


	//   ....[21]....
        /*015c*/ 	.word	0xffffffff


	//   ....[22]....
        /*0160*/ 	.word	0xffffffff


	//   ....[23]....
        /*0164*/ 	.word	0x0500000f


	//   ....[24]....
        /*0168*/ 	.word	0x0500000f


	//----- nvinfo : EIATTR_COOP_GROUP_INSTR_OFFSETS
	.align		4
.L_144:
        /*016c*/ 	.byte	0x04, 0x28
        /*016e*/ 	.short	(.L_146 - .L_145)


	//   ....[0]....
.L_145:
        /*0170*/ 	.word	0x00000070


	//   ....[1]....
        /*0174*/ 	.word	0x000001a0


	//   ....[2]....
        /*0178*/ 	.word	0x000001f0


	//   ....[3]....
        /*017c*/ 	.word	0x000003e0


	//   ....[4]....
        /*0180*/ 	.word	0x00000540


	//   ....[5]....
        /*0184*/ 	.word	0x00000660


	//   ....[6]....
        /*0188*/ 	.word	0x000007c0


	//   ....[7]....
        /*018c*/ 	.word	0x00000d40


	//   ....[8]....
        /*0190*/ 	.word	0x00001fd0


	//   ....[9]....
        /*0194*/ 	.word	0x00002060


	//   ....[10]....
        /*0198*/ 	.word	0x00002480


	//   ....[11]....
        /*019c*/ 	.word	0x00002500


	//   ....[12]....
        /*01a0*/ 	.word	0x00003a10


	//   ....[13]....
        /*01a4*/ 	.word	0x00003a80


	//   ....[14]....
        /*01a8*/ 	.word	0x00003ef0


	//   ....[15]....
        /*01ac*/ 	.word	0x000040b0


	//   ....[16]....
        /*01b0*/ 	.word	0x00005430


	//   ....[17]....
        /*01b4*/ 	.word	0x00005470


	//   ....[18]....
        /*01b8*/ 	.word	0x00005600


	//   ....[19]....
        /*01bc*/ 	.word	0x00005640


	//   ....[20]....
        /*01c0*/ 	.word	0x00006870


	//   ....[21]....
        /*01c4*/ 	.word	0x00006ea0


	//   ....[22]....
        /*01c8*/ 	.word	0x00009870


	//   ....[23]....
        /*01cc*/ 	.word	0x00009d60


	//   ....[24]....
        /*01d0*/ 	.word	0x0000a200


	//----- nvinfo : EIATTR_REG_RECONFIG
	.align		4
.L_146:
        /*01d4*/ 	.byte	0x01, 0x54
	.zero		2


	//----- nvinfo : EIATTR_SYSCALL_OFFSETS
	.align		4
        /*01d8*/ 	.byte	0x04, 0x46
        /*01da*/ 	.short	(.L_148 - .L_147)


	//   ....[0]....
.L_147:
        /*01dc*/ 	.word	0x00001070


	//   ....[1]....
        /*01e0*/ 	.word	0x00007300


	//   ....[2]....
        /*01e4*/ 	.word	0x00007440


	//   ....[3]....
        /*01e8*/ 	.word	0x00007540


	//----- nvinfo : EIATTR_MBARRIER_INSTR_OFFSETS
	.align		4
.L_148:
        /*01ec*/ 	.byte	0x04, 0x39
        /*01ee*/ 	.short	(.L_150 - .L_149)


	//   ....[0]....
.L_149:
        /*01f0*/ 	.word	0x00000290
        /*01f4*/ 	.word	0x000000ff
        /*01f8*/ 	.word	0x00022800
        /*01fc*/ 	.short	0x0100
        /*01fe*/ 	.byte	0x06
	.zero		1


	//   ....[1]....
        /*0200*/ 	.word	0x000002a0
        /*0204*/ 	.word	0x000000ff
        /*0208*/ 	.word	0x00022820
        /*020c*/ 	.short	0x0100
        /*020e*/ 	.byte	0x06
	.zero		1


	//   ....[2]....
        /*0210*/ 	.word	0x00000390
        /*0214*/ 	.word	0x000000ff
        /*0218*/ 	.word	0x00022830
        /*021c*/ 	.short	0x0100
        /*021e*/ 	.byte	0x08
	.zero		1


	//   ....[3]....
        /*0220*/ 	.word	0x000003a0
        /*0224*/ 	.word	0x000000ff
        /*0228*/ 	.word	0x00022840
        /*022c*/ 	.short	0x0100
        /*022e*/ 	.byte	0x08
	.zero		1


	//   ....[4]....
        /*0230*/ 	.word	0x000003b0
        /*0234*/ 	.word	0x000000ff
        /*0238*/ 	.word	0x00022838
        /*023c*/ 	.short	0x0100
        /*023e*/ 	.byte	0x08
	.zero		1


	//   ....[5]....
        /*0240*/ 	.word	0x000003c0
        /*0244*/ 	.word	0x000000ff
        /*0248*/ 	.word	0x00022848
        /*024c*/ 	.short	0x0100
        /*024e*/ 	.byte	0x08
	.zero		1


	//   ....[6]....
        /*0250*/ 	.word	0x000004f0
        /*0254*/ 	.word	0x000000ff
        /*0258*/ 	.word	0x00022850
        /*025c*/ 	.short	0x0100
        /*025e*/ 	.byte	0x08
	.zero		1


	//   ....[7]....
        /*0260*/ 	.word	0x00000500
        /*0264*/ 	.word	0x000000ff
        /*0268*/ 	.word	0x00022860
        /*026c*/ 	.short	0x0100
        /*026e*/ 	.byte	0x08
	.zero		1


	//   ....[8]....
        /*0270*/ 	.word	0x00000510
        /*0274*/ 	.word	0x000000ff
        /*0278*/ 	.word	0x00022858
        /*027c*/ 	.short	0x0100
        /*027e*/ 	.byte	0x08
	.zero		1


	//   ....[9]....
        /*0280*/ 	.word	0x00000520
        /*0284*/ 	.word	0x000000ff
        /*0288*/ 	.word	0x00022868
        /*028c*/ 	.short	0x0100
        /*028e*/ 	.byte	0x08
	.zero		1


	//   ....[10]....
        /*0290*/ 	.word	0x00000610
        /*0294*/ 	.word	0x000000ff
        /*0298*/ 	.word	0x00022870
        /*029c*/ 	.short	0x0100
        /*029e*/ 	.byte	0x06
	.zero		1


	//   ....[11]....
        /*02a0*/ 	.word	0x00000620
        /*02a4*/ 	.word	0x000000ff
        /*02a8*/ 	.word	0x00022880
        /*02ac*/ 	.short	0x0100
        /*02ae*/ 	.byte	0x06
	.zero		1


	//   ....[12]....
        /*02b0*/ 	.word	0x00000630
        /*02b4*/ 	.word	0x000000ff
        /*02b8*/ 	.word	0x00022878
        /*02bc*/ 	.short	0x0100
        /*02be*/ 	.byte	0x06
	.zero		1


	//   ....[13]....
        /*02c0*/ 	.word	0x00000640
        /*02c4*/ 	.word	0x000000ff
        /*02c8*/ 	.word	0x00022888
        /*02cc*/ 	.short	0x0100
        /*02ce*/ 	.byte	0x06
	.zero		1


	//   ....[14]....
        /*02d0*/ 	.word	0x00000770
        /*02d4*/ 	.word	0x000000ff
        /*02d8*/ 	.word	0x00022890
        /*02dc*/ 	.short	0x0100
        /*02de*/ 	.byte	0x08
	.zero		1


	//   ....[15]....
        /*02e0*/ 	.word	0x00000780
        /*02e4*/ 	.word	0x000000ff
        /*02e8*/ 	.word	0x000228a0
        /*02ec*/ 	.short	0x0100
        /*02ee*/ 	.byte	0x08
	.zero		1


	//   ....[16]....
        /*02f0*/ 	.word	0x00000790
        /*02f4*/ 	.word	0x000000ff
        /*02f8*/ 	.word	0x00022898
        /*02fc*/ 	.short	0x0100
        /*02fe*/ 	.byte	0x08
	.zero		1


	//   ....[17]....
        /*0300*/ 	.word	0x000007a0
        /*0304*/ 	.word	0x000000ff
        /*0308*/ 	.word	0x000228a8
        /*030c*/ 	.short	0x0100
        /*030e*/ 	.byte	0x08
	.zero		1


	//   ....[18]....
        /*0310*/ 	.word	0x000008d0
        /*0314*/ 	.word	0x000000ff
        /*0318*/ 	.word	0x000228b0
        /*031c*/ 	.short	0x0100
        /*031e*/ 	.byte	0x08
	.zero		1


	//   ....[19]....
        /*0320*/ 	.word	0x000008e0
        /*0324*/ 	.word	0x000000ff
        /*0328*/ 	.word	0x000228c0
        /*032c*/ 	.short	0x0100
        /*032e*/ 	.byte	0x08
	.zero		1


	//   ....[20]....
        /*0330*/ 	.word	0x000008f0
        /*0334*/ 	.word	0x000000ff
        /*0338*/ 	.word	0x000228b8
        /*033c*/ 	.short	0x0100
        /*033e*/ 	.byte	0x08
	.zero		1


	//   ....[21]....
        /*0340*/ 	.word	0x00000900
        /*0344*/ 	.word	0x000000ff
        /*0348*/ 	.word	0x000228c8
        /*034c*/ 	.short	0x0100
        /*034e*/ 	.byte	0x08
	.zero		1


	//   ....[22]....
        /*0350*/ 	.word	0x000010c0
        /*0354*/ 	.word	0x000000ff
        /*0358*/ 	.word	0x00022800
        /*035c*/ 	.short	0x010a
        /*035e*/ 	.byte	0x2e
	.zero		1


	//   ....[23]....
        /*0360*/ 	.word	0x00001170
        /*0364*/ 	.word	0x000000ff
        /*0368*/ 	.word	0x00022830
        /*036c*/ 	.short	0x010a
        /*036e*/ 	.byte	0x15
	.zero		1


	//   ....[24]....
        /*0370*/ 	.word	0x000011b0
        /*0374*/ 	.word	0x000000ff
        /*0378*/ 	.word	0x00022830
        /*037c*/ 	.short	0x010a
        /*037e*/ 	.byte	0x15
	.zero		1


	//   ....[25]....
        /*0380*/ 	.word	0x00002960
        /*0384*/ 	.word	0x00000000
        /*0388*/ 	.word	0x00000000
        /*038c*/ 	.short	0x0101
        /*038e*/ 	.byte	0x3f
	.zero		1


	//   ....[26]....
        /*0390*/ 	.word	0x00002da0
        /*0394*/ 	.word	0x000000ff
        /*0398*/ 	.word	0x00022850
        /*039c*/ 	.short	0x010a
        /*039e*/ 	.byte	0x15
	.zero		1


	//   ....[27]....
        /*03a0*/ 	.word	0x00002de0
        /*03a4*/ 	.word	0x000000ff
        /*03a8*/ 	.word	0x00022850
        /*03ac*/ 	.short	0x010a
        /*03ae*/ 	.byte	0x15
	.zero		1


	//   ....[28]....
        /*03b0*/ 	.word	0x000030d0
        /*03b4*/ 	.word	0x0000000a
        /*03b8*/ 	.word	0x00000000
        /*03bc*/ 	.short	0x0101
        /*03be*/ 	.byte	0x3f
	.zero		1


	//   ....[29]....
        /*03c0*/ 	.word	0x00003230
        /*03c4*/ 	.word	0x000000ff
        /*03c8*/ 	.word	0x00022830
        /*03cc*/ 	.short	0x010a
        /*03ce*/ 	.byte	0x18
	.zero		1


	//   ....[30]....
        /*03d0*/ 	.word	0x00003280
        /*03d4*/ 	.word	0x000000ff
        /*03d8*/ 	.word	0x00022830
        /*03dc*/ 	.short	0x010a
        /*03de*/ 	.byte	0x18
	.zero		1


	//   ....[31]....
        /*03e0*/ 	.word	0x00004430
        /*03e4*/ 	.word	0x00000098
        /*03e8*/ 	.word	0x00000000
        /*03ec*/ 	.short	0x0101
        /*03ee*/ 	.byte	0x3f
	.zero		1


	//   ....[32]....
        /*03f0*/ 	.word	0x00005100
        /*03f4*/ 	.word	0x000000ff
        /*03f8*/ 	.word	0x00022850
        /*03fc*/ 	.short	0x010a
        /*03fe*/ 	.byte	0x18
	.zero		1


	//   ....[33]....
        /*0400*/ 	.word	0x00005150
        /*0404*/ 	.word	0x000000ff
        /*0408*/ 	.word	0x00022850
        /*040c*/ 	.short	0x010a
        /*040e*/ 	.byte	0x18
	.zero		1


	//   ....[34]....
        /*0410*/ 	.word	0x00005410
        /*0414*/ 	.word	0x000000c7
        /*0418*/ 	.word	0x00000000
        /*041c*/ 	.short	0x0101
        /*041e*/ 	.byte	0x3f
	.zero		1


	//   ....[35]....
        /*0420*/ 	.word	0x00006db0
        /*0424*/ 	.word	0x000000ff
        /*0428*/ 	.word	0x00000000
        /*042c*/ 	.short	0x0101
        /*042e*/ 	.byte	0x06
	.zero		1


	//   ....[36]....
        /*0430*/ 	.word	0x00007a20
        /*0434*/ 	.word	0x00000005
        /*0438*/ 	.word	0x00022840
        /*043c*/ 	.short	0x010a
        /*043e*/ 	.byte	0x3f
	.zero		1


	//   ....[37]....
        /*0440*/ 	.word	0x00007db0
        /*0444*/ 	.word	0x0000000a
        /*0448*/ 	.word	0x00022820
        /*044c*/ 	.short	0x010a
        /*044e*/ 	.byte	0x3f
	.zero		1


	//   ....[38]....
        /*0450*/ 	.word	0x00007e70
        /*0454*/ 	.word	0x00000008
        /*0458*/ 	.word	0x00022860
        /*045c*/ 	.short	0x010a
        /*045e*/ 	.byte	0x3f
	.zero		1


	//   ....[39]....
        /*0460*/ 	.word	0x00008430
        /*0464*/ 	.word	0x00000002
        /*0468*/ 	.word	0x00022840
        /*046c*/ 	.short	0x010a
        /*046e*/ 	.byte	0x3f
	.zero		1


	//   ....[40]....
        /*0470*/ 	.word	0x000085f0
        /*0474*/ 	.word	0x00000002
        /*0478*/ 	.word	0x00022860
        /*047c*/ 	.short	0x010a
        /*047e*/ 	.byte	0x3f
	.zero		1


	//   ....[41]....
        /*0480*/ 	.word	0x00008b40
        /*0484*/ 	.word	0x00000003
        /*0488*/ 	.word	0x00022840
        /*048c*/ 	.short	0x010a
        /*048e*/ 	.byte	0x3f
	.zero		1


	//   ....[42]....
        /*0490*/ 	.word	0x00008d00
        /*0494*/ 	.word	0x00000003
        /*0498*/ 	.word	0x00022860
        /*049c*/ 	.short	0x010a
        /*049e*/ 	.byte	0x3f
	.zero		1


	//   ....[43]....
        /*04a0*/ 	.word	0x000091f0
        /*04a4*/ 	.word	0x00000003
        /*04a8*/ 	.word	0x00022840
        /*04ac*/ 	.short	0x010a
        /*04ae*/ 	.byte	0x3f
	.zero		1


	//   ....[44]....
        /*04b0*/ 	.word	0x000093b0
        /*04b4*/ 	.word	0x00000003
        /*04b8*/ 	.word	0x00022860
        /*04bc*/ 	.short	0x010a
        /*04be*/ 	.byte	0x3f
	.zero		1


	//   ....[45]....
        /*04c0*/ 	.word	0x000097f0
        /*04c4*/ 	.word	0x00000000
        /*04c8*/ 	.word	0x00022820
        /*04cc*/ 	.short	0x010a
        /*04ce*/ 	.byte	0x3f
	.zero		1


	//   ....[46]....
        /*04d0*/ 	.word	0x00009990
        /*04d4*/ 	.word	0x00000006
        /*04d8*/ 	.word	0x00000000
        /*04dc*/ 	.short	0x010a
        /*04de*/ 	.byte	0x3f
	.zero		1


	//   ....[47]....
        /*04e0*/ 	.word	0x00009a00
        /*04e4*/ 	.word	0x00000003
        /*04e8*/ 	.word	0x00000000
        /*04ec*/ 	.short	0x010a
        /*04ee*/ 	.byte	0x3f
	.zero		1


	//   ....[48]....
        /*04f0*/ 	.word	0x00009a60
        /*04f4*/ 	.word	0x00000010
        /*04f8*/ 	.word	0x00000000
        /*04fc*/ 	.short	0x010a
        /*04fe*/ 	.byte	0x3f
	.zero		1


	//   ....[49]....
        /*0500*/ 	.word	0x00009a90
        /*0504*/ 	.word	0x00000003
        /*0508*/ 	.word	0x00000000
        /*050c*/ 	.short	0x010a
        /*050e*/ 	.byte	0x3f
	.zero		1


	//   ....[50]....
        /*0510*/ 	.word	0x00009b00
        /*0514*/ 	.word	0x00000003
        /*0518*/ 	.word	0x00022800
        /*051c*/ 	.short	0x010a
        /*051e*/ 	.byte	0x3f
	.zero		1


	//   ....[51]....
        /*0520*/ 	.word	0x00009b60
        /*0524*/ 	.word	0x00000000
        /*0528*/ 	.word	0x00022830
        /*052c*/ 	.short	0x010a
        /*052e*/ 	.byte	0x3f
	.zero		1


	//   ....[52]....
        /*0530*/ 	.word	0x00009bb0
        /*0534*/ 	.word	0x0000000a
        /*0538*/ 	.word	0x00022850
        /*053c*/ 	.short	0x010a
        /*053e*/ 	.byte	0x3f
	.zero		1


	//   ....[53]....
        /*0540*/ 	.word	0x00009c20
        /*0544*/ 	.word	0x00000004
        /*0548*/ 	.word	0x00022830
        /*054c*/ 	.short	0x010a
        /*054e*/ 	.byte	0x3f
	.zero		1


	//   ....[54]....
        /*0550*/ 	.word	0x00009c80
        /*0554*/ 	.word	0x000000c7
        /*0558*/ 	.word	0x00022850
        /*055c*/ 	.short	0x010a
        /*055e*/ 	.byte	0x3f
	.zero		1


	//   ....[55]....
        /*0560*/ 	.word	0x00009e20
        /*0564*/ 	.word	0x00000005
        /*0568*/ 	.word	0x00022840
        /*056c*/ 	.short	0x010a
        /*056e*/ 	.byte	0x3f
	.zero		1


	//   ....[56]....
        /*0570*/ 	.word	0x00009ea0
        /*0574*/ 	.word	0x00000008
        /*0578*/ 	.word	0x00022820
        /*057c*/ 	.short	0x010a
        /*057e*/ 	.byte	0x3f
	.zero		1


	//   ....[57]....
        /*0580*/ 	.word	0x00009ef0
        /*0584*/ 	.word	0x00000008
        /*0588*/ 	.word	0x00022860
        /*058c*/ 	.short	0x010a
        /*058e*/ 	.byte	0x3f
	.zero		1


	//   ....[58]....
        /*0590*/ 	.word	0x00009f40
        /*0594*/ 	.word	0x00000002
        /*0598*/ 	.word	0x00022840
        /*059c*/ 	.short	0x010a
        /*059e*/ 	.byte	0x3f
	.zero		1


	//   ....[59]....
        /*05a0*/ 	.word	0x00009f90
        /*05a4*/ 	.word	0x00000002
        /*05a8*/ 	.word	0x00022860
        /*05ac*/ 	.short	0x010a
        /*05ae*/ 	.byte	0x3f
	.zero		1


	//   ....[60]....
        /*05b0*/ 	.word	0x00009fe0
        /*05b4*/ 	.word	0x00000003
        /*05b8*/ 	.word	0x00022840
        /*05bc*/ 	.short	0x010a
        /*05be*/ 	.byte	0x3f
	.zero		1


	//   ....[61]....
        /*05c0*/ 	.word	0x0000a030
        /*05c4*/ 	.word	0x00000003
        /*05c8*/ 	.word	0x00022860
        /*05cc*/ 	.short	0x010a
        /*05ce*/ 	.byte	0x3f
	.zero		1


	//   ....[62]....
        /*05d0*/ 	.word	0x0000a080
        /*05d4*/ 	.word	0x00000003
        /*05d8*/ 	.word	0x00022840
        /*05dc*/ 	.short	0x010a
        /*05de*/ 	.byte	0x3f
	.zero		1


	//   ....[63]....
        /*05e0*/ 	.word	0x0000a0d0
        /*05e4*/ 	.word	0x00000003
        /*05e8*/ 	.word	0x00022860
        /*05ec*/ 	.short	0x010a
        /*05ee*/ 	.byte	0x3f
	.zero		1


	//   ....[64]....
        /*05f0*/ 	.word	0x0000a120
        /*05f4*/ 	.word	0x00000000
        /*05f8*/ 	.word	0x00022820
        /*05fc*/ 	.short	0x010a
        /*05fe*/ 	.byte	0x3f
	.zero		1


	//   ....[65]....
        /*0600*/ 	.word	0x0000a2c0
        /*0604*/ 	.word	0x00000006
        /*0608*/ 	.word	0x00000000
        /*060c*/ 	.short	0x010a
        /*060e*/ 	.byte	0x3f
	.zero		1


	//   ....[66]....
        /*0610*/ 	.word	0x0000a310
        /*0614*/ 	.word	0x00000003
        /*0618*/ 	.word	0x00000000
        /*061c*/ 	.short	0x010a
        /*061e*/ 	.byte	0x3f
	.zero		1


	//   ....[67]....
        /*0620*/ 	.word	0x0000a360
        /*0624*/ 	.word	0x00000010
        /*0628*/ 	.word	0x00000000
        /*062c*/ 	.short	0x010a
        /*062e*/ 	.byte	0x3f
	.zero		1


	//----- nvinfo : EIATTR_NUM_MBARRIERS
	.align		4
.L_150:
        /*0630*/ 	.byte	0x03, 0x38
        /*0632*/ 	.short	0x0016


	//----- nvinfo : EIATTR_EXIT_INSTR_OFFSETS
	.align		4
        /*0634*/ 	.byte	0x04, 0x1c
        /*0636*/ 	.short	(.L_152 - .L_151)


	//   ....[0]....
.L_151:
        /*0638*/ 	.word	0x00000a30


	//   ....[1]....
        /*063c*/ 	.word	0x00006e60


	//   ....[2]....
        /*0640*/ 	.word	0x00006ec0


	//   ....[3]....
        /*0644*/ 	.word	0x00009ae0


	//----- nvinfo : EIATTR_MAX_THREADS
	.align		4
.L_152:
        /*0648*/ 	.byte	0x04, 0x05
        /*064a*/ 	.short	(.L_154 - .L_153)
.L_153:
        /*064c*/ 	.word	0x00000180
        /*0650*/ 	.word	0x00000001
        /*0654*/ 	.word	0x00000001


	//----- nvinfo : EIATTR_CRS_STACK_SIZE
	.align		4
.L_154:
        /*0658*/ 	.byte	0x04, 0x1e
        /*065a*/ 	.short	(.L_156 - .L_155)
.L_155:
        /*065c*/ 	.word	0x00000000


	//----- nvinfo : EIATTR_CBANK_PARAM_SIZE
	.align		4
.L_156:
        /*0660*/ 	.byte	0x03, 0x19
        /*0662*/ 	.short	0x0bf0


	//----- nvinfo : EIATTR_PARAM_CBANK
	.align		4
        /*0664*/ 	.byte	0x04, 0x0a
        /*0666*/ 	.short	(.L_158 - .L_157)
	.align		4
.L_157:
        /*0668*/ 	.word	index@(.nv.constant0._ZN7cutlass13device_kernelIN5flash11enable_sm90INS1_16FlashAttnFwdSm90INS1_25CollectiveMainloopFwdSm90ILi2EN4cute5tupleIJNS5_1CILi1EEES8_S8_EEENS6_IJNS7_ILi128EEENS7_ILi96EEENS7_ILi64EEEEEELi256ENS_10bfloat16_tEfNS_4arch4Sm90ELb0ELb0ELb1ELb0ELb0ELb0ELb0ELb1ELb0ELb0ELb0ELb0EEENS1_21CollectiveEpilogueFwdINS6_IJSA_NS7_ILi256EEESB_EEES9_SE_SG_Li256ELb0ELb0ELb0ELb0EEENS1_29StaticPersistentTileSchedulerILb0EEEEEEEEEvNT_6ParamsE)
        /*066c*/ 	.short	0x0210
        /*066e*/ 	.short	0x0bf0


	//----- nvinfo : EIATTR_SW_WAR
	.align		4
.L_158:
        /*0670*/ 	.byte	0x04, 0x36
        /*0672*/ 	.short	(.L_160 - .L_159)
.L_159:
        /*0674*/ 	.word	0x00000008
.L_160:


//--------------------- .nv.info._ZN7cutlass13device_kernelIN5flash11enable_sm90INS1_16FlashAttnFwdSm90INS1_25CollectiveMainloopFwdSm90ILi2EN4cute5tupleIJNS5_1CILi1EEES8_S8_EEENS6_IJNS7_ILi128EEENS7_ILi96EEENS7_ILi64EEEEEELi256ENS_10bfloat16_tEfNS_4arch4Sm90ELb0ELb0ELb1ELb0ELb0ELb0ELb1ELb1ELb0ELb0ELb0ELb0EEENS1_21CollectiveEpilogueFwdINS6_IJSA_NS7_ILi256EEESB_EEES9_SE_SG_Li256ELb0ELb0ELb0ELb0EEENS1_29StaticPersistentTileSchedulerILb0EEEEEEEEEvNT_6ParamsE --------------------------
	.section	.nv.info._ZN7cutlass13device_kernelIN5flash11enable_sm90INS1_16FlashAttnFwdSm90INS1_25CollectiveMainloopFwdSm90ILi2EN4cute5tupleIJNS5_1CILi1EEES8_S8_EEENS6_IJNS7_ILi128EEENS7_ILi96EEENS7_ILi64EEEEEELi256ENS_10bfloat16_tEfNS_4arch4Sm90ELb0ELb0ELb1ELb0ELb0ELb0ELb1ELb1ELb0ELb0ELb0ELb0EEENS1_21CollectiveEpilogueFwdINS6_IJSA_NS7_ILi256EEESB_EEES9_SE_SG_Li256ELb0ELb0ELb0ELb0EEENS1_29StaticPersistentTileSchedulerILb0EEEEEEEEEvNT_6ParamsE,"",@"SHT_CUDA_INFO"
	.sectionflags	@""
	.align	4


	//----- nvinfo : EIATTR_CUDA_API_VERSION
	.align		4
        /*0000*/ 	.byte	0x04, 0x37
        /*0002*/ 	.short	(.L_162 - .L_161)
.L_161:
        /*0004*/ 	.word	0x00000082


	//----- nvinfo : EIATTR_KPARAM_INFO
	.align		4
.L_162:
        /*0008*/ 	.byte	0x04, 0x17
        /*000a*/ 	.short	(.L_164 - .L_163)
.L_163:
        /*000c*/ 	.word	0x00000000
        /*0010*/ 	.short	0x0000
        /*0012*/ 	.short	0x0070
        /*0014*/ 	.byte	0x00, 0xf0, 0x01, 0x32


	//----- nvinfo : EIATTR_SPARSE_MMA_MASK
	.align		4
.L_164:
        /*0018*/ 	.byte	0x03, 0x50
        /*001a*/ 	.short	0x0000


	//----- nvinfo : EIATTR_MAXREG_COUNT
	.align		4
        /*001c*/ 	.byte	0x03, 0x1b
        /*001e*/ 	.short	0x00a8


	//----- nvinfo : EIATTR_NUM_BARRIERS
	.align		4
        /*0020*/ 	.byte	0x02, 0x4c
        /*0022*/ 	.byte	0x10
	.zero		1


	//----- nvinfo : EIATTR_EXTERNS
	.align		4
        /*0024*/ 	.byte	0x04, 0x0f
        /*0026*/ 	.short	(.L_166 - .L_165)


	//   ....[0]....
	.align		4
.L_165:
        /*0028*/ 	.word	index@(__assertfail)


	//----- nvinfo : EIATTR_ANNOTATIONS
	.align		4
.L_166:
        /*002c*/ 	.byte	0x04, 0x55
        /*002e*/ 	.short	(.L_168 - .L_167)


	//   ....[0]....
.L_167:
        /* <DEDUP_REMOVED lines=13> */


	//----- nvinfo : EIATTR_MERCURY_ISA_VERSION
	.align		4
.L_168:
        /*00e8*/ 	.byte	0x03, 0x5f
        /*00ea*/ 	.short	0x0101


	//----- nvinfo : EIATTR_INT_WARP_WIDE_INSTR_OFFSETS
	.align		4
        /*00ec*/ 	.byte	0x04, 0x31
        /*00ee*/ 	.short	(.L_170 - .L_169)


	//   ....[0]....
.L_169:
        /*00f0*/ 	.word	0x000001c0


	//   ....[1]....
        /*00f4*/ 	.word	0x000001f0


	//   ....[2]....
        /*00f8*/ 	.word	0x00000200


	//   ....[3]....
        /*00fc*/ 	.word	0x00000270


	//   ....[4]....
        /*0100*/ 	.word	0x000084b0


	//   ....[5]....
        /*0104*/ 	.word	0x00008510


	//----- nvinfo : EIATTR_COOP_GROUP_MASK_REGIDS
	.align		4
.L_170:
        /*0108*/ 	.byte	0x04, 0x29
        /*010a*/ 	.short	(.L_172 - .L_171)


	//   ....[0]....
.L_171:
        /*010c*/ 	.word	0xffffffff


	//   ....[1]....
        /*0110*/ 	.word	0xffffffff


	//   ....[2]....
        /*0114*/ 	.word	0xffffffff


	//   ....[3]....
        /*0118*/ 	.word	0xffffffff


	//   ....[4]....
        /*011c*/ 	.word	0xffffffff


	//   ....[5]....
        /*0120*/ 	.word	0xffffffff


	//   ....[6]....
        /*0124*/ 	.word	0xffffffff


	//   ....[7]....
        /*0128*/ 	.word	0xffffffff


	//   ....[8]....
        /*012c*/ 	.word	0xffffffff


	//   ....[9]....
        /*0130*/ 	.word	0xffffffff


	//   ....[10]....
        /*0134*/ 	.word	0xffffffff


	//   ....[11]....
        /*0138*/ 	.word	0xffffffff


	//   ....[12]....
        /*013c*/ 	.word	0xffffffff


	//   ....[13]....
        /*0140*/ 	.word	0xffffffff


	//   ....[14]....
        /*0144*/ 	.word	0xffffffff


	//   ....[15]....
        /*0148*/ 	.word	0xffffffff


	//   ....[16]....
        /*014c*/ 	.word	0xffffffff


	//   ....[17]....
        /*0150*/ 	.word	0xffffffff


	//   ....[18]....
        /*0154*/ 	.word	0xffffffff


	//   ....[19]....
        /*0158*/ 	.word	0xffffffff


	//   ....[20]....
        /*015c*/ 	.word	0xffffffff


	//   ....[21]....
        /*0160*/ 	.word	0xffffffff


	//   ....[22]....
        /*0164*/ 	.word	0xffffffff


	//   ....[23]....
        /*0168*/ 	.word	0x0500000f


	//   ....[24]....
        /*016c*/ 	.word	0x0500000f


	//----- nvinfo : EIATTR_COOP_GROUP_INSTR_OFFSETS
	.align		4
.L_172:
        /*0170*/ 	.byte	0x04, 0x28
        /*0172*/ 	.short	(.L_174 - .L_173)


	//   ....[0]....
.L_173:
        /*0174*/ 	.word	0x00000070


	//   ....[1]....
        /*0178*/ 	.word	0x000001d0


	//   ....[2]....
        /*017c*/ 	.word	0x00000220


	//   ....[3]....
        /*0180*/ 	.word	0x00000430


	//   ....[4]....
        /*0184*/ 	.word	0x00000590


	//   ....[5]....
        /*0188*/ 	.word	0x000006b0


	//   ....[6]....
        /*018c*/ 	.word	0x00000810


	//   ....[7]....
        /*0190*/ 	.word	0x00000d90


	//   ....[8]....
        /*0194*/ 	.word	0x00002a40


	//   ....[9]....
        /*0198*/ 	.word	0x00002a90


	//   ....[10]....
        /*019c*/ 	.word	0x00002ab0


	//   ....[11]....
        /*01a0*/ 	.word	0x00002ad0


	//   ....[12]....
        /*01a4*/ 	.word	0x00004c10


	//   ....[13]....
        /*01a8*/ 	.word	0x00004c60


	//   ....[14]....
        /*01ac*/ 	.word	0x00004c80


	//   ....[15]....
        /*01b0*/ 	.word	0x00004ca0


	//   ....[16]....
        /*01b4*/ 	.word	0x00006260


	//   ....[17]....
        /*01b8*/ 	.word	0x000062a0


	//   ....[18]....
        /*01bc*/ 	.word	0x00006430


	//   ....[19]....
        /*01c0*/ 	.word	0x00006470


	//   ....[20]....
        /*01c4*/ 	.word	0x00007630


	//   ....[21]....
        /*01c8*/ 	.word	0x00007cd0


	//   ....[22]....
        /*01cc*/ 	.word	0x0000a8f0


	//   ....[23]....
        /*01d0*/ 	.word	0x0000ae40


	//   ....[24]....
        /*01d4*/ 	.word	0x0000b2e0


	//----- nvinfo : EIATTR_REG_RECONFIG
	.align		4
.L_174:
        /*01d8*/ 	.byte	0x01, 0x54
	.zero		2


	//----- nvinfo : EIATTR_SYSCALL_OFFSETS
	.align		4
        /*01dc*/ 	.byte	0x04, 0x46
        /*01de*/ 	.short	(.L_176 - .L_175)


	//   ....[0]....
.L_175:
        /*01e0*/ 	.word	0x000010d0


	//   ....[1]....
        /*01e4*/ 	.word	0x00008130


	//   ....[2]....
        /*01e8*/ 	.word	0x00008270


	//   ....[3]....
        /*01ec*/ 	.word	0x00008370


	//----- nvinfo : EIATTR_MBARRIER_INSTR_OFFSETS
	.align		4
.L_176:
        /*01f0*/ 	.byte	0x04, 0x39
        /*01f2*/ 	.short	(.L_178 - .L_177)


	//   ....[0]....
.L_177:
        /*01f4*/ 	.word	0x000002d0
        /*01f8*/ 	.word	0x000000ff
        /*01fc*/ 	.word	0x00032400
        /*0200*/ 	.short	0x0100
        /*0202*/ 	.byte	0x06
	.zero		1


	//   ....[1]....
        /*0204*/ 	.word	0x000002e0
        /*0208*/ 	.word	0x000000ff
        /*020c*/ 	.word	0x00032410
        /*0210*/ 	.short	0x0100
        /*0212*/ 	.byte	0x06
	.zero		1


	//   ....[2]....
        /*0214*/ 	.word	0x000002f0
        /*0218*/ 	.word	0x000000ff
        /*021c*/ 	.word	0x00032420
        /*0220*/ 	.short	0x0100
        /*0222*/ 	.byte	0x06
	.zero		1


	//   ....[3]....
        /*0224*/ 	.word	0x000003e0
        /*0228*/ 	.word	0x000000ff
        /*022c*/ 	.word	0x00032430
        /*0230*/ 	.short	0x0100
        /*0232*/ 	.byte	0x08
	.zero		1


	//   ....[4]....
        /*0234*/ 	.word	0x000003f0
        /*0238*/ 	.word	0x000000ff
        /*023c*/ 	.word	0x00032440
        /*0240*/ 	.short	0x0100
        /*0242*/ 	.byte	0x08
	.zero		1


	//   ....[5]....
        /*0244*/ 	.word	0x00000400
        /*0248*/ 	.word	0x000000ff
        /*024c*/ 	.word	0x00032438
        /*0250*/ 	.short	0x0100
        /*0252*/ 	.byte	0x08
	.zero		1


	//   ....[6]....
        /*0254*/ 	.word	0x00000410
        /*0258*/ 	.word	0x000000ff
        /*025c*/ 	.word	0x00032448
        /*0260*/ 	.short	0x0100
        /*0262*/ 	.byte	0x08
	.zero		1


	//   ....[7]....
        /*0264*/ 	.word	0x00000540
        /*0268*/ 	.word	0x000000ff
        /*026c*/ 	.word	0x00032450
        /*0270*/ 	.short	0x0100
        /*0272*/ 	.byte	0x08
	.zero		1


	//   ....[8]....
        /*0274*/ 	.word	0x00000550
        /*0278*/ 	.word	0x000000ff
        /*027c*/ 	.word	0x00032460
        /*0280*/ 	.short	0x0100
        /*0282*/ 	.byte	0x08
	.zero		1


	//   ....[9]....
        /*0284*/ 	.word	0x00000560
        /*0288*/ 	.word	0x000000ff
        /*028c*/ 	.word	0x00032458
        /*0290*/ 	.short	0x0100
        /*0292*/ 	.byte	0x08
	.zero		1


	//   ....[10]....
        /*0294*/ 	.word	0x00000570
        /*0298*/ 	.word	0x000000ff
        /*029c*/ 	.word	0x00032468
        /*02a0*/ 	.short	0x0100
        /*02a2*/ 	.byte	0x08
	.zero		1


	//   ....[11]....
        /*02a4*/ 	.word	0x00000660
        /*02a8*/ 	.word	0x000000ff
        /*02ac*/ 	.word	0x00032470
        /*02b0*/ 	.short	0x0100
        /*02b2*/ 	.byte	0x06
	.zero		1


	//   ....[12]....
        /*02b4*/ 	.word	0x00000670
        /*02b8*/ 	.word	0x000000ff
        /*02bc*/ 	.word	0x00032480
        /*02c0*/ 	.short	0x0100
        /*02c2*/ 	.byte	0x06
	.zero		1


	//   ....[13]....
        /*02c4*/ 	.word	0x00000680
        /*02c8*/ 	.word	0x000000ff
        /*02cc*/ 	.word	0x00032478
        /*02d0*/ 	.short	0x0100
        /*02d2*/ 	.byte	0x06
	.zero		1


	//   ....[14]....
        /*02d4*/ 	.word	0x00000690
        /*02d8*/ 	.word	0x000000ff
        /*02dc*/ 	.word	0x00032488
        /*02e0*/ 	.short	0x0100
        /*02e2*/ 	.byte	0x06
	.zero		1


	//   ....[15]....
        /*02e4*/ 	.word	0x000007c0
        /*02e8*/ 	.word	0x000000ff
        /*02ec*/ 	.word	0x00032490
        /*02f0*/ 	.short	0x0100
        /*02f2*/ 	.byte	0x08
	.zero		1


	//   ....[16]....
        /*02f4*/ 	.word	0x000007d0
        /*02f8*/ 	.word	0x000000ff
        /*02fc*/ 	.word	0x000324a0
        /*0300*/ 	.short	0x0100
        /*0302*/ 	.byte	0x08
	.zero		1


	//   ....[17]....
        /*0304*/ 	.word	0x000007e0
        /*0308*/ 	.word	0x000000ff
        /*030c*/ 	.word	0x00032498
        /*0310*/ 	.short	0x0100
        /*0312*/ 	.byte	0x08
	.zero		1


	//   ....[18]....
        /*0314*/ 	.word	0x000007f0
        /*0318*/ 	.word	0x000000ff
        /*031c*/ 	.word	0x000324a8
        /*0320*/ 	.short	0x0100
        /*0322*/ 	.byte	0x08
	.zero		1


	//   ....[19]....
        /*0324*/ 	.word	0x00000920
        /*0328*/ 	.word	0x000000ff
        /*032c*/ 	.word	0x000324b0
        /*0330*/ 	.short	0x0100
        /*0332*/ 	.byte	0x08
	.zero		1


	//   ....[20]....
        /*0334*/ 	.word	0x00000930
        /*0338*/ 	.word	0x000000ff
        /*033c*/ 	.word	0x000324c0
        /*0340*/ 	.short	0x0100
        /*0342*/ 	.byte	0x08
	.zero		1


	//   ....[21]....
        /*0344*/ 	.word	0x00000940
        /*0348*/ 	.word	0x000000ff
        /*034c*/ 	.word	0x000324b8
        /*0350*/ 	.short	0x0100
        /*0352*/ 	.byte	0x08
	.zero		1


	//   ....[22]....
        /*0354*/ 	.word	0x00000950
        /*0358*/ 	.word	0x000000ff
        /*035c*/ 	.word	0x000324c8
        /*0360*/ 	.short	0x0100
        /*0362*/ 	.byte	0x08
	.zero		1


	//   ....[23]....
        /*0364*/ 	.word	0x00001120
        /*0368*/ 	.word	0x000000ff
        /*036c*/ 	.word	0x00032400
        /*0370*/ 	.short	0x010a
        /*0372*/ 	.byte	0x29
	.zero		1


	//   ....[24]....
        /*0374*/ 	.word	0x000011d0
        /*0378*/ 	.word	0x000000ff
        /*037c*/ 	.word	0x00032430
        /*0380*/ 	.short	0x010a
        /*0382*/ 	.byte	0x1a
	.zero		1


	//   ....[25]....
        /*0384*/ 	.word	0x00001210
        /*0388*/ 	.word	0x000000ff
        /*038c*/ 	.word	0x00032430
        /*0390*/ 	.short	0x010a
        /*0392*/ 	.byte	0x1a
	.zero		1


	//   ....[26]....
        /*0394*/ 	.word	0x00001470
        /*0398*/ 	.word	0x000000ff
        /*039c*/ 	.word	0x00032410
        /*03a0*/ 	.short	0x010a
        /*03a2*/ 	.byte	0x29
	.zero		1


	//   ....[27]....
        /*03a4*/ 	.word	0x000014b0
        /*03a8*/ 	.word	0x000000ff
        /*03ac*/ 	.word	0x00032450
        /*03b0*/ 	.short	0x010a
        /*03b2*/ 	.byte	0x1a
	.zero		1


	//   ....[28]....
        /*03b4*/ 	.word	0x000014f0
        /*03b8*/ 	.word	0x000000ff
        /*03bc*/ 	.word	0x00032450
        /*03c0*/ 	.short	0x010a
        /*03c2*/ 	.byte	0x1a
	.zero		1


	//   ....[29]....
        /*03c4*/ 	.word	0x00002d30
        /*03c8*/ 	.word	0x00000018
        /*03cc*/ 	.word	0x00000000
        /*03d0*/ 	.short	0x0101
        /*03d2*/ 	.byte	0x3f
	.zero		1


	//   ....[30]....
        /*03d4*/ 	.word	0x00003850
        /*03d8*/ 	.word	0x0000000c
        /*03dc*/ 	.word	0x00000000
        /*03e0*/ 	.short	0x0101
        /*03e2*/ 	.byte	0x3f
	.zero		1


	//   ....[31]....
        /*03e4*/ 	.word	0x00003990
        /*03e8*/ 	.word	0x000000ff
        /*03ec*/ 	.word	0x00032430
        /*03f0*/ 	.short	0x010a
        /*03f2*/ 	.byte	0x1d
	.zero		1


	//   ....[32]....
        /*03f4*/ 	.word	0x000039d0
        /*03f8*/ 	.word	0x000000ff
        /*03fc*/ 	.word	0x00032430
        /*0400*/ 	.short	0x010a
        /*0402*/ 	.byte	0x1d
	.zero		1


	//   ....[33]....
        /*0404*/ 	.word	0x00003b50
        /*0408*/ 	.word	0x000000ff
        /*040c*/ 	.word	0x00032450
        /*0410*/ 	.short	0x010a
        /*0412*/ 	.byte	0x1d
	.zero		1


	//   ....[34]....
        /*0414*/ 	.word	0x00003b90
        /*0418*/ 	.word	0x000000ff
        /*041c*/ 	.word	0x00032450
        /*0420*/ 	.short	0x010a
        /*0422*/ 	.byte	0x1d
	.zero		1


	//   ....[35]....
        /*0424*/ 	.word	0x00004eb0
        /*0428*/ 	.word	0x00000098
        /*042c*/ 	.word	0x00000000
        /*0430*/ 	.short	0x0101
        /*0432*/ 	.byte	0x3f
	.zero		1


	//   ....[36]....
        /*0434*/ 	.word	0x00006240
        /*0438*/ 	.word	0x000000c4
        /*043c*/ 	.word	0x00000000
        /*0440*/ 	.short	0x0101
        /*0442*/ 	.byte	0x3f
	.zero		1


	//   ....[37]....
        /*0444*/ 	.word	0x00007be0
        /*0448*/ 	.word	0x000000ff
        /*044c*/ 	.word	0x00000000
        /*0450*/ 	.short	0x0101
        /*0452*/ 	.byte	0x06
	.zero		1


	//   ....[38]....
        /*0454*/ 	.word	0x00008870
        /*0458*/ 	.word	0x00000005
        /*045c*/ 	.word	0x00032440
        /*0460*/ 	.short	0x010a
        /*0462*/ 	.byte	0x3f
	.zero		1


	//   ....[39]....
        /*0464*/ 	.word	0x00008e50
        /*0468*/ 	.word	0x0000000a
        /*046c*/ 	.word	0x00032420
        /*0470*/ 	.short	0x010a
        /*0472*/ 	.byte	0x3f
	.zero		1


	//   ....[40]....
        /*0474*/ 	.word	0x00008f10
        /*0478*/ 	.word	0x00000008
        /*047c*/ 	.word	0x00032460
        /*0480*/ 	.short	0x010a
        /*0482*/ 	.byte	0x3f
	.zero		1


	//   ....[41]....
        /*0484*/ 	.word	0x000094c0
        /*0488*/ 	.word	0x00000002
        /*048c*/ 	.word	0x00032440
        /*0490*/ 	.short	0x010a
        /*0492*/ 	.byte	0x3f
	.zero		1


	//   ....[42]....
        /*0494*/ 	.word	0x00009690
        /*0498*/ 	.word	0x00000002
        /*049c*/ 	.word	0x00032460
        /*04a0*/ 	.short	0x010a
        /*04a2*/ 	.byte	0x3f
	.zero		1


	//   ....[43]....
        /*04a4*/ 	.word	0x00009bc0
        /*04a8*/ 	.word	0x00000003
        /*04ac*/ 	.word	0x00032440
        /*04b0*/ 	.short	0x010a
        /*04b2*/ 	.byte	0x3f
	.zero		1


	//   ....[44]....
        /*04b4*/ 	.word	0x00009d90
        /*04b8*/ 	.word	0x00000003
        /*04bc*/ 	.word	0x00032460
        /*04c0*/ 	.short	0x010a
        /*04c2*/ 	.byte	0x3f
	.zero		1


	//   ....[45]....
        /*04c4*/ 	.word	0x0000a260
        /*04c8*/ 	.word	0x00000003
        /*04cc*/ 	.word	0x00032440
        /*04d0*/ 	.short	0x010a
        /*04d2*/ 	.byte	0x3f
	.zero		1


	//   ....[46]....
        /*04d4*/ 	.word	0x0000a430
        /*04d8*/ 	.word	0x00000003
        /*04dc*/ 	.word	0x00032460
        /*04e0*/ 	.short	0x010a
        /*04e2*/ 	.byte	0x3f
	.zero		1


	//   ....[47]....
        /*04e4*/ 	.word	0x0000a870
        /*04e8*/ 	.word	0x00000000
        /*04ec*/ 	.word	0x00032420
        /*04f0*/ 	.short	0x010a
        /*04f2*/ 	.byte	0x3f
	.zero		1


	//   ....[48]....
        /*04f4*/ 	.word	0x0000aa10
        /*04f8*/ 	.word	0x00000006
        /*04fc*/ 	.word	0x00000000
        /*0500*/ 	.short	0x010a
        /*0502*/ 	.byte	0x3f
	.zero		1


	//   ....[49]....
        /*0504*/ 	.word	0x0000aa80
        /*0508*/ 	.word	0x00000003
        /*050c*/ 	.word	0x00000000
        /*0510*/ 	.short	0x010a
        /*0512*/ 	.byte	0x3f
	.zero		1


	//   ....[50]....
        /*0514*/ 	.word	0x0000aae0
        /*0518*/ 	.word	0x00000010
        /*051c*/ 	.word	0x00000000
        /*0520*/ 	.short	0x010a
        /*0522*/ 	.byte	0x3f
	.zero		1


	//   ....[51]....
        /*0524*/ 	.word	0x0000ab10
        /*0528*/ 	.word	0x00000003
        /*052c*/ 	.word	0x00000000
        /*0530*/ 	.short	0x010a
        /*0532*/ 	.byte	0x3f
	.zero		1


	//   ....[52]....
        /*0534*/ 	.word	0x0000ab80
        /*0538*/ 	.word	0x00000003
        /*053c*/ 	.word	0x00032400
        /*0540*/ 	.short	0x010a
        /*0542*/ 	.byte	0x3f
	.zero		1


	//   ....[53]....
        /*0544*/ 	.word	0x0000abe0
        /*0548*/ 	.word	0x00000004
        /*054c*/ 	.word	0x00032430
        /*0550*/ 	.short	0x010a
        /*0552*/ 	.byte	0x3f
	.zero		1


	//   ....[54]....
        /*0554*/ 	.word	0x0000ac40
        /*0558*/ 	.word	0x00000005
        /*055c*/ 	.word	0x00032410
        /*0560*/ 	.short	0x010a
        /*0562*/ 	.byte	0x3f
	.zero		1


	//   ....[55]....
        /*0564*/ 	.word	0x0000aca0
        /*0568*/ 	.word	0x00000000
        /*056c*/ 	.word	0x00032450
        /*0570*/ 	.short	0x010a
        /*0572*/ 	.byte	0x3f
	.zero		1


	//   ....[56]....
        /*0574*/ 	.word	0x0000ad00
        /*0578*/ 	.word	0x00000006
        /*057c*/ 	.word	0x00032430
        /*0580*/ 	.short	0x010a
        /*0582*/ 	.byte	0x3f
	.zero		1


	//   ....[57]....
        /*0584*/ 	.word	0x0000ad60
        /*0588*/ 	.word	0x00000006
        /*058c*/ 	.word	0x00032450
        /*0590*/ 	.short	0x010a
        /*0592*/ 	.byte	0x3f
	.zero		1


	//   ....[58]....
        /*0594*/ 	.word	0x0000af00
        /*0598*/ 	.word	0x00000005
        /*059c*/ 	.word	0x00032440
        /*05a0*/ 	.short	0x010a
        /*05a2*/ 	.byte	0x3f
	.zero		1


	//   ....[59]....
        /*05a4*/ 	.word	0x0000af80
        /*05a8*/ 	.word	0x00000008
        /*05ac*/ 	.word	0x00032420
        /*05b0*/ 	.short	0x010a
        /*05b2*/ 	.byte	0x3f
	.zero		1


	//   ....[60]....
        /*05b4*/ 	.word	0x0000afd0
        /*05b8*/ 	.word	0x00000008
        /*05bc*/ 	.word	0x00032460
        /*05c0*/ 	.short	0x010a
        /*05c2*/ 	.byte	0x3f
	.zero		1


	//   ....[61]....
        /*05c4*/ 	.word	0x0000b020
        /*05c8*/ 	.word	0x00000002
        /*05cc*/ 	.word	0x00032440
        /*05d0*/ 	.short	0x010a
        /*05d2*/ 	.byte	0x3f
	.zero		1


	//   ....[62]....
        /*05d4*/ 	.word	0x0000b070
        /*05d8*/ 	.word	0x00000002
        /*05dc*/ 	.word	0x00032460
        /*05e0*/ 	.short	0x010a
        /*05e2*/ 	.byte	0x3f
	.zero		1


	//   ....[63]....
        /*05e4*/ 	.word	0x0000b0c0
        /*05e8*/ 	.word	0x00000003
        /*05ec*/ 	.word	0x00032440
        /*05f0*/ 	.short	0x010a
        /*05f2*/ 	.byte	0x3f
	.zero		1


	//   ....[64]....
        /*05f4*/ 	.word	0x0000b110
        /*05f8*/ 	.word	0x00000003
        /*05fc*/ 	.word	0x00032460
        /*0600*/ 	.short	0x010a
        /*0602*/ 	.byte	0x3f
	.zero		1


	//   ....[65]....
        /*0604*/ 	.word	0x0000b160
        /*0608*/ 	.word	0x00000003
        /*060c*/ 	.word	0x00032440
        /*0610*/ 	.short	0x010a
        /*0612*/ 	.byte	0x3f
	.zero		1


	//   ....[66]....
        /*0614*/ 	.word	0x0000b1b0
        /*0618*/ 	.word	0x00000003
        /*061c*/ 	.word	0x00032460
        /*0620*/ 	.short	0x010a
        /*0622*/ 	.byte	0x3f
	.zero		1


	//   ....[67]....
        /*0624*/ 	.word	0x0000b200
        /*0628*/ 	.word	0x00000000
        /*062c*/ 	.word	0x00032420
        /*0630*/ 	.short	0x010a
        /*0632*/ 	.byte	0x3f
	.zero		1


	//   ....[68]....
        /*0634*/ 	.word	0x0000b3a0
        /*0638*/ 	.word	0x00000006
        /*063c*/ 	.word	0x00000000
        /*0640*/ 	.short	0x010a
        /*0642*/ 	.byte	0x3f
	.zero		1


	//   ....[69]....
        /*0644*/ 	.word	0x0000b3f0
        /*0648*/ 	.word	0x00000003
        /*064c*/ 	.word	0x00000000
        /*0650*/ 	.short	0x010a
        /*0652*/ 	.byte	0x3f
	.zero		1


	//   ....[70]....
        /*0654*/ 	.word	0x0000b440
        /*0658*/ 	.word	0x00000010
        /*065c*/ 	.word	0x00000000
        /*0660*/ 	.short	0x010a
        /*0662*/ 	.byte	0x3f
	.zero		1


	//----- nvinfo : EIATTR_NUM_MBARRIERS
	.align		4
.L_178:
        /*0664*/ 	.byte	0x03, 0x38
        /*0666*/ 	.short	0x0017


	//----- nvinfo : EIATTR_EXIT_INSTR_OFFSETS
	.align		4
        /*0668*/ 	.byte	0x04, 0x1c
        /*066a*/ 	.short	(.L_180 - .L_179)


	//   ....[0]....
.L_179:
        /*066c*/ 	.word	0x00000a80


	//   ....[1]....
        /*0670*/ 	.word	0x00007c90


	//   ....[2]....
        /*0674*/ 	.word	0x00007cf0


	//   ....[3]....
        /*0678*/ 	.word	0x0000ab60


	//----- nvinfo : EIATTR_MAX_THREADS
	.align		4
.L_180:
        /*067c*/ 	.byte	0x04, 0x05
        /*067e*/ 	.short	(.L_182 - .L_181)
.L_181:
        /*0680*/ 	.word	0x00000180
        /*0684*/ 	.word	0x00000001
        /*0688*/ 	.word	0x00000001


	//----- nvinfo : EIATTR_CRS_STACK_SIZE
	.align		4
.L_182:
        /*068c*/ 	.byte	0x04, 0x1e
        /*068e*/ 	.short	(.L_184 - .L_183)
.L_183:
        /*0690*/ 	.word	0x00000000


	//----- nvinfo : EIATTR_CBANK_PARAM_SIZE
	.align		4
.L_184:
        /*0694*/ 	.byte	0x03, 0x19
        /*0696*/ 	.short	0x0cf0


	//----- nvinfo : EIATTR_PARAM_CBANK
	.align		4
        /*0698*/ 	.byte	0x04, 0x0a
        /*069a*/ 	.short	(.L_186 - .L_185)
	.align		4
.L_185:
        /*069c*/ 	.word	index@(.nv.constant0._ZN7cutlass13device_kernelIN5flash11enable_sm90INS1_16FlashAttnFwdSm90INS1_25CollectiveMainloopFwdSm90ILi2EN4cute5tupleIJNS5_1CILi1EEES8_S8_EEENS6_IJNS7_ILi128EEENS7_ILi96EEENS7_ILi64EEEEEELi256ENS_10bfloat16_tEfNS_4arch4Sm90ELb0ELb0ELb1ELb0ELb0ELb0ELb1ELb1ELb0ELb0ELb0ELb0EEENS1_21CollectiveEpilogueFwdINS6_IJSA_NS7_ILi256EEESB_EEES9_SE_SG_Li256ELb0ELb0ELb0ELb0EEENS1_29StaticPersistentTileSchedulerILb0EEEEEEEEEvNT_6ParamsE)
        /*06a0*/ 	.short	0x0210
        /*06a2*/ 	.short	0x0cf0


	//----- nvinfo : EIATTR_SW_WAR
	.align		4
.L_186:
        /*06a4*/ 	.byte	0x04, 0x36
        /*06a6*/ 	.short	(.L_188 - .L_187)
.L_187:
        /*06a8*/ 	.word	0x00000008
.L_188:


//--------------------- .nv.info._ZN7cutlass13device_kernelIN5flash11enable_sm90INS1_16FlashAttnFwdSm90INS1_25CollectiveMainloopFwdSm90ILi2EN4cute5tupleIJNS5_1CILi1EEES8_S8_EEENS6_IJNS7_ILi128EEENS7_ILi96EEENS7_ILi64EEEEEELi256ENS_10bfloat16_tEfNS_4arch4Sm90ELb0ELb0ELb1ELb1ELb0ELb0ELb0ELb1ELb0ELb0ELb0ELb0EEENS1_21CollectiveEpilogueFwdINS6_IJSA_NS7_ILi256EEESB_EEES9_SE_SG_Li256ELb1ELb0ELb0ELb0EEENS1_36VarlenDynamicPersistentTileSchedulerILi128ELi96ELi256ELi32ELb0ELb0ELb1ELb0ELb1ELb1EEEEEEEEEvNT_6ParamsE --------------------------
	.section	.nv.info._ZN7cutlass13device_kernelIN5flash11enable_sm90INS1_16FlashAttnFwdSm90INS1_25CollectiveMainloopFwdSm90ILi2EN4cute5tupleIJNS5_1CILi1EEES8_S8_EEENS6_IJNS7_ILi128EEENS7_ILi96EEENS7_ILi64EEEEEELi256ENS_10bfloat16_tEfNS_4arch4Sm90ELb0ELb0ELb1ELb1ELb0ELb0ELb0ELb1ELb0ELb0ELb0ELb0EEENS1_21CollectiveEpilogueFwdINS6_IJSA_NS7_ILi256EEESB_EEES9_SE_SG_Li256ELb1ELb0ELb0ELb0EEENS1_36VarlenDynamicPersistentTileSchedulerILi128ELi96ELi256ELi32ELb0ELb0ELb1ELb0ELb1ELb1EEEEEEEEEvNT_6ParamsE,"",@"SHT_CUDA_INFO"
	.sectionflags	@""
	.align	4


	//----- nvinfo : EIATTR_CUDA_API_VERSION
	.align		4
        /*0000*/ 	.byte	0x04, 0x37
        /*0002*/ 	.short	(.L_190 - .L_189)
.L_189:
        /*0004*/ 	.word	0x00000082


	//----- nvinfo : EIATTR_KPARAM_INFO
	.align		4
.L_190:
        /*0008*/ 	.byte	0x04, 0x17
        /*000a*/ 	.short	(.L_192 - .L_191)
.L_191:
        /*000c*/ 	.word	0x00000000
        /*0010*/ 	.short	0x0000
        /*0012*/ 	.short	0x0070
        /*0014*/ 	.byte	0x00, 0xf0, 0x01, 0x28


	//----- nvinfo : EIATTR_SPARSE_MMA_MASK
	.align		4
.L_192:
        /*0018*/ 	.byte	0x03, 0x50
        /*001a*/ 	.short	0x0000


	//----- nvinfo : EIATTR_MAXREG_COUNT
	.align		4
        /*001c*/ 	.byte	0x03, 0x1b
        /*001e*/ 	.short	0x00a8


	//----- nvinfo : EIATTR_NUM_BARRIERS
	.align		4
        /*0020*/ 	.byte	0x02, 0x4c
        /*0022*/ 	.byte	0x10
	.zero		1


	//----- nvinfo : EIATTR_EXTERNS
	.align		4
        /*0024*/ 	.byte	0x04, 0x0f
        /*0026*/ 	.short	(.L_194 - .L_193)


	//   ....[0]....
	.align		4
.L_193:
        /*0028*/ 	.word	index@(__assertfail)


	//----- nvinfo : EIATTR_ANNOTATIONS
	.align		4
.L_194:
        /*002c*/ 	.byte	0x04, 0x55
        /*002e*/ 	.short	(.L_196 - .L_195)


	//   ....[0]....
.L_195:
        /* <DEDUP_REMOVED lines=30> */
        /*0204*/ 	.byte	0x60, 0xd5, 0x00, 0x00, 0x01, 0x00, 0x00, 0x00, 0x70, 0xd6, 0x00, 0x00


	//----- nvinfo : EIATTR_MERCURY_ISA_VERSION
	.align		4
.L_196:
        /*0210*/ 	.byte	0x03, 0x5f
        /*0212*/ 	.short	0x0101


	//----- nvinfo : EIATTR_UNUSED_LOAD_BYTE_OFFSET
	.align		4
        /*0214*/ 	.byte	0x04, 0x44
        /*0216*/ 	.short	(.L_198 - .L_197)


	//   ....[0]....
.L_197:
        /*0218*/ 	.word	0x00000a50
        /*021c*/ 	.word	0x0000fff0


	//   ....[1]....
        /*0220*/ 	.word	0x00006600
        /*0224*/ 	.word	0x0000fff0


	//----- nvinfo : EIATTR_INT_WARP_WIDE_INSTR_OFFSETS
	.align		4
.L_198:
        /*0228*/ 	.byte	0x04, 0x31
        /*022a*/ 	.short	(.L_200 - .L_199)


	//   ....[0]....
.L_199:
        /*022c*/ 	.word	0x00000160


	//   ....[1]....
        /*0230*/ 	.word	0x000001a0


	//   ....[2]....
        /*0234*/ 	.word	0x00000210


	//   ....[3]....
        /*0238*/ 	.word	0x00009f20


	//   ....[4]....
        /*023c*/ 	.word	0x00009fb0


	//   ....[5]....
        /*0240*/ 	.word	0x0000a430


	//   ....[6]....
        /*0244*/ 	.word	0x0000a460


	//   ....[7]....
        /*0248*/ 	.word	0x0000c890


	//   ....[8]....
        /*024c*/ 	.word	0x0000c920


	//----- nvinfo : EIATTR_COOP_GROUP_MASK_REGIDS
	.align		4
.L_200:
        /*0250*/ 	.byte	0x04, 0x29
        /*0252*/ 	.short	(.L_202 - .L_201)


	//   ....[0]....
.L_201:
        /*0254*/ 	.word	0xffffffff


	//   ....[1]....
        /*0258*/ 	.word	0xffffffff


	//   ....[2]....
        /*025c*/ 	.word	0xffffffff


	//   ....[3]....
        /*0260*/ 	.word	0xffffffff


	//   ....[4]....
        /*0264*/ 	.word	0xffffffff


	//   ....[5]....
        /*0268*/ 	.word	0xffffffff


	//   ....[6]....
        /*026c*/ 	.word	0xffffffff


	//   ....[7]....
        /*0270*/ 	.word	0xffffffff


	//   ....[8]....
        /*0274*/ 	.word	0xffffffff


	//   ....[9]....
        /*0278*/ 	.word	0xffffffff


	//   ....[10]....
        /*027c*/ 	.word	0xffffffff


	//   ....[11]....
        /*0280*/ 	.word	0xffffffff


	//   ....[12]....
        /*0284*/ 	.word	0xffffffff


	//   ....[13]....
        /*0288*/ 	.word	0xffffffff


	//   ....[14]....
        /*028c*/ 	.word	0xffffffff


	//   ....[15]....
        /*0290*/ 	.word	0xffffffff


	//   ....[16]....
        /*0294*/ 	.word	0xffffffff


	//   ....[17]....
        /*0298*/ 	.word	0xffffffff


	//   ....[18]....
        /*029c*/ 	.word	0xffffffff


	//   ....[19]....
        /*02a0*/ 	.word	0xffffffff


	//   ....[20]....
        /*02a4*/ 	.word	0xffffffff


	//   ....[21]....
        /*02a8*/ 	.word	0xffffffff


	//   ....[22]....
        /*02ac*/ 	.word	0xffffffff


	//   ....[23]....
        /*02b0*/ 	.word	0xffffffff


	//   ....[24]....
        /*02b4*/ 	.word	0xffffffff


	//   ....[25]....
        /*02b8*/ 	.word	0xffffffff


	//   ....[26]....
        /*02bc*/ 	.word	0xffffffff


	//   ....[27]....
        /*02c0*/ 	.word	0xffffffff


	//   ....[28]....
        /*02c4*/ 	.word	0xffffffff


	//   ....[29]....
        /*02c8*/ 	.word	0xffffffff


	//   ....[30]....
        /*02cc*/ 	.word	0xffffffff


	//   ....[31]....
        /*02d0*/ 	.word	0xffffffff


	//   ....[32]....
        /*02d4*/ 	.word	0xffffffff


	//   ....[33]....
        /*02d8*/ 	.word	0xffffffff


	//   ....[34]....
        /*02dc*/ 	.word	0xffffffff


	//   ....[35]....
        /*02e0*/ 	.word	0xffffffff


	//   ....[36]....
        /*02e4*/ 	.word	0xffffffff


	//   ....[37]....
        /*02e8*/ 	.word	0xffffffff


	//   ....[38]....
        /*02ec*/ 	.word	0xffffffff


	//   ....[39]....
        /*02f0*/ 	.word	0xffffffff


	//   ....[40]....
        /*02f4*/ 	.word	0xffffffff


	//   ....[41]....
        /*02f8*/ 	.word	0xffffffff


	//   ....[42]....
        /*02fc*/ 	.word	0xffffffff


	//   ....[43]....
        /*0300*/ 	.word	0xffffffff


	//   ....[44]....
        /*0304*/ 	.word	0xffffffff


	//   ....[45]....
        /*0308*/ 	.word	0xffffffff


	//   ....[46]....
        /*030c*/ 	.word	0xffffffff


	//   ....[47]....
        /*0310*/ 	.word	0xffffffff


	//   ....[48]....
        /*0314*/ 	.word	0xffffffff


	//   ....[49]....
        /*0318*/ 	.word	0xffffffff


	//   ....[50]....
        /*031c*/ 	.word	0xffffffff


	//   ....[51]....
        /*0320*/ 	.word	0xffffffff


	//   ....[52]....
        /*0324*/ 	.word	0xffffffff


	//   ....[53]....
        /*0328*/ 	.word	0xffffffff


	//   ....[54]....
        /*032c*/ 	.word	0x0500000f


	//   ....[55]....
        /*0330*/ 	.word	0x0500000f


	//   ....[56]....
        /*0334*/ 	.word	0x0500000f


	//   ....[57]....
        /*0338*/ 	.word	0x0500000f


	//   ....[58]....
        /*033c*/ 	.word	0x0500000f


	//   ....[59]....
        /*0340*/ 	.word	0x0500000f


	//   ....[60]....
        /*0344*/ 	.word	0x0500000f


	//   ....[61]....
        /*0348*/ 	.word	0x0500000f


	//   ....[62]....
        /*034c*/ 	.word	0x0500000f


	//   ....[63]....
        /*0350*/ 	.word	0x0500000f


	//   ....[64]....
        /*0354*/ 	.word	0x0500000f


	//   ....[65]....
        /*0358*/ 	.word	0x0500000f


	//   ....[66]....
        /*035c*/ 	.word	0x0500000f


	//   ....[67]....
        /*0360*/ 	.word	0x0500000f


	//   ....[68]....
        /*0364*/ 	.word	0x0500000f


	//   ....[69]....
        /*0368*/ 	.word	0x0500000f


	//   ....[70]....
        /*036c*/ 	.word	0x0500000f


	//   ....[71]....
        /*0370*/ 	.word	0x0500000f


	//   ....[72]....
        /*0374*/ 	.word	0x0500000f


	//----- nvinfo : EIATTR_COOP_GROUP_INSTR_OFFSETS
	.align		4
.L_202:
        /*0378*/ 	.byte	0x04, 0x28
        /*037a*/ 	.short	(.L_204 - .L_203)


	//   ....[0]....
.L_203:
        /*037c*/ 	.word	0x00000070


	//   ....[1]....
        /*0380*/ 	.word	0x00000170


	//   ....[2]....
        /*0384*/ 	.word	0x000001c0


	//   ....[3]....
        /*0388*/ 	.word	0x000003f0


	//   ....[4]....
        /*038c*/ 	.word	0x00000550


	//   ....[5]....
        /*0390*/ 	.word	0x00000670


	//   ....[6]....
        /*0394*/ 	.word	0x000007d0


	//   ....[7]....
        /*0398*/ 	.word	0x00001560


	//   ....[8]....
        /*039c*/ 	.word	0x00002700


	//   ....[9]....
        /*03a0*/ 	.word	0x00002790


	//   ....[10]....
        /*03a4*/ 	.word	0x00002bd0


	//   ....[11]....
        /*03a8*/ 	.word	0x00002c40


	//   ....[12]....
        /*03ac*/ 	.word	0x00004170


	//   ....[13]....
        /*03b0*/ 	.word	0x000041e0


	//   ....[14]....
        /*03b4*/ 	.word	0x00004650


	//   ....[15]....
        /*03b8*/ 	.word	0x00004810


	//   ....[16]....
        /*03bc*/ 	.word	0x00005b90


	//   ....[17]....
        /*03c0*/ 	.word	0x00005c10


	//   ....[18]....
        /*03c4*/ 	.word	0x00005c60


	//   ....[19]....
        /*03c8*/ 	.word	0x00005c80


	//   ....[20]....
        /*03cc*/ 	.word	0x00009090


	//   ....[21]....
        /*03d0*/ 	.word	0x00009220


	//   ....[22]....
        /*03d4*/ 	.word	0x00009250


	//   ....[23]....
        /*03d8*/ 	.word	0x00009290


	//   ....[24]....
        /*03dc*/ 	.word	0x000092f0


	//   ....[25]....
        /*03e0*/ 	.word	0x00009350


	//   ....[26]....
        /*03e4*/ 	.word	0x00009390


	//   ....[27]....
        /*03e8*/ 	.word	0x00009540


	//   ....[28]....
        /*03ec*/ 	.word	0x000095a0


	//   ....[29]....
        /*03f0*/ 	.word	0x000095e0


	//   ....[30]....
        /*03f4*/ 	.word	0x00009620


	//   ....[31]....
        /*03f8*/ 	.word	0x00009650


	//   ....[32]....
        /*03fc*/ 	.word	0x00009680


	//   ....[33]....
        /*0400*/ 	.word	0x00009710


	//   ....[34]....
        /*0404*/ 	.word	0x00009740


	//   ....[35]....
        /*0408*/ 	.word	0x000097d0


	//   ....[36]....
        /*040c*/ 	.word	0x0000c9b0


	//   ....[37]....
        /*0410*/ 	.word	0x0000c9c0


	//   ....[38]....
        /*0414*/ 	.word	0x0000cad0


	//   ....[39]....
        /*0418*/ 	.word	0x0000cb30


	//   ....[40]....
        /*041c*/ 	.word	0x0000cb70


	//   ....[41]....
        /*0420*/ 	.word	0x0000cbb0


	//   ....[42]....
        /*0424*/ 	.word	0x0000cbe0


	//   ....[43]....
        /*0428*/ 	.word	0x0000cc10


	//   ....[44]....
        /*042c*/ 	.word	0x0000cda0


	//   ....[45]....
        /*0430*/ 	.word	0x0000ce00


	//   ....[46]....
        /*0434*/ 	.word	0x0000ce40


	//   ....[47]....
        /*0438*/ 	.word	0x0000ce80


	//   ....[48]....
        /*043c*/ 	.word	0x0000ceb0


	//   ....[49]....
        /*0440*/ 	.word	0x0000cee0


	//   ....[50]....
        /*0444*/ 	.word	0x0000cfa0


	//   ....[51]....
        /*0448*/ 	.word	0x0000cfc0


	//   ....[52]....
        /*044c*/ 	.word	0x0000d030


	//   ....[53]....
        /*0450*/ 	.word	0x0000d480


	//   ....[54]....
        /*0454*/ 	.word	0x0000d980


	//   ....[55]....
        /*0458*/ 	.word	0x0000dda0


	//   ....[56]....
        /*045c*/ 	.word	0x0000de30


	//   ....[57]....
        /*0460*/ 	.word	0x0000ded0


	//   ....[58]....
        /*0464*/ 	.word	0x0000df80


	//   ....[59]....
        /*0468*/ 	.word	0x0000e000


	//   ....[60]....
        /*046c*/ 	.word	0x0000e080


	//   ....[61]....
        /*0470*/ 	.word	0x0000e100


	//   ....[62]....
        /*0474*/ 	.word	0x0000e180


	//   ....[63]....
        /*0478*/ 	.word	0x0000e210


	//   ....[64]....
        /*047c*/ 	.word	0x0000e2c0


	//   ....[65]....
        /*0480*/ 	.word	0x0000e340


	//   ....[66]....
        /*0484*/ 	.word	0x0000e3c0


	//   ....[67]....
        /*0488*/ 	.word	0x0000e440


	//   ....[68]....
        /*048c*/ 	.word	0x0000e4c0


	//   ....[69]....
        /*0490*/ 	.word	0x0000e530


	//   ....[70]....
        /*0494*/ 	.word	0x0000e5d0


	//   ....[71]....
        /*0498*/ 	.word	0x0000e660


	//   ....[72]....
        /*049c*/ 	.word	0x0000e780


	//----- nvinfo : EIATTR_REG_RECONFIG
	.align		4
.L_204:
        /*04a0*/ 	.byte	0x01, 0x54
	.zero		2


	//----- nvinfo : EIATTR_SYSCALL_OFFSETS
	.align		4
        /*04a4*/ 	.byte	0x04, 0x46
        /*04a6*/ 	.short	(.L_206 - .L_205)


	//   ....[0]....
.L_205:
        /*04a8*/ 	.word	0x00001740


	//   ....[1]....
        /*04ac*/ 	.word	0x0000a140


	//   ....[2]....
        /*04b0*/ 	.word	0x0000a280


	//   ....[3]....
        /*04b4*/ 	.word	0x0000a380


	//----- nvinfo : EIATTR_MBARRIER_INSTR_OFFSETS
	.align		4
.L_206:
        /*04b8*/ 	.byte	0x04, 0x39
        /*04ba*/ 	.short	(.L_208 - .L_207)


	//   ....[0]....
.L_207:
        /*04bc*/ 	.word	0x000002a0
        /*04c0*/ 	.word	0x000000ff
        /*04c4*/ 	.word	0x00022800
        /*04c8*/ 	.short	0x0100
        /*04ca*/ 	.byte	0x08
	.zero		1


	//   ....[1]....
        /*04cc*/ 	.word	0x000002b0
        /*04d0*/ 	.word	0x000000ff
        /*04d4*/ 	.word	0x00022820
        /*04d8*/ 	.short	0x0100
        /*04da*/ 	.byte	0x08
	.zero		1


	//   ....[2]....
        /*04dc*/ 	.word	0x000003a0
        /*04e0*/ 	.word	0x000000ff
        /*04e4*/ 	.word	0x00022830
        /*04e8*/ 	.short	0x0100
        /*04ea*/ 	.byte	0x08
	.zero		1


	//   ....[3]....
        /*04ec*/ 	.word	0x000003b0
        /*04f0*/ 	.word	0x000000ff
        /*04f4*/ 	.word	0x00022840
        /*04f8*/ 	.short	0x0100
        /*04fa*/ 	.byte	0x08
	.zero		1


	//   ....[4]....
        /*04fc*/ 	.word	0x000003c0
        /*0500*/ 	.word	0x000000ff
        /*0504*/ 	.word	0x00022838
        /*0508*/ 	.short	0x0100
        /*050a*/ 	.byte	0x08
	.zero		1


	//   ....[5]....
        /*050c*/ 	.word	0x000003d0
        /*0510*/ 	.word	0x000000ff
        /*0514*/ 	.word	0x00022848
        /*0518*/ 	.short	0x0100
        /*051a*/ 	.byte	0x08
	.zero		1


	//   ....[6]....
        /*051c*/ 	.word	0x00000500
        /*0520*/ 	.word	0x000000ff
        /*0524*/ 	.word	0x00022850
        /*0528*/ 	.short	0x0100
        /*052a*/ 	.byte	0x08
	.zero		1


	//   ....[7]....
        /*052c*/ 	.word	0x00000510
        /*0530*/ 	.word	0x000000ff
        /*0534*/ 	.word	0x00022860
        /*0538*/ 	.short	0x0100
        /*053a*/ 	.byte	0x08
	.zero		1


	//   ....[8]....
        /*053c*/ 	.word	0x00000520
        /*0540*/ 	.word	0x000000ff
        /*0544*/ 	.word	0x00022858
        /*0548*/ 	.short	0x0100
        /*054a*/ 	.byte	0x08
	.zero		1


	//   ....[9]....
        /*054c*/ 	.word	0x00000530
        /*0550*/ 	.word	0x000000ff
        /*0554*/ 	.word	0x00022868
        /*0558*/ 	.short	0x0100
        /*055a*/ 	.byte	0x08
	.zero		1


	//   ....[10]....
        /*055c*/ 	.word	0x00000620
        /*0560*/ 	.word	0x000000ff
        /*0564*/ 	.word	0x00022870
        /*0568*/ 	.short	0x0100
        /*056a*/ 	.byte	0x06
	.zero		1


	//   ....[11]....
        /*056c*/ 	.word	0x00000630
        /*0570*/ 	.word	0x000000ff
        /*0574*/ 	.word	0x00022880
        /*0578*/ 	.short	0x0100
        /*057a*/ 	.byte	0x06
	.zero		1


	//   ....[12]....
        /*057c*/ 	.word	0x00000640
        /*0580*/ 	.word	0x000000ff
        /*0584*/ 	.word	0x00022878
        /*0588*/ 	.short	0x0100
        /*058a*/ 	.byte	0x06
	.zero		1


	//   ....[13]....
        /*058c*/ 	.word	0x00000650
        /*0590*/ 	.word	0x000000ff
        /*0594*/ 	.word	0x00022888
        /*0598*/ 	.short	0x0100
        /*059a*/ 	.byte	0x06
	.zero		1


	//   ....[14]....
        /*059c*/ 	.word	0x00000780
        /*05a0*/ 	.word	0x000000ff
        /*05a4*/ 	.word	0x00022890
        /*05a8*/ 	.short	0x0100
        /*05aa*/ 	.byte	0x08
	.zero		1


	//   ....[15]....
        /*05ac*/ 	.word	0x00000790
        /*05b0*/ 	.word	0x000000ff
        /*05b4*/ 	.word	0x000228a0
        /*05b8*/ 	.short	0x0100
        /*05ba*/ 	.byte	0x08
	.zero		1


	//   ....[16]....
        /*05bc*/ 	.word	0x000007a0
        /*05c0*/ 	.word	0x000000ff
        /*05c4*/ 	.word	0x00022898
        /*05c8*/ 	.short	0x0100
        /*05ca*/ 	.byte	0x08
	.zero		1


	//   ....[17]....
        /*05cc*/ 	.word	0x000007b0
        /*05d0*/ 	.word	0x000000ff
        /*05d4*/ 	.word	0x000228a8
        /*05d8*/ 	.short	0x0100
        /*05da*/ 	.byte	0x08
	.zero		1


	//   ....[18]....
        /*05dc*/ 	.word	0x000008e0
        /*05e0*/ 	.word	0x000000ff
        /*05e4*/ 	.word	0x000228b0
        /*05e8*/ 	.short	0x0100
        /*05ea*/ 	.byte	0x08
	.zero		1


	//   ....[19]....
        /*05ec*/ 	.word	0x000008f0
        /*05f0*/ 	.word	0x000000ff
        /*05f4*/ 	.word	0x000228c0
        /*05f8*/ 	.short	0x0100
        /*05fa*/ 	.byte	0x08
	.zero		1


	//   ....[20]....
        /*05fc*/ 	.word	0x00000900
        /*0600*/ 	.word	0x000000ff
        /*0604*/ 	.word	0x000228b8
        /*0608*/ 	.short	0x0100
        /*060a*/ 	.byte	0x08
	.zero		1


	//   ....[21]....
        /*060c*/ 	.word	0x00000910
        /*0610*/ 	.word	0x000000ff
        /*0614*/ 	.word	0x000228c8
        /*0618*/ 	.short	0x0100
        /*061a*/ 	.byte	0x08
	.zero		1


	//   ....[22]....
        /*061c*/ 	.word	0x000017e0
        /*0620*/ 	.word	0x00000006
        /*0624*/ 	.word	0x00022800
        /*0628*/ 	.short	0x010a
        /*062a*/ 	.byte	0x3f
	.zero		1


	//   ....[23]....
        /*062c*/ 	.word	0x000018a0
        /*0630*/ 	.word	0x00000005
        /*0634*/ 	.word	0x00022830
        /*0638*/ 	.short	0x010a
        /*063a*/ 	.byte	0x3f
	.zero		1


	//   ....[24]....
        /*063c*/ 	.word	0x000018e0
        /*0640*/ 	.word	0x00000005
        /*0644*/ 	.word	0x00022830
        /*0648*/ 	.short	0x010a
        /*064a*/ 	.byte	0x3f
	.zero		1


	//   ....[25]....
        /*064c*/ 	.word	0x00003060
        /*0650*/ 	.word	0x00000003
        /*0654*/ 	.word	0x00000000
        /*0658*/ 	.short	0x0101
        /*065a*/ 	.byte	0x3f
	.zero		1


	//   ....[26]....
        /*065c*/ 	.word	0x000034c0
        /*0660*/ 	.word	0x00000005
        /*0664*/ 	.word	0x00022850
        /*0668*/ 	.short	0x010a
        /*066a*/ 	.byte	0x3f
	.zero		1


	//   ....[27]....
        /*066c*/ 	.word	0x00003500
        /*0670*/ 	.word	0x00000005
        /*0674*/ 	.word	0x00022850
        /*0678*/ 	.short	0x010a
        /*067a*/ 	.byte	0x3f
	.zero		1


	//   ....[28]....
        /*067c*/ 	.word	0x00003800
        /*0680*/ 	.word	0x00000005
        /*0684*/ 	.word	0x00000000
        /*0688*/ 	.short	0x0101
        /*068a*/ 	.byte	0x3f
	.zero		1


	//   ....[29]....
        /*068c*/ 	.word	0x00003990
        /*0690*/ 	.word	0x000000ff
        /*0694*/ 	.word	0x00022830
        /*0698*/ 	.short	0x010a
        /*069a*/ 	.byte	0x17
	.zero		1


	//   ....[30]....
        /*069c*/ 	.word	0x000039e0
        /*06a0*/ 	.word	0x000000ff
        /*06a4*/ 	.word	0x00022830
        /*06a8*/ 	.short	0x010a
        /*06aa*/ 	.byte	0x17
	.zero		1


	//   ....[31]....
        /*06ac*/ 	.word	0x00005200
        /*06b0*/ 	.word	0x00000098
        /*06b4*/ 	.word	0x00000000
        /*06b8*/ 	.short	0x0101
        /*06ba*/ 	.byte	0x3f
	.zero		1


	//   ....[32]....
        /*06bc*/ 	.word	0x00005860
        /*06c0*/ 	.word	0x000000ff
        /*06c4*/ 	.word	0x00022850
        /*06c8*/ 	.short	0x010a
        /*06ca*/ 	.byte	0x17
	.zero		1


	//   ....[33]....
        /*06cc*/ 	.word	0x000058b0
        /*06d0*/ 	.word	0x000000ff
        /*06d4*/ 	.word	0x00022850
        /*06d8*/ 	.short	0x010a
        /*06da*/ 	.byte	0x17
	.zero		1


	//   ....[34]....
        /*06dc*/ 	.word	0x00005b70
        /*06e0*/ 	.word	0x000000c7
        /*06e4*/ 	.word	0x00000000
        /*06e8*/ 	.short	0x0101
        /*06ea*/ 	.byte	0x3f
	.zero		1


	//   ....[35]....
        /*06ec*/ 	.word	0x00007cf0
        /*06f0*/ 	.word	0x00000000
        /*06f4*/ 	.word	0x00000000
        /*06f8*/ 	.short	0x0101
        /*06fa*/ 	.byte	0x3f
	.zero		1


	//   ....[36]....
        /*06fc*/ 	.word	0x0000a8e0
        /*0700*/ 	.word	0x00000008
        /*0704*/ 	.word	0x00022840
        /*0708*/ 	.short	0x010a
        /*070a*/ 	.byte	0x3f
	.zero		1


	//   ....[37]....
        /*070c*/ 	.word	0x0000ace0
        /*0710*/ 	.word	0x0000000a
        /*0714*/ 	.word	0x00022820
        /*0718*/ 	.short	0x010a
        /*071a*/ 	.byte	0x3f
	.zero		1


	//   ....[38]....
        /*071c*/ 	.word	0x0000ada0
        /*0720*/ 	.word	0x00000008
        /*0724*/ 	.word	0x00022860
        /*0728*/ 	.short	0x010a
        /*072a*/ 	.byte	0x3f
	.zero		1


	//   ....[39]....
        /*072c*/ 	.word	0x0000b410
        /*0730*/ 	.word	0x00000003
        /*0734*/ 	.word	0x00022840
        /*0738*/ 	.short	0x010a
        /*073a*/ 	.byte	0x3f
	.zero		1


	//   ....[40]....
        /*073c*/ 	.word	0x0000b620
        /*0740*/ 	.word	0x00000003
        /*0744*/ 	.word	0x00022860
        /*0748*/ 	.short	0x010a
        /*074a*/ 	.byte	0x3f
	.zero		1


	//   ....[41]....
        /*074c*/ 	.word	0x0000bba0
        /*0750*/ 	.word	0x00000002
        /*0754*/ 	.word	0x00022840
        /*0758*/ 	.short	0x010a
        /*075a*/ 	.byte	0x3f
	.zero		1


	//   ....[42]....
        /*075c*/ 	.word	0x0000bda0
        /*0760*/ 	.word	0x00000002
        /*0764*/ 	.word	0x00022860
        /*0768*/ 	.short	0x010a
        /*076a*/ 	.byte	0x3f
	.zero		1


	//   ....[43]....
        /*076c*/ 	.word	0x0000c2a0
        /*0770*/ 	.word	0x00000002
        /*0774*/ 	.word	0x00022840
        /*0778*/ 	.short	0x010a
        /*077a*/ 	.byte	0x3f
	.zero		1


	//   ....[44]....
        /*077c*/ 	.word	0x0000c4b0
        /*0780*/ 	.word	0x00000002
        /*0784*/ 	.word	0x00022860
        /*0788*/ 	.short	0x010a
        /*078a*/ 	.byte	0x3f
	.zero		1


	//   ....[45]....
        /*078c*/ 	.word	0x0000d400
        /*0790*/ 	.word	0x00000000
        /*0794*/ 	.word	0x00022820
        /*0798*/ 	.short	0x010a
        /*079a*/ 	.byte	0x3f
	.zero		1


	//   ....[46]....
        /*079c*/ 	.word	0x0000d5c0
        /*07a0*/ 	.word	0x00000006
        /*07a4*/ 	.word	0x00000000
        /*07a8*/ 	.short	0x010a
        /*07aa*/ 	.byte	0x3f
	.zero		1


	//   ....[47]....
        /*07ac*/ 	.word	0x0000d630
        /*07b0*/ 	.word	0x00000007
        /*07b4*/ 	.word	0x00000000
        /*07b8*/ 	.short	0x010a
        /*07ba*/ 	.byte	0x3f
	.zero		1


	//   ....[48]....
        /*07bc*/ 	.word	0x0000d6a0
        /*07c0*/ 	.word	0x00000004
        /*07c4*/ 	.word	0x00000000
        /*07c8*/ 	.short	0x010a
        /*07ca*/ 	.byte	0x3f
	.zero		1


	//   ....[49]....
        /*07cc*/ 	.word	0x0000d6d0
        /*07d0*/ 	.word	0x00000003
        /*07d4*/ 	.word	0x00000000
        /*07d8*/ 	.short	0x010a
        /*07da*/ 	.byte	0x3f
	.zero		1


	//   ....[50]....
        /*07dc*/ 	.word	0x0000d730
        /*07e0*/ 	.word	0x00000006
        /*07e4*/ 	.word	0x00022800
        /*07e8*/ 	.short	0x010a
        /*07ea*/ 	.byte	0x3f
	.zero		1


	//   ....[51]....
        /*07ec*/ 	.word	0x0000d780
        /*07f0*/ 	.word	0x00000005
        /*07f4*/ 	.word	0x00022830
        /*07f8*/ 	.short	0x010a
        /*07fa*/ 	.byte	0x3f
	.zero		1


	//   ....[52]....
        /*07fc*/ 	.word	0x0000d7d0
        /*0800*/ 	.word	0x00000005
        /*0804*/ 	.word	0x00022850
        /*0808*/ 	.short	0x010a
        /*080a*/ 	.byte	0x3f
	.zero		1


	//   ....[53]....
        /*080c*/ 	.word	0x0000d840
        /*0810*/ 	.word	0x00000000
        /*0814*/ 	.word	0x00022830
        /*0818*/ 	.short	0x010a
        /*081a*/ 	.byte	0x3f
	.zero		1


	//   ....[54]....
        /*081c*/ 	.word	0x0000d8a0
        /*0820*/ 	.word	0x000000c7
        /*0824*/ 	.word	0x00022850
        /*0828*/ 	.short	0x010a
        /*082a*/ 	.byte	0x3f
	.zero		1


	//   ....[55]....
        /*082c*/ 	.word	0x0000da40
        /*0830*/ 	.word	0x00000008
        /*0834*/ 	.word	0x00022840
        /*0838*/ 	.short	0x010a
        /*083a*/ 	.byte	0x3f
	.zero		1


	//   ....[56]....
        /*083c*/ 	.word	0x0000dac0
        /*0840*/ 	.word	0x00000008
        /*0844*/ 	.word	0x00022820
        /*0848*/ 	.short	0x010a
        /*084a*/ 	.byte	0x3f
	.zero		1


	//   ....[57]....
        /*084c*/ 	.word	0x0000db10
        /*0850*/ 	.word	0x00000008
        /*0854*/ 	.word	0x00022860
        /*0858*/ 	.short	0x010a
        /*085a*/ 	.byte	0x3f
	.zero		1


	//   ....[58]....
        /*085c*/ 	.word	0x0000db60
        /*0860*/ 	.word	0x00000003
        /*0864*/ 	.word	0x00022840
        /*0868*/ 	.short	0x010a
        /*086a*/ 	.byte	0x3f
	.zero		1


	//   ....[59]....
        /*086c*/ 	.word	0x0000dbb0
        /*0870*/ 	.word	0x00000003
        /*0874*/ 	.word	0x00022860
        /*0878*/ 	.short	0x010a
        /*087a*/ 	.byte	0x3f
	.zero		1


	//   ....[60]....
        /*087c*/ 	.word	0x0000dc00
        /*0880*/ 	.word	0x00000002
        /*0884*/ 	.word	0x00022840
        /*0888*/ 	.short	0x010a
        /*088a*/ 	.byte	0x3f
	.zero		1


	//   ....[61]....
        /*088c*/ 	.word	0x0000dc50
        /*0890*/ 	.word	0x00000002
        /*0894*/ 	.word	0x00022860
        /*0898*/ 	.short	0x010a
        /*089a*/ 	.byte	0x3f
	.zero		1


	//   ....[62]....
        /*089c*/ 	.word	0x0000dca0
        /*08a0*/ 	.word	0x00000002
        /*08a4*/ 	.word	0x00022840
        /*08a8*/ 	.short	0x010a
        /*08aa*/ 	.byte	0x3f
	.zero		1


	//   ....[63]....
        /*08ac*/ 	.word	0x0000dcf0
        /*08b0*/ 	.word	0x00000002
        /*08b4*/ 	.word	0x00022860
        /*08b8*/ 	.short	0x010a
        /*08ba*/ 	.byte	0x3f
	.zero		1


	//   ....[64]....
        /*08bc*/ 	.word	0x0000e6a0
        /*08c0*/ 	.word	0x00000000
        /*08c4*/ 	.word	0x00022820
        /*08c8*/ 	.short	0x010a
        /*08ca*/ 	.byte	0x3f
	.zero		1


	//   ....[65]....
        /*08cc*/ 	.word	0x0000e840
        /*08d0*/ 	.word	0x00000006
        /*08d4*/ 	.word	0x00000000
        /*08d8*/ 	.short	0x010a
        /*08da*/ 	.byte	0x3f
	.zero		1


	//   ....[66]....
        /*08dc*/ 	.word	0x0000e890
        /*08e0*/ 	.word	0x00000007
        /*08e4*/ 	.word	0x00000000
        /*08e8*/ 	.short	0x010a
        /*08ea*/ 	.byte	0x3f
	.zero		1


	//   ....[67]....
        /*08ec*/ 	.word	0x0000e8e0
        /*08f0*/ 	.word	0x00000004
        /*08f4*/ 	.word	0x00000000
        /*08f8*/ 	.short	0x010a
        /*08fa*/ 	.byte	0x3f
	.zero		1


	//----- nvinfo : EIATTR_NUM_MBARRIERS
	.align		4
.L_208:
        /*08fc*/ 	.byte	0x03, 0x38
        /*08fe*/ 	.short	0x0016


	//----- nvinfo : EIATTR_EXIT_INSTR_OFFSETS
	.align		4
        /*0900*/ 	.byte	0x04, 0x1c
        /*0902*/ 	.short	(.L_210 - .L_209)


	//   ....[0]....
.L_209:
        /*0904*/ 	.word	0x00000a90


	//   ....[1]....
        /*0908*/ 	.word	0x00009050


	//   ....[2]....
        /*090c*/ 	.word	0x000090b0


	//   ....[3]....
        /*0910*/ 	.word	0x0000d720


	//----- nvinfo : EIATTR_MAX_THREADS
	.align		4
.L_210:
        /*0914*/ 	.byte	0x04, 0x05
        /*0916*/ 	.short	(.L_212 - .L_211)
.L_211:
        /*0918*/ 	.word	0x00000180
        /*091c*/ 	.word	0x00000001
        /*0920*/ 	.word	0x00000001


	//----- nvinfo : EIATTR_CRS_STACK_SIZE
	.align		4
.L_212:
        /*0924*/ 	.byte	0x04, 0x1e
        /*0926*/ 	.short	(.L_214 - .L_213)
.L_213:
        /*0928*/ 	.word	0x00000000


	//----- nvinfo : EIATTR_CBANK_PARAM_SIZE
	.align		4
.L_214:
        /*092c*/ 	.byte	0x03, 0x19
        /*092e*/ 	.short	0x0a70


	//----- nvinfo : EIATTR_PARAM_CBANK
	.align		4
        /*0930*/ 	.byte	0x04, 0x0a
        /*0932*/ 	.short	(.L_216 - .L_215)
	.align		4
.L_215:
        /*0934*/ 	.word	index@(.nv.constant0._ZN7cutlass13device_kernelIN5flash11enable_sm90INS1_16FlashAttnFwdSm90INS1_25CollectiveMainloopFwdSm90ILi2EN4cute5tupleIJNS5_1CILi1EEES8_S8_EEENS6_IJNS7_ILi128EEENS7_ILi96EEENS7_ILi64EEEEEELi256ENS_10bfloat16_tEfNS_4arch4Sm90ELb0ELb0ELb1ELb1ELb0ELb0ELb0ELb1ELb0ELb0ELb0ELb0EEENS1_21CollectiveEpilogueFwdINS6_IJSA_NS7_ILi256EEESB_EEES9_SE_SG_Li256ELb1ELb0ELb0ELb0EEENS1_36VarlenDynamicPersistentTileSchedulerILi128ELi96ELi256ELi32ELb0ELb0ELb1ELb0ELb1ELb1EEEEEEEEEvNT_6ParamsE)
        /*0938*/ 	.short	0x0210
        /*093a*/ 	.short	0x0a70


	//----- nvinfo : EIATTR_SW_WAR
	.align		4
.L_216:
        /*093c*/ 	.byte	0x04, 0x36
        /*093e*/ 	.short	(.L_218 - .L_217)
.L_217:
        /*0940*/ 	.word	0x00000008
.L_218:


//--------------------- .nv.info._ZN7cutlass13device_kernelIN5flash11enable_sm90INS1_16FlashAttnFwdSm90INS1_25CollectiveMainloopFwdSm90ILi2EN4cute5tupleIJNS5_1CILi1EEES8_S8_EEENS6_IJNS7_ILi128EEENS7_ILi96EEENS7_ILi64EEEEEELi256ENS_10bfloat16_tEfNS_4arch4Sm90ELb0ELb0ELb1ELb1ELb0ELb1ELb0ELb1ELb0ELb0ELb0ELb0EEENS1_21CollectiveEpilogueFwdINS6_IJSA_NS7_ILi256EEESB_EEES9_SE_SG_Li256ELb1ELb0ELb0ELb0EEENS1_36VarlenDynamicPersistentTileSchedulerILi128ELi96ELi256ELi32ELb0ELb0ELb1ELb0ELb1ELb1EEEEEEEEEvNT_6ParamsE --------------------------
	.section	.nv.info._ZN7cutlass13device_kernelIN5flash11enable_sm90INS1_16FlashAttnFwdSm90INS1_25CollectiveMainloopFwdSm90ILi2EN4cute5tupleIJNS5_1CILi1EEES8_S8_EEENS6_IJNS7_ILi128EEENS7_ILi96EEENS7_ILi64EEEEEELi256ENS_10bfloat16_tEfNS_4arch4Sm90ELb0ELb0ELb1ELb1ELb0ELb1ELb0ELb1ELb0ELb0ELb0ELb0EEENS1_21CollectiveEpilogueFwdINS6_IJSA_NS7_ILi256EEESB_EEES9_SE_SG_Li256ELb1ELb0ELb0ELb0EEENS1_36VarlenDynamicPersistentTileSchedulerILi128ELi96ELi256ELi32ELb0ELb0ELb1ELb0ELb1ELb1EEEEEEEEEvNT_6ParamsE,"",@"SHT_CUDA_INFO"
	.sectionflags	@""
	.align	4


	//----- nvinfo : EIATTR_CUDA_API_VERSION
	.align		4
        /*0000*/ 	.byte	0x04, 0x37
        /*0002*/ 	.short	(.L_220 - .L_219)
.L_219:
        /*0004*/ 	.word	0x00000082


	//----- nvinfo : EIATTR_KPARAM_INFO
	.align		4
.L_220:
        /*0008*/ 	.byte	0x04, 0x17
        /*000a*/ 	.short	(.L_222 - .L_221)
.L_221:
        /*000c*/ 	.word	0x00000000
        /*0010*/ 	.short	0x0000
        /*0012*/ 	.short	0x0070
        /*0014*/ 	.byte	0x00, 0xf0, 0x01, 0x28


	//----- nvinfo : EIATTR_SPARSE_MMA_MASK
	.align		4
.L_222:
        /*0018*/ 	.byte	0x03, 0x50
        /*001a*/ 	.short	0x0000


	//----- nvinfo : EIATTR_MAXREG_COUNT
	.align		4
        /*001c*/ 	.byte	0x03, 0x1b
        /*001e*/ 	.short	0x00a8


	//----- nvinfo : EIATTR_NUM_BARRIERS
	.align		4
        /*0020*/ 	.byte	0x02, 0x4c
        /*0022*/ 	.byte	0x10
	.zero		1


	//----- nvinfo : EIATTR_EXTERNS
	.align		4
        /*0024*/ 	.byte	0x04, 0x0f
        /*0026*/ 	.short	(.L_224 - .L_223)


	//   ....[0]....
	.align		4
.L_223:
        /*0028*/ 	.word	index@(__assertfail)


	//----- nvinfo : EIATTR_ANNOTATIONS
	.align		4
.L_224:
        /*002c*/ 	.byte	0x04, 0x55
        /*002e*/ 	.short	(.L_226 - .L_225)


	//   ....[0]....
.L_225:
        /* <DEDUP_REMOVED lines=41> */


	//----- nvinfo : EIATTR_MERCURY_ISA_VERSION
	.align		4
.L_226:
        /*02b0*/ 	.byte	0x03, 0x5f
        /*02b2*/ 	.short	0x0101


	//----- nvinfo : EIATTR_UNUSED_LOAD_BYTE_OFFSET
	.align		4
        /*02b4*/ 	.byte	0x04, 0x44
        /*02b6*/ 	.short	(.L_228 - .L_227)


	//   ....[0]....
.L_227:
        /*02b8*/ 	.word	0x00000b00
        /*02bc*/ 	.word	0x0000fff0


	//   ....[1]....
        /*02c0*/ 	.word	0x0000d320
        /*02c4*/ 	.word	0x0000fff0


	//----- nvinfo : EIATTR_INT_WARP_WIDE_INSTR_OFFSETS
	.align		4
.L_228:
        /*02c8*/ 	.byte	0x04, 0x31
        /*02ca*/ 	.short	(.L_230 - .L_229)


	//   ....[0]....
.L_229:
        /*02cc*/ 	.word	0x000001c0


	//   ....[1]....
        /*02d0*/ 	.word	0x00000200


	//   ....[2]....
        /*02d4*/ 	.word	0x00000270


	//   ....[3]....
        /*02d8*/ 	.word	0x00011a40


	//   ....[4]....
        /*02dc*/ 	.word	0x00011ad0


	//   ....[5]....
        /*02e0*/ 	.word	0x00011f50


	//   ....[6]....
        /*02e4*/ 	.word	0x00011f80


	//   ....[7]....
        /*02e8*/ 	.word	0x000143a0


	//   ....[8]....
        /*02ec*/ 	.word	0x00014430


	//----- nvinfo : EIATTR_COOP_GROUP_MASK_REGIDS
	.align		4
.L_230:
        /*02f0*/ 	.byte	0x04, 0x29
        /*02f2*/ 	.short	(.L_232 - .L_231)


	//   ....[0]....
.L_231:
        /*02f4*/ 	.word	0xffffffff


	//   ....[1]....
        /*02f8*/ 	.word	0xffffffff


	//   ....[2]....
        /*02fc*/ 	.word	0xffffffff


	//   ....[3]....
        /*0300*/ 	.word	0xffffffff


	//   ....[4]....
        /*0304*/ 	.word	0xffffffff


	//   ....[5]....
        /*0308*/ 	.word	0xffffffff


	//   ....[6]....
        /*030c*/ 	.word	0xffffffff


	//   ....[7]....
        /*0310*/ 	.word	0xffffffff


	//   ....[8]....
        /*0314*/ 	.word	0xffffffff


	//   ....[9]....
        /*0318*/ 	.word	0xffffffff


	//   ....[10]....
        /*031c*/ 	.word	0xffffffff


	//   ....[11]....
        /*0320*/ 	.word	0xffffffff


	//   ....[12]....
        /*0324*/ 	.word	0xffffffff


	//   ....[13]....
        /*0328*/ 	.word	0xffffffff


	//   ....[14]....
        /*032c*/ 	.word	0xffffffff


	//   ....[15]....
        /*0330*/ 	.word	0xffffffff


	//   ....[16]....
        /*0334*/ 	.word	0xffffffff


	//   ....[17]....
        /*0338*/ 	.word	0xffffffff


	//   ....[18]....
        /*033c*/ 	.word	0xffffffff


	//   ....[19]....
        /*0340*/ 	.word	0xffffffff


	//   ....[20]....
        /*0344*/ 	.word	0xffffffff


	//   ....[21]....
        /*0348*/ 	.word	0xffffffff


	//   ....[22]....
        /*034c*/ 	.word	0xffffffff


	//   ....[23]....
        /*0350*/ 	.word	0xffffffff


	//   ....[24]....
        /*0354*/ 	.word	0xffffffff


	//   ....[25]....
        /*0358*/ 	.word	0xffffffff


	//   ....[26]....
        /*035c*/ 	.word	0xffffffff


	//   ....[27]....
        /*0360*/ 	.word	0xffffffff


	//   ....[28]....
        /*0364*/ 	.word	0xffffffff


	//   ....[29]....
        /*0368*/ 	.word	0xffffffff


	//   ....[30]....
        /*036c*/ 	.word	0xffffffff


	//   ....[31]....
        /*0370*/ 	.word	0xffffffff


	//   ....[32]....
        /*0374*/ 	.word	0xffffffff


	//   ....[33]....
        /*0378*/ 	.word	0xffffffff


	//   ....[34]....
        /*037c*/ 	.word	0xffffffff


	//   ....[35]....
        /*0380*/ 	.word	0xffffffff


	//   ....[36]....
        /*0384*/ 	.word	0xffffffff


	//   ....[37]....
        /*0388*/ 	.word	0xffffffff


	//   ....[38]....
        /*038c*/ 	.word	0xffffffff


	//   ....[39]....
        /*0390*/ 	.word	0xffffffff


	//   ....[40]....
        /*0394*/ 	.word	0xffffffff


	//   ....[41]....
        /*0398*/ 	.word	0xffffffff


	//   ....[42]....
        /*039c*/ 	.word	0xffffffff


	//   ....[43]....
        /*03a0*/ 	.word	0xffffffff


	//   ....[44]....
        /*03a4*/ 	.word	0xffffffff


	//   ....[45]....
        /*03a8*/ 	.word	0xffffffff


	//   ....[46]....
        /*03ac*/ 	.word	0xffffffff


	//   ....[47]....
        /*03b0*/ 	.word	0xffffffff


	//   ....[48]....
        /*03b4*/ 	.word	0xffffffff


	//   ....[49]....
        /*03b8*/ 	.word	0xffffffff


	//   ....[50]....
        /*03bc*/ 	.word	0xffffffff


	//   ....[51]....
        /*03c0*/ 	.word	0xffffffff


	//   ....[52]....
        /*03c4*/ 	.word	0xffffffff


	//   ....[53]....
        /*03c8*/ 	.word	0xffffffff


	//   ....[54]....
        /*03cc*/ 	.word	0x0500000f


	//   ....[55]....
        /*03d0*/ 	.word	0x0500000f


	//   ....[56]....
        /*03d4*/ 	.word	0x0500000f


	//   ....[57]....
        /*03d8*/ 	.word	0x0500000f


	//   ....[58]....
        /*03dc*/ 	.word	0x0500000f


	//   ....[59]....
        /*03e0*/ 	.word	0x0500000f


	//   ....[60]....
        /*03e4*/ 	.word	0x0500000f


	//   ....[61]....
        /*03e8*/ 	.word	0x0500000f


	//   ....[62]....
        /*03ec*/ 	.word	0x0500000f


	//   ....[63]....
        /*03f0*/ 	.word	0x0500000f


	//   ....[64]....
        /*03f4*/ 	.word	0x0500000f


	//   ....[65]....
        /*03f8*/ 	.word	0x0500000f


	//   ....[66]....
        /*03fc*/ 	.word	0x0500000f


	//   ....[67]....
        /*0400*/ 	.word	0x0500000f


	//   ....[68]....
        /*0404*/ 	.word	0x0500000f


	//   ....[69]....
        /*0408*/ 	.word	0x0500000f


	//   ....[70]....
        /*040c*/ 	.word	0x0500000f


	//   ....[71]....
        /*0410*/ 	.word	0x0500000f


	//   ....[72]....
        /*0414*/ 	.word	0x0500000f


	//   ....[73]....
        /*0418*/ 	.word	0x0500000f


	//   ....[74]....
        /*041c*/ 	.word	0x0500000f


	//   ....[75]....
        /*0420*/ 	.word	0x0500000f


	//   ....[76]....
        /*0424*/ 	.word	0x0500000f


	//   ....[77]....
        /*0428*/ 	.word	0x0500000f


	//   ....[78]....
        /*042c*/ 	.word	0x0500000f


	//   ....[79]....
        /*0430*/ 	.word	0x0500000f


	//   ....[80]....
        /*0434*/ 	.word	0x0500000f


	//   ....[81]....
        /*0438*/ 	.word	0x0500000f


	//   ....[82]....
        /*043c*/ 	.word	0x0500000f


	//----- nvinfo : EIATTR_COOP_GROUP_INSTR_OFFSETS
	.align		4
.L_232:
        /*0440*/ 	.byte	0x04, 0x28
        /*0442*/ 	.short	(.L_234 - .L_233)


	//   ....[0]....
.L_233:
        /*0444*/ 	.word	0x00000070


	//   ....[1]....
        /*0448*/ 	.word	0x000001d0


	//   ....[2]....
        /*044c*/ 	.word	0x00000220


	//   ....[3]....
        /*0450*/ 	.word	0x00000450


	//   ....[4]....
        /*0454*/ 	.word	0x000005b0


	//   ....[5]....
        /*0458*/ 	.word	0x000006d0


	//   ....[6]....
        /*045c*/ 	.word	0x00000830


	//   ....[7]....
        /*0460*/ 	.word	0x00005cd0


	//   ....[8]....
        /*0464*/ 	.word	0x000091b0


	//   ....[9]....
        /*0468*/ 	.word	0x00009230


	//   ....[10]....
        /*046c*/ 	.word	0x00009620


	//   ....[11]....
        /*0470*/ 	.word	0x00009680


	//   ....[12]....
        /*0474*/ 	.word	0x0000ad80


	//   ....[13]....
        /*0478*/ 	.word	0x0000ade0


	//   ....[14]....
        /*047c*/ 	.word	0x0000b280


	//   ....[15]....
        /*0480*/ 	.word	0x0000b440


	//   ....[16]....
        /*0484*/ 	.word	0x0000c8a0


	//   ....[17]....
        /*0488*/ 	.word	0x0000c910


	//   ....[18]....
        /*048c*/ 	.word	0x0000c980


	//   ....[19]....
        /*0490*/ 	.word	0x0000c9a0


	//   ....[20]....
        /*0494*/ 	.word	0x0000fc60


	//   ....[21]....
        /*0498*/ 	.word	0x0000fdf0


	//   ....[22]....
        /*049c*/ 	.word	0x0000fe20


	//   ....[23]....
        /*04a0*/ 	.word	0x0000fe60


	//   ....[24]....
        /*04a4*/ 	.word	0x0000fec0


	//   ....[25]....
        /*04a8*/ 	.word	0x0000ff20


	//   ....[26]....
        /*04ac*/ 	.word	0x0000ff60


	//   ....[27]....
        /*04b0*/ 	.word	0x00010110


	//   ....[28]....
        /*04b4*/ 	.word	0x00010170


	//   ....[29]....
        /*04b8*/ 	.word	0x000101b0


	//   ....[30]....
        /*04bc*/ 	.word	0x000101f0


	//   ....[31]....
        /*04c0*/ 	.word	0x00010220


	//   ....[32]....
        /*04c4*/ 	.word	0x00010250


	//   ....[33]....
        /*04c8*/ 	.word	0x000102e0


	//   ....[34]....
        /*04cc*/ 	.word	0x00010310


	//   ....[35]....
        /*04d0*/ 	.word	0x000103a0


	//   ....[36]....
        /*04d4*/ 	.word	0x000144c0


	//   ....[37]....
        /*04d8*/ 	.word	0x000144d0


	//   ....[38]....
        /*04dc*/ 	.word	0x000145e0


	//   ....[39]....
        /*04e0*/ 	.word	0x00014640


	//   ....[40]....
        /*04e4*/ 	.word	0x00014680


	//   ....[41]....
        /*04e8*/ 	.word	0x000146c0


	//   ....[42]....
        /*04ec*/ 	.word	0x000146f0


	//   ....[43]....
        /*04f0*/ 	.word	0x00014720


	//   ....[44]....
        /*04f4*/ 	.word	0x000148b0


	//   ....[45]....
        /*04f8*/ 	.word	0x00014910


	//   ....[46]....
        /*04fc*/ 	.word	0x00014950


	//   ....[47]....
        /*0500*/ 	.word	0x00014990


	//   ....[48]....
        /*0504*/ 	.word	0x000149c0


	//   ....[49]....
        /*0508*/ 	.word	0x000149f0


	//   ....[50]....
        /*050c*/ 	.word	0x00014ab0


	//   ....[51]....
        /*0510*/ 	.word	0x00014ad0


	//   ....[52]....
        /*0514*/ 	.word	0x00014b40


	//   ....[53]....
        /*0518*/ 	.word	0x00014f90


	//   ....[54]....
        /*051c*/ 	.word	0x000153d0


	//   ....[55]....
        /*0520*/ 	.word	0x00015470


	//   ....[56]....
        /*0524*/ 	.word	0x00015510


	//   ....[57]....
        /*0528*/ 	.word	0x000155b0


	//   ....[58]....
        /*052c*/ 	.word	0x00015650


	//   ....[59]....
        /*0530*/ 	.word	0x00015740


	//   ....[60]....
        /*0534*/ 	.word	0x000157e0


	//   ....[61]....
        /*0538*/ 	.word	0x00015880


	//   ....[62]....
        /*053c*/ 	.word	0x00015920


	//   ....[63]....
        /*0540*/ 	.word	0x00015b80


	//   ....[64]....
        /*0544*/ 	.word	0x00015e60


	//   ....[65]....
        /*0548*/ 	.word	0x00016280


	//   ....[66]....
        /*054c*/ 	.word	0x00016310


	//   ....[67]....
        /*0550*/ 	.word	0x000163b0


	//   ....[68]....
        /*0554*/ 	.word	0x00016460


	//   ....[69]....
        /*0558*/ 	.word	0x000164e0


	//   ....[70]....
        /*055c*/ 	.word	0x00016560


	//   ....[71]....
        /*0560*/ 	.word	0x000165e0


	//   ....[72]....
        /*0564*/ 	.word	0x00016660


	//   ....[73]....
        /*0568*/ 	.word	0x000166f0


	//   ....[74]....
        /*056c*/ 	.word	0x000167a0


	//   ....[75]....
        /*0570*/ 	.word	0x00016820


	//   ....[76]....
        /*0574*/ 	.word	0x000168a0


	//   ....[77]....
        /*0578*/ 	.word	0x00016920


	//   ....[78]....
        /*057c*/ 	.word	0x000169a0


	//   ....[79]....
        /*0580*/ 	.word	0x00016a10


	//   ....[80]....
        /*0584*/ 	.word	0x00016ab0


	//   ....[81]....
        /*0588*/ 	.word	0x00016b40


	//   ....[82]....
        /*058c*/ 	.word	0x00016c60


	//----- nvinfo : EIATTR_REG_RECONFIG
	.align		4
.L_234:
        /*0590*/ 	.byte	0x01, 0x54
	.zero		2


	//----- nvinfo : EIATTR_SYSCALL_OFFSETS
	.align		4
        /*0594*/ 	.byte	0x04, 0x46
        /*0596*/ 	.short	(.L_236 - .L_235)


	//   ....[0]....
.L_235:
        /*0598*/ 	.word	0x000016e0


	//   ....[1]....
        /*059c*/ 	.word	0x00001830


	//   ....[2]....
        /*05a0*/ 	.word	0x00005e70


	//   ....[3]....
        /*05a4*/ 	.word	0x00006300


	//   ....[4]....
        /*05a8*/ 	.word	0x00011c60


	//   ....[5]....
        /*05ac*/ 	.word	0x00011da0


	//   ....[6]....
        /*05b0*/ 	.word	0x00011ea0


	//----- nvinfo : EIATTR_MBARRIER_INSTR_OFFSETS
	.align		4
.L_236:
        /*05b4*/ 	.byte	0x04, 0x39
        /*05b6*/ 	.short	(.L_238 - .L_237)


	//   ....[0]....
.L_237:
        /*05b8*/ 	.word	0x00000300
        /*05bc*/ 	.word	0x000000ff
        /*05c0*/ 	.word	0x00022800
        /*05c4*/ 	.short	0x0100
        /*05c6*/ 	.byte	0x08
	.zero		1


	//   ....[1]....
        /*05c8*/ 	.word	0x00000310
        /*05cc*/ 	.word	0x000000ff
        /*05d0*/ 	.word	0x00022820
        /*05d4*/ 	.short	0x0100
        /*05d6*/ 	.byte	0x08
	.zero		1


	//   ....[2]....
        /*05d8*/ 	.word	0x00000400
        /*05dc*/ 	.word	0x000000ff
        /*05e0*/ 	.word	0x00022830
        /*05e4*/ 	.short	0x0100
        /*05e6*/ 	.byte	0x08
	.zero		1


	//   ....[3]....
        /*05e8*/ 	.word	0x00000410
        /*05ec*/ 	.word	0x000000ff
        /*05f0*/ 	.word	0x00022840
        /*05f4*/ 	.short	0x0100
        /*05f6*/ 	.byte	0x08
	.zero		1


	//   ....[4]....
        /*05f8*/ 	.word	0x00000420
        /*05fc*/ 	.word	0x000000ff
        /*0600*/ 	.word	0x00022838
        /*0604*/ 	.short	0x0100
        /*0606*/ 	.byte	0x08
	.zero		1


	//   ....[5]....
        /*0608*/ 	.word	0x00000430
        /*060c*/ 	.word	0x000000ff
        /*0610*/ 	.word	0x00022848
        /*0614*/ 	.short	0x0100
        /*0616*/ 	.byte	0x08
	.zero		1


	//   ....[6]....
        /*0618*/ 	.word	0x00000560
        /*061c*/ 	.word	0x000000ff
        /*0620*/ 	.word	0x00022850
        /*0624*/ 	.short	0x0100
        /*0626*/ 	.byte	0x08
	.zero		1


	//   ....[7]....
        /*0628*/ 	.word	0x00000570
        /*062c*/ 	.word	0x000000ff
        /*0630*/ 	.word	0x00022860
        /*0634*/ 	.short	0x0100
        /*0636*/ 	.byte	0x08
	.zero		1


	//   ....[8]....
        /*0638*/ 	.word	0x00000580
        /*063c*/ 	.word	0x000000ff
        /*0640*/ 	.word	0x00022858
        /*0644*/ 	.short	0x0100
        /*0646*/ 	.byte	0x08
	.zero		1


	//   ....[9]....
        /*0648*/ 	.word	0x00000590
        /*064c*/ 	.word	0x000000ff
        /*0650*/ 	.word	0x00022868
        /*0654*/ 	.short	0x0100
        /*0656*/ 	.byte	0x08
	.zero		1


	//   ....[10]....
        /*0658*/ 	.word	0x00000680
        /*065c*/ 	.word	0x000000ff
        /*0660*/ 	.word	0x00022870
        /*0664*/ 	.short	0x0100
        /*0666*/ 	.byte	0x06
	.zero		1


	//   ....[11]....
        /*0668*/ 	.word	0x00000690
        /*066c*/ 	.word	0x000000ff
        /*0670*/ 	.word	0x00022880
        /*0674*/ 	.short	0x0100
        /*0676*/ 	.byte	0x06
	.zero		1


	//   ....[12]....
        /*0678*/ 	.word	0x000006a0
        /*067c*/ 	.word	0x000000ff
        /*0680*/ 	.word	0x00022878
        /*0684*/ 	.short	0x0100
        /*0686*/ 	.byte	0x06
	.zero		1


	//   ....[13]....
        /*0688*/ 	.word	0x000006b0
        /*068c*/ 	.word	0x000000ff
        /*0690*/ 	.word	0x00022888
        /*0694*/ 	.short	0x0100
        /*0696*/ 	.byte	0x06
	.zero		1


	//   ....[14]....
        /*0698*/ 	.word	0x000007e0
        /*069c*/ 	.word	0x000000ff
        /*06a0*/ 	.word	0x00022890
        /*06a4*/ 	.short	0x0100
        /*06a6*/ 	.byte	0x08
	.zero		1


	//   ....[15]....
        /*06a8*/ 	.word	0x000007f0
        /*06ac*/ 	.word	0x000000ff
        /*06b0*/ 	.word	0x000228a0
        /*06b4*/ 	.short	0x0100
        /*06b6*/ 	.byte	0x08
	.zero		1


	//   ....[16]....
        /*06b8*/ 	.word	0x00000800
        /*06bc*/ 	.word	0x000000ff
        /*06c0*/ 	.word	0x00022898
        /*06c4*/ 	.short	0x0100
        /*06c6*/ 	.byte	0x08
	.zero		1


	//   ....[17]....
        /*06c8*/ 	.word	0x00000810
        /*06cc*/ 	.word	0x000000ff
        /*06d0*/ 	.word	0x000228a8
        /*06d4*/ 	.short	0x0100
        /*06d6*/ 	.byte	0x08
	.zero		1


	//   ....[18]....
        /*06d8*/ 	.word	0x00000940
        /*06dc*/ 	.word	0x000000ff
        /*06e0*/ 	.word	0x000228b0
        /*06e4*/ 	.short	0x0100
        /*06e6*/ 	.byte	0x08
	.zero		1


	//   ....[19]....
        /*06e8*/ 	.word	0x00000950
        /*06ec*/ 	.word	0x000000ff
        /*06f0*/ 	.word	0x000228c0
        /*06f4*/ 	.short	0x0100
        /*06f6*/ 	.byte	0x08
	.zero		1


	//   ....[20]....
        /*06f8*/ 	.word	0x00000960
        /*06fc*/ 	.word	0x000000ff
        /*0700*/ 	.word	0x000228b8
        /*0704*/ 	.short	0x0100
        /*0706*/ 	.byte	0x08
	.zero		1


	//   ....[21]....
        /*0708*/ 	.word	0x00000970
        /*070c*/ 	.word	0x000000ff
        /*0710*/ 	.word	0x000228c8
        /*0714*/ 	.short	0x0100
        /*0716*/ 	.byte	0x08
	.zero		1


	//   ....[22]....
        /*0718*/ 	.word	0x00002b10
        /*071c*/ 	.word	0x0000005a
        /*0720*/ 	.word	0x00022890
        /*0724*/ 	.short	0x010a
        /*0726*/ 	.byte	0x3f
	.zero		1


	//   ....[23]....
        /*0728*/ 	.word	0x00003e10
        /*072c*/ 	.word	0x0000005a
        /*0730*/ 	.word	0x00022890
        /*0734*/ 	.short	0x010a
        /*0736*/ 	.byte	0x3f
	.zero		1


	//   ....[24]....
        /*0738*/ 	.word	0x00004f00
        /*073c*/ 	.word	0x0000005a
        /*0740*/ 	.word	0x00022890
        /*0744*/ 	.short	0x010a
        /*0746*/ 	.byte	0x3f
	.zero		1


	//   ....[25]....
        /*0748*/ 	.word	0x00005110
        /*074c*/ 	.word	0x00000004
        /*0750*/ 	.word	0x00000000
        /*0754*/ 	.short	0x0101
        /*0756*/ 	.byte	0x3f
	.zero		1


	//   ....[26]....
        /*0758*/ 	.word	0x00005150
        /*075c*/ 	.word	0x0000005a
        /*0760*/ 	.word	0x000228b0
        /*0764*/ 	.short	0x010a
        /*0766*/ 	.byte	0x3f
	.zero		1


	//   ....[27]....
        /*0768*/ 	.word	0x000057a0
        /*076c*/ 	.word	0x0000005a
        /*0770*/ 	.word	0x00000000
        /*0774*/ 	.short	0x0101
        /*0776*/ 	.byte	0x3f
	.zero		1


	//   ....[28]....
        /*0778*/ 	.word	0x00005f00
        /*077c*/ 	.word	0x00000012
        /*0780*/ 	.word	0x00022800
        /*0784*/ 	.short	0x010a
        /*0786*/ 	.byte	0x3f
	.zero		1


	//   ....[29]....
        /*0788*/ 	.word	0x00005f50
        /*078c*/ 	.word	0x00000012
        /*0790*/ 	.word	0x00022800
        /*0794*/ 	.short	0x010a
        /*0796*/ 	.byte	0x3f
	.zero		1


	//   ....[30]....
        /*0798*/ 	.word	0x00006610
        /*079c*/ 	.word	0x00000012
        /*07a0*/ 	.word	0x00022800
        /*07a4*/ 	.short	0x010a
        /*07a6*/ 	.byte	0x3f
	.zero		1


	//   ....[31]....
        /*07a8*/ 	.word	0x00007440
        /*07ac*/ 	.word	0x00000012
        /*07b0*/ 	.word	0x00022800
        /*07b4*/ 	.short	0x010a
        /*07b6*/ 	.byte	0x3f
	.zero		1


	//   ....[32]....
        /*07b8*/ 	.word	0x00008230
        /*07bc*/ 	.word	0x00000003
        /*07c0*/ 	.word	0x00022830
        /*07c4*/ 	.short	0x010a
        /*07c6*/ 	.byte	0x3f
	.zero		1


	//   ....[33]....
        /*07c8*/ 	.word	0x000082d0
        /*07cc*/ 	.word	0x00000003
        /*07d0*/ 	.word	0x00022830
        /*07d4*/ 	.short	0x010a
        /*07d6*/ 	.byte	0x3f
	.zero		1


	//   ....[34]....
        /*07d8*/ 	.word	0x00009b10
        /*07dc*/ 	.word	0x0000000d
        /*07e0*/ 	.word	0x00000000
        /*07e4*/ 	.short	0x0101
        /*07e6*/ 	.byte	0x3f
	.zero		1


	//   ....[35]....
        /*07e8*/ 	.word	0x00009f60
        /*07ec*/ 	.word	0x00000003
        /*07f0*/ 	.word	0x00022850
        /*07f4*/ 	.short	0x010a
        /*07f6*/ 	.byte	0x3f
	.zero		1


	//   ....[36]....
        /*07f8*/ 	.word	0x00009fb0
        /*07fc*/ 	.word	0x00000003
        /*0800*/ 	.word	0x00022850
        /*0804*/ 	.short	0x010a
        /*0806*/ 	.byte	0x3f
	.zero		1


	//   ....[37]....
        /*0808*/ 	.word	0x0000a390
        /*080c*/ 	.word	0x00000003
        /*0810*/ 	.word	0x00000000
        /*0814*/ 	.short	0x0101
        /*0816*/ 	.byte	0x3f
	.zero		1


	//   ....[38]....
        /*0818*/ 	.word	0x0000a4a0
        /*081c*/ 	.word	0x0000000c
        /*0820*/ 	.word	0x00022830
        /*0824*/ 	.short	0x010a
        /*0826*/ 	.byte	0x3f
	.zero		1


	//   ....[39]....
        /*0828*/ 	.word	0x0000a500
        /*082c*/ 	.word	0x0000000c
        /*0830*/ 	.word	0x00022830
        /*0834*/ 	.short	0x010a
        /*0836*/ 	.byte	0x3f
	.zero		1


	//   ....[40]....
        /*0838*/ 	.word	0x0000b800
        /*083c*/ 	.word	0x0000009a
        /*0840*/ 	.word	0x00000000
        /*0844*/ 	.short	0x0101
        /*0846*/ 	.byte	0x3f
	.zero		1


	//   ....[41]....
        /*0848*/ 	.word	0x0000c470
        /*084c*/ 	.word	0x0000000c
        /*0850*/ 	.word	0x00022850
        /*0854*/ 	.short	0x010a
        /*0856*/ 	.byte	0x3f
	.zero		1


	//   ....[42]....
        /*0858*/ 	.word	0x0000c4c0
        /*085c*/ 	.word	0x0000000c
        /*0860*/ 	.word	0x00022850
        /*0864*/ 	.short	0x010a
        /*0866*/ 	.byte	0x3f
	.zero		1


	//   ....[43]....
        /*0868*/ 	.word	0x0000c870
        /*086c*/ 	.word	0x0000000c
        /*0870*/ 	.word	0x00000000
        /*0874*/ 	.short	0x0101
        /*0876*/ 	.byte	0x3f
	.zero		1


	//   ....[44]....
        /*0878*/ 	.word	0x0000e990
        /*087c*/ 	.word	0x00000000
        /*0880*/ 	.word	0x00000000
        /*0884*/ 	.short	0x0101
        /*0886*/ 	.byte	0x3f
	.zero		1


	//   ....[45]....
        /*0888*/ 	.word	0x00010dd0
        /*088c*/ 	.word	0x00000005
        /*0890*/ 	.word	0x00022820
        /*0894*/ 	.short	0x010a
        /*0896*/ 	.byte	0x3f
	.zero		1


	//   ....[46]....
        /*0898*/ 	.word	0x00010e60
        /*089c*/ 	.word	0x00000006
        /*08a0*/ 	.word	0x000228a0
        /*08a4*/ 	.short	0x010a
        /*08a6*/ 	.byte	0x3f
	.zero		1


	//   ....[47]....
        /*08a8*/ 	.word	0x00011040
        /*08ac*/ 	.word	0x00000006
        /*08b0*/ 	.word	0x000228c0
        /*08b4*/ 	.short	0x010a
        /*08b6*/ 	.byte	0x3f
	.zero		1


	//   ....[48]....
        /*08b8*/ 	.word	0x00011450
        /*08bc*/ 	.word	0x00000007
        /*08c0*/ 	.word	0x000228a0
        /*08c4*/ 	.short	0x010a
        /*08c6*/ 	.byte	0x3f
	.zero		1


	//   ....[49]....
        /*08c8*/ 	.word	0x00011610
        /*08cc*/ 	.word	0x00000007
        /*08d0*/ 	.word	0x000228c0
        /*08d4*/ 	.short	0x010a
        /*08d6*/ 	.byte	0x3f
	.zero		1


	//   ....[50]....
        /*08d8*/ 	.word	0x00012400
        /*08dc*/ 	.word	0x00000005
        /*08e0*/ 	.word	0x00022840
        /*08e4*/ 	.short	0x010a
        /*08e6*/ 	.byte	0x3f
	.zero		1


	//   ....[51]....
        /*08e8*/ 	.word	0x00012800
        /*08ec*/ 	.word	0x00000007
        /*08f0*/ 	.word	0x00022820
        /*08f4*/ 	.short	0x010a
        /*08f6*/ 	.byte	0x3f
	.zero		1


	//   ....[52]....
        /*08f8*/ 	.word	0x000128c0
        /*08fc*/ 	.word	0x00000002
        /*0900*/ 	.word	0x00022860
        /*0904*/ 	.short	0x010a
        /*0906*/ 	.byte	0x3f
	.zero		1


	//   ....[53]....
        /*0908*/ 	.word	0x00012f30
        /*090c*/ 	.word	0x00000002
        /*0910*/ 	.word	0x00022840
        /*0914*/ 	.short	0x010a
        /*0916*/ 	.byte	0x3f
	.zero		1


	//   ....[54]....
        /*0918*/ 	.word	0x00013140
        /*091c*/ 	.word	0x00000002
        /*0920*/ 	.word	0x00022860
        /*0924*/ 	.short	0x010a
        /*0926*/ 	.byte	0x3f
	.zero		1


	//   ....[55]....
        /*0928*/ 	.word	0x000136c0
        /*092c*/ 	.word	0x00000003
        /*0930*/ 	.word	0x00022840
        /*0934*/ 	.short	0x010a
        /*0936*/ 	.byte	0x3f
	.zero		1


	//   ....[56]....
        /*0938*/ 	.word	0x000138c0
        /*093c*/ 	.word	0x00000003
        /*0940*/ 	.word	0x00022860
        /*0944*/ 	.short	0x010a
        /*0946*/ 	.byte	0x3f
	.zero		1


	//   ....[57]....
        /*0948*/ 	.word	0x00013dc0
        /*094c*/ 	.word	0x00000003
        /*0950*/ 	.word	0x00022840
        /*0954*/ 	.short	0x010a
        /*0956*/ 	.byte	0x3f
	.zero		1


	//   ....[58]....
        /*0958*/ 	.word	0x00013fd0
        /*095c*/ 	.word	0x00000003
        /*0960*/ 	.word	0x00022860
        /*0964*/ 	.short	0x010a
        /*0966*/ 	.byte	0x3f
	.zero		1


	//   ....[59]....
        /*0968*/ 	.word	0x00014f10
        /*096c*/ 	.word	0x00000000
        /*0970*/ 	.word	0x00022820
        /*0974*/ 	.short	0x010a
        /*0976*/ 	.byte	0x3f
	.zero		1


	//   ....[60]....
        /*0978*/ 	.word	0x000150c0
        /*097c*/ 	.word	0x00000006
        /*0980*/ 	.word	0x00000000
        /*0984*/ 	.short	0x010a
        /*0986*/ 	.byte	0x3f
	.zero		1


	//   ....[61]....
        /*0988*/ 	.word	0x00015130
        /*098c*/ 	.word	0x00000007
        /*0990*/ 	.word	0x00000000
        /*0994*/ 	.short	0x010a
        /*0996*/ 	.byte	0x3f
	.zero		1


	//   ....[62]....
        /*0998*/ 	.word	0x000151a0
        /*099c*/ 	.word	0x00000004
        /*09a0*/ 	.word	0x00000000
        /*09a4*/ 	.short	0x010a
        /*09a6*/ 	.byte	0x3f
	.zero		1


	//   ....[63]....
        /*09a8*/ 	.word	0x000151d0
        /*09ac*/ 	.word	0x00000003
        /*09b0*/ 	.word	0x00000000
        /*09b4*/ 	.short	0x010a
        /*09b6*/ 	.byte	0x3f
	.zero		1


	//   ....[64]....
        /*09b8*/ 	.word	0x00015230
        /*09bc*/ 	.word	0x0000005a
        /*09c0*/ 	.word	0x00022890
        /*09c4*/ 	.short	0x010a
        /*09c6*/ 	.byte	0x3f
	.zero		1


	//   ....[65]....
        /*09c8*/ 	.word	0x00015280
        /*09cc*/ 	.word	0x0000005a
        /*09d0*/ 	.word	0x00022890
        /*09d4*/ 	.short	0x010a
        /*09d6*/ 	.byte	0x3f
	.zero		1


	//   ....[66]....
        /*09d8*/ 	.word	0x000152d0
        /*09dc*/ 	.word	0x0000005a
        /*09e0*/ 	.word	0x00022890
        /*09e4*/ 	.short	0x010a
        /*09e6*/ 	.byte	0x3f
	.zero		1


	//   ....[67]....
        /*09e8*/ 	.word	0x00015320
        /*09ec*/ 	.word	0x0000005a
        /*09f0*/ 	.word	0x000228b0
        /*09f4*/ 	.short	0x010a
        /*09f6*/ 	.byte	0x3f
	.zero		1


	//   ....[68]....
        /*09f8*/ 	.word	0x00015690
        /*09fc*/ 	.word	0x00000012
        /*0a00*/ 	.word	0x00022800
        /*0a04*/ 	.short	0x010a
        /*0a06*/ 	.byte	0x3f
	.zero		1


	//   ....[69]....
        /*0a08*/ 	.word	0x00015960
        /*0a0c*/ 	.word	0x00000012
        /*0a10*/ 	.word	0x00022800
        /*0a14*/ 	.short	0x010a
        /*0a16*/ 	.byte	0x3f
	.zero		1


	//   ....[70]....
        /*0a18*/ 	.word	0x000159b0
        /*0a1c*/ 	.word	0x00000003
        /*0a20*/ 	.word	0x00022830
        /*0a24*/ 	.short	0x010a
        /*0a26*/ 	.byte	0x3f
	.zero		1


	//   ....[71]....
        /*0a28*/ 	.word	0x00015a00
        /*0a2c*/ 	.word	0x00000003
        /*0a30*/ 	.word	0x00022850
        /*0a34*/ 	.short	0x010a
        /*0a36*/ 	.byte	0x3f
	.zero		1


	//   ....[72]....
        /*0a38*/ 	.word	0x00015a50
        /*0a3c*/ 	.word	0x0000000c
        /*0a40*/ 	.word	0x00022830
        /*0a44*/ 	.short	0x010a
        /*0a46*/ 	.byte	0x3f
	.zero		1


	//   ....[73]....
        /*0a48*/ 	.word	0x00015aa0
        /*0a4c*/ 	.word	0x0000000c
        /*0a50*/ 	.word	0x00022850
        /*0a54*/ 	.short	0x010a
        /*0a56*/ 	.byte	0x3f
	.zero		1


	//   ....[74]....
        /*0a58*/ 	.word	0x00015c40
        /*0a5c*/ 	.word	0x00000005
        /*0a60*/ 	.word	0x00022820
        /*0a64*/ 	.short	0x010a
        /*0a66*/ 	.byte	0x3f
	.zero		1


	//   ....[75]....
        /*0a68*/ 	.word	0x00015c90
        /*0a6c*/ 	.word	0x00000006
        /*0a70*/ 	.word	0x000228a0
        /*0a74*/ 	.short	0x010a
        /*0a76*/ 	.byte	0x3f
	.zero		1


	//   ....[76]....
        /*0a78*/ 	.word	0x00015ce0
        /*0a7c*/ 	.word	0x00000006
        /*0a80*/ 	.word	0x000228c0
        /*0a84*/ 	.short	0x010a
        /*0a86*/ 	.byte	0x3f
	.zero		1


	//   ....[77]....
        /*0a88*/ 	.word	0x00015d30
        /*0a8c*/ 	.word	0x00000007
        /*0a90*/ 	.word	0x000228a0
        /*0a94*/ 	.short	0x010a
        /*0a96*/ 	.byte	0x3f
	.zero		1


	//   ....[78]....
        /*0a98*/ 	.word	0x00015d80
        /*0a9c*/ 	.word	0x00000007
        /*0aa0*/ 	.word	0x000228c0
        /*0aa4*/ 	.short	0x010a
        /*0aa6*/ 	.byte	0x3f
	.zero		1


	//   ....[79]....
        /*0aa8*/ 	.word	0x00015f20
        /*0aac*/ 	.word	0x00000005
        /*0ab0*/ 	.word	0x00022840
        /*0ab4*/ 	.short	0x010a
        /*0ab6*/ 	.byte	0x3f
	.zero		1


	//   ....[80]....
        /*0ab8*/ 	.word	0x00015fa0
        /*0abc*/ 	.word	0x00000005
        /*0ac0*/ 	.word	0x00022820
        /*0ac4*/ 	.short	0x010a
        /*0ac6*/ 	.byte	0x3f
	.zero		1


	//   ....[81]....
        /*0ac8*/ 	.word	0x00015ff0
        /*0acc*/ 	.word	0x00000002
        /*0ad0*/ 	.word	0x00022860
        /*0ad4*/ 	.short	0x010a
        /*0ad6*/ 	.byte	0x3f
	.zero		1


	//   ....[82]....
        /*0ad8*/ 	.word	0x00016040
        /*0adc*/ 	.word	0x00000002
        /*0ae0*/ 	.word	0x00022840
        /*0ae4*/ 	.short	0x010a
        /*0ae6*/ 	.byte	0x3f
	.zero		1


	//   ....[83]....
        /*0ae8*/ 	.word	0x00016090
        /*0aec*/ 	.word	0x00000002
        /*0af0*/ 	.word	0x00022860
        /*0af4*/ 	.short	0x010a
        /*0af6*/ 	.byte	0x3f
	.zero		1


	//   ....[84]....
        /*0af8*/ 	.word	0x000160e0
        /*0afc*/ 	.word	0x00000003
        /*0b00*/ 	.word	0x00022840
        /*0b04*/ 	.short	0x010a
        /*0b06*/ 	.byte	0x3f
	.zero		1


	//   ....[85]....
        /*0b08*/ 	.word	0x00016130
        /*0b0c*/ 	.word	0x00000003
        /*0b10*/ 	.word	0x00022860
        /*0b14*/ 	.short	0x010a
        /*0b16*/ 	.byte	0x3f
	.zero		1


	//   ....[86]....
        /*0b18*/ 	.word	0x00016180
        /*0b1c*/ 	.word	0x00000003
        /*0b20*/ 	.word	0x00022840
        /*0b24*/ 	.short	0x010a
        /*0b26*/ 	.byte	0x3f
	.zero		1


	//   ....[87]....
        /*0b28*/ 	.word	0x000161d0
        /*0b2c*/ 	.word	0x00000003
        /*0b30*/ 	.word	0x00022860
        /*0b34*/ 	.short	0x010a
        /*0b36*/ 	.byte	0x3f
	.zero		1


	//   ....[88]....
        /*0b38*/ 	.word	0x00016b80
        /*0b3c*/ 	.word	0x00000000
        /*0b40*/ 	.word	0x00022820
        /*0b44*/ 	.short	0x010a
        /*0b46*/ 	.byte	0x3f
	.zero		1


	//   ....[89]....
        /*0b48*/ 	.word	0x00016d20
        /*0b4c*/ 	.word	0x00000006
        /*0b50*/ 	.word	0x00000000
        /*0b54*/ 	.short	0x010a
        /*0b56*/ 	.byte	0x3f
	.zero		1


	//   ....[90]....
        /*0b58*/ 	.word	0x00016d70
        /*0b5c*/ 	.word	0x00000007
        /*0b60*/ 	.word	0x00000000
        /*0b64*/ 	.short	0x010a
        /*0b66*/ 	.byte	0x3f
	.zero		1


	//   ....[91]....
        /*0b68*/ 	.word	0x00016dc0
        /*0b6c*/ 	.word	0x00000004
        /*0b70*/ 	.word	0x00000000
        /*0b74*/ 	.short	0x010a
        /*0b76*/ 	.byte	0x3f
	.zero		1


	//----- nvinfo : EIATTR_NUM_MBARRIERS
	.align		4
.L_238:
        /*0b78*/ 	.byte	0x03, 0x38
        /*0b7a*/ 	.short	0x0016


	//----- nvinfo : EIATTR_EXIT_INSTR_OFFSETS
	.align		4
        /*0b7c*/ 	.byte	0x04, 0x1c
        /*0b7e*/ 	.short	(.L_240 - .L_239)


	//   ....[0]....
.L_239:
        /*0b80*/ 	.word	0x00015220


	//----- nvinfo : EIATTR_MAX_THREADS
	.align		4
.L_240:
        /*0b84*/ 	.byte	0x04, 0x05
        /*0b86*/ 	.short	(.L_242 - .L_241)
.L_241:
        /*0b88*/ 	.word	0x00000180
        /*0b8c*/ 	.word	0x00000001
        /*0b90*/ 	.word	0x00000001


	//----- nvinfo : EIATTR_CRS_STACK_SIZE
	.align		4
.L_242:
        /*0b94*/ 	.byte	0x04, 0x1e
        /*0b96*/ 	.short	(.L_244 - .L_243)
.L_243:
        /*0b98*/ 	.word	0x00000000


	//----- nvinfo : EIATTR_CBANK_PARAM_SIZE
	.align		4
.L_244:
        /*0b9c*/ 	.byte	0x03, 0x19
        /*0b9e*/ 	.short	0x0a70


	//----- nvinfo : EIATTR_PARAM_CBANK
	.align		4
        /*0ba0*/ 	.byte	0x04, 0x0a
        /*0ba2*/ 	.short	(.L_246 - .L_245)
	.align		4
.L_245:
        /*0ba4*/ 	.word	index@(.nv.constant0._ZN7cutlass13device_kernelIN5flash11enable_sm90INS1_16FlashAttnFwdSm90INS1_25CollectiveMainloopFwdSm90ILi2EN4cute5tupleIJNS5_1CILi1EEES8_S8_EEENS6_IJNS7_ILi128EEENS7_ILi96EEENS7_ILi64EEEEEELi256ENS_10bfloat16_tEfNS_4arch4Sm90ELb0ELb0ELb1ELb1ELb0ELb1ELb0ELb1ELb0ELb0ELb0ELb0EEENS1_21CollectiveEpilogueFwdINS6_IJSA_NS7_ILi256EEESB_EEES9_SE_SG_Li256ELb1ELb0ELb0ELb0EEENS1_36VarlenDynamicPersistentTileSchedulerILi128ELi96ELi256ELi32ELb0ELb0ELb1ELb0ELb1ELb1EEEEEEEEEvNT_6ParamsE)
        /*0ba8*/ 	.short	0x0210
        /*0baa*/ 	.short	0x0a70


	//----- nvinfo : EIATTR_SW_WAR
	.align		4
.L_246:
        /*0bac*/ 	.byte	0x04, 0x36
        /*0bae*/ 	.short	(.L_248 - .L_247)
.L_247:
        /*0bb0*/ 	.word	0x00000008
.L_248:


//--------------------- .nv.info._ZN7cutlass13device_kernelIN5flash11enable_sm90INS1_16FlashAttnFwdSm90INS1_25CollectiveMainloopFwdSm90ILi2EN4cute5tupleIJNS5_1CILi1EEES8_S8_EEENS6_IJNS7_ILi128EEENS7_ILi96EEENS7_ILi64EEEEEELi256ENS_10bfloat16_tEfNS_4arch4Sm90ELb0ELb0ELb1ELb1ELb0ELb0ELb1ELb1ELb0ELb0ELb0ELb0EEENS1_21CollectiveEpilogueFwdINS6_IJSA_NS7_ILi256EEESB_EEES9_SE_SG_Li256ELb1ELb0ELb0ELb0EEENS1_36VarlenDynamicPersistentTileSchedulerILi128ELi96ELi256ELi32ELb0ELb0ELb1ELb0ELb1ELb1EEEEEEEEEvNT_6ParamsE --------------------------
	.section	.nv.info._ZN7cutlass13device_kernelIN5flash11enable_sm90INS1_16FlashAttnFwdSm90INS1_25CollectiveMainloopFwdSm90ILi2EN4cute5tupleIJNS5_1CILi1EEES8_S8_EEENS6_IJNS7_ILi128EEENS7_ILi96EEENS7_ILi64EEEEEELi256ENS_10bfloat16_tEfNS_4arch4Sm90ELb0ELb0ELb1ELb1ELb0ELb0ELb1ELb1ELb0ELb0ELb0ELb0EEENS1_21CollectiveEpilogueFwdINS6_IJSA_NS7_ILi256EEESB_EEES9_SE_SG_Li256ELb1ELb0ELb0ELb0EEENS1_36VarlenDynamicPersistentTileSchedulerILi128ELi96ELi256ELi32ELb0ELb0ELb1ELb0ELb1ELb1EEEEEEEEEvNT_6ParamsE,"",@"SHT_CUDA_INFO"
	.sectionflags	@""
	.align	4


	//----- nvinfo : EIATTR_CUDA_API_VERSION
	.align		4
        /*0000*/ 	.byte	0x04, 0x37
        /*0002*/ 	.short	(.L_250 - .L_249)
.L_249:
        /*0004*/ 	.word	0x00000082


	//----- nvinfo : EIATTR_KPARAM_INFO
	.align		4
.L_250:
        /*0008*/ 	.byte	0x04, 0x17
        /*000a*/ 	.short	(.L_252 - .L_251)
.L_251:
        /*000c*/ 	.word	0x00000000
        /*0010*/ 	.short	0x0000
        /*0012*/ 	.short	0x0070
        /*0014*/ 	.byte	0x00, 0xf0, 0x01, 0x2c


	//----- nvinfo : EIATTR_SPARSE_MMA_MASK
	.align		4
.L_252:
        /*0018*/ 	.byte	0x03, 0x50
        /*001a*/ 	.short	0x0000


	//----- nvinfo : EIATTR_MAXREG_COUNT
	.align		4
        /*001c*/ 	.byte	0x03, 0x1b
        /*001e*/ 	.short	0x00a8


	//----- nvinfo : EIATTR_NUM_BARRIERS
	.align		4
        /*0020*/ 	.byte	0x02, 0x4c
        /*0022*/ 	.byte	0x10
	.zero		1


	//----- nvinfo : EIATTR_EXTERNS
	.align		4
        /*0024*/ 	.byte	0x04, 0x0f
        /*0026*/ 	.short	(.L_254 - .L_253)


	//   ....[0]....
	.align		4
.L_253:
        /*0028*/ 	.word	index@(__assertfail)


	//----- nvinfo : EIATTR_ANNOTATIONS
	.align		4
.L_254:
        /*002c*/ 	.byte	0x04, 0x55
        /*002e*/ 	.short	(.L_256 - .L_255)


	//   ....[0]....
.L_255:
        /* <DEDUP_REMOVED lines=30> */


	//----- nvinfo : EIATTR_MERCURY_ISA_VERSION
	.align		4
.L_256:
        /*0200*/ 	.byte	0x03, 0x5f
        /*0202*/ 	.short	0x0101


	//----- nvinfo : EIATTR_UNUSED_LOAD_BYTE_OFFSET
	.align		4
        /*0204*/ 	.byte	0x04, 0x44
        /*0206*/ 	.short	(.L_258 - .L_257)


	//   ....[0]....
.L_257:
        /*0208*/ 	.word	0x00000ae0
        /*020c*/ 	.word	0x0000fff0


	//   ....[1]....
        /*0210*/ 	.word	0x000076b0
        /*0214*/ 	.word	0x0000fff0


	//----- nvinfo : EIATTR_INT_WARP_WIDE_INSTR_OFFSETS
	.align		4
.L_258:
        /*0218*/ 	.byte	0x04, 0x31
        /*021a*/ 	.short	(.L_260 - .L_259)


	//   ....[0]....
.L_259:
        /*021c*/ 	.word	0x00000190


	//   ....[1]....
        /*0220*/ 	.word	0x000001d0


	//   ....[2]....
        /*0224*/ 	.word	0x00000240


	//   ....[3]....
        /*0228*/ 	.word	0x00000250


	//   ....[4]....
        /*022c*/ 	.word	0x0000b090


	//   ....[5]....
        /*0230*/ 	.word	0x0000b120


	//   ....[6]....
        /*0234*/ 	.word	0x0000b5b0


	//   ....[7]....
        /*0238*/ 	.word	0x0000b5e0


	//   ....[8]....
        /*023c*/ 	.word	0x0000dc00


	//   ....[9]....
        /*0240*/ 	.word	0x0000dc90


	//----- nvinfo : EIATTR_COOP_GROUP_MASK_REGIDS
	.align		4
.L_260:
        /*0244*/ 	.byte	0x04, 0x29
        /*0246*/ 	.short	(.L_262 - .L_261)


	//   ....[0]....
.L_261:
        /*0248*/ 	.word	0xffffffff


	//   ....[1]....
        /*024c*/ 	.word	0xffffffff


	//   ....[2]....
        /*0250*/ 	.word	0xffffffff


	//   ....[3]....
        /*0254*/ 	.word	0xffffffff


	//   ....[4]....
        /*0258*/ 	.word	0xffffffff


	//   ....[5]....
        /*025c*/ 	.word	0xffffffff


	//   ....[6]....
        /*0260*/ 	.word	0xffffffff


	//   ....[7]....
        /*0264*/ 	.word	0xffffffff


	//   ....[8]....
        /*0268*/ 	.word	0xffffffff


	//   ....[9]....
        /*026c*/ 	.word	0xffffffff


	//   ....[10]....
        /*0270*/ 	.word	0xffffffff


	//   ....[11]....
        /*0274*/ 	.word	0xffffffff


	//   ....[12]....
        /*0278*/ 	.word	0xffffffff


	//   ....[13]....
        /*027c*/ 	.word	0xffffffff


	//   ....[14]....
        /*0280*/ 	.word	0xffffffff


	//   ....[15]....
        /*0284*/ 	.word	0xffffffff


	//   ....[16]....
        /*0288*/ 	.word	0xffffffff


	//   ....[17]....
        /*028c*/ 	.word	0xffffffff


	//   ....[18]....
        /*0290*/ 	.word	0xffffffff


	//   ....[19]....
        /*0294*/ 	.word	0xffffffff


	//   ....[20]....
        /*0298*/ 	.word	0xffffffff


	//   ....[21]....
        /*029c*/ 	.word	0xffffffff


	//   ....[22]....
        /*02a0*/ 	.word	0xffffffff


	//   ....[23]....
        /*02a4*/ 	.word	0xffffffff


	//   ....[24]....
        /*02a8*/ 	.word	0xffffffff


	//   ....[25]....
        /*02ac*/ 	.word	0xffffffff


	//   ....[26]....
        /*02b0*/ 	.word	0xffffffff


	//   ....[27]....
        /*02b4*/ 	.word	0xffffffff


	//   ....[28]....
        /*02b8*/ 	.word	0xffffffff


	//   ....[29]....
        /*02bc*/ 	.word	0xffffffff


	//   ....[30]....
        /*02c0*/ 	.word	0xffffffff


	//   ....[31]....
        /*02c4*/ 	.word	0xffffffff


	//   ....[32]....
        /*02c8*/ 	.word	0xffffffff


	//   ....[33]....
        /*02cc*/ 	.word	0xffffffff


	//   ....[34]....
        /*02d0*/ 	.word	0xffffffff


	//   ....[35]....
        /*02d4*/ 	.word	0xffffffff


	//   ....[36]....
        /*02d8*/ 	.word	0xffffffff


	//   ....[37]....
        /*02dc*/ 	.word	0xffffffff


	//   ....[38]....
        /*02e0*/ 	.word	0xffffffff


	//   ....[39]....
        /*02e4*/ 	.word	0xffffffff


	//   ....[40]....
        /*02e8*/ 	.word	0xffffffff


	//   ....[41]....
        /*02ec*/ 	.word	0xffffffff


	//   ....[42]....
        /*02f0*/ 	.word	0xffffffff


	//   ....[43]....
        /*02f4*/ 	.word	0xffffffff


	//   ....[44]....
        /*02f8*/ 	.word	0xffffffff


	//   ....[45]....
        /*02fc*/ 	.word	0xffffffff


	//   ....[46]....
        /*0300*/ 	.word	0xffffffff


	//   ....[47]....
        /*0304*/ 	.word	0xffffffff


	//   ....[48]....
        /*0308*/ 	.word	0xffffffff


	//   ....[49]....
        /*030c*/ 	.word	0xffffffff


	//   ....[50]....
        /*0310*/ 	.word	0xffffffff


	//   ....[51]....
        /*0314*/ 	.word	0xffffffff


	//   ....[52]....
        /*0318*/ 	.word	0xffffffff


	//   ....[53]....
        /*031c*/ 	.word	0xffffffff


	//   ....[54]....
        /*0320*/ 	.word	0x0500000f


	//   ....[55]....
        /*0324*/ 	.word	0x0500000f


	//   ....[56]....
        /*0328*/ 	.word	0x0500000f


	//   ....[57]....
        /*032c*/ 	.word	0x0500000f


	//   ....[58]....
        /*0330*/ 	.word	0x0500000f


	//   ....[59]....
        /*0334*/ 	.word	0x0500000f


	//   ....[60]....
        /*0338*/ 	.word	0x0500000f


	//   ....[61]....
        /*033c*/ 	.word	0x0500000f


	//   ....[62]....
        /*0340*/ 	.word	0x0500000f


	//   ....[63]....
        /*0344*/ 	.word	0x0500000f


	//   ....[64]....
        /*0348*/ 	.word	0x0500000f


	//   ....[65]....
        /*034c*/ 	.word	0x0500000f


	//   ....[66]....
        /*0350*/ 	.word	0x0500000f


	//   ....[67]....
        /*0354*/ 	.word	0x0500000f


	//   ....[68]....
        /*0358*/ 	.word	0x0500000f


	//   ....[69]....
        /*035c*/ 	.word	0x0500000f


	//   ....[70]....
        /*0360*/ 	.word	0x0500000f


	//   ....[71]....
        /*0364*/ 	.word	0x0500000f


	//   ....[72]....
        /*0368*/ 	.word	0x0500000f


	//----- nvinfo : EIATTR_COOP_GROUP_INSTR_OFFSETS
	.align		4
.L_262:
        /*036c*/ 	.byte	0x04, 0x28
        /*036e*/ 	.short	(.L_264 - .L_263)


	//   ....[0]....
.L_263:
        /*0370*/ 	.word	0x00000070


	//   ....[1]....
        /*0374*/ 	.word	0x000001a0


	//   ....[2]....
        /*0378*/ 	.word	0x000001f0


	//   ....[3]....
        /*037c*/ 	.word	0x00000440


	//   ....[4]....
        /*0380*/ 	.word	0x000005a0


	//   ....[5]....
        /*0384*/ 	.word	0x000006c0


	//   ....[6]....
        /*0388*/ 	.word	0x00000820


	//   ....[7]....
        /*038c*/ 	.word	0x000016b0


	//   ....[8]....
        /*0390*/ 	.word	0x000034d0


	//   ....[9]....
        /*0394*/ 	.word	0x00003520


	//   ....[10]....
        /*0398*/ 	.word	0x00003540


	//   ....[11]....
        /*039c*/ 	.word	0x00003560


	//   ....[12]....
        /*03a0*/ 	.word	0x00005590


	//   ....[13]....
        /*03a4*/ 	.word	0x000055e0


	//   ....[14]....
        /*03a8*/ 	.word	0x00005600


	//   ....[15]....
        /*03ac*/ 	.word	0x00005620


	//   ....[16]....
        /*03b0*/ 	.word	0x00006c10


	//   ....[17]....
        /*03b4*/ 	.word	0x00006c50


	//   ....[18]....
        /*03b8*/ 	.word	0x00006d20


	//   ....[19]....
        /*03bc*/ 	.word	0x00006d50


	//   ....[20]....
        /*03c0*/ 	.word	0x0000a200


	//   ....[21]....
        /*03c4*/ 	.word	0x0000a390


	//   ....[22]....
        /*03c8*/ 	.word	0x0000a3c0


	//   ....[23]....
        /*03cc*/ 	.word	0x0000a400


	//   ....[24]....
        /*03d0*/ 	.word	0x0000a460


	//   ....[25]....
        /*03d4*/ 	.word	0x0000a4c0


	//   ....[26]....
        /*03d8*/ 	.word	0x0000a500


	//   ....[27]....
        /*03dc*/ 	.word	0x0000a6b0


	//   ....[28]....
        /*03e0*/ 	.word	0x0000a710


	//   ....[29]....
        /*03e4*/ 	.word	0x0000a750


	//   ....[30]....
        /*03e8*/ 	.word	0x0000a790


	//   ....[31]....
        /*03ec*/ 	.word	0x0000a7c0


	//   ....[32]....
        /*03f0*/ 	.word	0x0000a7f0


	//   ....[33]....
        /*03f4*/ 	.word	0x0000a880


	//   ....[34]....
        /*03f8*/ 	.word	0x0000a8b0


	//   ....[35]....
        /*03fc*/ 	.word	0x0000a940


	//   ....[36]....
        /*0400*/ 	.word	0x0000dd20


	//   ....[37]....
        /*0404*/ 	.word	0x0000dd30


	//   ....[38]....
        /*0408*/ 	.word	0x0000de40


	//   ....[39]....
        /*040c*/ 	.word	0x0000dea0


	//   ....[40]....
        /*0410*/ 	.word	0x0000dee0


	//   ....[41]....
        /*0414*/ 	.word	0x0000df20


	//   ....[42]....
        /*0418*/ 	.word	0x0000df50


	//   ....[43]....
        /*041c*/ 	.word	0x0000df80


	//   ....[44]....
        /*0420*/ 	.word	0x0000e110


	//   ....[45]....
        /*0424*/ 	.word	0x0000e170


	//   ....[46]....
        /*0428*/ 	.word	0x0000e1b0


	//   ....[47]....
        /*042c*/ 	.word	0x0000e1f0


	//   ....[48]....
        /*0430*/ 	.word	0x0000e220


	//   ....[49]....
        /*0434*/ 	.word	0x0000e250


	//   ....[50]....
        /*0438*/ 	.word	0x0000e310


	//   ....[51]....
        /*043c*/ 	.word	0x0000e330


	//   ....[52]....
        /*0440*/ 	.word	0x0000e3a0


	//   ....[53]....
        /*0444*/ 	.word	0x0000e7d0


	//   ....[54]....
        /*0448*/ 	.word	0x0000ed30


	//   ....[55]....
        /*044c*/ 	.word	0x0000f150


	//   ....[56]....
        /*0450*/ 	.word	0x0000f1e0


	//   ....[57]....
        /*0454*/ 	.word	0x0000f280


	//   ....[58]....
        /*0458*/ 	.word	0x0000f330


	//   ....[59]....
        /*045c*/ 	.word	0x0000f3b0


	//   ....[60]....
        /*0460*/ 	.word	0x0000f430


	//   ....[61]....
        /*0464*/ 	.word	0x0000f4b0


	//   ....[62]....
        /*0468*/ 	.word	0x0000f530


	//   ....[63]....
        /*046c*/ 	.word	0x0000f5c0


	//   ....[64]....
        /*0470*/ 	.word	0x0000f670


	//   ....[65]....
        /*0474*/ 	.word	0x0000f6f0


	//   ....[66]....
        /*0478*/ 	.word	0x0000f770


	//   ....[67]....
        /*047c*/ 	.word	0x0000f7f0


	//   ....[68]....
        /*0480*/ 	.word	0x0000f870


	//   ....[69]....
        /*0484*/ 	.word	0x0000f8e0


	//   ....[70]....
        /*0488*/ 	.word	0x0000f980


	//   ....[71]....
        /*048c*/ 	.word	0x0000fa10


	//   ....[72]....
        /*0490*/ 	.word	0x0000fb30


	//----- nvinfo : EIATTR_REG_RECONFIG
	.align		4
.L_264:
        /*0494*/ 	.byte	0x01, 0x54
	.zero		2


	//----- nvinfo : EIATTR_SYSCALL_OFFSETS
	.align		4
        /*0498*/ 	.byte	0x04, 0x46
        /*049a*/ 	.short	(.L_266 - .L_265)


	//   ....[0]....
.L_265:
        /*049c*/ 	.word	0x00001820


	//   ....[1]....
        /*04a0*/ 	.word	0x0000b2b0


	//   ....[2]....
        /*04a4*/ 	.word	0x0000b3f0


	//   ....[3]....
        /*04a8*/ 	.word	0x0000b4f0


	//----- nvinfo : EIATTR_MBARRIER_INSTR_OFFSETS
	.align		4
.L_266:
        /*04ac*/ 	.byte	0x04, 0x39
        /*04ae*/ 	.short	(.L_268 - .L_267)


	//   ....[0]....
.L_267:
        /*04b0*/ 	.word	0x000002e0
        /*04b4*/ 	.word	0x000000ff
        /*04b8*/ 	.word	0x00032400
        /*04bc*/ 	.short	0x0100
        /*04be*/ 	.byte	0x08
	.zero		1


	//   ....[1]....
        /*04c0*/ 	.word	0x000002f0
        /*04c4*/ 	.word	0x000000ff
        /*04c8*/ 	.word	0x00032410
        /*04cc*/ 	.short	0x0100
        /*04ce*/ 	.byte	0x08
	.zero		1


	//   ....[2]....
        /*04d0*/ 	.word	0x00000300
        /*04d4*/ 	.word	0x000000ff
        /*04d8*/ 	.word	0x00032420
        /*04dc*/ 	.short	0x0100
        /*04de*/ 	.byte	0x08
	.zero		1


	//   ....[3]....
        /*04e0*/ 	.word	0x000003f0
        /*04e4*/ 	.word	0x000000ff
        /*04e8*/ 	.word	0x00032430
        /*04ec*/ 	.short	0x0100
        /*04ee*/ 	.byte	0x08
	.zero		1


	//   ....[4]....
        /*04f0*/ 	.word	0x00000400
        /*04f4*/ 	.word	0x000000ff
        /*04f8*/ 	.word	0x00032440
        /*04fc*/ 	.short	0x0100
        /*04fe*/ 	.byte	0x08
	.zero		1


	//   ....[5]....
        /*0500*/ 	.word	0x00000410
        /*0504*/ 	.word	0x000000ff
        /*0508*/ 	.word	0x00032438
        /*050c*/ 	.short	0x0100
        /*050e*/ 	.byte	0x08
	.zero		1


	//   ....[6]....
        /*0510*/ 	.word	0x00000420
        /*0514*/ 	.word	0x000000ff
        /*0518*/ 	.word	0x00032448
        /*051c*/ 	.short	0x0100
        /*051e*/ 	.byte	0x08
	.zero		1


	//   ....[7]....
        /*0520*/ 	.word	0x00000550
        /*0524*/ 	.word	0x000000ff
        /*0528*/ 	.word	0x00032450
        /*052c*/ 	.short	0x0100
        /*052e*/ 	.byte	0x08
	.zero		1


	//   ....[8]....
        /*0530*/ 	.word	0x00000560
        /*0534*/ 	.word	0x000000ff
        /*0538*/ 	.word	0x00032460
        /*053c*/ 	.short	0x0100
        /*053e*/ 	.byte	0x08
	.zero		1


	//   ....[9]....
        /*0540*/ 	.word	0x00000570
        /*0544*/ 	.word	0x000000ff
        /*0548*/ 	.word	0x00032458
        /*054c*/ 	.short	0x0100
        /*054e*/ 	.byte	0x08
	.zero		1


	//   ....[10]....
        /*0550*/ 	.word	0x00000580
        /*0554*/ 	.word	0x000000ff
        /*0558*/ 	.word	0x00032468
        /*055c*/ 	.short	0x0100
        /*055e*/ 	.byte	0x08
	.zero		1


	//   ....[11]....
        /*0560*/ 	.word	0x00000670
        /*0564*/ 	.word	0x000000ff
        /*0568*/ 	.word	0x00032470
        /*056c*/ 	.short	0x0100
        /*056e*/ 	.byte	0x06
	.zero		1


	//   ....[12]....
        /*0570*/ 	.word	0x00000680
        /*0574*/ 	.word	0x000000ff
        /*0578*/ 	.word	0x00032480
        /*057c*/ 	.short	0x0100
        /*057e*/ 	.byte	0x06
	.zero		1


	//   ....[13]....
        /*0580*/ 	.word	0x00000690
        /*0584*/ 	.word	0x000000ff
        /*0588*/ 	.word	0x00032478
        /*058c*/ 	.short	0x0100
        /*058e*/ 	.byte	0x06
	.zero		1


	//   ....[14]....
        /*0590*/ 	.word	0x000006a0
        /*0594*/ 	.word	0x000000ff
        /*0598*/ 	.word	0x00032488
        /*059c*/ 	.short	0x0100
        /*059e*/ 	.byte	0x06
	.zero		1


	//   ....[15]....
        /*05a0*/ 	.word	0x000007d0
        /*05a4*/ 	.word	0x000000ff
        /*05a8*/ 	.word	0x00032490
        /*05ac*/ 	.short	0x0100
        /*05ae*/ 	.byte	0x08
	.zero		1


	//   ....[16]....
        /*05b0*/ 	.word	0x000007e0
        /*05b4*/ 	.word	0x000000ff
        /*05b8*/ 	.word	0x000324a0
        /*05bc*/ 	.short	0x0100
        /*05be*/ 	.byte	0x08
	.zero		1


	//   ....[17]....
        /*05c0*/ 	.word	0x000007f0
        /*05c4*/ 	.word	0x000000ff
        /*05c8*/ 	.word	0x00032498
        /*05cc*/ 	.short	0x0100
        /*05ce*/ 	.byte	0x08
	.zero		1


	//   ....[18]....
        /*05d0*/ 	.word	0x00000800
        /*05d4*/ 	.word	0x000000ff
        /*05d8*/ 	.word	0x000324a8
        /*05dc*/ 	.short	0x0100
        /*05de*/ 	.byte	0x08
	.zero		1


	//   ....[19]....
        /*05e0*/ 	.word	0x00000930
        /*05e4*/ 	.word	0x000000ff
        /*05e8*/ 	.word	0x000324b0
        /*05ec*/ 	.short	0x0100
        /*05ee*/ 	.byte	0x08
	.zero		1


	//   ....[20]....
        /*05f0*/ 	.word	0x00000940
        /*05f4*/ 	.word	0x000000ff
        /*05f8*/ 	.word	0x000324c0
        /*05fc*/ 	.short	0x0100
        /*05fe*/ 	.byte	0x08
	.zero		1


	//   ....[21]....
        /*0600*/ 	.word	0x00000950
        /*0604*/ 	.word	0x000000ff
        /*0608*/ 	.word	0x000324b8
        /*060c*/ 	.short	0x0100
        /*060e*/ 	.byte	0x08
	.zero		1


	//   ....[22]....
        /*0610*/ 	.word	0x00000960
        /*0614*/ 	.word	0x000000ff
        /*0618*/ 	.word	0x000324c8
        /*061c*/ 	.short	0x0100
        /*061e*/ 	.byte	0x08
	.zero		1


	//   ....[23]....
        /*0620*/ 	.word	0x000018e0
        /*0624*/ 	.word	0x00000004
        /*0628*/ 	.word	0x00032400
        /*062c*/ 	.short	0x010a
        /*062e*/ 	.byte	0x3f
	.zero		1


	//   ....[24]....
        /*0630*/ 	.word	0x000019c0
        /*0634*/ 	.word	0x00000000
        /*0638*/ 	.word	0x00032430
        /*063c*/ 	.short	0x010a
        /*063e*/ 	.byte	0x3f
	.zero		1


	//   ....[25]....
        /*0640*/ 	.word	0x00001a10
        /*0644*/ 	.word	0x00000000
        /*0648*/ 	.word	0x00032430
        /*064c*/ 	.short	0x010a
        /*064e*/ 	.byte	0x3f
	.zero		1


	//   ....[26]....
        /*0650*/ 	.word	0x00001d80
        /*0654*/ 	.word	0x00000004
        /*0658*/ 	.word	0x00032410
        /*065c*/ 	.short	0x010a
        /*065e*/ 	.byte	0x3f
	.zero		1


	//   ....[27]....
        /*0660*/ 	.word	0x00001dc0
        /*0664*/ 	.word	0x00000000
        /*0668*/ 	.word	0x00032450
        /*066c*/ 	.short	0x010a
        /*066e*/ 	.byte	0x3f
	.zero		1


	//   ....[28]....
        /*0670*/ 	.word	0x00001e00
        /*0674*/ 	.word	0x00000000
        /*0678*/ 	.word	0x00032450
        /*067c*/ 	.short	0x010a
        /*067e*/ 	.byte	0x3f
	.zero		1


	//   ....[29]....
        /*0680*/ 	.word	0x000037c0
        /*0684*/ 	.word	0x00000018
        /*0688*/ 	.word	0x00000000
        /*068c*/ 	.short	0x0101
        /*068e*/ 	.byte	0x3f
	.zero		1


	//   ....[30]....
        /*0690*/ 	.word	0x000042a0
        /*0694*/ 	.word	0x00000000
        /*0698*/ 	.word	0x00000000
        /*069c*/ 	.short	0x0101
        /*069e*/ 	.byte	0x3f
	.zero		1


	//   ....[31]....
        /*06a0*/ 	.word	0x00004400
        /*06a4*/ 	.word	0x000000ff
        /*06a8*/ 	.word	0x00032430
        /*06ac*/ 	.short	0x010a
        /*06ae*/ 	.byte	0x05
	.zero		1


	//   ....[32]....
        /*06b0*/ 	.word	0x00004440
        /*06b4*/ 	.word	0x000000ff
        /*06b8*/ 	.word	0x00032430
        /*06bc*/ 	.short	0x010a
        /*06be*/ 	.byte	0x05
	.zero		1


	//   ....[33]....
        /*06c0*/ 	.word	0x00004650
        /*06c4*/ 	.word	0x000000ff
        /*06c8*/ 	.word	0x00032450
        /*06cc*/ 	.short	0x010a
        /*06ce*/ 	.byte	0x05
	.zero		1


	//   ....[34]....
        /*06d0*/ 	.word	0x00004690
        /*06d4*/ 	.word	0x000000ff
        /*06d8*/ 	.word	0x00032450
        /*06dc*/ 	.short	0x010a
        /*06de*/ 	.byte	0x05
	.zero		1


	//   ....[35]....
        /*06e0*/ 	.word	0x000058a0
        /*06e4*/ 	.word	0x00000098
        /*06e8*/ 	.word	0x00000000
        /*06ec*/ 	.short	0x0101
        /*06ee*/ 	.byte	0x3f
	.zero		1


	//   ....[36]....
        /*06f0*/ 	.word	0x00006bf0
        /*06f4*/ 	.word	0x000000d6
        /*06f8*/ 	.word	0x00000000
        /*06fc*/ 	.short	0x0101
        /*06fe*/ 	.byte	0x3f
	.zero		1


	//   ....[37]....
        /*0700*/ 	.word	0x00008e30
        /*0704*/ 	.word	0x00000097
        /*0708*/ 	.word	0x00000000
        /*070c*/ 	.short	0x0101
        /*070e*/ 	.byte	0x3f
	.zero		1


	//   ....[38]....
        /*0710*/ 	.word	0x0000ba50
        /*0714*/ 	.word	0x00000008
        /*0718*/ 	.word	0x00032440
        /*071c*/ 	.short	0x010a
        /*071e*/ 	.byte	0x3f
	.zero		1


	//   ....[39]....
        /*0720*/ 	.word	0x0000c070
        /*0724*/ 	.word	0x00000008
        /*0728*/ 	.word	0x00032420
        /*072c*/ 	.short	0x010a
        /*072e*/ 	.byte	0x3f
	.zero		1


	//   ....[40]....
        /*0730*/ 	.word	0x0000c140
        /*0734*/ 	.word	0x00000008
        /*0738*/ 	.word	0x00032460
        /*073c*/ 	.short	0x010a
        /*073e*/ 	.byte	0x3f
	.zero		1


	//   ....[41]....
        /*0740*/ 	.word	0x0000c7b0
        /*0744*/ 	.word	0x00000003
        /*0748*/ 	.word	0x00032440
        /*074c*/ 	.short	0x010a
        /*074e*/ 	.byte	0x3f
	.zero		1


	//   ....[42]....
        /*0750*/ 	.word	0x0000c9c0
        /*0754*/ 	.word	0x00000003
        /*0758*/ 	.word	0x00032460
        /*075c*/ 	.short	0x010a
        /*075e*/ 	.byte	0x3f
	.zero		1


	//   ....[43]....
        /*0760*/ 	.word	0x0000cf30
        /*0764*/ 	.word	0x00000002
        /*0768*/ 	.word	0x00032440
        /*076c*/ 	.short	0x010a
        /*076e*/ 	.byte	0x3f
	.zero		1


	//   ....[44]....
        /*0770*/ 	.word	0x0000d130
        /*0774*/ 	.word	0x00000002
        /*0778*/ 	.word	0x00032460
        /*077c*/ 	.short	0x010a
        /*077e*/ 	.byte	0x3f
	.zero		1


	//   ....[45]....
        /*0780*/ 	.word	0x0000d610
        /*0784*/ 	.word	0x00000002
        /*0788*/ 	.word	0x00032440
        /*078c*/ 	.short	0x010a
        /*078e*/ 	.byte	0x3f
	.zero		1


	//   ....[46]....
        /*0790*/ 	.word	0x0000d820
        /*0794*/ 	.word	0x00000002
        /*0798*/ 	.word	0x00032460
        /*079c*/ 	.short	0x010a
        /*079e*/ 	.byte	0x3f
	.zero		1


	//   ....[47]....
        /*07a0*/ 	.word	0x0000e760
        /*07a4*/ 	.word	0x00000000
        /*07a8*/ 	.word	0x00032420
        /*07ac*/ 	.short	0x010a
        /*07ae*/ 	.byte	0x3f
	.zero		1


	//   ....[48]....
        /*07b0*/ 	.word	0x0000e930
        /*07b4*/ 	.word	0x00000006
        /*07b8*/ 	.word	0x00000000
        /*07bc*/ 	.short	0x010a
        /*07be*/ 	.byte	0x3f
	.zero		1


	//   ....[49]....
        /*07c0*/ 	.word	0x0000e9a0
        /*07c4*/ 	.word	0x00000007
        /*07c8*/ 	.word	0x00000000
        /*07cc*/ 	.short	0x010a
        /*07ce*/ 	.byte	0x3f
	.zero		1


	//   ....[50]....
        /*07d0*/ 	.word	0x0000ea10
        /*07d4*/ 	.word	0x00000004
        /*07d8*/ 	.word	0x00000000
        /*07dc*/ 	.short	0x010a
        /*07de*/ 	.byte	0x3f
	.zero		1


	//   ....[51]....
        /*07e0*/ 	.word	0x0000ea40
        /*07e4*/ 	.word	0x00000003
        /*07e8*/ 	.word	0x00000000
        /*07ec*/ 	.short	0x010a
        /*07ee*/ 	.byte	0x3f
	.zero		1


	//   ....[52]....
        /*07f0*/ 	.word	0x0000eaa0
        /*07f4*/ 	.word	0x00000004
        /*07f8*/ 	.word	0x00032400
        /*07fc*/ 	.short	0x010a
        /*07fe*/ 	.byte	0x3f
	.zero		1


	//   ....[53]....
        /*0800*/ 	.word	0x0000eaf0
        /*0804*/ 	.word	0x00000000
        /*0808*/ 	.word	0x00032430
        /*080c*/ 	.short	0x010a
        /*080e*/ 	.byte	0x3f
	.zero		1


	//   ....[54]....
        /*0810*/ 	.word	0x0000eb40
        /*0814*/ 	.word	0x00000004
        /*0818*/ 	.word	0x00032410
        /*081c*/ 	.short	0x010a
        /*081e*/ 	.byte	0x3f
	.zero		1


	//   ....[55]....
        /*0820*/ 	.word	0x0000eb90
        /*0824*/ 	.word	0x00000000
        /*0828*/ 	.word	0x00032450
        /*082c*/ 	.short	0x010a
        /*082e*/ 	.byte	0x3f
	.zero		1


	//   ....[56]....
        /*0830*/ 	.word	0x0000ebf0
        /*0834*/ 	.word	0x00000099
        /*0838*/ 	.word	0x00032430
        /*083c*/ 	.short	0x010a
        /*083e*/ 	.byte	0x3f
	.zero		1


	//   ....[57]....
        /*0840*/ 	.word	0x0000ec50
        /*0844*/ 	.word	0x000000d1
        /*0848*/ 	.word	0x00032450
        /*084c*/ 	.short	0x010a
        /*084e*/ 	.byte	0x3f
	.zero		1


	//   ....[58]....
        /*0850*/ 	.word	0x0000edf0
        /*0854*/ 	.word	0x00000008
        /*0858*/ 	.word	0x00032440
        /*085c*/ 	.short	0x010a
        /*085e*/ 	.byte	0x3f
	.zero		1


	//   ....[59]....
        /*0860*/ 	.word	0x0000ee70
        /*0864*/ 	.word	0x00000008
        /*0868*/ 	.word	0x00032420
        /*086c*/ 	.short	0x010a
        /*086e*/ 	.byte	0x3f
	.zero		1


	//   ....[60]....
        /*0870*/ 	.word	0x0000eec0
        /*0874*/ 	.word	0x00000008
        /*0878*/ 	.word	0x00032460
        /*087c*/ 	.short	0x010a
        /*087e*/ 	.byte	0x3f
	.zero		1


	//   ....[61]....
        /*0880*/ 	.word	0x0000ef10
        /*0884*/ 	.word	0x00000003
        /*0888*/ 	.word	0x00032440
        /*088c*/ 	.short	0x010a
        /*088e*/ 	.byte	0x3f
	.zero		1


	//   ....[62]....
        /*0890*/ 	.word	0x0000ef60
        /*0894*/ 	.word	0x00000003
        /*0898*/ 	.word	0x00032460
        /*089c*/ 	.short	0x010a
        /*089e*/ 	.byte	0x3f
	.zero		1


	//   ....[63]....
        /*08a0*/ 	.word	0x0000efb0
        /*08a4*/ 	.word	0x00000002
        /*08a8*/ 	.word	0x00032440
        /*08ac*/ 	.short	0x010a
        /*08ae*/ 	.byte	0x3f
	.zero		1


	//   ....[64]....
        /*08b0*/ 	.word	0x0000f000
        /*08b4*/ 	.word	0x00000002
        /*08b8*/ 	.word	0x00032460
        /*08bc*/ 	.short	0x010a
        /*08be*/ 	.byte	0x3f
	.zero		1


	//   ....[65]....
        /*08c0*/ 	.word	0x0000f050
        /*08c4*/ 	.word	0x00000002
        /*08c8*/ 	.word	0x00032440
        /*08cc*/ 	.short	0x010a
        /*08ce*/ 	.byte	0x3f
	.zero		1


	//   ....[66]....
        /*08d0*/ 	.word	0x0000f0a0
        /*08d4*/ 	.word	0x00000002
        /*08d8*/ 	.word	0x00032460
        /*08dc*/ 	.short	0x010a
        /*08de*/ 	.byte	0x3f
	.zero		1


	//   ....[67]....
        /*08e0*/ 	.word	0x0000fa50
        /*08e4*/ 	.word	0x00000000
        /*08e8*/ 	.word	0x00032420
        /*08ec*/ 	.short	0x010a
        /*08ee*/ 	.byte	0x3f
	.zero		1


	//   ....[68]....
        /*08f0*/ 	.word	0x0000fbf0
        /*08f4*/ 	.word	0x00000006
        /*08f8*/ 	.word	0x00000000
        /*08fc*/ 	.short	0x010a
        /*08fe*/ 	.byte	0x3f
	.zero		1


	//   ....[69]....
        /*0900*/ 	.word	0x0000fc40
        /*0904*/ 	.word	0x00000007
        /*0908*/ 	.word	0x00000000
        /*090c*/ 	.short	0x010a
        /*090e*/ 	.byte	0x3f
	.zero		1


	//   ....[70]....
        /*0910*/ 	.word	0x0000fc90
        /*0914*/ 	.word	0x00000004
        /*0918*/ 	.word	0x00000000
        /*091c*/ 	.short	0x010a
        /*091e*/ 	.byte	0x3f
	.zero		1


	//----- nvinfo : EIATTR_NUM_MBARRIERS
	.align		4
.L_268:
        /*0920*/ 	.byte	0x03, 0x38
        /*0922*/ 	.short	0x0017


	//----- nvinfo : EIATTR_EXIT_INSTR_OFFSETS
	.align		4
        /*0924*/ 	.byte	0x04, 0x1c
        /*0926*/ 	.short	(.L_270 - .L_269)


	//   ....[0]....
.L_269:
        /*0928*/ 	.word	0x00000b20


	//   ....[1]....
        /*092c*/ 	.word	0x0000a1c0


	//   ....[2]....
        /*0930*/ 	.word	0x0000a220


	//   ....[3]....
        /*0934*/ 	.word	0x0000ea90


	//----- nvinfo : EIATTR_MAX_THREADS
	.align		4
.L_270:
        /*0938*/ 	.byte	0x04, 0x05
        /*093a*/ 	.short	(.L_272 - .L_271)
.L_271:
        /*093c*/ 	.word	0x00000180
        /*0940*/ 	.word	0x00000001
        /*0944*/ 	.word	0x00000001


	//----- nvinfo : EIATTR_CRS_STACK_SIZE
	.align		4
.L_272:
        /*0948*/ 	.byte	0x04, 0x1e
        /*094a*/ 	.short	(.L_274 - .L_273)
.L_273:
        /*094c*/ 	.word	0x00000000


	//----- nvinfo : EIATTR_CBANK_PARAM_SIZE
	.align		4
.L_274:
        /*0950*/ 	.byte	0x03, 0x19
        /*0952*/ 	.short	0x0b70


	//----- nvinfo : EIATTR_PARAM_CBANK
	.align		4
        /*0954*/ 	.byte	0x04, 0x0a
        /*0956*/ 	.short	(.L_276 - .L_275)
	.align		4
.L_275:
        /*0958*/ 	.word	index@(.nv.constant0._ZN7cutlass13device_kernelIN5flash11enable_sm90INS1_16FlashAttnFwdSm90INS1_25CollectiveMainloopFwdSm90ILi2EN4cute5tupleIJNS5_1CILi1EEES8_S8_EEENS6_IJNS7_ILi128EEENS7_ILi96EEENS7_ILi64EEEEEELi256ENS_10bfloat16_tEfNS_4arch4Sm90ELb0ELb0ELb1ELb1ELb0ELb0ELb1ELb1ELb0ELb0ELb0ELb0EEENS1_21CollectiveEpilogueFwdINS6_IJSA_NS7_ILi256EEESB_EEES9_SE_SG_Li256ELb1ELb0ELb0ELb0EEENS1_36VarlenDynamicPersistentTileSchedulerILi128ELi96ELi256ELi32ELb0ELb0ELb1ELb0ELb1ELb1EEEEEEEEEvNT_6ParamsE)
        /*095c*/ 	.short	0x0210
        /*095e*/ 	.short	0x0b70


	//----- nvinfo : EIATTR_SW_WAR
	.align		4
.L_276:
        /*0960*/ 	.byte	0x04, 0x36
        /*0962*/ 	.short	(.L_278 - .L_277)
.L_277:
        /*0964*/ 	.word	0x00000008
.L_278:


//--------------------- .nv.info._ZN7cutlass13device_kernelIN5flash11enable_sm90INS1_16FlashAttnFwdSm90INS1_25CollectiveMainloopFwdSm90ILi2EN4cute5tupleIJNS5_1CILi1EEES8_S8_EEENS6_IJNS7_ILi128EEENS7_ILi96EEENS7_ILi64EEEEEELi256ENS_10bfloat16_tEfNS_4arch4Sm90ELb0ELb0ELb1ELb1ELb0ELb1ELb1ELb1ELb0ELb0ELb0ELb0EEENS1_21CollectiveEpilogueFwdINS6_IJSA_NS7_ILi256EEESB_EEES9_SE_SG_Li256ELb1ELb0ELb0ELb0EEENS1_36VarlenDynamicPersistentTileSchedulerILi128ELi96ELi256ELi32ELb0ELb0ELb1ELb0ELb1ELb1EEEEEEEEEvNT_6ParamsE --------------------------
	.section	.nv.info._ZN7cutlass13device_kernelIN5flash11enable_sm90INS1_16FlashAttnFwdSm90INS1_25CollectiveMainloopFwdSm90ILi2EN4cute5tupleIJNS5_1CILi1EEES8_S8_EEENS6_IJNS7_ILi128EEENS7_ILi96EEENS7_ILi64EEEEEELi256ENS_10bfloat16_tEfNS_4arch4Sm90ELb0ELb0ELb1ELb1ELb0ELb1ELb1ELb1ELb0ELb0ELb0ELb0EEENS1_21CollectiveEpilogueFwdINS6_IJSA_NS7_ILi256EEESB_EEES9_SE_SG_Li256ELb1ELb0ELb0ELb0EEENS1_36VarlenDynamicPersistentTileSchedulerILi128ELi96ELi256ELi32ELb0ELb0ELb1ELb0ELb1ELb1EEEEEEEEEvNT_6ParamsE,"",@"SHT_CUDA_INFO"
	.sectionflags	@""
	.align	4


	//----- nvinfo : EIATTR_CUDA_API_VERSION
	.align		4
        /*0000*/ 	.byte	0x04, 0x37
        /*0002*/ 	.short	(.L_280 - .L_279)
.L_279:
        /*0004*/ 	.word	0x00000082


	//----- nvinfo : EIATTR_KPARAM_INFO
	.align		4
.L_280:
        /*0008*/ 	.byte	0x04, 0x17
        /*000a*/ 	.short	(.L_282 - .L_281)
.L_281:
        /*000c*/ 	.word	0x00000000
        /*0010*/ 	.short	0x0000
        /*0012*/ 	.short	0x0070
        /*0014*/ 	.byte	0x00, 0xf0, 0x01, 0x2c


	//----- nvinfo : EIATTR_SPARSE_MMA_MASK
	.align		4
.L_282:
        /*0018*/ 	.byte	0x03, 0x50
        /*001a*/ 	.short	0x0000


	//----- nvinfo : EIATTR_MAXREG_COUNT
	.align		4
        /*001c*/ 	.byte	0x03, 0x1b
        /*001e*/ 	.short	0x00a8


	//----- nvinfo : EIATTR_NUM_BARRIERS
	.align		4
        /*0020*/ 	.byte	0x02, 0x4c
        /*0022*/ 	.byte	0x10
	.zero		1


	//----- nvinfo : EIATTR_EXTERNS
	.align		4
        /*0024*/ 	.byte	0x04, 0x0f
        /*0026*/ 	.short	(.L_284 - .L_283)


	//   ....[0]....
	.align		4
.L_283:
        /*0028*/ 	.word	index@(__assertfail)


	//----- nvinfo : EIATTR_ANNOTATIONS
	.align		4
.L_284:
        /*002c*/ 	.byte	0x04, 0x55
        /*002e*/ 	.short	(.L_286 - .L_285)


	//   ....[0]....
.L_285:
        /* <DEDUP_REMOVED lines=66> */


	//----- nvinfo : EIATTR_MERCURY_ISA_VERSION
	.align		4
.L_286:
        /*0438*/ 	.byte	0x03, 0x5f
        /*043a*/ 	.short	0x0101


	//----- nvinfo : EIATTR_UNUSED_LOAD_BYTE_OFFSET
	.align		4
        /*043c*/ 	.byte	0x04, 0x44
        /*043e*/ 	.short	(.L_288 - .L_287)


	//   ....[0]....
.L_287:
        /*0440*/ 	.word	0x00000b70
        /*0444*/ 	.word	0x0000fff0


	//   ....[1]....
        /*0448*/ 	.word	0x0000ed60
        /*044c*/ 	.word	0x0000fff0


	//----- nvinfo : EIATTR_INT_WARP_WIDE_INSTR_OFFSETS
	.align		4
.L_288:
        /*0450*/ 	.byte	0x04, 0x31
        /*0452*/ 	.short	(.L_290 - .L_289)


	//   ....[0]....
.L_289:
        /*0454*/ 	.word	0x000001f0


	//   ....[1]....
        /*0458*/ 	.word	0x00000230


	//   ....[2]....
        /*045c*/ 	.word	0x000002a0


	//   ....[3]....
        /*0460*/ 	.word	0x000002b0


	//   ....[4]....
        /*0464*/ 	.word	0x00013510


	//   ....[5]....
        /*0468*/ 	.word	0x000135a0


	//   ....[6]....
        /*046c*/ 	.word	0x00013a20


	//   ....[7]....
        /*0470*/ 	.word	0x00013a50


	//   ....[8]....
        /*0474*/ 	.word	0x00016070


	//   ....[9]....
        /*0478*/ 	.word	0x00016100


	//----- nvinfo : EIATTR_COOP_GROUP_MASK_REGIDS
	.align		4
.L_290:
        /*047c*/ 	.byte	0x04, 0x29
        /*047e*/ 	.short	(.L_292 - .L_291)


	//   ....[0]....
.L_291:
        /*0480*/ 	.word	0xffffffff


	//   ....[1]....
        /*0484*/ 	.word	0xffffffff


	//   ....[2]....
        /*0488*/ 	.word	0xffffffff


	//   ....[3]....
        /*048c*/ 	.word	0xffffffff


	//   ....[4]....
        /*0490*/ 	.word	0xffffffff


	//   ....[5]....
        /*0494*/ 	.word	0xffffffff


	//   ....[6]....
        /*0498*/ 	.word	0xffffffff


	//   ....[7]....
        /*049c*/ 	.word	0xffffffff


	//   ....[8]....
        /*04a0*/ 	.word	0xffffffff


	//   ....[9]....
        /*04a4*/ 	.word	0xffffffff


	//   ....[10]....
        /*04a8*/ 	.word	0xffffffff


	//   ....[11]....
        /*04ac*/ 	.word	0xffffffff


	//   ....[12]....
        /*04b0*/ 	.word	0xffffffff


	//   ....[13]....
        /*04b4*/ 	.word	0xffffffff


	//   ....[14]....
        /*04b8*/ 	.word	0xffffffff


	//   ....[15]....
        /*04bc*/ 	.word	0xffffffff


	//   ....[16]....
        /*04c0*/ 	.word	0xffffffff


	//   ....[17]....
        /*04c4*/ 	.word	0xffffffff


	//   ....[18]....
        /*04c8*/ 	.word	0xffffffff


	//   ....[19]....
        /*04cc*/ 	.word	0xffffffff


	//   ....[20]....
        /*04d0*/ 	.word	0xffffffff


	//   ....[21]....
        /*04d4*/ 	.word	0xffffffff


	//   ....[22]....
        /*04d8*/ 	.word	0xffffffff


	//   ....[23]....
        /*04dc*/ 	.word	0xffffffff


	//   ....[24]....
        /*04e0*/ 	.word	0xffffffff


	//   ....[25]....
        /*04e4*/ 	.word	0xffffffff


	//   ....[26]....
        /*04e8*/ 	.word	0xffffffff


	//   ....[27]....
        /*04ec*/ 	.word	0xffffffff


	//   ....[28]....
        /*04f0*/ 	.word	0xffffffff


	//   ....[29]....
        /*04f4*/ 	.word	0xffffffff


	//   ....[30]....
        /*04f8*/ 	.word	0xffffffff


	//   ....[31]....
        /*04fc*/ 	.word	0xffffffff


	//   ....[32]....
        /*0500*/ 	.word	0xffffffff


	//   ....[33]....
        /*0504*/ 	.word	0xffffffff


	//   ....[34]....
        /*0508*/ 	.word	0xffffffff


	//   ....[35]....
        /*050c*/ 	.word	0xffffffff


	//   ....[36]....
        /*0510*/ 	.word	0xffffffff


	//   ....[37]....
        /*0514*/ 	.word	0xffffffff


	//   ....[38]....
        /*0518*/ 	.word	0xffffffff


	//   ....[39]....
        /*051c*/ 	.word	0xffffffff


	//   ....[40]....
        /*0520*/ 	.word	0xffffffff


	//   ....[41]....
        /*0524*/ 	.word	0xffffffff


	//   ....[42]....
        /*0528*/ 	.word	0xffffffff


	//   ....[43]....
        /*052c*/ 	.word	0xffffffff


	//   ....[44]....
        /*0530*/ 	.word	0xffffffff


	//   ....[45]....
        /*0534*/ 	.word	0xffffffff


	//   ....[46]....
        /*0538*/ 	.word	0xffffffff


	//   ....[47]....
        /*053c*/ 	.word	0xffffffff


	//   ....[48]....
        /*0540*/ 	.word	0xffffffff


	//   ....[49]....
        /*0544*/ 	.word	0xffffffff


	//   ....[50]....
        /*0548*/ 	.word	0xffffffff


	//   ....[51]....
        /*054c*/ 	.word	0xffffffff


	//   ....[52]....
        /*0550*/ 	.word	0xffffffff


	//   ....[53]....
        /*0554*/ 	.word	0xffffffff


	//   ....[54]....
        /*0558*/ 	.word	0x0500000f


	//   ....[55]....
        /*055c*/ 	.word	0x0500000f


	//   ....[56]....
        /*0560*/ 	.word	0x0500000f


	//   ....[57]....
        /*0564*/ 	.word	0x0500000f


	//   ....[58]....
        /*0568*/ 	.word	0x0500000f


	//   ....[59]....
        /*056c*/ 	.word	0x0500000f


	//   ....[60]....
        /*0570*/ 	.word	0x0500000f


	//   ....[61]....
        /*0574*/ 	.word	0x0500000f


	//   ....[62]....
        /*0578*/ 	.word	0x0500000f


	//   ....[63]....
        /*057c*/ 	.word	0x0500000f


	//   ....[64]....
        /*0580*/ 	.word	0x0500000f


	//   ....[65]....
        /*0584*/ 	.word	0x0500000f


	//   ....[66]....
        /*0588*/ 	.word	0x0500000f


	//   ....[67]....
        /*058c*/ 	.word	0x0500000f


	//   ....[68]....
        /*0590*/ 	.word	0x0500000f


	//   ....[69]....
        /*0594*/ 	.word	0x0500000f


	//   ....[70]....
        /*0598*/ 	.word	0x0500000f


	//   ....[71]....
        /*059c*/ 	.word	0x0500000f


	//   ....[72]....
        /*05a0*/ 	.word	0x0500000f


	//   ....[73]....
        /*05a4*/ 	.word	0x0500000f


	//   ....[74]....
        /*05a8*/ 	.word	0x0500000f


	//   ....[75]....
        /*05ac*/ 	.word	0x0500000f


	//   ....[76]....
        /*05b0*/ 	.word	0x0500000f


	//   ....[77]....
        /*05b4*/ 	.word	0x0500000f


	//   ....[78]....
        /*05b8*/ 	.word	0x0500000f


	//   ....[79]....
        /*05bc*/ 	.word	0x0500000f


	//   ....[80]....
        /*05c0*/ 	.word	0x0500000f


	//   ....[81]....
        /*05c4*/ 	.word	0x0500000f


	//   ....[82]....
        /*05c8*/ 	.word	0x0500000f


	//----- nvinfo : EIATTR_COOP_GROUP_INSTR_OFFSETS
	.align		4
.L_292:
        /*05cc*/ 	.byte	0x04, 0x28
        /*05ce*/ 	.short	(.L_294 - .L_293)


	//   ....[0]....
.L_293:
        /*05d0*/ 	.word	0x00000070


	//   ....[1]....
        /*05d4*/ 	.word	0x00000200


	//   ....[2]....
        /*05d8*/ 	.word	0x00000250


	//   ....[3]....
        /*05dc*/ 	.word	0x000004a0


	//   ....[4]....
        /*05e0*/ 	.word	0x00000600


	//   ....[5]....
        /*05e4*/ 	.word	0x00000720


	//   ....[6]....
        /*05e8*/ 	.word	0x00000880


	//   ....[7]....
        /*05ec*/ 	.word	0x00005f90


	//   ....[8]....
        /*05f0*/ 	.word	0x0000a550


	//   ....[9]....
        /*05f4*/ 	.word	0x0000a570


	//   ....[10]....
        /*05f8*/ 	.word	0x0000a590


	//   ....[11]....
        /*05fc*/ 	.word	0x0000a5b0


	//   ....[12]....
        /*0600*/ 	.word	0x0000cac0


	//   ....[13]....
        /*0604*/ 	.word	0x0000cb90


	//   ....[14]....
        /*0608*/ 	.word	0x0000cbb0


	//   ....[15]....
        /*060c*/ 	.word	0x0000cbf0


	//   ....[16]....
        /*0610*/ 	.word	0x0000e2c0


	//   ....[17]....
        /*0614*/ 	.word	0x0000e320


	//   ....[18]....
        /*0618*/ 	.word	0x0000e380


	//   ....[19]....
        /*061c*/ 	.word	0x0000e3b0


	//   ....[20]....
        /*0620*/ 	.word	0x00011750


	//   ....[21]....
        /*0624*/ 	.word	0x000118e0


	//   ....[22]....
        /*0628*/ 	.word	0x00011910


	//   ....[23]....
        /*062c*/ 	.word	0x00011950


	//   ....[24]....
        /*0630*/ 	.word	0x000119b0


	//   ....[25]....
        /*0634*/ 	.word	0x00011a10


	//   ....[26]....
        /*0638*/ 	.word	0x00011a50


	//   ....[27]....
        /*063c*/ 	.word	0x00011c00


	//   ....[28]....
        /*0640*/ 	.word	0x00011c60


	//   ....[29]....
        /*0644*/ 	.word	0x00011ca0


	//   ....[30]....
        /*0648*/ 	.word	0x00011ce0


	//   ....[31]....
        /*064c*/ 	.word	0x00011d10


	//   ....[32]....
        /*0650*/ 	.word	0x00011d40


	//   ....[33]....
        /*0654*/ 	.word	0x00011dd0


	//   ....[34]....
        /*0658*/ 	.word	0x00011e00


	//   ....[35]....
        /*065c*/ 	.word	0x00011e90


	//   ....[36]....
        /*0660*/ 	.word	0x00016190


	//   ....[37]....
        /*0664*/ 	.word	0x000161a0


	//   ....[38]....
        /*0668*/ 	.word	0x000162b0


	//   ....[39]....
        /*066c*/ 	.word	0x00016310


	//   ....[40]....
        /*0670*/ 	.word	0x00016350


	//   ....[41]....
        /*0674*/ 	.word	0x00016390


	//   ....[42]....
        /*0678*/ 	.word	0x000163c0


	//   ....[43]....
        /*067c*/ 	.word	0x000163f0


	//   ....[44]....
        /*0680*/ 	.word	0x00016580


	//   ....[45]....
        /*0684*/ 	.word	0x000165e0


	//   ....[46]....
        /*0688*/ 	.word	0x00016620


	//   ....[47]....
        /*068c*/ 	.word	0x00016660


	//   ....[48]....
        /*0690*/ 	.word	0x00016690


	//   ....[49]....
        /*0694*/ 	.word	0x000166c0


	//   ....[50]....
        /*0698*/ 	.word	0x00016780


	//   ....[51]....
        /*069c*/ 	.word	0x000167a0


	//   ....[52]....
        /*06a0*/ 	.word	0x00016810


	//   ....[53]....
        /*06a4*/ 	.word	0x00016c40


	//   ....[54]....
        /*06a8*/ 	.word	0x000170f0


	//   ....[55]....
        /*06ac*/ 	.word	0x00017190


	//   ....[56]....
        /*06b0*/ 	.word	0x00017230


	//   ....[57]....
        /*06b4*/ 	.word	0x000172d0


	//   ....[58]....
        /*06b8*/ 	.word	0x00017370


	//   ....[59]....
        /*06bc*/ 	.word	0x00017460


	//   ....[60]....
        /*06c0*/ 	.word	0x00017500


	//   ....[61]....
        /*06c4*/ 	.word	0x000175a0


	//   ....[62]....
        /*06c8*/ 	.word	0x00017640


	//   ....[63]....
        /*06cc*/ 	.word	0x000178f0


	//   ....[64]....
        /*06d0*/ 	.word	0x00017bd0


	//   ....[65]....
        /*06d4*/ 	.word	0x00017ff0


	//   ....[66]....
        /*06d8*/ 	.word	0x00018080


	//   ....[67]....
        /*06dc*/ 	.word	0x00018120


	//   ....[68]....
        /*06e0*/ 	.word	0x000181d0


	//   ....[69]....
        /*06e4*/ 	.word	0x00018250


	//   ....[70]....
        /*06e8*/ 	.word	0x000182d0


	//   ....[71]....
        /*06ec*/ 	.word	0x00018350


	//   ....[72]....
        /*06f0*/ 	.word	0x000183d0


	//   ....[73]....
        /*06f4*/ 	.word	0x00018460


	//   ....[74]....
        /*06f8*/ 	.word	0x00018510


	//   ....[75]....
        /*06fc*/ 	.word	0x00018590


	//   ....[76]....
        /*0700*/ 	.word	0x00018610


	//   ....[77]....
        /*0704*/ 	.word	0x00018690


	//   ....[78]....
        /*0708*/ 	.word	0x00018710


	//   ....[79]....
        /*070c*/ 	.word	0x00018780


	//   ....[80]....
        /*0710*/ 	.word	0x00018820


	//   ....[81]....
        /*0714*/ 	.word	0x000188b0


	//   ....[82]....
        /*0718*/ 	.word	0x000189d0


	//----- nvinfo : EIATTR_REG_RECONFIG
	.align		4
.L_294:
        /*071c*/ 	.byte	0x01, 0x54
	.zero		2


	//----- nvinfo : EIATTR_SYSCALL_OFFSETS
	.align		4
        /*0720*/ 	.byte	0x04, 0x46
        /*0722*/ 	.short	(.L_296 - .L_295)


	//   ....[0]....
.L_295:
        /*0724*/ 	.word	0x000017f0


	//   ....[1]....
        /*0728*/ 	.word	0x00001940


	//   ....[2]....
        /*072c*/ 	.word	0x00006100


	//   ....[3]....
        /*0730*/ 	.word	0x000065f0


	//   ....[4]....
        /*0734*/ 	.word	0x00013730


	//   ....[5]....
        /*0738*/ 	.word	0x00013870


	//   ....[6]....
        /*073c*/ 	.word	0x00013970


	//----- nvinfo : EIATTR_MBARRIER_INSTR_OFFSETS
	.align		4
.L_296:
        /*0740*/ 	.byte	0x04, 0x39
        /*0742*/ 	.short	(.L_298 - .L_297)


	//   ....[0]....
.L_297:
        /*0744*/ 	.word	0x00000340
        /*0748*/ 	.word	0x000000ff
        /*074c*/ 	.word	0x00032400
        /*0750*/ 	.short	0x0100
        /*0752*/ 	.byte	0x08
	.zero		1


	//   ....[1]....
        /*0754*/ 	.word	0x00000350
        /*0758*/ 	.word	0x000000ff
        /*075c*/ 	.word	0x00032410
        /*0760*/ 	.short	0x0100
        /*0762*/ 	.byte	0x08
	.zero		1


	//   ....[2]....
        /*0764*/ 	.word	0x00000360
        /*0768*/ 	.word	0x000000ff
        /*076c*/ 	.word	0x00032420
        /*0770*/ 	.short	0x0100
        /*0772*/ 	.byte	0x08
	.zero		1


	//   ....[3]....
        /*0774*/ 	.word	0x00000450
        /*0778*/ 	.word	0x000000ff
        /*077c*/ 	.word	0x00032430
        /*0780*/ 	.short	0x0100
        /*0782*/ 	.byte	0x08
	.zero		1


	//   ....[4]....
        /*0784*/ 	.word	0x00000460
        /*0788*/ 	.word	0x000000ff
        /*078c*/ 	.word	0x00032440
        /*0790*/ 	.short	0x0100
        /*0792*/ 	.byte	0x08
	.zero		1


	//   ....[5]....
        /*0794*/ 	.word	0x00000470
        /*0798*/ 	.word	0x000000ff
        /*079c*/ 	.word	0x00032438
        /*07a0*/ 	.short	0x0100
        /*07a2*/ 	.byte	0x08
	.zero		1


	//   ....[6]....
        /*07a4*/ 	.word	0x00000480
        /*07a8*/ 	.word	0x000000ff
        /*07ac*/ 	.word	0x00032448
        /*07b0*/ 	.short	0x0100
        /*07b2*/ 	.byte	0x08
	.zero		1


	//   ....[7]....
        /*07b4*/ 	.word	0x000005b0
        /*07b8*/ 	.word	0x000000ff
        /*07bc*/ 	.word	0x00032450
        /*07c0*/ 	.short	0x0100
        /*07c2*/ 	.byte	0x08
	.zero		1


	//   ....[8]....
        /*07c4*/ 	.word	0x000005c0
        /*07c8*/ 	.word	0x000000ff
        /*07cc*/ 	.word	0x00032460
        /*07d0*/ 	.short	0x0100
        /*07d2*/ 	.byte	0x08
	.zero		1


	//   ....[9]....
        /*07d4*/ 	.word	0x000005d0
        /*07d8*/ 	.word	0x000000ff
        /*07dc*/ 	.word	0x00032458
        /*07e0*/ 	.short	0x0100
        /*07e2*/ 	.byte	0x08
	.zero		1


	//   ....[10]....
        /*07e4*/ 	.word	0x000005e0
        /*07e8*/ 	.word	0x000000ff
        /*07ec*/ 	.word	0x00032468
        /*07f0*/ 	.short	0x0100
        /*07f2*/ 	.byte	0x08
	.zero		1


	//   ....[11]....
        /*07f4*/ 	.word	0x000006d0
        /*07f8*/ 	.word	0x000000ff
        /*07fc*/ 	.word	0x00032470
        /*0800*/ 	.short	0x0100
        /*0802*/ 	.byte	0x06
	.zero		1


	//   ....[12]....
        /*0804*/ 	.word	0x000006e0
        /*0808*/ 	.word	0x000000ff
        /*080c*/ 	.word	0x00032480
        /*0810*/ 	.short	0x0100
        /*0812*/ 	.byte	0x06
	.zero		1


	//   ....[13]....
        /*0814*/ 	.word	0x000006f0
        /*0818*/ 	.word	0x000000ff
        /*081c*/ 	.word	0x00032478
        /*0820*/ 	.short	0x0100
        /*0822*/ 	.byte	0x06
	.zero		1


	//   ....[14]....
        /*0824*/ 	.word	0x00000700
        /*0828*/ 	.word	0x000000ff
        /*082c*/ 	.word	0x00032488
        /*0830*/ 	.short	0x0100
        /*0832*/ 	.byte	0x06
	.zero		1


	//   ....[15]....
        /*0834*/ 	.word	0x00000830
        /*0838*/ 	.word	0x000000ff
        /*083c*/ 	.word	0x00032490
        /*0840*/ 	.short	0x0100
        /*0842*/ 	.byte	0x08
	.zero		1


	//   ....[16]....
        /*0844*/ 	.word	0x00000840
        /*0848*/ 	.word	0x000000ff
        /*084c*/ 	.word	0x000324a0
        /*0850*/ 	.short	0x0100
        /*0852*/ 	.byte	0x08
	.zero		1


	//   ....[17]....
        /*0854*/ 	.word	0x00000850
        /*0858*/ 	.word	0x000000ff
        /*085c*/ 	.word	0x00032498
        /*0860*/ 	.short	0x0100
        /*0862*/ 	.byte	0x08
	.zero		1


	//   ....[18]....
        /*0864*/ 	.word	0x00000860
        /*0868*/ 	.word	0x000000ff
        /*086c*/ 	.word	0x000324a8
        /*0870*/ 	.short	0x0100
        /*0872*/ 	.byte	0x08
	.zero		1


	//   ....[19]....
        /*0874*/ 	.word	0x00000990
        /*0878*/ 	.word	0x000000ff
        /*087c*/ 	.word	0x000324b0
        /*0880*/ 	.short	0x0100
        /*0882*/ 	.byte	0x08
	.zero		1


	//   ....[20]....
        /*0884*/ 	.word	0x000009a0
        /*0888*/ 	.word	0x000000ff
        /*088c*/ 	.word	0x000324c0
        /*0890*/ 	.short	0x0100
        /*0892*/ 	.byte	0x08
	.zero		1


	//   ....[21]....
        /*0894*/ 	.word	0x000009b0
        /*0898*/ 	.word	0x000000ff
        /*089c*/ 	.word	0x000324b8
        /*08a0*/ 	.short	0x0100
        /*08a2*/ 	.byte	0x08
	.zero		1


	//   ....[22]....
        /*08a4*/ 	.word	0x000009c0
        /*08a8*/ 	.word	0x000000ff
        /*08ac*/ 	.word	0x000324c8
        /*08b0*/ 	.short	0x0100
        /*08b2*/ 	.byte	0x08
	.zero		1


	//   ....[23]....
        /*08b4*/ 	.word	0x00002d00
        /*08b8*/ 	.word	0x0000005f
        /*08bc*/ 	.word	0x00032490
        /*08c0*/ 	.short	0x010a
        /*08c2*/ 	.byte	0x3f
	.zero		1


	//   ....[24]....
        /*08c4*/ 	.word	0x00004020
        /*08c8*/ 	.word	0x0000005f
        /*08cc*/ 	.word	0x00032490
        /*08d0*/ 	.short	0x010a
        /*08d2*/ 	.byte	0x3f
	.zero		1


	//   ....[25]....
        /*08d4*/ 	.word	0x00005130
        /*08d8*/ 	.word	0x0000005f
        /*08dc*/ 	.word	0x00032490
        /*08e0*/ 	.short	0x010a
        /*08e2*/ 	.byte	0x3f
	.zero		1


	//   ....[26]....
        /*08e4*/ 	.word	0x00005340
        /*08e8*/ 	.word	0x00000028
        /*08ec*/ 	.word	0x00000000
        /*08f0*/ 	.short	0x0101
        /*08f2*/ 	.byte	0x3f
	.zero		1


	//   ....[27]....
        /*08f4*/ 	.word	0x00005380
        /*08f8*/ 	.word	0x0000005f
        /*08fc*/ 	.word	0x000324b0
        /*0900*/ 	.short	0x010a
        /*0902*/ 	.byte	0x3f
	.zero		1


	//   ....[28]....
        /*0904*/ 	.word	0x000059e0
        /*0908*/ 	.word	0x0000005f
        /*090c*/ 	.word	0x00000000
        /*0910*/ 	.short	0x0101
        /*0912*/ 	.byte	0x3f
	.zero		1


	//   ....[29]....
        /*0914*/ 	.word	0x00006190
        /*0918*/ 	.word	0x00000012
        /*091c*/ 	.word	0x00032400
        /*0920*/ 	.short	0x010a
        /*0922*/ 	.byte	0x3f
	.zero		1


	//   ....[30]....
        /*0924*/ 	.word	0x000061e0
        /*0928*/ 	.word	0x00000012
        /*092c*/ 	.word	0x00032400
        /*0930*/ 	.short	0x010a
        /*0932*/ 	.byte	0x3f
	.zero		1


	//   ....[31]....
        /*0934*/ 	.word	0x00006910
        /*0938*/ 	.word	0x00000012
        /*093c*/ 	.word	0x00032400
        /*0940*/ 	.short	0x010a
        /*0942*/ 	.byte	0x3f
	.zero		1


	//   ....[32]....
        /*0944*/ 	.word	0x00007740
        /*0948*/ 	.word	0x00000012
        /*094c*/ 	.word	0x00032400
        /*0950*/ 	.short	0x010a
        /*0952*/ 	.byte	0x3f
	.zero		1


	//   ....[33]....
        /*0954*/ 	.word	0x00008580
        /*0958*/ 	.word	0x00000000
        /*095c*/ 	.word	0x00032430
        /*0960*/ 	.short	0x010a
        /*0962*/ 	.byte	0x3f
	.zero		1


	//   ....[34]....
        /*0964*/ 	.word	0x000085f0
        /*0968*/ 	.word	0x00000000
        /*096c*/ 	.word	0x00032430
        /*0970*/ 	.short	0x010a
        /*0972*/ 	.byte	0x3f
	.zero		1


	//   ....[35]....
        /*0974*/ 	.word	0x000089e0
        /*0978*/ 	.word	0x00000012
        /*097c*/ 	.word	0x00032410
        /*0980*/ 	.short	0x010a
        /*0982*/ 	.byte	0x3f
	.zero		1


	//   ....[36]....
        /*0984*/ 	.word	0x00008a30
        /*0988*/ 	.word	0x00000000
        /*098c*/ 	.word	0x00032450
        /*0990*/ 	.short	0x010a
        /*0992*/ 	.byte	0x3f
	.zero		1


	//   ....[37]....
        /*0994*/ 	.word	0x00008ab0
        /*0998*/ 	.word	0x00000000
        /*099c*/ 	.word	0x00032450
        /*09a0*/ 	.short	0x010a
        /*09a2*/ 	.byte	0x3f
	.zero		1


	//   ....[38]....
        /*09a4*/ 	.word	0x0000a710
        /*09a8*/ 	.word	0x00000018
        /*09ac*/ 	.word	0x00000000
        /*09b0*/ 	.short	0x0101
        /*09b2*/ 	.byte	0x3f
	.zero		1


	//   ....[39]....
        /*09b4*/ 	.word	0x0000b3f0
        /*09b8*/ 	.word	0x00000000
        /*09bc*/ 	.word	0x00000000
        /*09c0*/ 	.short	0x0101
        /*09c2*/ 	.byte	0x3f
	.zero		1


	//   ....[40]....
        /*09c4*/ 	.word	0x0000b500
        /*09c8*/ 	.word	0x00000003
        /*09cc*/ 	.word	0x00032430
        /*09d0*/ 	.short	0x010a
        /*09d2*/ 	.byte	0x3f
	.zero		1


	//   ....[41]....
        /*09d4*/ 	.word	0x0000b560
        /*09d8*/ 	.word	0x00000003
        /*09dc*/ 	.word	0x00032430
        /*09e0*/ 	.short	0x010a
        /*09e2*/ 	.byte	0x3f
	.zero		1


	//   ....[42]....
        /*09e4*/ 	.word	0x0000b810
        /*09e8*/ 	.word	0x00000003
        /*09ec*/ 	.word	0x00032450
        /*09f0*/ 	.short	0x010a
        /*09f2*/ 	.byte	0x3f
	.zero		1


	//   ....[43]....
        /*09f4*/ 	.word	0x0000b860
        /*09f8*/ 	.word	0x00000003
        /*09fc*/ 	.word	0x00032450
        /*0a00*/ 	.short	0x010a
        /*0a02*/ 	.byte	0x3f
	.zero		1


	//   ....[44]....
        /*0a04*/ 	.word	0x0000cd60
        /*0a08*/ 	.word	0x0000000a
        /*0a0c*/ 	.word	0x00000000
        /*0a10*/ 	.short	0x0101
        /*0a12*/ 	.byte	0x3f
	.zero		1


	//   ....[45]....
        /*0a14*/ 	.word	0x0000e290
        /*0a18*/ 	.word	0x00000003
        /*0a1c*/ 	.word	0x00000000
        /*0a20*/ 	.short	0x0101
        /*0a22*/ 	.byte	0x3f
	.zero		1


	//   ....[46]....
        /*0a24*/ 	.word	0x00010450
        /*0a28*/ 	.word	0x00000000
        /*0a2c*/ 	.word	0x00000000
        /*0a30*/ 	.short	0x0101
        /*0a32*/ 	.byte	0x3f
	.zero		1


	//   ....[47]....
        /*0a34*/ 	.word	0x000128b0
        /*0a38*/ 	.word	0x00000005
        /*0a3c*/ 	.word	0x00032420
        /*0a40*/ 	.short	0x010a
        /*0a42*/ 	.byte	0x3f
	.zero		1


	//   ....[48]....
        /*0a44*/ 	.word	0x00012930
        /*0a48*/ 	.word	0x00000007
        /*0a4c*/ 	.word	0x000324a0
        /*0a50*/ 	.short	0x010a
        /*0a52*/ 	.byte	0x3f
	.zero		1


	//   ....[49]....
        /*0a54*/ 	.word	0x00012b10
        /*0a58*/ 	.word	0x00000007
        /*0a5c*/ 	.word	0x000324c0
        /*0a60*/ 	.short	0x010a
        /*0a62*/ 	.byte	0x3f
	.zero		1


	//   ....[50]....
        /*0a64*/ 	.word	0x00012f20
        /*0a68*/ 	.word	0x00000007
        /*0a6c*/ 	.word	0x000324a0
        /*0a70*/ 	.short	0x010a
        /*0a72*/ 	.byte	0x3f
	.zero		1


	//   ....[51]....
        /*0a74*/ 	.word	0x000130e0
        /*0a78*/ 	.word	0x00000007
        /*0a7c*/ 	.word	0x000324c0
        /*0a80*/ 	.short	0x010a
        /*0a82*/ 	.byte	0x3f
	.zero		1


	//   ....[52]....
        /*0a84*/ 	.word	0x00013ed0
        /*0a88*/ 	.word	0x00000005
        /*0a8c*/ 	.word	0x00032440
        /*0a90*/ 	.short	0x010a
        /*0a92*/ 	.byte	0x3f
	.zero		1


	//   ....[53]....
        /*0a94*/ 	.word	0x000144f0
        /*0a98*/ 	.word	0x00000005
        /*0a9c*/ 	.word	0x00032420
        /*0aa0*/ 	.short	0x010a
        /*0aa2*/ 	.byte	0x3f
	.zero		1


	//   ....[54]....
        /*0aa4*/ 	.word	0x000145c0
        /*0aa8*/ 	.word	0x00000002
        /*0aac*/ 	.word	0x00032460
        /*0ab0*/ 	.short	0x010a
        /*0ab2*/ 	.byte	0x3f
	.zero		1


	//   ....[55]....
        /*0ab4*/ 	.word	0x00014c30
        /*0ab8*/ 	.word	0x00000002
        /*0abc*/ 	.word	0x00032440
        /*0ac0*/ 	.short	0x010a
        /*0ac2*/ 	.byte	0x3f
	.zero		1


	//   ....[56]....
        /*0ac4*/ 	.word	0x00014e40
        /*0ac8*/ 	.word	0x00000002
        /*0acc*/ 	.word	0x00032460
        /*0ad0*/ 	.short	0x010a
        /*0ad2*/ 	.byte	0x3f
	.zero		1


	//   ....[57]....
        /*0ad4*/ 	.word	0x000153a0
        /*0ad8*/ 	.word	0x00000003
        /*0adc*/ 	.word	0x00032440
        /*0ae0*/ 	.short	0x010a
        /*0ae2*/ 	.byte	0x3f
	.zero		1


	//   ....[58]....
        /*0ae4*/ 	.word	0x000155a0
        /*0ae8*/ 	.word	0x00000003
        /*0aec*/ 	.word	0x00032460
        /*0af0*/ 	.short	0x010a
        /*0af2*/ 	.byte	0x3f
	.zero		1


	//   ....[59]....
        /*0af4*/ 	.word	0x00015a80
        /*0af8*/ 	.word	0x00000003
        /*0afc*/ 	.word	0x00032440
        /*0b00*/ 	.short	0x010a
        /*0b02*/ 	.byte	0x3f
	.zero		1


	//   ....[60]....
        /*0b04*/ 	.word	0x00015c90
        /*0b08*/ 	.word	0x00000003
        /*0b0c*/ 	.word	0x00032460
        /*0b10*/ 	.short	0x010a
        /*0b12*/ 	.byte	0x3f
	.zero		1


	//   ....[61]....
        /*0b14*/ 	.word	0x00016bd0
        /*0b18*/ 	.word	0x00000000
        /*0b1c*/ 	.word	0x00032420
        /*0b20*/ 	.short	0x010a
        /*0b22*/ 	.byte	0x3f
	.zero		1


	//   ....[62]....
        /*0b24*/ 	.word	0x00016d90
        /*0b28*/ 	.word	0x00000006
        /*0b2c*/ 	.word	0x00000000
        /*0b30*/ 	.short	0x010a
        /*0b32*/ 	.byte	0x3f
	.zero		1


	//   ....[63]....
        /*0b34*/ 	.word	0x00016e00
        /*0b38*/ 	.word	0x00000007
        /*0b3c*/ 	.word	0x00000000
        /*0b40*/ 	.short	0x010a
        /*0b42*/ 	.byte	0x3f
	.zero		1


	//   ....[64]....
        /*0b44*/ 	.word	0x00016e70
        /*0b48*/ 	.word	0x00000004
        /*0b4c*/ 	.word	0x00000000
        /*0b50*/ 	.short	0x010a
        /*0b52*/ 	.byte	0x3f
	.zero		1


	//   ....[65]....
        /*0b54*/ 	.word	0x00016ea0
        /*0b58*/ 	.word	0x00000003
        /*0b5c*/ 	.word	0x00000000
        /*0b60*/ 	.short	0x010a
        /*0b62*/ 	.byte	0x3f
	.zero		1


	//   ....[66]....
        /*0b64*/ 	.word	0x00016f00
        /*0b68*/ 	.word	0x0000005f
        /*0b6c*/ 	.word	0x00032490
        /*0b70*/ 	.short	0x010a
        /*0b72*/ 	.byte	0x3f
	.zero		1


	//   ....[67]....
        /*0b74*/ 	.word	0x00016f50
        /*0b78*/ 	.word	0x0000005f
        /*0b7c*/ 	.word	0x00032490
        /*0b80*/ 	.short	0x010a
        /*0b82*/ 	.byte	0x3f
	.zero		1


	//   ....[68]....
        /*0b84*/ 	.word	0x00016fa0
        /*0b88*/ 	.word	0x0000005f
        /*0b8c*/ 	.word	0x00032490
        /*0b90*/ 	.short	0x010a
        /*0b92*/ 	.byte	0x3f
	.zero		1


	//   ....[69]....
        /*0b94*/ 	.word	0x00016ff0
        /*0b98*/ 	.word	0x0000005f
        /*0b9c*/ 	.word	0x000324b0
        /*0ba0*/ 	.short	0x010a
        /*0ba2*/ 	.byte	0x3f
	.zero		1


	//   ....[70]....
        /*0ba4*/ 	.word	0x000173b0
        /*0ba8*/ 	.word	0x00000012
        /*0bac*/ 	.word	0x00032400
        /*0bb0*/ 	.short	0x010a
        /*0bb2*/ 	.byte	0x3f
	.zero		1


	//   ....[71]....
        /*0bb4*/ 	.word	0x00017680
        /*0bb8*/ 	.word	0x00000012
        /*0bbc*/ 	.word	0x00032400
        /*0bc0*/ 	.short	0x010a
        /*0bc2*/ 	.byte	0x3f
	.zero		1


	//   ....[72]....
        /*0bc4*/ 	.word	0x000176d0
        /*0bc8*/ 	.word	0x00000000
        /*0bcc*/ 	.word	0x00032430
        /*0bd0*/ 	.short	0x010a
        /*0bd2*/ 	.byte	0x3f
	.zero		1


	//   ....[73]....
        /*0bd4*/ 	.word	0x00017720
        /*0bd8*/ 	.word	0x00000012
        /*0bdc*/ 	.word	0x00032410
        /*0be0*/ 	.short	0x010a
        /*0be2*/ 	.byte	0x3f
	.zero		1


	//   ....[74]....
        /*0be4*/ 	.word	0x00017770
        /*0be8*/ 	.word	0x00000000
        /*0bec*/ 	.word	0x00032450
        /*0bf0*/ 	.short	0x010a
        /*0bf2*/ 	.byte	0x3f
	.zero		1


	//   ....[75]....
        /*0bf4*/ 	.word	0x000177c0
        /*0bf8*/ 	.word	0x00000003
        /*0bfc*/ 	.word	0x00032430
        /*0c00*/ 	.short	0x010a
        /*0c02*/ 	.byte	0x3f
	.zero		1


	//   ....[76]....
        /*0c04*/ 	.word	0x00017810
        /*0c08*/ 	.word	0x00000003
        /*0c0c*/ 	.word	0x00032450
        /*0c10*/ 	.short	0x010a
        /*0c12*/ 	.byte	0x3f
	.zero		1


	//   ....[77]....
        /*0c14*/ 	.word	0x000179b0
        /*0c18*/ 	.word	0x00000005
        /*0c1c*/ 	.word	0x00032420
        /*0c20*/ 	.short	0x010a
        /*0c22*/ 	.byte	0x3f
	.zero		1


	//   ....[78]....
        /*0c24*/ 	.word	0x00017a00
        /*0c28*/ 	.word	0x00000007
        /*0c2c*/ 	.word	0x000324a0
        /*0c30*/ 	.short	0x010a
        /*0c32*/ 	.byte	0x3f
	.zero		1


	//   ....[79]....
        /*0c34*/ 	.word	0x00017a50
        /*0c38*/ 	.word	0x00000007
        /*0c3c*/ 	.word	0x000324c0
        /*0c40*/ 	.short	0x010a
        /*0c42*/ 	.byte	0x3f
	.zero		1


	//   ....[80]....
        /*0c44*/ 	.word	0x00017aa0
        /*0c48*/ 	.word	0x00000007
        /*0c4c*/ 	.word	0x000324a0
        /*0c50*/ 	.short	0x010a
        /*0c52*/ 	.byte	0x3f
	.zero		1


	//   ....[81]....
        /*0c54*/ 	.word	0x00017af0
        /*0c58*/ 	.word	0x00000007
        /*0c5c*/ 	.word	0x000324c0
        /*0c60*/ 	.short	0x010a
        /*0c62*/ 	.byte	0x3f
	.zero		1


	//   ....[82]....
        /*0c64*/ 	.word	0x00017c90
        /*0c68*/ 	.word	0x00000005
        /*0c6c*/ 	.word	0x00032440
        /*0c70*/ 	.short	0x010a
        /*0c72*/ 	.byte	0x3f
	.zero		1


	//   ....[83]....
        /*0c74*/ 	.word	0x00017d10
        /*0c78*/ 	.word	0x00000005
        /*0c7c*/ 	.word	0x00032420
        /*0c80*/ 	.short	0x010a
        /*0c82*/ 	.byte	0x3f
	.zero		1


	//   ....[84]....
        /*0c84*/ 	.word	0x00017d60
        /*0c88*/ 	.word	0x00000002
        /*0c8c*/ 	.word	0x00032460
        /*0c90*/ 	.short	0x010a
        /*0c92*/ 	.byte	0x3f
	.zero		1


	//   ....[85]....
        /*0c94*/ 	.word	0x00017db0
        /*0c98*/ 	.word	0x00000002
        /*0c9c*/ 	.word	0x00032440
        /*0ca0*/ 	.short	0x010a
        /*0ca2*/ 	.byte	0x3f
	.zero		1


	//   ....[86]....
        /*0ca4*/ 	.word	0x00017e00
        /*0ca8*/ 	.word	0x00000002
        /*0cac*/ 	.word	0x00032460
        /*0cb0*/ 	.short	0x010a
        /*0cb2*/ 	.byte	0x3f
	.zero		1


	//   ....[87]....
        /*0cb4*/ 	.word	0x00017e50
        /*0cb8*/ 	.word	0x00000003
        /*0cbc*/ 	.word	0x00032440
        /*0cc0*/ 	.short	0x010a
        /*0cc2*/ 	.byte	0x3f
	.zero		1


	//   ....[88]....
        /*0cc4*/ 	.word	0x00017ea0
        /*0cc8*/ 	.word	0x00000003
        /*0ccc*/ 	.word	0x00032460
        /*0cd0*/ 	.short	0x010a
        /*0cd2*/ 	.byte	0x3f
	.zero		1


	//   ....[89]....
        /*0cd4*/ 	.word	0x00017ef0
        /*0cd8*/ 	.word	0x00000003
        /*0cdc*/ 	.word	0x00032440
        /*0ce0*/ 	.short	0x010a
        /*0ce2*/ 	.byte	0x3f
	.zero		1


	//   ....[90]....
        /*0ce4*/ 	.word	0x00017f40
        /*0ce8*/ 	.word	0x00000003
        /*0cec*/ 	.word	0x00032460
        /*0cf0*/ 	.short	0x010a
        /*0cf2*/ 	.byte	0x3f
	.zero		1


	//   ....[91]....
        /*0cf4*/ 	.word	0x000188f0
        /*0cf8*/ 	.word	0x00000000
        /*0cfc*/ 	.word	0x00032420
        /*0d00*/ 	.short	0x010a
        /*0d02*/ 	.byte	0x3f
	.zero		1


	//   ....[92]....
        /*0d04*/ 	.word	0x00018a90
        /*0d08*/ 	.word	0x00000006
        /*0d0c*/ 	.word	0x00000000
        /*0d10*/ 	.short	0x010a
        /*0d12*/ 	.byte	0x3f
	.zero		1


	//   ....[93]....
        /*0d14*/ 	.word	0x00018ae0
        /*0d18*/ 	.word	0x00000007
        /*0d1c*/ 	.word	0x00000000
        /*0d20*/ 	.short	0x010a
        /*0d22*/ 	.byte	0x3f
	.zero		1


	//   ....[94]....
        /*0d24*/ 	.word	0x00018b30
        /*0d28*/ 	.word	0x00000004
        /*0d2c*/ 	.word	0x00000000
        /*0d30*/ 	.short	0x010a
        /*0d32*/ 	.byte	0x3f
	.zero		1


	//----- nvinfo : EIATTR_NUM_MBARRIERS
	.align		4
.L_298:
        /*0d34*/ 	.byte	0x03, 0x38
        /*0d36*/ 	.short	0x0017


	//----- nvinfo : EIATTR_EXIT_INSTR_OFFSETS
	.align		4
        /*0d38*/ 	.byte	0x04, 0x1c
        /*0d3a*/ 	.short	(.L_300 - .L_299)


	//   ....[0]....
.L_299:
        /*0d3c*/ 	.word	0x00016ef0


	//----- nvinfo : EIATTR_MAX_THREADS
	.align		4
.L_300:
        /*0d40*/ 	.byte	0x04, 0x05
        /*0d42*/ 	.short	(.L_302 - .L_301)
.L_301:
        /*0d44*/ 	.word	0x00000180
        /*0d48*/ 	.word	0x00000001
        /*0d4c*/ 	.word	0x00000001


	//----- nvinfo : EIATTR_CRS_STACK_SIZE
	.align		4
.L_302:
        /*0d50*/ 	.byte	0x04, 0x1e
        /*0d52*/ 	.short	(.L_304 - .L_303)
.L_303:
        /*0d54*/ 	.word	0x00000000


	//----- nvinfo : EIATTR_CBANK_PARAM_SIZE
	.align		4
.L_304:
        /*0d58*/ 	.byte	0x03, 0x19
        /*0d5a*/ 	.short	0x0b70


	//----- nvinfo : EIATTR_PARAM_CBANK
	.align		4
        /*0d5c*/ 	.byte	0x04, 0x0a
        /*0d5e*/ 	.short	(.L_306 - .L_305)
	.align		4
.L_305:
        /*0d60*/ 	.word	index@(.nv.constant0._ZN7cutlass13device_kernelIN5flash11enable_sm90INS1_16FlashAttnFwdSm90INS1_25CollectiveMainloopFwdSm90ILi2EN4cute5tupleIJNS5_1CILi1EEES8_S8_EEENS6_IJNS7_ILi128EEENS7_ILi96EEENS7_ILi64EEEEEELi256ENS_10bfloat16_tEfNS_4arch4Sm90ELb0ELb0ELb1ELb1ELb0ELb1ELb1ELb1ELb0ELb0ELb0ELb0EEENS1_21CollectiveEpilogueFwdINS6_IJSA_NS7_ILi256EEESB_EEES9_SE_SG_Li256ELb1ELb0ELb0ELb0EEENS1_36VarlenDynamicPersistentTileSchedulerILi128ELi96ELi256ELi32ELb0ELb0ELb1ELb0ELb1ELb1EEEEEEEEEvNT_6ParamsE)
        /*0d64*/ 	.short	0x0210
        /*0d66*/ 	.short	0x0b70


	//----- nvinfo : EIATTR_SW_WAR
	.align		4
.L_306:
        /*0d68*/ 	.byte	0x04, 0x36
        /*0d6a*/ 	.short	(.L_308 - .L_307)
.L_307:
        /*0d6c*/ 	.word	0x00000008
.L_308:


//--------------------- .nv.info._ZN7cutlass13device_kernelIN5flash11enable_sm90INS1_16FlashAttnFwdSm90INS1_25CollectiveMainloopFwdSm90ILi2EN4cute5tupleIJNS5_1CILi1EEES8_S8_EEENS6_IJNS7_ILi128EEENS7_ILi96EEENS7_ILi64EEEEEELi256ENS_10bfloat16_tEfNS_4arch4Sm90ELb0ELb1ELb1ELb0ELb0ELb0ELb0ELb1ELb0ELb0ELb0ELb0EEENS1_21CollectiveEpilogueFwdINS6_IJSA_NS7_ILi256EEESB_EEES9_SE_SG_Li256ELb0ELb0ELb0ELb0EEENS1_30DynamicPersistentTileSchedulerILi256ELi32ELb0ELb0ELb1EEEEEEEEEvNT_6ParamsE --------------------------
	.section	.nv.info._ZN7cutlass13device_kernelIN5flash11enable_sm90INS1_16FlashAttnFwdSm90INS1_25CollectiveMainloopFwdSm90ILi2EN4cute5tupleIJNS5_1CILi1EEES8_S8_EEENS6_IJNS7_ILi128EEENS7_ILi96EEENS7_ILi64EEEEEELi256ENS_10bfloat16_tEfNS_4arch4Sm90ELb0ELb1ELb1ELb0ELb0ELb0ELb0ELb1ELb0ELb0ELb0ELb0EEENS1_21CollectiveEpilogueFwdINS6_IJSA_NS7_ILi256EEESB_EEES9_SE_SG_Li256ELb0ELb0ELb0ELb0EEENS1_30DynamicPersistentTileSchedulerILi256ELi32ELb0ELb0ELb1EEEEEEEEEvNT_6ParamsE,"",@"SHT_CUDA_INFO"
	.sectionflags	@""
	.align	4


	//----- nvinfo : EIATTR_CUDA_API_VERSION
	.align		4
        /*0000*/ 	.byte	0x04, 0x37
        /*0002*/ 	.short	(.L_310 - .L_309)
.L_309:
        /*0004*/ 	.word	0x00000082


	//----- nvinfo : EIATTR_KPARAM_INFO
	.align		4
.L_310:
        /*0008*/ 	.byte	0x04, 0x17
        /*000a*/ 	.short	(.L_312 - .L_311)
.L_311:
        /*000c*/ 	.word	0x00000000
        /*0010*/ 	.short	0x0000
        /*0012*/ 	.short	0x0070
        /*0014*/ 	.byte	0x00, 0xf0, 0x01, 0x2e


	//----- nvinfo : EIATTR_SPARSE_MMA_MASK
	.align		4
.L_312:
        /*0018*/ 	.byte	0x03, 0x50
        /*001a*/ 	.short	0x0000


	//----- nvinfo : EIATTR_MAXREG_COUNT
	.align		4
        /*001c*/ 	.byte	0x03, 0x1b
        /*001e*/ 	.short	0x00a8


	//----- nvinfo : EIATTR_NUM_BARRIERS
	.align		4
        /*0020*/ 	.byte	0x02, 0x4c
        /*0022*/ 	.byte	0x10
	.zero		1


	//----- nvinfo : EIATTR_EXTERNS
	.align		4
        /*0024*/ 	.byte	0x04, 0x0f
        /*0026*/ 	.short	(.L_314 - .L_313)


	//   ....[0]....
	.align		4
.L_313:
        /*0028*/ 	.word	index@(__assertfail)


	//----- nvinfo : EIATTR_MERCURY_ISA_VERSION
	.align		4
.L_314:
        /*002c*/ 	.byte	0x03, 0x5f
        /*002e*/ 	.short	0x0101


	//----- nvinfo : EIATTR_INT_WARP_WIDE_INSTR_OFFSETS
	.align		4
        /*0030*/ 	.byte	0x04, 0x31
        /*0032*/ 	.short	(.L_316 - .L_315)


	//   ....[0]....
.L_315:
        /*0034*/ 	.word	0x00000180


	//   ....[1]....
        /*0038*/ 	.word	0x000001b0


	//   ....[2]....
        /*003c*/ 	.word	0x000001c0


	//   ....[3]....
        /*0040*/ 	.word	0x00010760


	//   ....[4]....
        /*0044*/ 	.word	0x000107f0


	//   ....[5]....
        /*0048*/ 	.word	0x00010ce0


	//   ....[6]....
        /*004c*/ 	.word	0x00012900


	//   ....[7]....
        /*0050*/ 	.word	0x00012990


	//----- nvinfo : EIATTR_COOP_GROUP_MASK_REGIDS
	.align		4
.L_316:
        /*0054*/ 	.byte	0x04, 0x29
        /*0056*/ 	.short	(.L_318 - .L_317)


	//   ....[0]....
.L_317:
        /*0058*/ 	.word	0xffffffff


	//   ....[1]....
        /*005c*/ 	.word	0xffffffff


	//   ....[2]....
        /*0060*/ 	.word	0xffffffff


	//   ....[3]....
        /*0064*/ 	.word	0xffffffff


	//   ....[4]....
        /*0068*/ 	.word	0xffffffff


	//   ....[5]....
        /*006c*/ 	.word	0xffffffff


	//   ....[6]....
        /*0070*/ 	.word	0xffffffff


	//   ....[7]....
        /*0074*/ 	.word	0xffffffff


	//   ....[8]....
        /*0078*/ 	.word	0xffffffff


	//   ....[9]....
        /*007c*/ 	.word	0xffffffff


	//   ....[10]....
        /*0080*/ 	.word	0xffffffff


	//   ....[11]....
        /*0084*/ 	.word	0xffffffff


	//   ....[12]....
        /*0088*/ 	.word	0xffffffff


	//   ....[13]....
        /*008c*/ 	.word	0xffffffff


	//   ....[14]....
        /*0090*/ 	.word	0xffffffff


	//   ....[15]....
        /*0094*/ 	.word	0xffffffff


	//   ....[16]....
        /*0098*/ 	.word	0xffffffff


	//   ....[17]....
        /*009c*/ 	.word	0xffffffff


	//   ....[18]....
        /*00a0*/ 	.word	0xffffffff


	//   ....[19]....
        /*00a4*/ 	.word	0xffffffff


	//   ....[20]....
        /*00a8*/ 	.word	0xffffffff


	//   ....[21]....
        /*00ac*/ 	.word	0xffffffff


	//   ....[22]....
        /*00b0*/ 	.word	0xffffffff


	//   ....[23]....
        /*00b4*/ 	.word	0xffffffff


	//   ....[24]....
        /*00b8*/ 	.word	0xffffffff


	//   ....[25]....
        /*00bc*/ 	.word	0xffffffff


	//   ....[26]....
        /*00c0*/ 	.word	0xffffffff


	//   ....[27]....
        /*00c4*/ 	.word	0xffffffff


	//   ....[28]....
        /*00c8*/ 	.word	0xffffffff


	//   ....[29]....
        /*00cc*/ 	.word	0xffffffff


	//   ....[30]....
        /*00d0*/ 	.word	0xffffffff


	//   ....[31]....
        /*00d4*/ 	.word	0xffffffff


	//   ....[32]....
        /*00d8*/ 	.word	0x0500000f


	//   ....[33]....
        /*00dc*/ 	.word	0x0500000f


	//----- nvinfo : EIATTR_COOP_GROUP_INSTR_OFFSETS
	.align		4
.L_318:
        /*00e0*/ 	.byte	0x04, 0x28
        /*00e2*/ 	.short	(.L_320 - .L_319)


	//   ....[0]....
.L_319:
        /*00e4*/ 	.word	0x00000060


	//   ....[1]....
        /*00e8*/ 	.word	0x00000190


	//   ....[2]....
        /*00ec*/ 	.word	0x000001e0


	//   ....[3]....
        /*00f0*/ 	.word	0x000003d0


	//   ....[4]....
        /*00f4*/ 	.word	0x00000530


	//   ....[5]....
        /*00f8*/ 	.word	0x00000650


	//   ....[6]....
        /*00fc*/ 	.word	0x000007b0


	//   ....[7]....
        /*0100*/ 	.word	0x00001940


	//   ....[8]....
        /*0104*/ 	.word	0x00003400


	//   ....[9]....
        /*0108*/ 	.word	0x00003510


	//   ....[10]....
        /*010c*/ 	.word	0x00003b10


	//   ....[11]....
        /*0110*/ 	.word	0x00003b90


	//   ....[12]....
        /*0114*/ 	.word	0x00006280


	//   ....[13]....
        /*0118*/ 	.word	0x000063a0


	//   ....[14]....
        /*011c*/ 	.word	0x00006a00


	//   ....[15]....
        /*0120*/ 	.word	0x00006a90


	//   ....[16]....
        /*0124*/ 	.word	0x000089e0


	//   ....[17]....
        /*0128*/ 	.word	0x00008a80


	//   ....[18]....
        /*012c*/ 	.word	0x00008ed0


	//   ....[19]....
        /*0130*/ 	.word	0x00009050


	//   ....[20]....
        /*0134*/ 	.word	0x0000bd50


	//   ....[21]....
        /*0138*/ 	.word	0x0000be70


	//   ....[22]....
        /*013c*/ 	.word	0x0000c510


	//   ....[23]....
        /*0140*/ 	.word	0x0000c5f0


	//   ....[24]....
        /*0144*/ 	.word	0x0000d990


	//   ....[25]....
        /*0148*/ 	.word	0x0000d9d0


	//   ....[26]....
        /*014c*/ 	.word	0x0000da90


	//   ....[27]....
        /*0150*/ 	.word	0x0000dab0


	//   ....[28]....
        /*0154*/ 	.word	0x0000f190


	//   ....[29]....
        /*0158*/ 	.word	0x0000feb0


	//   ....[30]....
        /*015c*/ 	.word	0x00012a10


	//   ....[31]....
        /*0160*/ 	.word	0x00012bc0


	//   ....[32]....
        /*0164*/ 	.word	0x000131c0


	//   ....[33]....
        /*0168*/ 	.word	0x000135a0


	//----- nvinfo : EIATTR_REG_RECONFIG
	.align		4
.L_320:
        /*016c*/ 	.byte	0x01, 0x54
	.zero		2


	//----- nvinfo : EIATTR_SYSCALL_OFFSETS
	.align		4
        /*0170*/ 	.byte	0x04, 0x46
        /*0172*/ 	.short	(.L_322 - .L_321)


	//   ....[0]....
.L_321:
        /*0174*/ 	.word	0x00001ac0


	//   ....[1]....
        /*0178*/ 	.word	0x00010980


	//   ....[2]....
        /*017c*/ 	.word	0x00010ac0


	//   ....[3]....
        /*0180*/ 	.word	0x00010bc0


	//----- nvinfo : EIATTR_MBARRIER_INSTR_OFFSETS
	.align		4
.L_322:
        /*0184*/ 	.byte	0x04, 0x39
        /*0186*/ 	.short	(.L_324 - .L_323)


	//   ....[0]....
.L_323:
        /*0188*/ 	.word	0x00000280
        /*018c*/ 	.word	0x000000ff
        /*0190*/ 	.word	0x00022800
        /*0194*/ 	.short	0x0100
        /*0196*/ 	.byte	0x06
	.zero		1


	//   ....[1]....
        /*0198*/ 	.word	0x00000290
        /*019c*/ 	.word	0x000000ff
        /*01a0*/ 	.word	0x00022820
        /*01a4*/ 	.short	0x0100
        /*01a6*/ 	.byte	0x06
	.zero		1


	//   ....[2]....
        /*01a8*/ 	.word	0x00000380
        /*01ac*/ 	.word	0x000000ff
        /*01b0*/ 	.word	0x00022830
        /*01b4*/ 	.short	0x0100
        /*01b6*/ 	.byte	0x08
	.zero		1


	//   ....[3]....
        /*01b8*/ 	.word	0x00000390
        /*01bc*/ 	.word	0x000000ff
        /*01c0*/ 	.word	0x00022840
        /*01c4*/ 	.short	0x0100
        /*01c6*/ 	.byte	0x08
	.zero		1


	//   ....[4]....
        /*01c8*/ 	.word	0x000003a0
        /*01cc*/ 	.word	0x000000ff
        /*01d0*/ 	.word	0x00022838
        /*01d4*/ 	.short	0x0100
        /*01d6*/ 	.byte	0x08
	.zero		1


	//   ....[5]....
        /*01d8*/ 	.word	0x000003b0
        /*01dc*/ 	.word	0x000000ff
        /*01e0*/ 	.word	0x00022848
        /*01e4*/ 	.short	0x0100
        /*01e6*/ 	.byte	0x08
	.zero		1


	//   ....[6]....
        /*01e8*/ 	.word	0x000004e0
        /*01ec*/ 	.word	0x000000ff
        /*01f0*/ 	.word	0x00022850
        /*01f4*/ 	.short	0x0100
        /*01f6*/ 	.byte	0x08
	.zero		1


	//   ....[7]....
        /*01f8*/ 	.word	0x000004f0
        /*01fc*/ 	.word	0x000000ff
        /*0200*/ 	.word	0x00022860
        /*0204*/ 	.short	0x0100
        /*0206*/ 	.byte	0x08
	.zero		1


	//   ....[8]....
        /*0208*/ 	.word	0x00000500
        /*020c*/ 	.word	0x000000ff
        /*0210*/ 	.word	0x00022858
        /*0214*/ 	.short	0x0100
        /*0216*/ 	.byte	0x08
	.zero		1


	//   ....[9]....
        /*0218*/ 	.word	0x00000510
        /*021c*/ 	.word	0x000000ff
        /*0220*/ 	.word	0x00022868
        /*0224*/ 	.short	0x0100
        /*0226*/ 	.byte	0x08
	.zero		1


	//   ....[10]....
        /*0228*/ 	.word	0x00000600
        /*022c*/ 	.word	0x000000ff
        /*0230*/ 	.word	0x00022870
        /*0234*/ 	.short	0x0100
        /*0236*/ 	.byte	0x06
	.zero		1


	//   ....[11]....
        /*0238*/ 	.word	0x00000610
        /*023c*/ 	.word	0x000000ff
        /*0240*/ 	.word	0x00022880
        /*0244*/ 	.short	0x0100
        /*0246*/ 	.byte	0x06
	.zero		1


	//   ....[12]....
        /*0248*/ 	.word	0x00000620
        /*024c*/ 	.word	0x000000ff
        /*0250*/ 	.word	0x00022878
        /*0254*/ 	.short	0x0100
        /*0256*/ 	.byte	0x06
	.zero		1


	//   ....[13]....
        /*0258*/ 	.word	0x00000630
        /*025c*/ 	.word	0x000000ff
        /*0260*/ 	.word	0x00022888
        /*0264*/ 	.short	0x0100
        /*0266*/ 	.byte	0x06
	.zero		1


	//   ....[14]....
        /*0268*/ 	.word	0x00000760
        /*026c*/ 	.word	0x000000ff
        /*0270*/ 	.word	0x00022890
        /*0274*/ 	.short	0x0100
        /*0276*/ 	.byte	0x08
	.zero		1


	//   ....[15]....
        /*0278*/ 	.word	0x00000770
        /*027c*/ 	.word	0x000000ff
        /*0280*/ 	.word	0x000228a0
        /*0284*/ 	.short	0x0100
        /*0286*/ 	.byte	0x08
	.zero		1


	//   ....[16]....
        /*0288*/ 	.word	0x00000780
        /*028c*/ 	.word	0x000000ff
        /*0290*/ 	.word	0x00022898
        /*0294*/ 	.short	0x0100
        /*0296*/ 	.byte	0x08
	.zero		1


	//   ....[17]....
        /*0298*/ 	.word	0x00000790
        /*029c*/ 	.word	0x000000ff
        /*02a0*/ 	.word	0x000228a8
        /*02a4*/ 	.short	0x0100
        /*02a6*/ 	.byte	0x08
	.zero		1


	//   ....[18]....
        /*02a8*/ 	.word	0x000008c0
        /*02ac*/ 	.word	0x000000ff
        /*02b0*/ 	.word	0x000228b0
        /*02b4*/ 	.short	0x0100
        /*02b6*/ 	.byte	0x08
	.zero		1


	//   ....[19]....
        /*02b8*/ 	.word	0x000008d0
        /*02bc*/ 	.word	0x000000ff
        /*02c0*/ 	.word	0x000228c0
        /*02c4*/ 	.short	0x0100
        /*02c6*/ 	.byte	0x08
	.zero		1


	//   ....[20]....
        /*02c8*/ 	.word	0x000008e0
        /*02cc*/ 	.word	0x000000ff
        /*02d0*/ 	.word	0x000228b8
        /*02d4*/ 	.short	0x0100
        /*02d6*/ 	.byte	0x08
	.zero		1


	//   ....[21]....
        /*02d8*/ 	.word	0x000008f0
        /*02dc*/ 	.word	0x000000ff
        /*02e0*/ 	.word	0x000228c8
        /*02e4*/ 	.short	0x0100
        /*02e6*/ 	.byte	0x08
	.zero		1


	//   ....[22]....
        /*02e8*/ 	.word	0x00001b30
        /*02ec*/ 	.word	0x000000ff
        /*02f0*/ 	.word	0x00022800
        /*02f4*/ 	.short	0x010a
        /*02f6*/ 	.byte	0x2e
	.zero		1


	//   ....[23]....
        /*02f8*/ 	.word	0x00001be0
        /*02fc*/ 	.word	0x000000ff
        /*0300*/ 	.word	0x00022830
        /*0304*/ 	.short	0x010a
        /*0306*/ 	.byte	0x15
	.zero		1


	//   ....[24]....
        /*0308*/ 	.word	0x00001c20
        /*030c*/ 	.word	0x000000ff
        /*0310*/ 	.word	0x00022830
        /*0314*/ 	.short	0x010a
        /*0316*/ 	.byte	0x15
	.zero		1


	//   ....[25]....
        /*0318*/ 	.word	0x00002200
        /*031c*/ 	.word	0x00000000
        /*0320*/ 	.word	0x00000000
        /*0324*/ 	.short	0x0101
        /*0326*/ 	.byte	0x3f
	.zero		1


	//   ....[26]....
        /*0328*/ 	.word	0x00004450
        /*032c*/ 	.word	0x000000ff
        /*0330*/ 	.word	0x00022850
        /*0334*/ 	.short	0x010a
        /*0336*/ 	.byte	0x15
	.zero		1


	//   ....[27]....
        /*0338*/ 	.word	0x00004490
        /*033c*/ 	.word	0x000000ff
        /*0340*/ 	.word	0x00022850
        /*0344*/ 	.short	0x010a
        /*0346*/ 	.byte	0x15
	.zero		1


	//   ....[28]....
        /*0348*/ 	.word	0x000047b0
        /*034c*/ 	.word	0x00000007
        /*0350*/ 	.word	0x00000000
        /*0354*/ 	.short	0x0101
        /*0356*/ 	.byte	0x3f
	.zero		1


	//   ....[29]....
        /*0358*/ 	.word	0x00004a70
        /*035c*/ 	.word	0x000000ff
        /*0360*/ 	.word	0x00022830
        /*0364*/ 	.short	0x010a
        /*0366*/ 	.byte	0x1c
	.zero		1


	//   ....[30]....
        /*0368*/ 	.word	0x00004ab0
        /*036c*/ 	.word	0x000000ff
        /*0370*/ 	.word	0x00022830
        /*0374*/ 	.short	0x010a
        /*0376*/ 	.byte	0x1c
	.zero		1


	//   ....[31]....
        /*0378*/ 	.word	0x00004fa0
        /*037c*/ 	.word	0x0000000e
        /*0380*/ 	.word	0x00000000
        /*0384*/ 	.short	0x0101
        /*0386*/ 	.byte	0x3f
	.zero		1


	//   ....[32]....
        /*0388*/ 	.word	0x00007b70
        /*038c*/ 	.word	0x000000ff
        /*0390*/ 	.word	0x00022850
        /*0394*/ 	.short	0x010a
        /*0396*/ 	.byte	0x1c
	.zero		1


	//   ....[33]....
        /*0398*/ 	.word	0x00007bb0
        /*039c*/ 	.word	0x000000ff
        /*03a0*/ 	.word	0x00022850
        /*03a4*/ 	.short	0x010a
        /*03a6*/ 	.byte	0x1c
	.zero		1


	//   ....[34]....
        /*03a8*/ 	.word	0x00007e80
        /*03ac*/ 	.word	0x000000b1
        /*03b0*/ 	.word	0x00000000
        /*03b4*/ 	.short	0x0101
        /*03b6*/ 	.byte	0x3f
	.zero		1


	//   ....[35]....
        /*03b8*/ 	.word	0x00008200
        /*03bc*/ 	.word	0x000000ff
        /*03c0*/ 	.word	0x00022830
        /*03c4*/ 	.short	0x010a
        /*03c6*/ 	.byte	0x1a
	.zero		1


	//   ....[36]....
        /*03c8*/ 	.word	0x00008240
        /*03cc*/ 	.word	0x000000ff
        /*03d0*/ 	.word	0x00022830
        /*03d4*/ 	.short	0x010a
        /*03d6*/ 	.byte	0x1a
	.zero		1


	//   ....[37]....
        /*03d8*/ 	.word	0x000093d0
        /*03dc*/ 	.word	0x00000098
        /*03e0*/ 	.word	0x00000000
        /*03e4*/ 	.short	0x0101
        /*03e6*/ 	.byte	0x3f
	.zero		1


	//   ....[38]....
        /*03e8*/ 	.word	0x0000a0d0
        /*03ec*/ 	.word	0x000000ff
        /*03f0*/ 	.word	0x00022850
        /*03f4*/ 	.short	0x010a
        /*03f6*/ 	.byte	0x1a
	.zero		1


	//   ....[39]....
        /*03f8*/ 	.word	0x0000a110
        /*03fc*/ 	.word	0x000000ff
        /*0400*/ 	.word	0x00022850
        /*0404*/ 	.short	0x010a
        /*0406*/ 	.byte	0x1a
	.zero		1


	//   ....[40]....
        /*0408*/ 	.word	0x0000a3e0
        /*040c*/ 	.word	0x000000d2
        /*0410*/ 	.word	0x00000000
        /*0414*/ 	.short	0x0101
        /*0416*/ 	.byte	0x3f
	.zero		1


	//   ....[41]....
        /*0418*/ 	.word	0x0000a540
        /*041c*/ 	.word	0x000000ff
        /*0420*/ 	.word	0x00022830
        /*0424*/ 	.short	0x010a
        /*0426*/ 	.byte	0x1b
	.zero		1


	//   ....[42]....
        /*0428*/ 	.word	0x0000a580
        /*042c*/ 	.word	0x000000ff
        /*0430*/ 	.word	0x00022830
        /*0434*/ 	.short	0x010a
        /*0436*/ 	.byte	0x1b
	.zero		1


	//   ....[43]....
        /*0438*/ 	.word	0x0000aa70
        /*043c*/ 	.word	0x00000098
        /*0440*/ 	.word	0x00000000
        /*0444*/ 	.short	0x0101
        /*0446*/ 	.byte	0x3f
	.zero		1


	//   ....[44]....
        /*0448*/ 	.word	0x0000d640
        /*044c*/ 	.word	0x000000ff
        /*0450*/ 	.word	0x00022850
        /*0454*/ 	.short	0x010a
        /*0456*/ 	.byte	0x1b
	.zero		1


	//   ....[45]....
        /*0458*/ 	.word	0x0000d680
        /*045c*/ 	.word	0x000000ff
        /*0460*/ 	.word	0x00022850
        /*0464*/ 	.short	0x010a
        /*0466*/ 	.byte	0x1b
	.zero		1


	//   ....[46]....
        /*0468*/ 	.word	0x0000d950
        /*046c*/ 	.word	0x000000b1
        /*0470*/ 	.word	0x00000000
        /*0474*/ 	.short	0x0101
        /*0476*/ 	.byte	0x3f
	.zero		1


	//   ....[47]....
        /*0478*/ 	.word	0x0000f3d0
        /*047c*/ 	.word	0x000000ff
        /*0480*/ 	.word	0x00000000
        /*0484*/ 	.short	0x0101
        /*0486*/ 	.byte	0x05
	.zero		1


	//   ....[48]....
        /*0488*/ 	.word	0x00010f80
        /*048c*/ 	.word	0x00000008
        /*0490*/ 	.word	0x00022840
        /*0494*/ 	.short	0x010a
        /*0496*/ 	.byte	0x3f
	.zero		1


	//   ....[49]....
        /*0498*/ 	.word	0x00011260
        /*049c*/ 	.word	0x000000ff
        /*04a0*/ 	.word	0x00022820
        /*04a4*/ 	.short	0x010a
        /*04a6*/ 	.byte	0x25
	.zero		1


	//   ....[50]....
        /*04a8*/ 	.word	0x00011300
        /*04ac*/ 	.word	0x00000008
        /*04b0*/ 	.word	0x00022860
        /*04b4*/ 	.short	0x010a
        /*04b6*/ 	.byte	0x3f
	.zero		1


	//   ....[51]....
        /*04b8*/ 	.word	0x00011830
        /*04bc*/ 	.word	0x00000002
        /*04c0*/ 	.word	0x00022840
        /*04c4*/ 	.short	0x010a
        /*04c6*/ 	.byte	0x3f
	.zero		1


	//   ....[52]....
        /*04c8*/ 	.word	0x000119a0
        /*04cc*/ 	.word	0x00000002
        /*04d0*/ 	.word	0x00022860
        /*04d4*/ 	.short	0x010a
        /*04d6*/ 	.byte	0x3f
	.zero		1


	//   ....[53]....
        /*04d8*/ 	.word	0x00011e90
        /*04dc*/ 	.word	0x00000003
        /*04e0*/ 	.word	0x00022840
        /*04e4*/ 	.short	0x010a
        /*04e6*/ 	.byte	0x3f
	.zero		1


	//   ....[54]....
        /*04e8*/ 	.word	0x00012000
        /*04ec*/ 	.word	0x00000003
        /*04f0*/ 	.word	0x00022860
        /*04f4*/ 	.short	0x010a
        /*04f6*/ 	.byte	0x3f
	.zero		1


	//   ....[55]....
        /*04f8*/ 	.word	0x00012470
        /*04fc*/ 	.word	0x00000002
        /*0500*/ 	.word	0x00022840
        /*0504*/ 	.short	0x010a
        /*0506*/ 	.byte	0x3f
	.zero		1


	//   ....[56]....
        /*0508*/ 	.word	0x000125e0
        /*050c*/ 	.word	0x00000002
        /*0510*/ 	.word	0x00022860
        /*0514*/ 	.short	0x010a
        /*0516*/ 	.byte	0x3f
	.zero		1


	//   ....[57]....
        /*0518*/ 	.word	0x00012b70
        /*051c*/ 	.word	0x00000007
        /*0520*/ 	.word	0x00022820
        /*0524*/ 	.short	0x010a
        /*0526*/ 	.byte	0x3f
	.zero		1


	//   ....[58]....
        /*0528*/ 	.word	0x00012cc0
        /*052c*/ 	.word	0x00000005
        /*0530*/ 	.word	0x00000000
        /*0534*/ 	.short	0x010a
        /*0536*/ 	.byte	0x3f
	.zero		1


	//   ....[59]....
        /*0538*/ 	.word	0x00012d30
        /*053c*/ 	.word	0x00000003
        /*0540*/ 	.word	0x00000000
        /*0544*/ 	.short	0x010a
        /*0546*/ 	.byte	0x3f
	.zero		1


	//   ....[60]....
        /*0548*/ 	.word	0x00012d90
        /*054c*/ 	.word	0x00000005
        /*0550*/ 	.word	0x00000000
        /*0554*/ 	.short	0x010a
        /*0556*/ 	.byte	0x3f
	.zero		1


	//   ....[61]....
        /*0558*/ 	.word	0x00012dc0
        /*055c*/ 	.word	0x00000003
        /*0560*/ 	.word	0x00000000
        /*0564*/ 	.short	0x010a
        /*0566*/ 	.byte	0x3f
	.zero		1


	//   ....[62]....
        /*0568*/ 	.word	0x00012e30
        /*056c*/ 	.word	0x00000003
        /*0570*/ 	.word	0x00022800
        /*0574*/ 	.short	0x010a
        /*0576*/ 	.byte	0x3f
	.zero		1


	//   ....[63]....
        /*0578*/ 	.word	0x00012e90
        /*057c*/ 	.word	0x00000003
        /*0580*/ 	.word	0x00022830
        /*0584*/ 	.short	0x010a
        /*0586*/ 	.byte	0x3f
	.zero		1


	//   ....[64]....
        /*0588*/ 	.word	0x00012ee0
        /*058c*/ 	.word	0x00000007
        /*0590*/ 	.word	0x00022850
        /*0594*/ 	.short	0x010a
        /*0596*/ 	.byte	0x3f
	.zero		1


	//   ....[65]....
        /*0598*/ 	.word	0x00012f40
        /*059c*/ 	.word	0x0000000b
        /*05a0*/ 	.word	0x00022830
        /*05a4*/ 	.short	0x010a
        /*05a6*/ 	.byte	0x3f
	.zero		1


	//   ....[66]....
        /*05a8*/ 	.word	0x00012f90
        /*05ac*/ 	.word	0x000000b1
        /*05b0*/ 	.word	0x00022850
        /*05b4*/ 	.short	0x010a
        /*05b6*/ 	.byte	0x3f
	.zero		1


	//   ....[67]....
        /*05b8*/ 	.word	0x00012ff0
        /*05bc*/ 	.word	0x00000008
        /*05c0*/ 	.word	0x00022830
        /*05c4*/ 	.short	0x010a
        /*05c6*/ 	.byte	0x3f
	.zero		1


	//   ....[68]....
        /*05c8*/ 	.word	0x00013040
        /*05cc*/ 	.word	0x000000d2
        /*05d0*/ 	.word	0x00022850
        /*05d4*/ 	.short	0x010a
        /*05d6*/ 	.byte	0x3f
	.zero		1


	//   ....[69]....
        /*05d8*/ 	.word	0x000130a0
        /*05dc*/ 	.word	0x00000009
        /*05e0*/ 	.word	0x00022830
        /*05e4*/ 	.short	0x010a
        /*05e6*/ 	.byte	0x3f
	.zero		1


	//   ....[70]....
        /*05e8*/ 	.word	0x000130f0
        /*05ec*/ 	.word	0x000000b1
        /*05f0*/ 	.word	0x00022850
        /*05f4*/ 	.short	0x010a
        /*05f6*/ 	.byte	0x3f
	.zero		1


	//   ....[71]....
        /*05f8*/ 	.word	0x00013270
        /*05fc*/ 	.word	0x00000008
        /*0600*/ 	.word	0x00022840
        /*0604*/ 	.short	0x010a
        /*0606*/ 	.byte	0x3f
	.zero		1


	//   ....[72]....
        /*0608*/ 	.word	0x000132d0
        /*060c*/ 	.word	0x00000008
        /*0610*/ 	.word	0x00022820
        /*0614*/ 	.short	0x010a
        /*0616*/ 	.byte	0x3f
	.zero		1


	//   ....[73]....
        /*0618*/ 	.word	0x00013320
        /*061c*/ 	.word	0x00000008
        /*0620*/ 	.word	0x00022860
        /*0624*/ 	.short	0x010a
        /*0626*/ 	.byte	0x3f
	.zero		1


	//   ....[74]....
        /*0628*/ 	.word	0x00013370
        /*062c*/ 	.word	0x00000002
        /*0630*/ 	.word	0x00022840
        /*0634*/ 	.short	0x010a
        /*0636*/ 	.byte	0x3f
	.zero		1


	//   ....[75]....
        /*0638*/ 	.word	0x000133c0
        /*063c*/ 	.word	0x00000002
        /*0640*/ 	.word	0x00022860
        /*0644*/ 	.short	0x010a
        /*0646*/ 	.byte	0x3f
	.zero		1


	//   ....[76]....
        /*0648*/ 	.word	0x00013410
        /*064c*/ 	.word	0x00000003
        /*0650*/ 	.word	0x00022840
        /*0654*/ 	.short	0x010a
        /*0656*/ 	.byte	0x3f
	.zero		1


	//   ....[77]....
        /*0658*/ 	.word	0x00013460
        /*065c*/ 	.word	0x00000003
        /*0660*/ 	.word	0x00022860
        /*0664*/ 	.short	0x010a
        /*0666*/ 	.byte	0x3f
	.zero		1


	//   ....[78]....
        /*0668*/ 	.word	0x000134b0
        /*066c*/ 	.word	0x00000002
        /*0670*/ 	.word	0x00022840
        /*0674*/ 	.short	0x010a
        /*0676*/ 	.byte	0x3f
	.zero		1


	//   ....[79]....
        /*0678*/ 	.word	0x00013500
        /*067c*/ 	.word	0x00000002
        /*0680*/ 	.word	0x00022860
        /*0684*/ 	.short	0x010a
        /*0686*/ 	.byte	0x3f
	.zero		1


	//   ....[80]....
        /*0688*/ 	.word	0x000135e0
        /*068c*/ 	.word	0x00000007
        /*0690*/ 	.word	0x00022820
        /*0694*/ 	.short	0x010a
        /*0696*/ 	.byte	0x3f
	.zero		1


	//   ....[81]....
        /*0698*/ 	.word	0x00013630
        /*069c*/ 	.word	0x00000005
        /*06a0*/ 	.word	0x00000000
        /*06a4*/ 	.short	0x010a
        /*06a6*/ 	.byte	0x3f
	.zero		1


	//   ....[82]....
        /*06a8*/ 	.word	0x00013680
        /*06ac*/ 	.word	0x00000003
        /*06b0*/ 	.word	0x00000000
        /*06b4*/ 	.short	0x010a
        /*06b6*/ 	.byte	0x3f
	.zero		1


	//   ....[83]....
        /*06b8*/ 	.word	0x000136d0
        /*06bc*/ 	.word	0x00000005
        /*06c0*/ 	.word	0x00000000
        /*06c4*/ 	.short	0x010a
        /*06c6*/ 	.byte	0x3f
	.zero		1


	//----- nvinfo : EIATTR_NUM_MBARRIERS
	.align		4
.L_324:
        /*06c8*/ 	.byte	0x03, 0x38
        /*06ca*/ 	.short	0x0016


	//----- nvinfo : EIATTR_EXIT_INSTR_OFFSETS
	.align		4
        /*06cc*/ 	.byte	0x04, 0x1c
        /*06ce*/ 	.short	(.L_326 - .L_325)


	//   ....[0]....
.L_325:
        /*06d0*/ 	.word	0x00000a30


	//   ....[1]....
        /*06d4*/ 	.word	0x0000fe70


	//   ....[2]....
        /*06d8*/ 	.word	0x0000fed0


	//   ....[3]....
        /*06dc*/ 	.word	0x00012be0


	//   ....[4]....
        /*06e0*/ 	.word	0x00012e10


	//----- nvinfo : EIATTR_MAX_THREADS
	.align		4
.L_326:
        /*06e4*/ 	.byte	0x04, 0x05
        /*06e6*/ 	.short	(.L_328 - .L_327)
.L_327:
        /*06e8*/ 	.word	0x00000180
        /*06ec*/ 	.word	0x00000001
        /*06f0*/ 	.word	0x00000001


	//----- nvinfo : EIATTR_CRS_STACK_SIZE
	.align		4
.L_328:
        /*06f4*/ 	.byte	0x04, 0x1e
        /*06f6*/ 	.short	(.L_330 - .L_329)
.L_329:
        /*06f8*/ 	.word	0x00000000


	//----- nvinfo : EIATTR_CBANK_PARAM_SIZE
	.align		4
.L_330:
        /*06fc*/ 	.byte	0x03, 0x19
        /*06fe*/ 	.short	0x0bf0


	//----- nvinfo : EIATTR_PARAM_CBANK
	.align		4
        /*0700*/ 	.byte	0x04, 0x0a
        /*0702*/ 	.short	(.L_332 - .L_331)
	.align		4
.L_331:
        /*0704*/ 	.word	index@(.nv.constant0._ZN7cutlass13device_kernelIN5flash11enable_sm90INS1_16FlashAttnFwdSm90INS1_25CollectiveMainloopFwdSm90ILi2EN4cute5tupleIJNS5_1CILi1EEES8_S8_EEENS6_IJNS7_ILi128EEENS7_ILi96EEENS7_ILi64EEEEEELi256ENS_10bfloat16_tEfNS_4arch4Sm90ELb0ELb1ELb1ELb0ELb0ELb0ELb0ELb1ELb0ELb0ELb0ELb0EEENS1_21CollectiveEpilogueFwdINS6_IJSA_NS7_ILi256EEESB_EEES9_SE_SG_Li256ELb0ELb0ELb0ELb0EEENS1_30DynamicPersistentTileSchedulerILi256ELi32ELb0ELb0ELb1EEEEEEEEEvNT_6ParamsE)
        /*0708*/ 	.short	0x0210
        /*070a*/ 	.short	0x0bf0


	//----- nvinfo : EIATTR_SW_WAR
	.align		4
.L_332:
        /*070c*/ 	.byte	0x04, 0x36
        /*070e*/ 	.short	(.L_334 - .L_333)
.L_333:
        /*0710*/ 	.word	0x00000008
.L_334:


//--------------------- .nv.info._ZN7cutlass13device_kernelIN5flash11enable_sm90INS1_16FlashAttnFwdSm90INS1_25CollectiveMainloopFwdSm90ILi2EN4cute5tupleIJNS5_1CILi1EEES8_S8_EEENS6_IJNS7_ILi128EEENS7_ILi96EEENS7_ILi64EEEEEELi256ENS_10bfloat16_tEfNS_4arch4Sm90ELb0ELb1ELb1ELb0ELb0ELb0ELb1ELb1ELb0ELb0ELb0ELb0EEENS1_21CollectiveEpilogueFwdINS6_IJSA_NS7_ILi256EEESB_EEES9_SE_SG_Li256ELb0ELb0ELb0ELb0EEENS1_30DynamicPersistentTileSchedulerILi256ELi32ELb0ELb0ELb1EEEEEEEEEvNT_6ParamsE --------------------------
	.section	.nv.info._ZN7cutlass13device_kernelIN5flash11enable_sm90INS1_16FlashAttnFwdSm90INS1_25CollectiveMainloopFwdSm90ILi2EN4cute5tupleIJNS5_1CILi1EEES8_S8_EEENS6_IJNS7_ILi128EEENS7_ILi96EEENS7_ILi64EEEEEELi256ENS_10bfloat16_tEfNS_4arch4Sm90ELb0ELb1ELb1ELb0ELb0ELb0ELb1ELb1ELb0ELb0ELb0ELb0EEENS1_21CollectiveEpilogueFwdINS6_IJSA_NS7_ILi256EEESB_EEES9_SE_SG_Li256ELb0ELb0ELb0ELb0EEENS1_30DynamicPersistentTileSchedulerILi256ELi32ELb0ELb0ELb1EEEEEEEEEvNT_6ParamsE,"",@"SHT_CUDA_INFO"
	.sectionflags	@""
	.align	4


	//----- nvinfo : EIATTR_CUDA_API_VERSION
	.align		4
        /*0000*/ 	.byte	0x04, 0x37
        /*0002*/ 	.short	(.L_336 - .L_335)
.L_335:
        /*0004*/ 	.word	0x00000082


	//----- nvinfo : EIATTR_KPARAM_INFO
	.align		4
.L_336:
        /*0008*/ 	.byte	0x04, 0x17
        /*000a*/ 	.short	(.L_338 - .L_337)
.L_337:
        /*000c*/ 	.word	0x00000000
        /*0010*/ 	.short	0x0000
        /*0012*/ 	.short	0x0070
        /*0014*/ 	.byte	0x00, 0xf0, 0x01, 0x32


	//----- nvinfo : EIATTR_SPARSE_MMA_MASK
	.align		4
.L_338:
        /*0018*/ 	.byte	0x03, 0x50
        /*001a*/ 	.short	0x0000


	//----- nvinfo : EIATTR_MAXREG_COUNT
	.align		4
        /*001c*/ 	.byte	0x03, 0x1b
        /*001e*/ 	.short	0x00a8


	//----- nvinfo : EIATTR_NUM_BARRIERS
	.align		4
        /*0020*/ 	.byte	0x02, 0x4c
        /*0022*/ 	.byte	0x10
	.zero		1


	//----- nvinfo : EIATTR_EXTERNS
	.align		4
        /*0024*/ 	.byte	0x04, 0x0f
        /*0026*/ 	.short	(.L_340 - .L_339)


	//   ....[0]....
	.align		4
.L_339:
        /*0028*/ 	.word	index@(__assertfail)


	//----- nvinfo : EIATTR_ANNOTATIONS
	.align		4
.L_340:
        /*002c*/ 	.byte	0x04, 0x55
        /*002e*/ 	.short	(.L_342 - .L_341)


	//   ....[0]....
.L_341:
        /*0030*/ 	.word	0x00000001
        /*0034*/ 	.byte	0x00, 0x0a, 0x00, 0x00, 0x01, 0x00, 0x00, 0x00, 0x30, 0x0a, 0x00, 0x00, 0x01, 0x00, 0x00, 0x00
        /*0044*/ 	.byte	0x30, 0x16, 0x02, 0x00, 0x01, 0x00, 0x00, 0x00, 0xa0, 0x16, 0x02, 0x00, 0x01, 0x00, 0x00, 0x00
        /*0054*/ 	.byte	0xe0, 0x16, 0x02, 0x00, 0x01, 0x00, 0x00, 0x00, 0x00, 0x17, 0x02, 0x00, 0x01, 0x00, 0x00, 0x00
        /*0064*/ 	.byte	0x30, 0x28, 0x02, 0x00, 0x01, 0x00, 0x00, 0x00, 0x90, 0x28, 0x02, 0x00, 0x01, 0x00, 0x00, 0x00
        /*0074*/ 	.byte	0x80, 0x42, 0x02, 0x00, 0x01, 0x00, 0x00, 0x00, 0xb0, 0x43, 0x02, 0x00, 0x01, 0x00, 0x00, 0x00
        /*0084*/ 	.byte	0x80, 0x44, 0x02, 0x00, 0x01, 0x00, 0x00, 0x00, 0x20, 0x45, 0x02, 0x00, 0x01, 0x00, 0x00, 0x00
        /*0094*/ 	.byte	0xf0, 0x5d, 0x02, 0x00, 0x01, 0x00, 0x00, 0x00, 0x20, 0x5e, 0x02, 0x00


	//----- nvinfo : EIATTR_MERCURY_ISA_VERSION
	.align		4
.L_342:
        /*00a0*/ 	.byte	0x03, 0x5f
        /*00a2*/ 	.short	0x0101


	//----- nvinfo : EIATTR_INT_WARP_WIDE_INSTR_OFFSETS
	.align		4
        /*00a4*/ 	.byte	0x04, 0x31
        /*00a6*/ 	.short	(.L_344 - .L_343)


	//   ....[0]....
.L_343:
        /*00a8*/ 	.word	0x00000200


	//   ....[1]....
        /*00ac*/ 	.word	0x00000230


	//   ....[2]....
        /*00b0*/ 	.word	0x00000240


	//   ....[3]....
        /*00b4*/ 	.word	0x000002b0


	//   ....[4]....
        /*00b8*/ 	.word	0x00021e90


	//   ....[5]....
        /*00bc*/ 	.word	0x00021f20


	//   ....[6]....
        /*00c0*/ 	.word	0x00022410


	//   ....[7]....
        /*00c4*/ 	.word	0x00024300


	//   ....[8]....
        /*00c8*/ 	.word	0x00024390


	//----- nvinfo : EIATTR_COOP_GROUP_MASK_REGIDS
	.align		4
.L_344:
        /*00cc*/ 	.byte	0x04, 0x29
        /*00ce*/ 	.short	(.L_346 - .L_345)


	//   ....[0]....
.L_345:
        /*00d0*/ 	.word	0xffffffff


	//   ....[1]....
        /*00d4*/ 	.word	0xffffffff


	//   ....[2]....
        /*00d8*/ 	.word	0xffffffff


	//   ....[3]....
        /*00dc*/ 	.word	0xffffffff


	//   ....[4]....
        /*00e0*/ 	.word	0xffffffff


	//   ....[5]....
        /*00e4*/ 	.word	0xffffffff


	//   ....[6]....
        /*00e8*/ 	.word	0xffffffff


	//   ....[7]....
        /*00ec*/ 	.word	0xffffffff


	//   ....[8]....
        /*00f0*/ 	.word	0xffffffff


	//   ....[9]....
        /*00f4*/ 	.word	0xffffffff


	//   ....[10]....
        /*00f8*/ 	.word	0xffffffff


	//   ....[11]....
        /*00fc*/ 	.word	0xffffffff


	//   ....[12]....
        /*0100*/ 	.word	0xffffffff


	//   ....[13]....
        /*0104*/ 	.word	0xffffffff


	//   ....[14]....
        /*0108*/ 	.word	0xffffffff


	//   ....[15]....
        /*010c*/ 	.word	0xffffffff


	//   ....[16]....
        /*0110*/ 	.word	0xffffffff


	//   ....[17]....
        /*0114*/ 	.word	0xffffffff


	//   ....[18]....
        /*0118*/ 	.word	0xffffffff


	//   ....[19]....
        /*011c*/ 	.word	0xffffffff


	//   ....[20]....
        /*0120*/ 	.word	0xffffffff


	//   ....[21]....
        /*0124*/ 	.word	0xffffffff


	//   ....[22]....
        /*0128*/ 	.word	0xffffffff


	//   ....[23]....
        /*012c*/ 	.word	0xffffffff


	//   ....[24]....
        /*0130*/ 	.word	0xffffffff


	//   ....[25]....
        /*0134*/ 	.word	0xffffffff


	//   ....[26]....
        /*0138*/ 	.word	0xffffffff


	//   ....[27]....
        /*013c*/ 	.word	0xffffffff


	//   ....[28]....
        /*0140*/ 	.word	0x0500000f


	//   ....[29]....
        /*0144*/ 	.word	0x0500000f


	//   ....[30]....
        /*0148*/ 	.word	0xffffffff


	//   ....[31]....
        /*014c*/ 	.word	0xffffffff


	//   ....[32]....
        /*0150*/ 	.word	0xffffffff


	//   ....[33]....
        /*0154*/ 	.word	0xffffffff


	//----- nvinfo : EIATTR_COOP_GROUP_INSTR_OFFSETS
	.align		4
.L_346:
        /*0158*/ 	.byte	0x04, 0x28
        /*015a*/ 	.short	(.L_348 - .L_347)


	//   ....[0]....
.L_347:
        /*015c*/ 	.word	0x000000b0


	//   ....[1]....
        /*0160*/ 	.word	0x00000210


	//   ....[2]....
        /*0164*/ 	.word	0x00000260


	//   ....[3]....
        /*0168*/ 	.word	0x00000470


	//   ....[4]....
        /*016c*/ 	.word	0x000005d0


	//   ....[5]....
        /*0170*/ 	.word	0x000006f0


	//   ....[6]....
        /*0174*/ 	.word	0x00000850


	//   ....[7]....
        /*0178*/ 	.word	0x00001e10


	//   ....[8]....
        /*017c*/ 	.word	0x00005d80


	//   ....[9]....
        /*0180*/ 	.word	0x00005e10


	//   ....[10]....
        /*0184*/ 	.word	0x00006180


	//   ....[11]....
        /*0188*/ 	.word	0x000061b0


	//   ....[12]....
        /*018c*/ 	.word	0x0000b8a0


	//   ....[13]....
        /*0190*/ 	.word	0x0000b920


	//   ....[14]....
        /*0194*/ 	.word	0x0000bd60


	//   ....[15]....
        /*0198*/ 	.word	0x0000be60


	//   ....[16]....
        /*019c*/ 	.word	0x00016b60


	//   ....[17]....
        /*01a0*/ 	.word	0x00016ba0


	//   ....[18]....
        /*01a4*/ 	.word	0x00016ea0


	//   ....[19]....
        /*01a8*/ 	.word	0x00016f20


	//   ....[20]....
        /*01ac*/ 	.word	0x0001ed00


	//   ....[21]....
        /*01b0*/ 	.word	0x0001ed20


	//   ....[22]....
        /*01b4*/ 	.word	0x0001ed80


	//   ....[23]....
        /*01b8*/ 	.word	0x0001edc0


	//   ....[24]....
        /*01bc*/ 	.word	0x00020930


	//   ....[25]....
        /*01c0*/ 	.word	0x000215f0


	//   ....[26]....
        /*01c4*/ 	.word	0x00024420


	//   ....[27]....
        /*01c8*/ 	.word	0x00024600


	//   ....[28]....
        /*01cc*/ 	.word	0x00024b80


	//   ....[29]....
        /*01d0*/ 	.word	0x00024f50


	//   ....[30]....
        /*01d4*/ 	.word	0x00028dc0


	//   ....[31]....
        /*01d8*/ 	.word	0x00028e20


	//   ....[32]....
        /*01dc*/ 	.word	0x00028e80


	//   ....[33]....
        /*01e0*/ 	.word	0x00028ea0


	//----- nvinfo : EIATTR_REG_RECONFIG
	.align		4
.L_348:
        /*01e4*/ 	.byte	0x01, 0x54
	.zero		2


	//----- nvinfo : EIATTR_SYSCALL_OFFSETS
	.align		4
        /*01e8*/ 	.byte	0x04, 0x46
        /*01ea*/ 	.short	(.L_350 - .L_349)


	//   ....[0]....
.L_349:
        /*01ec*/ 	.word	0x00002360


	//   ....[1]....
        /*01f0*/ 	.word	0x000220a0


	//   ....[2]....
        /*01f4*/ 	.word	0x000221d0


	//   ....[3]....
        /*01f8*/ 	.word	0x000222d0


	//----- nvinfo : EIATTR_MBARRIER_INSTR_OFFSETS
	.align		4
.L_350:
        /*01fc*/ 	.byte	0x04, 0x39
        /*01fe*/ 	.short	(.L_352 - .L_351)


	//   ....[0]....
.L_351:
        /*0200*/ 	.word	0x00000310
        /*0204*/ 	.word	0x000000ff
        /*0208*/ 	.word	0x00032400
        /*020c*/ 	.short	0x0100
        /*020e*/ 	.byte	0x06
	.zero		1


	//   ....[1]....
        /*0210*/ 	.word	0x00000320
        /*0214*/ 	.word	0x000000ff
        /*0218*/ 	.word	0x00032410
        /*021c*/ 	.short	0x0100
        /*021e*/ 	.byte	0x06
	.zero		1


	//   ....[2]....
        /*0220*/ 	.word	0x00000330
        /*0224*/ 	.word	0x000000ff
        /*0228*/ 	.word	0x00032420
        /*022c*/ 	.short	0x0100
        /*022e*/ 	.byte	0x06
	.zero		1


	//   ....[3]....
        /*0230*/ 	.word	0x00000420
        /*0234*/ 	.word	0x000000ff
        /*0238*/ 	.word	0x00032430
        /*023c*/ 	.short	0x0100
        /*023e*/ 	.byte	0x08
	.zero		1


	//   ....[4]....
        /*0240*/ 	.word	0x00000430
        /*0244*/ 	.word	0x000000ff
        /*0248*/ 	.word	0x00032440
        /*024c*/ 	.short	0x0100
        /*024e*/ 	.byte	0x08
	.zero		1


	//   ....[5]....
        /*0250*/ 	.word	0x00000440
        /*0254*/ 	.word	0x000000ff
        /*0258*/ 	.word	0x00032438
        /*025c*/ 	.short	0x0100
        /*025e*/ 	.byte	0x08
	.zero		1


	//   ....[6]....
        /*0260*/ 	.word	0x00000450
        /*0264*/ 	.word	0x000000ff
        /*0268*/ 	.word	0x00032448
        /*026c*/ 	.short	0x0100
        /*026e*/ 	.byte	0x08
	.zero		1


	//   ....[7]....
        /*0270*/ 	.word	0x00000580
        /*0274*/ 	.word	0x000000ff
        /*0278*/ 	.word	0x00032450
        /*027c*/ 	.short	0x0100
        /*027e*/ 	.byte	0x08
	.zero		1


	//   ....[8]....
        /*0280*/ 	.word	0x00000590
        /*0284*/ 	.word	0x000000ff
        /*0288*/ 	.word	0x00032460
        /*028c*/ 	.short	0x0100
        /*028e*/ 	.byte	0x08
	.zero		1


	//   ....[9]....
        /*0290*/ 	.word	0x000005a0
        /*0294*/ 	.word	0x000000ff
        /*0298*/ 	.word	0x00032458
        /*029c*/ 	.short	0x0100
        /*029e*/ 	.byte	0x08
	.zero		1


	//   ....[10]....
        /*02a0*/ 	.word	0x000005b0
        /*02a4*/ 	.word	0x000000ff
        /*02a8*/ 	.word	0x00032468
        /*02ac*/ 	.short	0x0100
        /*02ae*/ 	.byte	0x08
	.zero		1


	//   ....[11]....
        /*02b0*/ 	.word	0x000006a0
        /*02b4*/ 	.word	0x000000ff
        /*02b8*/ 	.word	0x00032470
        /*02bc*/ 	.short	0x0100
        /*02be*/ 	.byte	0x06
	.zero		1


	//   ....[12]....
        /*02c0*/ 	.word	0x000006b0
        /*02c4*/ 	.word	0x000000ff
        /*02c8*/ 	.word	0x00032480
        /*02cc*/ 	.short	0x0100
        /*02ce*/ 	.byte	0x06
	.zero		1


	//   ....[13]....
        /*02d0*/ 	.word	0x000006c0
        /*02d4*/ 	.word	0x000000ff
        /*02d8*/ 	.word	0x00032478
        /*02dc*/ 	.short	0x0100
        /*02de*/ 	.byte	0x06
	.zero		1


	//   ....[14]....
        /*02e0*/ 	.word	0x000006d0
        /*02e4*/ 	.word	0x000000ff
        /*02e8*/ 	.word	0x00032488
        /*02ec*/ 	.short	0x0100
        /*02ee*/ 	.byte	0x06
	.zero		1


	//   ....[15]....
        /*02f0*/ 	.word	0x00000800
        /*02f4*/ 	.word	0x000000ff
        /*02f8*/ 	.word	0x00032490
        /*02fc*/ 	.short	0x0100
        /*02fe*/ 	.byte	0x08
	.zero		1


	//   ....[16]....
        /*0300*/ 	.word	0x00000810
        /*0304*/ 	.word	0x000000ff
        /*0308*/ 	.word	0x000324a0
        /*030c*/ 	.short	0x0100
        /*030e*/ 	.byte	0x08
	.zero		1


	//   ....[17]....
        /*0310*/ 	.word	0x00000820
        /*0314*/ 	.word	0x000000ff
        /*0318*/ 	.word	0x00032498
        /*031c*/ 	.short	0x0100
        /*031e*/ 	.byte	0x08
	.zero		1


	//   ....[18]....
        /*0320*/ 	.word	0x00000830
        /*0324*/ 	.word	0x000000ff
        /*0328*/ 	.word	0x000324a8
        /*032c*/ 	.short	0x0100
        /*032e*/ 	.byte	0x08
	.zero		1


	//   ....[19]....
        /*0330*/ 	.word	0x00000960
        /*0334*/ 	.word	0x000000ff
        /*0338*/ 	.word	0x000324b0
        /*033c*/ 	.short	0x0100
        /*033e*/ 	.byte	0x08
	.zero		1


	//   ....[20]....
        /*0340*/ 	.word	0x00000970
        /*0344*/ 	.word	0x000000ff
        /*0348*/ 	.word	0x000324c0
        /*034c*/ 	.short	0x0100
        /*034e*/ 	.byte	0x08
	.zero		1


	//   ....[21]....
        /*0350*/ 	.word	0x00000980
        /*0354*/ 	.word	0x000000ff
        /*0358*/ 	.word	0x000324b8
        /*035c*/ 	.short	0x0100
        /*035e*/ 	.byte	0x08
	.zero		1


	//   ....[22]....
        /*0360*/ 	.word	0x00000990
        /*0364*/ 	.word	0x000000ff
        /*0368*/ 	.word	0x000324c8
        /*036c*/ 	.short	0x0100
        /*036e*/ 	.byte	0x08
	.zero		1


	//   ....[23]....
        /*0370*/ 	.word	0x000025e0
        /*0374*/ 	.word	0x000000ff
        /*0378*/ 	.word	0x00032400
        /*037c*/ 	.short	0x010a
        /*037e*/ 	.byte	0x32
	.zero		1


	//   ....[24]....
        /*0380*/ 	.word	0x00002a40
        /*0384*/ 	.word	0x0000000c
        /*0388*/ 	.word	0x00000000
        /*038c*/ 	.short	0x010a
        /*038e*/ 	.byte	0x3f
	.zero		1


	//   ....[25]....
        /*0390*/ 	.word	0x00002aa0
        /*0394*/ 	.word	0x0000000c
        /*0398*/ 	.word	0x00000000
        /*039c*/ 	.short	0x010a
        /*039e*/ 	.byte	0x3f
	.zero		1


	//   ....[26]....
        /*03a0*/ 	.word	0x00002e50
        /*03a4*/ 	.word	0x000000ff
        /*03a8*/ 	.word	0x00032410
        /*03ac*/ 	.short	0x010a
        /*03ae*/ 	.byte	0x32
	.zero		1


	//   ....[27]....
        /*03b0*/ 	.word	0x00002f50
        /*03b4*/ 	.word	0x00000008
        /*03b8*/ 	.word	0x00000000
        /*03bc*/ 	.short	0x010a
        /*03be*/ 	.byte	0x3f
	.zero		1


	//   ....[28]....
        /*03c0*/ 	.word	0x00002fb0
        /*03c4*/ 	.word	0x00000008
        /*03c8*/ 	.word	0x00000000
        /*03cc*/ 	.short	0x010a
        /*03ce*/ 	.byte	0x3f
	.zero		1


	//   ....[29]....
        /*03d0*/ 	.word	0x00003c90
        /*03d4*/ 	.word	0x00000006
        /*03d8*/ 	.word	0x00000000
        /*03dc*/ 	.short	0x0101
        /*03de*/ 	.byte	0x3f
	.zero		1


	//   ....[30]....
        /*03e0*/ 	.word	0x00009450
        /*03e4*/ 	.word	0x00000015
        /*03e8*/ 	.word	0x00000000
        /*03ec*/ 	.short	0x0101
        /*03ee*/ 	.byte	0x3f
	.zero		1


	//   ....[31]....
        /*03f0*/ 	.word	0x00009af0
        /*03f4*/ 	.word	0x00000003
        /*03f8*/ 	.word	0x00000000
        /*03fc*/ 	.short	0x010a
        /*03fe*/ 	.byte	0x3f
	.zero		1


	//   ....[32]....
        /*0400*/ 	.word	0x00009bf0
        /*0404*/ 	.word	0x00000000
        /*0408*/ 	.word	0x00000000
        /*040c*/ 	.short	0x010a
        /*040e*/ 	.byte	0x3f
	.zero		1


	//   ....[33]....
        /*0410*/ 	.word	0x0000a020
        /*0414*/ 	.word	0x00000003
        /*0418*/ 	.word	0x00000000
        /*041c*/ 	.short	0x010a
        /*041e*/ 	.byte	0x3f
	.zero		1


	//   ....[34]....
        /*0420*/ 	.word	0x0000a0d0
        /*0424*/ 	.word	0x00000004
        /*0428*/ 	.word	0x00000000
        /*042c*/ 	.short	0x010a
        /*042e*/ 	.byte	0x3f
	.zero		1


	//   ....[35]....
        /*0430*/ 	.word	0x0000adc0
        /*0434*/ 	.word	0x00000003
        /*0438*/ 	.word	0x00000000
        /*043c*/ 	.short	0x0101
        /*043e*/ 	.byte	0x3f
	.zero		1


	//   ....[36]....
        /*0440*/ 	.word	0x000136e0
        /*0444*/ 	.word	0x00000000
        /*0448*/ 	.word	0x00000000
        /*044c*/ 	.short	0x0101
        /*044e*/ 	.byte	0x3f
	.zero		1


	//   ....[37]....
        /*0450*/ 	.word	0x000138e0
        /*0454*/ 	.word	0x00000005
        /*0458*/ 	.word	0x00000000
        /*045c*/ 	.short	0x010a
        /*045e*/ 	.byte	0x3f
	.zero		1


	//   ....[38]....
        /*0460*/ 	.word	0x000139e0
        /*0464*/ 	.word	0x00000000
        /*0468*/ 	.word	0x00000000
        /*046c*/ 	.short	0x010a
        /*046e*/ 	.byte	0x3f
	.zero		1


	//   ....[39]....
        /*0470*/ 	.word	0x00013e10
        /*0474*/ 	.word	0x00000005
        /*0478*/ 	.word	0x00000000
        /*047c*/ 	.short	0x010a
        /*047e*/ 	.byte	0x3f
	.zero		1


	//   ....[40]....
        /*0480*/ 	.word	0x00013ec0
        /*0484*/ 	.word	0x00000004
        /*0488*/ 	.word	0x00000000
        /*048c*/ 	.short	0x010a
        /*048e*/ 	.byte	0x3f
	.zero		1


	//   ....[41]....
        /*0490*/ 	.word	0x00014bb0
        /*0494*/ 	.word	0x00000004
        /*0498*/ 	.word	0x00000000
        /*049c*/ 	.short	0x0101
        /*049e*/ 	.byte	0x3f
	.zero		1


	//   ....[42]....
        /*04a0*/ 	.word	0x0001e890
        /*04a4*/ 	.word	0x00000000
        /*04a8*/ 	.word	0x00000000
        /*04ac*/ 	.short	0x0101
        /*04ae*/ 	.byte	0x3f
	.zero		1


	//   ....[43]....
        /*04b0*/ 	.word	0x00020b60
        /*04b4*/ 	.word	0x000000ff
        /*04b8*/ 	.word	0x00000000
        /*04bc*/ 	.short	0x0101
        /*04be*/ 	.byte	0x05
	.zero		1


	//   ....[44]....
        /*04c0*/ 	.word	0x00022690
        /*04c4*/ 	.word	0x0000000a
        /*04c8*/ 	.word	0x00032440
        /*04cc*/ 	.short	0x010a
        /*04ce*/ 	.byte	0x3f
	.zero		1


	//   ....[45]....
        /*04d0*/ 	.word	0x00022bc0
        /*04d4*/ 	.word	0x00000012
        /*04d8*/ 	.word	0x00032420
        /*04dc*/ 	.short	0x010a
        /*04de*/ 	.byte	0x3f
	.zero		1


	//   ....[46]....
        /*04e0*/ 	.word	0x00022c40
        /*04e4*/ 	.word	0x0000000a
        /*04e8*/ 	.word	0x00032460
        /*04ec*/ 	.short	0x010a
        /*04ee*/ 	.byte	0x3f
	.zero		1


	//   ....[47]....
        /*04f0*/ 	.word	0x00023180
        /*04f4*/ 	.word	0x00000002
        /*04f8*/ 	.word	0x00032440
        /*04fc*/ 	.short	0x010a
        /*04fe*/ 	.byte	0x3f
	.zero		1


	//   ....[48]....
        /*0500*/ 	.word	0x00023310
        /*0504*/ 	.word	0x00000002
        /*0508*/ 	.word	0x00032460
        /*050c*/ 	.short	0x010a
        /*050e*/ 	.byte	0x3f
	.zero		1


	//   ....[49]....
        /*0510*/ 	.word	0x00023800
        /*0514*/ 	.word	0x00000003
        /*0518*/ 	.word	0x00032440
        /*051c*/ 	.short	0x010a
        /*051e*/ 	.byte	0x3f
	.zero		1


	//   ....[50]....
        /*0520*/ 	.word	0x00023990
        /*0524*/ 	.word	0x00000003
        /*0528*/ 	.word	0x00032460
        /*052c*/ 	.short	0x010a
        /*052e*/ 	.byte	0x3f
	.zero		1


	//   ....[51]....
        /*0530*/ 	.word	0x00023e20
        /*0534*/ 	.word	0x00000002
        /*0538*/ 	.word	0x00032440
        /*053c*/ 	.short	0x010a
        /*053e*/ 	.byte	0x3f
	.zero		1


	//   ....[52]....
        /*0540*/ 	.word	0x00023fb0
        /*0544*/ 	.word	0x00000002
        /*0548*/ 	.word	0x00032460
        /*054c*/ 	.short	0x010a
        /*054e*/ 	.byte	0x3f
	.zero		1


	//   ....[53]....
        /*0550*/ 	.word	0x000245b0
        /*0554*/ 	.word	0x00000007
        /*0558*/ 	.word	0x00032420
        /*055c*/ 	.short	0x010a
        /*055e*/ 	.byte	0x3f
	.zero		1


	//   ....[54]....
        /*0560*/ 	.word	0x00024700
        /*0564*/ 	.word	0x00000005
        /*0568*/ 	.word	0x00000000
        /*056c*/ 	.short	0x010a
        /*056e*/ 	.byte	0x3f
	.zero		1


	//   ....[55]....
        /*0570*/ 	.word	0x00024770
        /*0574*/ 	.word	0x00000003
        /*0578*/ 	.word	0x00000000
        /*057c*/ 	.short	0x010a
        /*057e*/ 	.byte	0x3f
	.zero		1


	//   ....[56]....
        /*0580*/ 	.word	0x000247d0
        /*0584*/ 	.word	0x00000005
        /*0588*/ 	.word	0x00000000
        /*058c*/ 	.short	0x010a
        /*058e*/ 	.byte	0x3f
	.zero		1


	//   ....[57]....
        /*0590*/ 	.word	0x00024800
        /*0594*/ 	.word	0x00000003
        /*0598*/ 	.word	0x00000000
        /*059c*/ 	.short	0x010a
        /*059e*/ 	.byte	0x3f
	.zero		1


	//   ....[58]....
        /*05a0*/ 	.word	0x00024870
        /*05a4*/ 	.word	0x00000009
        /*05a8*/ 	.word	0x00032400
        /*05ac*/ 	.short	0x010a
        /*05ae*/ 	.byte	0x3f
	.zero		1


	//   ....[59]....
        /*05b0*/ 	.word	0x000248c0
        /*05b4*/ 	.word	0x0000000c
        /*05b8*/ 	.word	0x00000000
        /*05bc*/ 	.short	0x010a
        /*05be*/ 	.byte	0x3f
	.zero		1


	//   ....[60]....
        /*05c0*/ 	.word	0x00024920
        /*05c4*/ 	.word	0x00000009
        /*05c8*/ 	.word	0x00032410
        /*05cc*/ 	.short	0x010a
        /*05ce*/ 	.byte	0x3f
	.zero		1


	//   ....[61]....
        /*05d0*/ 	.word	0x00024970
        /*05d4*/ 	.word	0x00000008
        /*05d8*/ 	.word	0x00000000
        /*05dc*/ 	.short	0x010a
        /*05de*/ 	.byte	0x3f
	.zero		1


	//   ....[62]....
        /*05e0*/ 	.word	0x000249c0
        /*05e4*/ 	.word	0x00000000
        /*05e8*/ 	.word	0x00000000
        /*05ec*/ 	.short	0x010a
        /*05ee*/ 	.byte	0x3f
	.zero		1


	//   ....[63]....
        /*05f0*/ 	.word	0x00024a10
        /*05f4*/ 	.word	0x00000004
        /*05f8*/ 	.word	0x00000000
        /*05fc*/ 	.short	0x010a
        /*05fe*/ 	.byte	0x3f
	.zero		1


	//   ....[64]....
        /*0600*/ 	.word	0x00024a60
        /*0604*/ 	.word	0x00000000
        /*0608*/ 	.word	0x00000000
        /*060c*/ 	.short	0x010a
        /*060e*/ 	.byte	0x3f
	.zero		1


	//   ....[65]....
        /*0610*/ 	.word	0x00024ab0
        /*0614*/ 	.word	0x00000004
        /*0618*/ 	.word	0x00000000
        /*061c*/ 	.short	0x010a
        /*061e*/ 	.byte	0x3f
	.zero		1


	//   ....[66]....
        /*0620*/ 	.word	0x00024c30
        /*0624*/ 	.word	0x0000000a
        /*0628*/ 	.word	0x00032440
        /*062c*/ 	.short	0x010a
        /*062e*/ 	.byte	0x3f
	.zero		1


	//   ....[67]....
        /*0630*/ 	.word	0x00024c80
        /*0634*/ 	.word	0x00000012
        /*0638*/ 	.word	0x00032420
        /*063c*/ 	.short	0x010a
        /*063e*/ 	.byte	0x3f
	.zero		1


	//   ....[68]....
        /*0640*/ 	.word	0x00024cd0
        /*0644*/ 	.word	0x0000000a
        /*0648*/ 	.word	0x00032460
        /*064c*/ 	.short	0x010a
        /*064e*/ 	.byte	0x3f
	.zero		1


	//   ....[69]....
        /*0650*/ 	.word	0x00024d20
        /*0654*/ 	.word	0x00000002
        /*0658*/ 	.word	0x00032440
        /*065c*/ 	.short	0x010a
        /*065e*/ 	.byte	0x3f
	.zero		1


	//   ....[70]....
        /*0660*/ 	.word	0x00024d70
        /*0664*/ 	.word	0x00000002
        /*0668*/ 	.word	0x00032460
        /*066c*/ 	.short	0x010a
        /*066e*/ 	.byte	0x3f
	.zero		1


	//   ....[71]....
        /*0670*/ 	.word	0x00024dc0
        /*0674*/ 	.word	0x00000003
        /*0678*/ 	.word	0x00032440
        /*067c*/ 	.short	0x010a
        /*067e*/ 	.byte	0x3f
	.zero		1


	//   ....[72]....
        /*0680*/ 	.word	0x00024e10
        /*0684*/ 	.word	0x00000003
        /*0688*/ 	.word	0x00032460
        /*068c*/ 	.short	0x010a
        /*068e*/ 	.byte	0x3f
	.zero		1


	//   ....[73]....
        /*0690*/ 	.word	0x00024e60
        /*0694*/ 	.word	0x00000002
        /*0698*/ 	.word	0x00032440
        /*069c*/ 	.short	0x010a
        /*069e*/ 	.byte	0x3f
	.zero		1


	//   ....[74]....
        /*06a0*/ 	.word	0x00024eb0
        /*06a4*/ 	.word	0x00000002
        /*06a8*/ 	.word	0x00032460
        /*06ac*/ 	.short	0x010a
        /*06ae*/ 	.byte	0x3f
	.zero		1


	//   ....[75]....
        /*06b0*/ 	.word	0x00024f90
        /*06b4*/ 	.word	0x00000007
        /*06b8*/ 	.word	0x00032420
        /*06bc*/ 	.short	0x010a
        /*06be*/ 	.byte	0x3f
	.zero		1


	//   ....[76]....
        /*06c0*/ 	.word	0x00024fe0
        /*06c4*/ 	.word	0x00000005
        /*06c8*/ 	.word	0x00000000
        /*06cc*/ 	.short	0x010a
        /*06ce*/ 	.byte	0x3f
	.zero		1


	//   ....[77]....
        /*06d0*/ 	.word	0x00025030
        /*06d4*/ 	.word	0x00000003
        /*06d8*/ 	.word	0x00000000
        /*06dc*/ 	.short	0x010a
        /*06de*/ 	.byte	0x3f
	.zero		1


	//   ....[78]....
        /*06e0*/ 	.word	0x00025080
        /*06e4*/ 	.word	0x00000005
        /*06e8*/ 	.word	0x00000000
        /*06ec*/ 	.short	0x010a
        /*06ee*/ 	.byte	0x3f
	.zero		1


	//   ....[79]....
        /*06f0*/ 	.word	0x00025420
        /*06f4*/ 	.word	0x0000000c
        /*06f8*/ 	.word	0x00000000
        /*06fc*/ 	.short	0x010a
        /*06fe*/ 	.byte	0x3f
	.zero		1


	//   ....[80]....
        /*0700*/ 	.word	0x00025560
        /*0704*/ 	.word	0x00000002
        /*0708*/ 	.word	0x00000000
        /*070c*/ 	.short	0x010a
        /*070e*/ 	.byte	0x3f
	.zero		1


	//   ....[81]....
        /*0710*/ 	.word	0x00025bc0
        /*0714*/ 	.word	0x0000000b
        /*0718*/ 	.word	0x00000000
        /*071c*/ 	.short	0x010a
        /*071e*/ 	.byte	0x3f
	.zero		1


	//   ....[82]....
        /*0720*/ 	.word	0x00025d00
        /*0724*/ 	.word	0x00000008
        /*0728*/ 	.word	0x00000000
        /*072c*/ 	.short	0x010a
        /*072e*/ 	.byte	0x3f
	.zero		1


	//   ....[83]....
        /*0730*/ 	.word	0x00026ee0
        /*0734*/ 	.word	0x00000002
        /*0738*/ 	.word	0x00000000
        /*073c*/ 	.short	0x0101
        /*073e*/ 	.byte	0x3f
	.zero		1


	//   ....[84]....
        /*0740*/ 	.word	0x00040aa0
        /*0744*/ 	.word	0x00000004
        /*0748*/ 	.word	0x00000000
        /*074c*/ 	.short	0x0101
        /*074e*/ 	.byte	0x3f
	.zero		1


	//   ....[85]....
        /*0750*/ 	.word	0x00040ae0
        /*0754*/ 	.word	0x00000002
        /*0758*/ 	.word	0x00000000
        /*075c*/ 	.short	0x010a
        /*075e*/ 	.byte	0x3f
	.zero		1


	//   ....[86]....
        /*0760*/ 	.word	0x00040b30
        /*0764*/ 	.word	0x00000008
        /*0768*/ 	.word	0x00000000
        /*076c*/ 	.short	0x010a
        /*076e*/ 	.byte	0x3f
	.zero		1


	//----- nvinfo : EIATTR_NUM_MBARRIERS
	.align		4
.L_352:
        /*0770*/ 	.byte	0x03, 0x38
        /*0772*/ 	.short	0x0017


	//----- nvinfo : EIATTR_EXIT_INSTR_OFFSETS
	.align		4
        /*0774*/ 	.byte	0x04, 0x1c
        /*0776*/ 	.short	(.L_354 - .L_353)


	//   ....[0]....
.L_353:
        /*0778*/ 	.word	0x00000b80


	//   ....[1]....
        /*077c*/ 	.word	0x000215b0


	//   ....[2]....
        /*0780*/ 	.word	0x00021610


	//   ....[3]....
        /*0784*/ 	.word	0x00024620


	//   ....[4]....
        /*0788*/ 	.word	0x00024850


	//----- nvinfo : EIATTR_MAX_THREADS
	.align		4
.L_354:
        /*078c*/ 	.byte	0x04, 0x05
        /*078e*/ 	.short	(.L_356 - .L_355)
.L_355:
        /*0790*/ 	.word	0x00000180
        /*0794*/ 	.word	0x00000001
        /*0798*/ 	.word	0x00000001


	//----- nvinfo : EIATTR_CRS_STACK_SIZE
	.align		4
.L_356:
        /*079c*/ 	.byte	0x04, 0x1e
        /*079e*/ 	.short	(.L_358 - .L_357)
.L_357:
        /*07a0*/ 	.word	0x00000000


	//----- nvinfo : EIATTR_CBANK_PARAM_SIZE
	.align		4
.L_358:
        /*07a4*/ 	.byte	0x03, 0x19
        /*07a6*/ 	.short	0x0cf0


	//----- nvinfo : EIATTR_PARAM_CBANK
	.align		4
        /*07a8*/ 	.byte	0x04, 0x0a
        /*07aa*/ 	.short	(.L_360 - .L_359)
	.align		4
.L_359:
        /*07ac*/ 	.word	index@(.nv.constant0._ZN7cutlass13device_kernelIN5flash11enable_sm90INS1_16FlashAttnFwdSm90INS1_25CollectiveMainloopFwdSm90ILi2EN4cute5tupleIJNS5_1CILi1EEES8_S8_EEENS6_IJNS7_ILi128EEENS7_ILi96EEENS7_ILi64EEEEEELi256ENS_10bfloat16_tEfNS_4arch4Sm90ELb0ELb1ELb1ELb0ELb0ELb0ELb1ELb1ELb0ELb0ELb0ELb0EEENS1_21CollectiveEpilogueFwdINS6_IJSA_NS7_ILi256EEESB_EEES9_SE_SG_Li256ELb0ELb0ELb0ELb0EEENS1_30DynamicPersistentTileSchedulerILi256ELi32ELb0ELb0ELb1EEEEEEEEEvNT_6ParamsE)
        /*07b0*/ 	.short	0x0210
        /*07b2*/ 	.short	0x0cf0


	//----- nvinfo : EIATTR_SW_WAR
	.align		4
.L_360:
        /*07b4*/ 	.byte	0x04, 0x36
        /*07b6*/ 	.short	(.L_362 - .L_361)
.L_361:
        /*07b8*/ 	.word	0x00000008
.L_362:


//--------------------- .nv.info._ZN7cutlass13device_kernelIN5flash11enable_sm90INS1_16FlashAttnFwdSm90INS1_25CollectiveMainloopFwdSm90ILi2EN4cute5tupleIJNS5_1CILi1EEES8_S8_EEENS6_IJNS7_ILi128EEENS7_ILi96EEENS7_ILi64EEEEEELi256ENS_10bfloat16_tEfNS_4arch4Sm90ELb0ELb1ELb1ELb1ELb0ELb0ELb0ELb1ELb0ELb0ELb0ELb0EEENS1_21CollectiveEpilogueFwdINS6_IJSA_NS7_ILi256EEESB_EEES9_SE_SG_Li256ELb1ELb0ELb0ELb0EEENS1_36VarlenDynamicPersistentTileSchedulerILi128ELi96ELi256ELi32ELb0ELb0ELb1ELb1ELb0ELb1EEEEEEEEEvNT_6ParamsE --------------------------
	.section	.nv.info._ZN7cutlass13device_kernelIN5flash11enable_sm90INS1_16FlashAttnFwdSm90INS1_25CollectiveMainloopFwdSm90ILi2EN4cute5tupleIJNS5_1CILi1EEES8_S8_EEENS6_IJNS7_ILi128EEENS7_ILi96EEENS7_ILi64EEEEEELi256ENS_10bfloat16_tEfNS_4arch4Sm90ELb0ELb1ELb1ELb1ELb0ELb0ELb0ELb1ELb0ELb0ELb0ELb0EEENS1_21CollectiveEpilogueFwdINS6_IJSA_NS7_ILi256EEESB_EEES9_SE_SG_Li256ELb1ELb0ELb0ELb0EEENS1_36VarlenDynamicPersistentTileSchedulerILi128ELi96ELi256ELi32ELb0ELb0ELb1ELb1ELb0ELb1EEEEEEEEEvNT_6ParamsE,"",@"SHT_CUDA_INFO"
	.sectionflags	@""
	.align	4


	//----- nvinfo : EIATTR_CUDA_API_VERSION
	.align		4
        /*0000*/ 	.byte	0x04, 0x37
        /*0002*/ 	.short	(.L_364 - .L_363)
.L_363:
        /*0004*/ 	.word	0x00000082


	//----- nvinfo : EIATTR_KPARAM_INFO
	.align		4
.L_364:
        /*0008*/ 	.byte	0x04, 0x17
        /*000a*/ 	.short	(.L_366 - .L_365)
.L_365:
        /*000c*/ 	.word	0x00000000
        /*0010*/ 	.short	0x0000
        /*0012*/ 	.short	0x0070
        /*0014*/ 	.byte	0x00, 0xf0, 0x01, 0x28


	//----- nvinfo : EIATTR_SPARSE_MMA_MASK
	.align		4
.L_366:
        /*0018*/ 	.byte	0x03, 0x50
        /*001a*/ 	.short	0x0000


	//----- nvinfo : EIATTR_MAXREG_COUNT
	.align		4
        /*001c*/ 	.byte	0x03, 0x1b
        /*001e*/ 	.short	0x00a8


	//----- nvinfo : EIATTR_NUM_BARRIERS
	.align		4
        /*0020*/ 	.byte	0x02, 0x4c
        /*0022*/ 	.byte	0x10
	.zero		1


	//----- nvinfo : EIATTR_EXTERNS
	.align		4
        /*0024*/ 	.byte	0x04, 0x0f
        /*0026*/ 	.short	(.L_368 - .L_367)


	//   ....[0]....
	.align		4
.L_367:
        /*0028*/ 	.word	index@(__assertfail)


	//----- nvinfo : EIATTR_ANNOTATIONS
	.align		4
.L_368:
        /*002c*/ 	.byte	0x04, 0x55
        /*002e*/ 	.short	(.L_370 - .L_369)


	//   ....[0]....
.L_369:
        /* <DEDUP_REMOVED lines=27> */


	//----- nvinfo : EIATTR_MERCURY_ISA_VERSION
	.align		4
.L_370:
        /*01d0*/ 	.byte	0x03, 0x5f
        /*01d2*/ 	.short	0x0101


	//----- nvinfo : EIATTR_UNUSED_LOAD_BYTE_OFFSET
	.align		4
        /*01d4*/ 	.byte	0x04, 0x44
        /*01d6*/ 	.short	(.L_372 - .L_371)


	//   ....[0]....
.L_371:
        /*01d8*/ 	.word	0x00000a70
        /*01dc*/ 	.word	0x0000fff0


	//   ....[1]....
        /*01e0*/ 	.word	0x0000e6d0
        /*01e4*/ 	.word	0x0000fff0


	//----- nvinfo : EIATTR_INT_WARP_WIDE_INSTR_OFFSETS
	.align		4
.L_372:
        /*01e8*/ 	.byte	0x04, 0x31
        /*01ea*/ 	.short	(.L_374 - .L_373)


	//   ....[0]....
.L_373:
        /*01ec*/ 	.word	0x00000160


	//   ....[1]....
        /*01f0*/ 	.word	0x000001a0


	//   ....[2]....
        /*01f4*/ 	.word	0x00000210


	//   ....[3]....
        /*01f8*/ 	.word	0x00012600


	//   ....[4]....
        /*01fc*/ 	.word	0x00012690


	//   ....[5]....
        /*0200*/ 	.word	0x00012b90


	//   ....[6]....
        /*0204*/ 	.word	0x00012c10


	//   ....[7]....
        /*0208*/ 	.word	0x00014f30


	//   ....[8]....
        /*020c*/ 	.word	0x00014fc0


	//----- nvinfo : EIATTR_COOP_GROUP_MASK_REGIDS
	.align		4
.L_374:
        /*0210*/ 	.byte	0x04, 0x29
        /*0212*/ 	.short	(.L_376 - .L_375)


	//   ....[0]....
.L_375:
        /*0214*/ 	.word	0xffffffff


	//   ....[1]....
        /*0218*/ 	.word	0xffffffff


	//   ....[2]....
        /*021c*/ 	.word	0xffffffff


	//   ....[3]....
        /*0220*/ 	.word	0xffffffff


	//   ....[4]....
        /*0224*/ 	.word	0xffffffff


	//   ....[5]....
        /*0228*/ 	.word	0xffffffff


	//   ....[6]....
        /*022c*/ 	.word	0xffffffff


	//   ....[7]....
        /*0230*/ 	.word	0xffffffff


	//   ....[8]....
        /*0234*/ 	.word	0xffffffff


	//   ....[9]....
        /*0238*/ 	.word	0xffffffff


	//   ....[10]....
        /*023c*/ 	.word	0xffffffff


	//   ....[11]....
        /*0240*/ 	.word	0xffffffff


	//   ....[12]....
        /*0244*/ 	.word	0xffffffff


	//   ....[13]....
        /*0248*/ 	.word	0xffffffff


	//   ....[14]....
        /*024c*/ 	.word	0xffffffff


	//   ....[15]....
        /*0250*/ 	.word	0xffffffff


	//   ....[16]....
        /*0254*/ 	.word	0xffffffff


	//   ....[17]....
        /*0258*/ 	.word	0xffffffff


	//   ....[18]....
        /*025c*/ 	.word	0xffffffff


	//   ....[19]....
        /*0260*/ 	.word	0xffffffff


	//   ....[20]....
        /*0264*/ 	.word	0xffffffff


	//   ....[21]....
        /*0268*/ 	.word	0xffffffff


	//   ....[22]....
        /*026c*/ 	.word	0xffffffff


	//   ....[23]....
        /*0270*/ 	.word	0xffffffff


	//   ....[24]....
        /*0274*/ 	.word	0xffffffff


	//   ....[25]....
        /*0278*/ 	.word	0xffffffff


	//   ....[26]....
        /*027c*/ 	.word	0xffffffff


	//   ....[27]....
        /*0280*/ 	.word	0xffffffff


	//   ....[28]....
        /*0284*/ 	.word	0xffffffff


	//   ....[29]....
        /*0288*/ 	.word	0xffffffff


	//   ....[30]....
        /*028c*/ 	.word	0xffffffff


	//   ....[31]....
        /*0290*/ 	.word	0xffffffff


	//   ....[32]....
        /*0294*/ 	.word	0xffffffff


	//   ....[33]....
        /*0298*/ 	.word	0xffffffff


	//   ....[34]....
        /*029c*/ 	.word	0xffffffff


	//   ....[35]....
        /*02a0*/ 	.word	0xffffffff


	//   ....[36]....
        /*02a4*/ 	.word	0xffffffff


	//   ....[37]....
        /*02a8*/ 	.word	0xffffffff


	//   ....[38]....
        /*02ac*/ 	.word	0xffffffff


	//   ....[39]....
        /*02b0*/ 	.word	0xffffffff


	//   ....[40]....
        /*02b4*/ 	.word	0xffffffff


	//   ....[41]....
        /*02b8*/ 	.word	0xffffffff


	//   ....[42]....
        /*02bc*/ 	.word	0xffffffff


	//   ....[43]....
        /*02c0*/ 	.word	0xffffffff


	//   ....[44]....
        /*02c4*/ 	.word	0xffffffff


	//   ....[45]....
        /*02c8*/ 	.word	0xffffffff


	//   ....[46]....
        /*02cc*/ 	.word	0xffffffff


	//   ....[47]....
        /*02d0*/ 	.word	0xffffffff


	//   ....[48]....
        /*02d4*/ 	.word	0xffffffff


	//   ....[49]....
        /*02d8*/ 	.word	0xffffffff


	//   ....[50]....
        /*02dc*/ 	.word	0xffffffff


	//   ....[51]....
        /*02e0*/ 	.word	0xffffffff


	//   ....[52]....
        /*02e4*/ 	.word	0xffffffff


	//   ....[53]....
        /*02e8*/ 	.word	0xffffffff


	//   ....[54]....
        /*02ec*/ 	.word	0xffffffff


	//   ....[55]....
        /*02f0*/ 	.word	0xffffffff


	//   ....[56]....
        /*02f4*/ 	.word	0xffffffff


	//   ....[57]....
        /*02f8*/ 	.word	0xffffffff


	//   ....[58]....
        /*02fc*/ 	.word	0xffffffff


	//   ....[59]....
        /*0300*/ 	.word	0xffffffff


	//   ....[60]....
        /*0304*/ 	.word	0xffffffff


	//   ....[61]....
        /*0308*/ 	.word	0xffffffff


	//   ....[62]....
        /*030c*/ 	.word	0x0500000f


	//   ....[63]....
        /*0310*/ 	.word	0x0500000f


	//   ....[64]....
        /*0314*/ 	.word	0x0500000f


	//   ....[65]....
        /*0318*/ 	.word	0x0500000f


	//   ....[66]....
        /*031c*/ 	.word	0x0500000f


	//   ....[67]....
        /*0320*/ 	.word	0x0500000f


	//   ....[68]....
        /*0324*/ 	.word	0x0500000f


	//   ....[69]....
        /*0328*/ 	.word	0x0500000f


	//   ....[70]....
        /*032c*/ 	.word	0x0500000f


	//   ....[71]....
        /*0330*/ 	.word	0x0500000f


	//   ....[72]....
        /*0334*/ 	.word	0x0500000f


	//   ....[73]....
        /*0338*/ 	.word	0x0500000f


	//   ....[74]....
        /*033c*/ 	.word	0x0500000f


	//   ....[75]....
        /*0340*/ 	.word	0x0500000f


	//   ....[76]....
        /*0344*/ 	.word	0x0500000f


	//   ....[77]....
        /*0348*/ 	.word	0x0500000f


	//   ....[78]....
        /*034c*/ 	.word	0x0500000f


	//   ....[79]....
        /*0350*/ 	.word	0x0500000f


	//   ....[80]....
        /*0354*/ 	.word	0x0500000f


	//----- nvinfo : EIATTR_COOP_GROUP_INSTR_OFFSETS
	.align		4
.L_376:
        /*0358*/ 	.byte	0x04, 0x28
        /*035a*/ 	.short	(.L_378 - .L_377)


	//   ....[0]....
.L_377:
        /*035c*/ 	.word	0x00000070


	//   ....[1]....
        /*0360*/ 	.word	0x00000170


	//   ....[2]....
        /*0364*/ 	.word	0x000001c0


	//   ....[3]....
        /*0368*/ 	.word	0x000003f0


	//   ....[4]....
        /*036c*/ 	.word	0x00000550


	//   ....[5]....
        /*0370*/ 	.word	0x00000670


	//   ....[6]....
        /*0374*/ 	.word	0x000007d0


	//   ....[7]....
        /*0378*/ 	.word	0x000019e0


	//   ....[8]....
        /*037c*/ 	.word	0x00003610


	//   ....[9]....
        /*0380*/ 	.word	0x00003720


	//   ....[10]....
        /*0384*/ 	.word	0x00003c80


	//   ....[11]....
        /*0388*/ 	.word	0x00003ce0


	//   ....[12]....
        /*038c*/ 	.word	0x00006470


	//   ....[13]....
        /*0390*/ 	.word	0x00006580


	//   ....[14]....
        /*0394*/ 	.word	0x00006bf0


	//   ....[15]....
        /*0398*/ 	.word	0x00006d90


	//   ....[16]....
        /*039c*/ 	.word	0x00008c20


	//   ....[17]....
        /*03a0*/ 	.word	0x00008ca0


	//   ....[18]....
        /*03a4*/ 	.word	0x00009110


	//   ....[19]....
        /*03a8*/ 	.word	0x000092d0


	//   ....[20]....
        /*03ac*/ 	.word	0x0000bff0


	//   ....[21]....
        /*03b0*/ 	.word	0x0000c110


	//   ....[22]....
        /*03b4*/ 	.word	0x0000c8b0


	//   ....[23]....
        /*03b8*/ 	.word	0x0000ca80


	//   ....[24]....
        /*03bc*/ 	.word	0x0000dc50


	//   ....[25]....
        /*03c0*/ 	.word	0x0000dc90


	//   ....[26]....
        /*03c4*/ 	.word	0x0000dd60


	//   ....[27]....
        /*03c8*/ 	.word	0x0000dd70


	//   ....[28]....
        /*03cc*/ 	.word	0x00011190


	//   ....[29]....
        /*03d0*/ 	.word	0x00011310


	//   ....[30]....
        /*03d4*/ 	.word	0x00011340


	//   ....[31]....
        /*03d8*/ 	.word	0x00011380


	//   ....[32]....
        /*03dc*/ 	.word	0x000113f0


	//   ....[33]....
        /*03e0*/ 	.word	0x00011450


	//   ....[34]....
        /*03e4*/ 	.word	0x00011490


	//   ....[35]....
        /*03e8*/ 	.word	0x00011630


	//   ....[36]....
        /*03ec*/ 	.word	0x00011690


	//   ....[37]....
        /*03f0*/ 	.word	0x000116d0


	//   ....[38]....
        /*03f4*/ 	.word	0x00011710


	//   ....[39]....
        /*03f8*/ 	.word	0x00011740


	//   ....[40]....
        /*03fc*/ 	.word	0x00011770


	//   ....[41]....
        /*0400*/ 	.word	0x00011810


	//   ....[42]....
        /*0404*/ 	.word	0x00011870


	//   ....[43]....
        /*0408*/ 	.word	0x00011900


	//   ....[44]....
        /*040c*/ 	.word	0x00015050


	//   ....[45]....
        /*0410*/ 	.word	0x00015060


	//   ....[46]....
        /*0414*/ 	.word	0x00015170


	//   ....[47]....
        /*0418*/ 	.word	0x000151d0


	//   ....[48]....
        /*041c*/ 	.word	0x00015210


	//   ....[49]....
        /*0420*/ 	.word	0x00015250


	//   ....[50]....
        /*0424*/ 	.word	0x00015280


	//   ....[51]....
        /*0428*/ 	.word	0x000152b0


	//   ....[52]....
        /*042c*/ 	.word	0x00015440


	//   ....[53]....
        /*0430*/ 	.word	0x000154a0


	//   ....[54]....
        /*0434*/ 	.word	0x000154e0


	//   ....[55]....
        /*0438*/ 	.word	0x00015520


	//   ....[56]....
        /*043c*/ 	.word	0x00015550


	//   ....[57]....
        /*0440*/ 	.word	0x00015580


	//   ....[58]....
        /*0444*/ 	.word	0x00015640


	//   ....[59]....
        /*0448*/ 	.word	0x00015660


	//   ....[60]....
        /*044c*/ 	.word	0x000156d0


	//   ....[61]....
        /*0450*/ 	.word	0x00015d60


	//   ....[62]....
        /*0454*/ 	.word	0x000163a0


	//   ....[63]....
        /*0458*/ 	.word	0x000167c0


	//   ....[64]....
        /*045c*/ 	.word	0x00016850


	//   ....[65]....
        /*0460*/ 	.word	0x000168f0


	//   ....[66]....
        /*0464*/ 	.word	0x000169a0


	//   ....[67]....
        /*0468*/ 	.word	0x00016a20


	//   ....[68]....
        /*046c*/ 	.word	0x00016aa0


	//   ....[69]....
        /*0470*/ 	.word	0x00016b20


	//   ....[70]....
        /*0474*/ 	.word	0x00016ba0


	//   ....[71]....
        /*0478*/ 	.word	0x00016c30


	//   ....[72]....
        /*047c*/ 	.word	0x00016ce0


	//   ....[73]....
        /*0480*/ 	.word	0x00016d60


	//   ....[74]....
        /*0484*/ 	.word	0x00016de0


	//   ....[75]....
        /*0488*/ 	.word	0x00016e60


	//   ....[76]....
        /*048c*/ 	.word	0x00016ee0


	//   ....[77]....
        /*0490*/ 	.word	0x00016f50


	//   ....[78]....
        /*0494*/ 	.word	0x00016ff0


	//   ....[79]....
        /*0498*/ 	.word	0x00017080


	//   ....[80]....
        /*049c*/ 	.word	0x000171b0


	//----- nvinfo : EIATTR_REG_RECONFIG
	.align		4
.L_378:
        /*04a0*/ 	.byte	0x01, 0x54
	.zero		2


	//----- nvinfo : EIATTR_SYSCALL_OFFSETS
	.align		4
        /*04a4*/ 	.byte	0x04, 0x46
        /*04a6*/ 	.short	(.L_380 - .L_379)


	//   ....[0]....
.L_379:
        /*04a8*/ 	.word	0x00001bc0


	//   ....[1]....
        /*04ac*/ 	.word	0x00012820


	//   ....[2]....
        /*04b0*/ 	.word	0x00012960


	//   ....[3]....
        /*04b4*/ 	.word	0x00012a60


	//----- nvinfo : EIATTR_MBARRIER_INSTR_OFFSETS
	.align		4
.L_380:
        /*04b8*/ 	.byte	0x04, 0x39
        /*04ba*/ 	.short	(.L_382 - .L_381)


	//   ....[0]....
.L_381:
        /*04bc*/ 	.word	0x000002a0
        /*04c0*/ 	.word	0x000000ff
        /*04c4*/ 	.word	0x00022800
        /*04c8*/ 	.short	0x0100
        /*04ca*/ 	.byte	0x08
	.zero		1


	//   ....[1]....
        /*04cc*/ 	.word	0x000002b0
        /*04d0*/ 	.word	0x000000ff
        /*04d4*/ 	.word	0x00022820
        /*04d8*/ 	.short	0x0100
        /*04da*/ 	.byte	0x08
	.zero		1


	//   ....[2]....
        /*04dc*/ 	.word	0x000003a0
        /*04e0*/ 	.word	0x000000ff
        /*04e4*/ 	.word	0x00022830
        /*04e8*/ 	.short	0x0100
        /*04ea*/ 	.byte	0x08
	.zero		1


	//   ....[3]....
        /*04ec*/ 	.word	0x000003b0
        /*04f0*/ 	.word	0x000000ff
        /*04f4*/ 	.word	0x00022840
        /*04f8*/ 	.short	0x0100
        /*04fa*/ 	.byte	0x08
	.zero		1


	//   ....[4]....
        /*04fc*/ 	.word	0x000003c0
        /*0500*/ 	.word	0x000000ff
        /*0504*/ 	.word	0x00022838
        /*0508*/ 	.short	0x0100
        /*050a*/ 	.byte	0x08
	.zero		1


	//   ....[5]....
        /*050c*/ 	.word	0x000003d0
        /*0510*/ 	.word	0x000000ff
        /*0514*/ 	.word	0x00022848
        /*0518*/ 	.short	0x0100
        /*051a*/ 	.byte	0x08
	.zero		1


	//   ....[6]....
        /*051c*/ 	.word	0x00000500
        /*0520*/ 	.word	0x000000ff
        /*0524*/ 	.word	0x00022850
        /*0528*/ 	.short	0x0100
        /*052a*/ 	.byte	0x08
	.zero		1


	//   ....[7]....
        /*052c*/ 	.word	0x00000510
        /*0530*/ 	.word	0x000000ff
        /*0534*/ 	.word	0x00022860
        /*0538*/ 	.short	0x0100
        /*053a*/ 	.byte	0x08
	.zero		1


	//   ....[8]....
        /*053c*/ 	.word	0x00000520
        /*0540*/ 	.word	0x000000ff
        /*0544*/ 	.word	0x00022858
        /*0548*/ 	.short	0x0100
        /*054a*/ 	.byte	0x08
	.zero		1


	//   ....[9]....
        /*054c*/ 	.word	0x00000530
        /*0550*/ 	.word	0x000000ff
        /*0554*/ 	.word	0x00022868
        /*0558*/ 	.short	0x0100
        /*055a*/ 	.byte	0x08
	.zero		1


	//   ....[10]....
        /*055c*/ 	.word	0x00000620
        /*0560*/ 	.word	0x000000ff
        /*0564*/ 	.word	0x00022870
        /*0568*/ 	.short	0x0100
        /*056a*/ 	.byte	0x06
	.zero		1


	//   ....[11]....
        /*056c*/ 	.word	0x00000630
        /*0570*/ 	.word	0x000000ff
        /*0574*/ 	.word	0x00022880
        /*0578*/ 	.short	0x0100
        /*057a*/ 	.byte	0x06
	.zero		1


	//   ....[12]....
        /*057c*/ 	.word	0x00000640
        /*0580*/ 	.word	0x000000ff
        /*0584*/ 	.word	0x00022878
        /*0588*/ 	.short	0x0100
        /*058a*/ 	.byte	0x06
	.zero		1


	//   ....[13]....
        /*058c*/ 	.word	0x00000650
        /*0590*/ 	.word	0x000000ff
        /*0594*/ 	.word	0x00022888
        /*0598*/ 	.short	0x0100
        /*059a*/ 	.byte	0x06
	.zero		1


	//   ....[14]....
        /*059c*/ 	.word	0x00000780
        /*05a0*/ 	.word	0x000000ff
        /*05a4*/ 	.word	0x00022890
        /*05a8*/ 	.short	0x0100
        /*05aa*/ 	.byte	0x08
	.zero		1


	//   ....[15]....
        /*05ac*/ 	.word	0x00000790
        /*05b0*/ 	.word	0x000000ff
        /*05b4*/ 	.word	0x000228a0
        /*05b8*/ 	.short	0x0100
        /*05ba*/ 	.byte	0x08
	.zero		1


	//   ....[16]....
        /*05bc*/ 	.word	0x000007a0
        /*05c0*/ 	.word	0x000000ff
        /*05c4*/ 	.word	0x00022898
        /*05c8*/ 	.short	0x0100
        /*05ca*/ 	.byte	0x08
	.zero		1


	//   ....[17]....
        /*05cc*/ 	.word	0x000007b0
        /*05d0*/ 	.word	0x000000ff
        /*05d4*/ 	.word	0x000228a8
        /*05d8*/ 	.short	0x0100
        /*05da*/ 	.byte	0x08
	.zero		1


	//   ....[18]....
        /*05dc*/ 	.word	0x000008e0
        /*05e0*/ 	.word	0x000000ff
        /*05e4*/ 	.word	0x000228b0
        /*05e8*/ 	.short	0x0100
        /*05ea*/ 	.byte	0x08
	.zero		1


	//   ....[19]....
        /*05ec*/ 	.word	0x000008f0
        /*05f0*/ 	.word	0x000000ff
        /*05f4*/ 	.word	0x000228c0
        /*05f8*/ 	.short	0x0100
        /*05fa*/ 	.byte	0x08
	.zero		1


	//   ....[20]....
        /*05fc*/ 	.word	0x00000900
        /*0600*/ 	.word	0x000000ff
        /*0604*/ 	.word	0x000228b8
        /*0608*/ 	.short	0x0100
        /*060a*/ 	.byte	0x08
	.zero		1


	//   ....[21]....
        /*060c*/ 	.word	0x00000910
        /*0610*/ 	.word	0x000000ff
        /*0614*/ 	.word	0x000228c8
        /*0618*/ 	.short	0x0100
        /*061a*/ 	.byte	0x08
	.zero		1


	//   ....[22]....
        /*061c*/ 	.word	0x00001c70
        /*0620*/ 	.word	0x00000009
        /*0624*/ 	.word	0x00022800
        /*0628*/ 	.short	0x010a
        /*062a*/ 	.byte	0x3f
	.zero		1


	//   ....[23]....
        /*062c*/ 	.word	0x00001d40
        /*0630*/ 	.word	0x00000005
        /*0634*/ 	.word	0x00022830
        /*0638*/ 	.short	0x010a
        /*063a*/ 	.byte	0x3f
	.zero		1


	//   ....[24]....
        /*063c*/ 	.word	0x00001d80
        /*0640*/ 	.word	0x00000005
        /*0644*/ 	.word	0x00022830
        /*0648*/ 	.short	0x010a
        /*064a*/ 	.byte	0x3f
	.zero		1


	//   ....[25]....
        /*064c*/ 	.word	0x00002330
        /*0650*/ 	.word	0x00000000
        /*0654*/ 	.word	0x00000000
        /*0658*/ 	.short	0x0101
        /*065a*/ 	.byte	0x3f
	.zero		1


	//   ....[26]....
        /*065c*/ 	.word	0x000045c0
        /*0660*/ 	.word	0x00000005
        /*0664*/ 	.word	0x00022850
        /*0668*/ 	.short	0x010a
        /*066a*/ 	.byte	0x3f
	.zero		1


	//   ....[27]....
        /*066c*/ 	.word	0x00004600
        /*0670*/ 	.word	0x00000005
        /*0674*/ 	.word	0x00022850
        /*0678*/ 	.short	0x010a
        /*067a*/ 	.byte	0x3f
	.zero		1


	//   ....[28]....
        /*067c*/ 	.word	0x00004930
        /*0680*/ 	.word	0x00000005
        /*0684*/ 	.word	0x00000000
        /*0688*/ 	.short	0x0101
        /*068a*/ 	.byte	0x3f
	.zero		1


	//   ....[29]....
        /*068c*/ 	.word	0x00004c40
        /*0690*/ 	.word	0x000000ff
        /*0694*/ 	.word	0x00022830
        /*0698*/ 	.short	0x010a
        /*069a*/ 	.byte	0x1c
	.zero		1


	//   ....[30]....
        /*069c*/ 	.word	0x00004c80
        /*06a0*/ 	.word	0x000000ff
        /*06a4*/ 	.word	0x00022830
        /*06a8*/ 	.short	0x010a
        /*06aa*/ 	.byte	0x1c
	.zero		1


	//   ....[31]....
        /*06ac*/ 	.word	0x00005190
        /*06b0*/ 	.word	0x00000014
        /*06b4*/ 	.word	0x00000000
        /*06b8*/ 	.short	0x0101
        /*06ba*/ 	.byte	0x3f
	.zero		1


	//   ....[32]....
        /*06bc*/ 	.word	0x00007d30
        /*06c0*/ 	.word	0x000000ff
        /*06c4*/ 	.word	0x00022850
        /*06c8*/ 	.short	0x010a
        /*06ca*/ 	.byte	0x1c
	.zero		1


	//   ....[33]....
        /*06cc*/ 	.word	0x00007d70
        /*06d0*/ 	.word	0x000000ff
        /*06d4*/ 	.word	0x00022850
        /*06d8*/ 	.short	0x010a
        /*06da*/ 	.byte	0x1c
	.zero		1


	//   ....[34]....
        /*06dc*/ 	.word	0x00008070
        /*06e0*/ 	.word	0x000000b1
        /*06e4*/ 	.word	0x00000000
        /*06e8*/ 	.short	0x0101
        /*06ea*/ 	.byte	0x3f
	.zero		1


	//   ....[35]....
        /*06ec*/ 	.word	0x00008430
        /*06f0*/ 	.word	0x000000ff
        /*06f4*/ 	.word	0x00022830
        /*06f8*/ 	.short	0x010a
        /*06fa*/ 	.byte	0x19
	.zero		1


	//   ....[36]....
        /*06fc*/ 	.word	0x00008470
        /*0700*/ 	.word	0x000000ff
        /*0704*/ 	.word	0x00022830
        /*0708*/ 	.short	0x010a
        /*070a*/ 	.byte	0x19
	.zero		1


	//   ....[37]....
        /*070c*/ 	.word	0x000095d0
        /*0710*/ 	.word	0x00000099
        /*0714*/ 	.word	0x00000000
        /*0718*/ 	.short	0x0101
        /*071a*/ 	.byte	0x3f
	.zero		1


	//   ....[38]....
        /*071c*/ 	.word	0x0000a300
        /*0720*/ 	.word	0x000000ff
        /*0724*/ 	.word	0x00022850
        /*0728*/ 	.short	0x010a
        /*072a*/ 	.byte	0x19
	.zero		1


	//   ....[39]....
        /*072c*/ 	.word	0x0000a340
        /*0730*/ 	.word	0x000000ff
        /*0734*/ 	.word	0x00022850
        /*0738*/ 	.short	0x010a
        /*073a*/ 	.byte	0x19
	.zero		1


	//   ....[40]....
        /*073c*/ 	.word	0x0000a630
        /*0740*/ 	.word	0x000000d6
        /*0744*/ 	.word	0x00000000
        /*0748*/ 	.short	0x0101
        /*074a*/ 	.byte	0x3f
	.zero		1


	//   ....[41]....
        /*074c*/ 	.word	0x0000a7f0
        /*0750*/ 	.word	0x000000ff
        /*0754*/ 	.word	0x00022830
        /*0758*/ 	.short	0x010a
        /*075a*/ 	.byte	0x1b
	.zero		1


	//   ....[42]....
        /*075c*/ 	.word	0x0000a830
        /*0760*/ 	.word	0x000000ff
        /*0764*/ 	.word	0x00022830
        /*0768*/ 	.short	0x010a
        /*076a*/ 	.byte	0x1b
	.zero		1


	//   ....[43]....
        /*076c*/ 	.word	0x0000ad40
        /*0770*/ 	.word	0x00000006
        /*0774*/ 	.word	0x00000000
        /*0778*/ 	.short	0x0101
        /*077a*/ 	.byte	0x3f
	.zero		1


	//   ....[44]....
        /*077c*/ 	.word	0x0000d8e0
        /*0780*/ 	.word	0x000000ff
        /*0784*/ 	.word	0x00022850
        /*0788*/ 	.short	0x010a
        /*078a*/ 	.byte	0x1b
	.zero		1


	//   ....[45]....
        /*078c*/ 	.word	0x0000d920
        /*0790*/ 	.word	0x000000ff
        /*0794*/ 	.word	0x00022850
        /*0798*/ 	.short	0x010a
        /*079a*/ 	.byte	0x1b
	.zero		1


	//   ....[46]....
        /*079c*/ 	.word	0x0000dc10
        /*07a0*/ 	.word	0x000000b0
        /*07a4*/ 	.word	0x00000000
        /*07a8*/ 	.short	0x0101
        /*07aa*/ 	.byte	0x3f
	.zero		1


	//   ....[47]....
        /*07ac*/ 	.word	0x0000fe00
        /*07b0*/ 	.word	0x00000011
        /*07b4*/ 	.word	0x00000000
        /*07b8*/ 	.short	0x0101
        /*07ba*/ 	.byte	0x3f
	.zero		1


	//   ....[48]....
        /*07bc*/ 	.word	0x00012f70
        /*07c0*/ 	.word	0x00000009
        /*07c4*/ 	.word	0x00022840
        /*07c8*/ 	.short	0x010a
        /*07ca*/ 	.byte	0x3f
	.zero		1


	//   ....[49]....
        /*07cc*/ 	.word	0x00013360
        /*07d0*/ 	.word	0x0000000a
        /*07d4*/ 	.word	0x00022820
        /*07d8*/ 	.short	0x010a
        /*07da*/ 	.byte	0x3f
	.zero		1


	//   ....[50]....
        /*07dc*/ 	.word	0x00013420
        /*07e0*/ 	.word	0x00000006
        /*07e4*/ 	.word	0x00022860
        /*07e8*/ 	.short	0x010a
        /*07ea*/ 	.byte	0x3f
	.zero		1


	//   ....[51]....
        /*07ec*/ 	.word	0x00013a80
        /*07f0*/ 	.word	0x00000002
        /*07f4*/ 	.word	0x00022840
        /*07f8*/ 	.short	0x010a
        /*07fa*/ 	.byte	0x3f
	.zero		1


	//   ....[52]....
        /*07fc*/ 	.word	0x00013c90
        /*0800*/ 	.word	0x00000002
        /*0804*/ 	.word	0x00022860
        /*0808*/ 	.short	0x010a
        /*080a*/ 	.byte	0x3f
	.zero		1


	//   ....[53]....
        /*080c*/ 	.word	0x00014230
        /*0810*/ 	.word	0x00000002
        /*0814*/ 	.word	0x00022840
        /*0818*/ 	.short	0x010a
        /*081a*/ 	.byte	0x3f
	.zero		1


	//   ....[54]....
        /*081c*/ 	.word	0x00014430
        /*0820*/ 	.word	0x00000002
        /*0824*/ 	.word	0x00022860
        /*0828*/ 	.short	0x010a
        /*082a*/ 	.byte	0x3f
	.zero		1


	//   ....[55]....
        /*082c*/ 	.word	0x00014940
        /*0830*/ 	.word	0x00000002
        /*0834*/ 	.word	0x00022840
        /*0838*/ 	.short	0x010a
        /*083a*/ 	.byte	0x3f
	.zero		1


	//   ....[56]....
        /*083c*/ 	.word	0x00014b50
        /*0840*/ 	.word	0x00000002
        /*0844*/ 	.word	0x00022860
        /*0848*/ 	.short	0x010a
        /*084a*/ 	.byte	0x3f
	.zero		1


	//   ....[57]....
        /*084c*/ 	.word	0x00015ce0
        /*0850*/ 	.word	0x00000000
        /*0854*/ 	.word	0x00022820
        /*0858*/ 	.short	0x010a
        /*085a*/ 	.byte	0x3f
	.zero		1


	//   ....[58]....
        /*085c*/ 	.word	0x00015ea0
        /*0860*/ 	.word	0x00000006
        /*0864*/ 	.word	0x00000000
        /*0868*/ 	.short	0x010a
        /*086a*/ 	.byte	0x3f
	.zero		1


	//   ....[59]....
        /*086c*/ 	.word	0x00015f10
        /*0870*/ 	.word	0x00000007
        /*0874*/ 	.word	0x00000000
        /*0878*/ 	.short	0x010a
        /*087a*/ 	.byte	0x3f
	.zero		1


	//   ....[60]....
        /*087c*/ 	.word	0x00015f80
        /*0880*/ 	.word	0x00000004
        /*0884*/ 	.word	0x00000000
        /*0888*/ 	.short	0x010a
        /*088a*/ 	.byte	0x3f
	.zero		1


	//   ....[61]....
        /*088c*/ 	.word	0x00015fb0
        /*0890*/ 	.word	0x00000003
        /*0894*/ 	.word	0x00000000
        /*0898*/ 	.short	0x010a
        /*089a*/ 	.byte	0x3f
	.zero		1


	//   ....[62]....
        /*089c*/ 	.word	0x00016010
        /*08a0*/ 	.word	0x00000009
        /*08a4*/ 	.word	0x00022800
        /*08a8*/ 	.short	0x010a
        /*08aa*/ 	.byte	0x3f
	.zero		1


	//   ....[63]....
        /*08ac*/ 	.word	0x00016060
        /*08b0*/ 	.word	0x00000005
        /*08b4*/ 	.word	0x00022830
        /*08b8*/ 	.short	0x010a
        /*08ba*/ 	.byte	0x3f
	.zero		1


	//   ....[64]....
        /*08bc*/ 	.word	0x000160b0
        /*08c0*/ 	.word	0x00000005
        /*08c4*/ 	.word	0x00022850
        /*08c8*/ 	.short	0x010a
        /*08ca*/ 	.byte	0x3f
	.zero		1


	//   ....[65]....
        /*08cc*/ 	.word	0x00016110
        /*08d0*/ 	.word	0x00000015
        /*08d4*/ 	.word	0x00022830
        /*08d8*/ 	.short	0x010a
        /*08da*/ 	.byte	0x3f
	.zero		1


	//   ....[66]....
        /*08dc*/ 	.word	0x00016160
        /*08e0*/ 	.word	0x000000b1
        /*08e4*/ 	.word	0x00022850
        /*08e8*/ 	.short	0x010a
        /*08ea*/ 	.byte	0x3f
	.zero		1


	//   ....[67]....
        /*08ec*/ 	.word	0x000161c0
        /*08f0*/ 	.word	0x00000006
        /*08f4*/ 	.word	0x00022830
        /*08f8*/ 	.short	0x010a
        /*08fa*/ 	.byte	0x3f
	.zero		1


	//   ....[68]....
        /*08fc*/ 	.word	0x00016210
        /*0900*/ 	.word	0x000000d6
        /*0904*/ 	.word	0x00022850
        /*0908*/ 	.short	0x010a
        /*090a*/ 	.byte	0x3f
	.zero		1


	//   ....[69]....
        /*090c*/ 	.word	0x00016270
        /*0910*/ 	.word	0x00000006
        /*0914*/ 	.word	0x00022830
        /*0918*/ 	.short	0x010a
        /*091a*/ 	.byte	0x3f
	.zero		1


	//   ....[70]....
        /*091c*/ 	.word	0x000162c0
        /*0920*/ 	.word	0x000000b0
        /*0924*/ 	.word	0x00022850
        /*0928*/ 	.short	0x010a
        /*092a*/ 	.byte	0x3f
	.zero		1


	//   ....[71]....
        /*092c*/ 	.word	0x00016460
        /*0930*/ 	.word	0x00000009
        /*0934*/ 	.word	0x00022840
        /*0938*/ 	.short	0x010a
        /*093a*/ 	.byte	0x3f
	.zero		1


	//   ....[72]....
        /*093c*/ 	.word	0x000164e0
        /*0940*/ 	.word	0x00000009
        /*0944*/ 	.word	0x00022820
        /*0948*/ 	.short	0x010a
        /*094a*/ 	.byte	0x3f
	.zero		1


	//   ....[73]....
        /*094c*/ 	.word	0x00016530
        /*0950*/ 	.word	0x00000006
        /*0954*/ 	.word	0x00022860
        /*0958*/ 	.short	0x010a
        /*095a*/ 	.byte	0x3f
	.zero		1


	//   ....[74]....
        /*095c*/ 	.word	0x00016580
        /*0960*/ 	.word	0x00000002
        /*0964*/ 	.word	0x00022840
        /*0968*/ 	.short	0x010a
        /*096a*/ 	.byte	0x3f
	.zero		1


	//   ....[75]....
        /*096c*/ 	.word	0x000165d0
        /*0970*/ 	.word	0x00000002
        /*0974*/ 	.word	0x00022860
        /*0978*/ 	.short	0x010a
        /*097a*/ 	.byte	0x3f
	.zero		1


	//   ....[76]....
        /*097c*/ 	.word	0x00016620
        /*0980*/ 	.word	0x00000002
        /*0984*/ 	.word	0x00022840
        /*0988*/ 	.short	0x010a
        /*098a*/ 	.byte	0x3f
	.zero		1


	//   ....[77]....
        /*098c*/ 	.word	0x00016670
        /*0990*/ 	.word	0x00000002
        /*0994*/ 	.word	0x00022860
        /*0998*/ 	.short	0x010a
        /*099a*/ 	.byte	0x3f
	.zero		1


	//   ....[78]....
        /*099c*/ 	.word	0x000166c0
        /*09a0*/ 	.word	0x00000002
        /*09a4*/ 	.word	0x00022840
        /*09a8*/ 	.short	0x010a
        /*09aa*/ 	.byte	0x3f
	.zero		1


	//   ....[79]....
        /*09ac*/ 	.word	0x00016710
        /*09b0*/ 	.word	0x00000002
        /*09b4*/ 	.word	0x00022860
        /*09b8*/ 	.short	0x010a
        /*09ba*/ 	.byte	0x3f
	.zero		1


	//   ....[80]....
        /*09bc*/ 	.word	0x000170d0
        /*09c0*/ 	.word	0x00000000
        /*09c4*/ 	.word	0x00022820
        /*09c8*/ 	.short	0x010a
        /*09ca*/ 	.byte	0x3f
	.zero		1


	//   ....[81]....
        /*09cc*/ 	.word	0x00017270
        /*09d0*/ 	.word	0x00000006
        /*09d4*/ 	.word	0x00000000
        /*09d8*/ 	.short	0x010a
        /*09da*/ 	.byte	0x3f
	.zero		1


	//   ....[82]....
        /*09dc*/ 	.word	0x000172c0
        /*09e0*/ 	.word	0x00000007
        /*09e4*/ 	.word	0x00000000
        /*09e8*/ 	.short	0x010a
        /*09ea*/ 	.byte	0x3f
	.zero		1


	//   ....[83]....
        /*09ec*/ 	.word	0x00017310
        /*09f0*/ 	.word	0x00000004
        /*09f4*/ 	.word	0x00000000
        /*09f8*/ 	.short	0x010a
        /*09fa*/ 	.byte	0x3f
	.zero		1


	//----- nvinfo : EIATTR_NUM_MBARRIERS
	.align		4
.L_382:
        /*09fc*/ 	.byte	0x03, 0x38
        /*09fe*/ 	.short	0x0016


	//----- nvinfo : EIATTR_EXIT_INSTR_OFFSETS
	.align		4
        /*0a00*/ 	.byte	0x04, 0x1c
        /*0a02*/ 	.short	(.L_384 - .L_383)


	//   ....[0]....
.L_383:
        /*0a04*/ 	.word	0x00000ab0


	//   ....[1]....
        /*0a08*/ 	.word	0x00011150


	//   ....[2]....
        /*0a0c*/ 	.word	0x000111b0


	//   ....[3]....
        /*0a10*/ 	.word	0x00016000


	//----- nvinfo : EIATTR_MAX_THREADS
	.align		4
.L_384:
        /*0a14*/ 	.byte	0x04, 0x05
        /*0a16*/ 	.short	(.L_386 - .L_385)
.L_385:
        /*0a18*/ 	.word	0x00000180
        /*0a1c*/ 	.word	0x00000001
        /*0a20*/ 	.word	0x00000001


	//----- nvinfo : EIATTR_CRS_STACK_SIZE
	.align		4
.L_386:
        /*0a24*/ 	.byte	0x04, 0x1e
        /*0a26*/ 	.short	(.L_388 - .L_387)
.L_387:
        /*0a28*/ 	.word	0x00000000


	//----- nvinfo : EIATTR_CBANK_PARAM_SIZE
	.align		4
.L_388:
        /*0a2c*/ 	.byte	0x03, 0x19
        /*0a2e*/ 	.short	0x0a70


	//----- nvinfo : EIATTR_PARAM_CBANK
	.align		4
        /*0a30*/ 	.byte	0x04, 0x0a
        /*0a32*/ 	.short	(.L_390 - .L_389)
	.align		4
.L_389:
        /*0a34*/ 	.word	index@(.nv.constant0._ZN7cutlass13device_kernelIN5flash11enable_sm90INS1_16FlashAttnFwdSm90INS1_25CollectiveMainloopFwdSm90ILi2EN4cute5tupleIJNS5_1CILi1EEES8_S8_EEENS6_IJNS7_ILi128EEENS7_ILi96EEENS7_ILi64EEEEEELi256ENS_10bfloat16_tEfNS_4arch4Sm90ELb0ELb1ELb1ELb1ELb0ELb0ELb0ELb1ELb0ELb0ELb0ELb0EEENS1_21CollectiveEpilogueFwdINS6_IJSA_NS7_ILi256EEESB_EEES9_SE_SG_Li256ELb1ELb0ELb0ELb0EEENS1_36VarlenDynamicPersistentTileSchedulerILi128ELi96ELi256ELi32ELb0ELb0ELb1ELb1ELb0ELb1EEEEEEEEEvNT_6ParamsE)
        /*0a38*/ 	.short	0x0210
        /*0a3a*/ 	.short	0x0a70


	//----- nvinfo : EIATTR_SW_WAR
	.align		4
.L_390:
        /*0a3c*/ 	.byte	0x04, 0x36
        /*0a3e*/ 	.short	(.L_392 - .L_391)
.L_391:
        /*0a40*/ 	.word	0x00000008
.L_392:


//--------------------- .nv.info._ZN7cutlass13device_kernelIN5flash11enable_sm90INS1_16FlashAttnFwdSm90INS1_25CollectiveMainloopFwdSm90ILi2EN4cute5tupleIJNS5_1CILi1EEES8_S8_EEENS6_IJNS7_ILi128EEENS7_ILi96EEENS7_ILi64EEEEEELi256ENS_10bfloat16_tEfNS_4arch4Sm90ELb0ELb1ELb1ELb1ELb0ELb1ELb0ELb1ELb0ELb0ELb0ELb0EEENS1_21CollectiveEpilogueFwdINS6_IJSA_NS7_ILi256EEESB_EEES9_SE_SG_Li256ELb1ELb0ELb0ELb0EEENS1_36VarlenDynamicPersistentTileSchedulerILi128ELi96ELi256ELi32ELb0ELb0ELb1ELb1ELb0ELb1EEEEEEEEEvNT_6ParamsE --------------------------
	.section	.nv.info._ZN7cutlass13device_kernelIN5flash11enable_sm90INS1_16FlashAttnFwdSm90INS1_25CollectiveMainloopFwdSm90ILi2EN4cute5tupleIJNS5_1CILi1EEES8_S8_EEENS6_IJNS7_ILi128EEENS7_ILi96EEENS7_ILi64EEEEEELi256ENS_10bfloat16_tEfNS_4arch4Sm90ELb0ELb1ELb1ELb1ELb0ELb1ELb0ELb1ELb0ELb0ELb0ELb0EEENS1_21CollectiveEpilogueFwdINS6_IJSA_NS7_ILi256EEESB_EEES9_SE_SG_Li256ELb1ELb0ELb0ELb0EEENS1_36VarlenDynamicPersistentTileSchedulerILi128ELi96ELi256ELi32ELb0ELb0ELb1ELb1ELb0ELb1EEEEEEEEEvNT_6ParamsE,"",@"SHT_CUDA_INFO"
	.sectionflags	@""
	.align	4


	//----- nvinfo : EIATTR_CUDA_API_VERSION
	.align		4
        /*0000*/ 	.byte	0x04, 0x37
        /*0002*/ 	.short	(.L_394 - .L_393)
.L_393:
        /*0004*/ 	.word	0x00000082


	//----- nvinfo : EIATTR_KPARAM_INFO
	.align		4
.L_394:
        /*0008*/ 	.byte	0x04, 0x17
        /*000a*/ 	.short	(.L_396 - .L_395)
.L_395:
        /*000c*/ 	.word	0x00000000
        /*0010*/ 	.short	0x0000
        /*0012*/ 	.short	0x0070
        /*0014*/ 	.byte	0x00, 0xf0, 0x01, 0x28


	//----- nvinfo : EIATTR_SPARSE_MMA_MASK
	.align		4
.L_396:
        /*0018*/ 	.byte	0x03, 0x50
        /*001a*/ 	.short	0x0000


	//----- nvinfo : EIATTR_MAXREG_COUNT
	.align		4
        /*001c*/ 	.byte	0x03, 0x1b
        /*001e*/ 	.short	0x00a8


	//----- nvinfo : EIATTR_NUM_BARRIERS
	.align		4
        /*0020*/ 	.byte	0x02, 0x4c
        /*0022*/ 	.byte	0x10
	.zero		1


	//----- nvinfo : EIATTR_EXTERNS
	.align		4
        /*0024*/ 	.byte	0x04, 0x0f
        /*0026*/ 	.short	(.L_398 - .L_397)


	//   ....[0]....
	.align		4
.L_397:
        /*0028*/ 	.word	index@(__assertfail)


	//----- nvinfo : EIATTR_ANNOTATIONS
	.align		4
.L_398:
        /*002c*/ 	.byte	0x04, 0x55
        /*002e*/ 	.short	(.L_400 - .L_399)


	//   ....[0]....
.L_399:
        /* <DEDUP_REMOVED lines=42> */


	//----- nvinfo : EIATTR_MERCURY_ISA_VERSION
	.align		4
.L_400:
        /*02b8*/ 	.byte	0x03, 0x5f
        /*02ba*/ 	.short	0x0101


	//----- nvinfo : EIATTR_UNUSED_LOAD_BYTE_OFFSET
	.align		4
        /*02bc*/ 	.byte	0x04, 0x44
        /*02be*/ 	.short	(.L_402 - .L_401)


	//   ....[0]....
.L_401:
        /*02c0*/ 	.word	0x00000b00
        /*02c4*/ 	.word	0x0000fff0


	//   ....[1]....
        /*02c8*/ 	.word	0x00016760
        /*02cc*/ 	.word	0x0000fff0


	//----- nvinfo : EIATTR_INT_WARP_WIDE_INSTR_OFFSETS
	.align		4
.L_402:
        /*02d0*/ 	.byte	0x04, 0x31
        /*02d2*/ 	.short	(.L_404 - .L_403)


	//   ....[0]....
.L_403:
        /*02d4*/ 	.word	0x000001b0


	//   ....[1]....
        /*02d8*/ 	.word	0x00000250


	//   ....[2]....
        /*02dc*/ 	.word	0x000002c0


	//   ....[3]....
        /*02e0*/ 	.word	0x0001b800


	//   ....[4]....
        /*02e4*/ 	.word	0x0001b890


	//   ....[5]....
        /*02e8*/ 	.word	0x0001bd80


	//   ....[6]....
        /*02ec*/ 	.word	0x0001bdc0


	//   ....[7]....
        /*02f0*/ 	.word	0x0001e120


	//   ....[8]....
        /*02f4*/ 	.word	0x0001e1b0


	//----- nvinfo : EIATTR_COOP_GROUP_MASK_REGIDS
	.align		4
.L_404:
        /*02f8*/ 	.byte	0x04, 0x29
        /*02fa*/ 	.short	(.L_406 - .L_405)


	//   ....[0]....
.L_405:
        /*02fc*/ 	.word	0xffffffff


	//   ....[1]....
        /*0300*/ 	.word	0xffffffff


	//   ....[2]....
        /*0304*/ 	.word	0xffffffff


	//   ....[3]....
        /*0308*/ 	.word	0xffffffff


	//   ....[4]....
        /*030c*/ 	.word	0xffffffff


	//   ....[5]....
        /*0310*/ 	.word	0xffffffff


	//   ....[6]....
        /*0314*/ 	.word	0xffffffff


	//   ....[7]....
        /*0318*/ 	.word	0xffffffff


	//   ....[8]....
        /*031c*/ 	.word	0xffffffff


	//   ....[9]....
        /*0320*/ 	.word	0xffffffff


	//   ....[10]....
        /*0324*/ 	.word	0xffffffff


	//   ....[11]....
        /*0328*/ 	.word	0xffffffff


	//   ....[12]....
        /*032c*/ 	.word	0xffffffff


	//   ....[13]....
        /*0330*/ 	.word	0xffffffff


	//   ....[14]....
        /*0334*/ 	.word	0xffffffff


	//   ....[15]....
        /*0338*/ 	.word	0xffffffff


	//   ....[16]....
        /*033c*/ 	.word	0xffffffff


	//   ....[17]....
        /*0340*/ 	.word	0xffffffff


	//   ....[18]....
        /*0344*/ 	.word	0xffffffff


	//   ....[19]....
        /*0348*/ 	.word	0xffffffff


	//   ....[20]....
        /*034c*/ 	.word	0xffffffff


	//   ....[21]....
        /*0350*/ 	.word	0xffffffff


	//   ....[22]....
        /*0354*/ 	.word	0xffffffff


	//   ....[23]....
        /*0358*/ 	.word	0xffffffff


	//   ....[24]....
        /*035c*/ 	.word	0xffffffff


	//   ....[25]....
        /*0360*/ 	.word	0xffffffff


	//   ....[26]....
        /*0364*/ 	.word	0xffffffff


	//   ....[27]....
        /*0368*/ 	.word	0xffffffff


	//   ....[28]....
        /*036c*/ 	.word	0xffffffff


	//   ....[29]....
        /*0370*/ 	.word	0xffffffff


	//   ....[30]....
        /*0374*/ 	.word	0xffffffff


	//   ....[31]....
        /*0378*/ 	.word	0xffffffff


	//   ....[32]....
        /*037c*/ 	.word	0xffffffff


	//   ....[33]....
        /*0380*/ 	.word	0xffffffff


	//   ....[34]....
        /*0384*/ 	.word	0xffffffff


	//   ....[35]....
        /*0388*/ 	.word	0xffffffff


	//   ....[36]....
        /*038c*/ 	.word	0xffffffff


	//   ....[37]....
        /*0390*/ 	.word	0xffffffff


	//   ....[38]....
        /*0394*/ 	.word	0xffffffff


	//   ....[39]....
        /*0398*/ 	.word	0xffffffff


	//   ....[40]....
        /*039c*/ 	.word	0xffffffff


	//   ....[41]....
        /*03a0*/ 	.word	0xffffffff


	//   ....[42]....
        /*03a4*/ 	.word	0xffffffff


	//   ....[43]....
        /*03a8*/ 	.word	0xffffffff


	//   ....[44]....
        /*03ac*/ 	.word	0xffffffff


	//   ....[45]....
        /*03b0*/ 	.word	0xffffffff


	//   ....[46]....
        /*03b4*/ 	.word	0xffffffff


	//   ....[47]....
        /*03b8*/ 	.word	0xffffffff


	//   ....[48]....
        /*03bc*/ 	.word	0xffffffff


	//   ....[49]....
        /*03c0*/ 	.word	0xffffffff


	//   ....[50]....
        /*03c4*/ 	.word	0xffffffff


	//   ....[51]....
        /*03c8*/ 	.word	0xffffffff


	//   ....[52]....
        /*03cc*/ 	.word	0xffffffff


	//   ....[53]....
        /*03d0*/ 	.word	0xffffffff


	//   ....[54]....
        /*03d4*/ 	.word	0xffffffff


	//   ....[55]....
        /*03d8*/ 	.word	0xffffffff


	//   ....[56]....
        /*03dc*/ 	.word	0xffffffff


	//   ....[57]....
        /*03e0*/ 	.word	0xffffffff


	//   ....[58]....
        /*03e4*/ 	.word	0xffffffff


	//   ....[59]....
        /*03e8*/ 	.word	0xffffffff


	//   ....[60]....
        /*03ec*/ 	.word	0xffffffff


	//   ....[61]....
        /*03f0*/ 	.word	0xffffffff


	//   ....[62]....
        /*03f4*/ 	.word	0x0500000f


	//   ....[63]....
        /*03f8*/ 	.word	0x0500000f


	//   ....[64]....
        /*03fc*/ 	.word	0x0500000f


	//   ....[65]....
        /*0400*/ 	.word	0x0500000f


	//   ....[66]....
        /*0404*/ 	.word	0x0500000f


	//   ....[67]....
        /*0408*/ 	.word	0x0500000f


	//   ....[68]....
        /*040c*/ 	.word	0x0500000f


	//   ....[69]....
        /*0410*/ 	.word	0x0500000f


	//   ....[70]....
        /*0414*/ 	.word	0x0500000f


	//   ....[71]....
        /*0418*/ 	.word	0x0500000f


	//   ....[72]....
        /*041c*/ 	.word	0x0500000f


	//   ....[73]....
        /*0420*/ 	.word	0x0500000f


	//   ....[74]....
        /*0424*/ 	.word	0x0500000f


	//   ....[75]....
        /*0428*/ 	.word	0x0500000f


	//   ....[76]....
        /*042c*/ 	.word	0x0500000f


	//   ....[77]....
        /*0430*/ 	.word	0x0500000f


	//   ....[78]....
        /*0434*/ 	.word	0x0500000f


	//   ....[79]....
        /*0438*/ 	.word	0x0500000f


	//   ....[80]....
        /*043c*/ 	.word	0x0500000f


	//   ....[81]....
        /*0440*/ 	.word	0x0500000f


	//   ....[82]....
        /*0444*/ 	.word	0x0500000f


	//   ....[83]....
        /*0448*/ 	.word	0x0500000f


	//   ....[84]....
        /*044c*/ 	.word	0x0500000f


	//   ....[85]....
        /*0450*/ 	.word	0x0500000f


	//   ....[86]....
        /*0454*/ 	.word	0x0500000f


	//   ....[87]....
        /*0458*/ 	.word	0x0500000f


	//   ....[88]....
        /*045c*/ 	.word	0x0500000f


	//   ....[89]....
        /*0460*/ 	.word	0x0500000f


	//   ....[90]....
        /*0464*/ 	.word	0x0500000f


	//   ....[91]....
        /*0468*/ 	.word	0x0500000f


	//   ....[92]....
        /*046c*/ 	.word	0x0500000f


	//   ....[93]....
        /*0470*/ 	.word	0x0500000f


	//   ....[94]....
        /*0474*/ 	.word	0x0500000f


	//   ....[95]....
        /*0478*/ 	.word	0x0500000f


	//   ....[96]....
        /*047c*/ 	.word	0x0500000f


	//   ....[97]....
        /*0480*/ 	.word	0x0500000f


	//   ....[98]....
        /*0484*/ 	.word	0x0500000f


	//----- nvinfo : EIATTR_COOP_GROUP_INSTR_OFFSETS
	.align		4
.L_406:
        /*0488*/ 	.byte	0x04, 0x28
        /*048a*/ 	.short	(.L_408 - .L_407)


	//   ....[0]....
.L_407:
        /*048c*/ 	.word	0x00000060


	//   ....[1]....
        /*0490*/ 	.word	0x000001c0


	//   ....[2]....
        /*0494*/ 	.word	0x00000270


	//   ....[3]....
        /*0498*/ 	.word	0x00000430


	//   ....[4]....
        /*049c*/ 	.word	0x00000590


	//   ....[5]....
        /*04a0*/ 	.word	0x000006b0


	//   ....[6]....
        /*04a4*/ 	.word	0x00000810


	//   ....[7]....
        /*04a8*/ 	.word	0x000063d0


	//   ....[8]....
        /*04ac*/ 	.word	0x0000b0f0


	//   ....[9]....
        /*04b0*/ 	.word	0x0000b1d0


	//   ....[10]....
        /*04b4*/ 	.word	0x0000b800


	//   ....[11]....
        /*04b8*/ 	.word	0x0000b8b0


	//   ....[12]....
        /*04bc*/ 	.word	0x0000e3e0


	//   ....[13]....
        /*04c0*/ 	.word	0x0000e430


	//   ....[14]....
        /*04c4*/ 	.word	0x0000ebe0


	//   ....[15]....
        /*04c8*/ 	.word	0x0000edb0


	//   ....[16]....
        /*04cc*/ 	.word	0x00010a70


	//   ....[17]....
        /*04d0*/ 	.word	0x00010ad0


	//   ....[18]....
        /*04d4*/ 	.word	0x00010f60


	//   ....[19]....
        /*04d8*/ 	.word	0x00011120


	//   ....[20]....
        /*04dc*/ 	.word	0x00013f90


	//   ....[21]....
        /*04e0*/ 	.word	0x000143d0


	//   ....[22]....
        /*04e4*/ 	.word	0x000146c0


	//   ....[23]....
        /*04e8*/ 	.word	0x00014720


	//   ....[24]....
        /*04ec*/ 	.word	0x00015ce0


	//   ....[25]....
        /*04f0*/ 	.word	0x00015d50


	//   ....[26]....
        /*04f4*/ 	.word	0x00015da0


	//   ....[27]....
        /*04f8*/ 	.word	0x00015dd0


	//   ....[28]....
        /*04fc*/ 	.word	0x00019120


	//   ....[29]....
        /*0500*/ 	.word	0x00019290


	//   ....[30]....
        /*0504*/ 	.word	0x000192c0


	//   ....[31]....
        /*0508*/ 	.word	0x00019300


	//   ....[32]....
        /*050c*/ 	.word	0x00019370


	//   ....[33]....
        /*0510*/ 	.word	0x000193d0


	//   ....[34]....
        /*0514*/ 	.word	0x00019410


	//   ....[35]....
        /*0518*/ 	.word	0x000195b0


	//   ....[36]....
        /*051c*/ 	.word	0x00019610


	//   ....[37]....
        /*0520*/ 	.word	0x00019650


	//   ....[38]....
        /*0524*/ 	.word	0x00019690


	//   ....[39]....
        /*0528*/ 	.word	0x000196c0


	//   ....[40]....
        /*052c*/ 	.word	0x000196f0


	//   ....[41]....
        /*0530*/ 	.word	0x00019790


	//   ....[42]....
        /*0534*/ 	.word	0x000197f0


	//   ....[43]....
        /*0538*/ 	.word	0x00019880


	//   ....[44]....
        /*053c*/ 	.word	0x0001e240


	//   ....[45]....
        /*0540*/ 	.word	0x0001e250


	//   ....[46]....
        /*0544*/ 	.word	0x0001e360


	//   ....[47]....
        /*0548*/ 	.word	0x0001e3c0


	//   ....[48]....
        /*054c*/ 	.word	0x0001e400


	//   ....[49]....
        /*0550*/ 	.word	0x0001e440


	//   ....[50]....
        /*0554*/ 	.word	0x0001e470


	//   ....[51]....
        /*0558*/ 	.word	0x0001e4a0


	//   ....[52]....
        /*055c*/ 	.word	0x0001e630


	//   ....[53]....
        /*0560*/ 	.word	0x0001e690


	//   ....[54]....
        /*0564*/ 	.word	0x0001e6d0


	//   ....[55]....
        /*0568*/ 	.word	0x0001e710


	//   ....[56]....
        /*056c*/ 	.word	0x0001e740


	//   ....[57]....
        /*0570*/ 	.word	0x0001e770


	//   ....[58]....
        /*0574*/ 	.word	0x0001e830


	//   ....[59]....
        /*0578*/ 	.word	0x0001e850


	//   ....[60]....
        /*057c*/ 	.word	0x0001e8c0


	//   ....[61]....
        /*0580*/ 	.word	0x0001ef50


	//   ....[62]....
        /*0584*/ 	.word	0x0001f3e0


	//   ....[63]....
        /*0588*/ 	.word	0x0001f480


	//   ....[64]....
        /*058c*/ 	.word	0x0001f520


	//   ....[65]....
        /*0590*/ 	.word	0x0001f5c0


	//   ....[66]....
        /*0594*/ 	.word	0x0001f660


	//   ....[67]....
        /*0598*/ 	.word	0x0001f700


	//   ....[68]....
        /*059c*/ 	.word	0x0001f7a0


	//   ....[69]....
        /*05a0*/ 	.word	0x0001f840


	//   ....[70]....
        /*05a4*/ 	.word	0x0001f8e0


	//   ....[71]....
        /*05a8*/ 	.word	0x0001f9d0


	//   ....[72]....
        /*05ac*/ 	.word	0x0001fa70


	//   ....[73]....
        /*05b0*/ 	.word	0x0001fb10


	//   ....[74]....
        /*05b4*/ 	.word	0x0001fbb0


	//   ....[75]....
        /*05b8*/ 	.word	0x0001fc50


	//   ....[76]....
        /*05bc*/ 	.word	0x0001fcf0


	//   ....[77]....
        /*05c0*/ 	.word	0x0001fd90


	//   ....[78]....
        /*05c4*/ 	.word	0x0001fe30


	//   ....[79]....
        /*05c8*/ 	.word	0x000201d0


	//   ....[80]....
        /*05cc*/ 	.word	0x000204b0


	//   ....[81]....
        /*05d0*/ 	.word	0x000208d0


	//   ....[82]....
        /*05d4*/ 	.word	0x00020960


	//   ....[83]....
        /*05d8*/ 	.word	0x00020a00


	//   ....[84]....
        /*05dc*/ 	.word	0x00020ab0


	//   ....[85]....
        /*05e0*/ 	.word	0x00020b30


	//   ....[86]....
        /*05e4*/ 	.word	0x00020bb0


	//   ....[87]....
        /*05e8*/ 	.word	0x00020c30


	//   ....[88]....
        /*05ec*/ 	.word	0x00020cb0


	//   ....[89]....
        /*05f0*/ 	.word	0x00020d40


	//   ....[90]....
        /*05f4*/ 	.word	0x00020df0


	//   ....[91]....
        /*05f8*/ 	.word	0x00020e70


	//   ....[92]....
        /*05fc*/ 	.word	0x00020ef0


	//   ....[93]....
        /*0600*/ 	.word	0x00020f70


	//   ....[94]....
        /*0604*/ 	.word	0x00020ff0


	//   ....[95]....
        /*0608*/ 	.word	0x00021060


	//   ....[96]....
        /*060c*/ 	.word	0x00021100


	//   ....[97]....
        /*0610*/ 	.word	0x00021190


	//   ....[98]....
        /*0614*/ 	.word	0x000212c0


	//----- nvinfo : EIATTR_REG_RECONFIG
	.align		4
.L_408:
        /*0618*/ 	.byte	0x01, 0x54
	.zero		2


	//----- nvinfo : EIATTR_SYSCALL_OFFSETS
	.align		4
        /*061c*/ 	.byte	0x04, 0x46
        /*061e*/ 	.short	(.L_410 - .L_409)


	//   ....[0]....
.L_409:
        /*0620*/ 	.word	0x00001a50


	//   ....[1]....
        /*0624*/ 	.word	0x00001ba0


	//   ....[2]....
        /*0628*/ 	.word	0x00006570


	//   ....[3]....
        /*062c*/ 	.word	0x00006a00


	//   ....[4]....
        /*0630*/ 	.word	0x0001ba20


	//   ....[5]....
        /*0634*/ 	.word	0x0001bb60


	//   ....[6]....
        /*0638*/ 	.word	0x0001bc60


	//----- nvinfo : EIATTR_MBARRIER_INSTR_OFFSETS
	.align		4
.L_410:
        /*063c*/ 	.byte	0x04, 0x39
        /*063e*/ 	.short	(.L_412 - .L_411)


	//   ....[0]....
.L_411:
        /*0640*/ 	.word	0x000002e0
        /*0644*/ 	.word	0x000000ff
        /*0648*/ 	.word	0x00022800
        /*064c*/ 	.short	0x0100
        /*064e*/ 	.byte	0x08
	.zero		1


	//   ....[1]....
        /*0650*/ 	.word	0x000002f0
        /*0654*/ 	.word	0x000000ff
        /*0658*/ 	.word	0x00022820
        /*065c*/ 	.short	0x0100
        /*065e*/ 	.byte	0x08
	.zero		1


	//   ....[2]....
        /*0660*/ 	.word	0x000003e0
        /*0664*/ 	.word	0x000000ff
        /*0668*/ 	.word	0x00022830
        /*066c*/ 	.short	0x0100
        /*066e*/ 	.byte	0x08
	.zero		1


	//   ....[3]....
        /*0670*/ 	.word	0x000003f0
        /*0674*/ 	.word	0x000000ff
        /*0678*/ 	.word	0x00022840
        /*067c*/ 	.short	0x0100
        /*067e*/ 	.byte	0x08
	.zero		1


	//   ....[4]....
        /*0680*/ 	.word	0x00000400
        /*0684*/ 	.word	0x000000ff
        /*0688*/ 	.word	0x00022838
        /*068c*/ 	.short	0x0100
        /*068e*/ 	.byte	0x08
	.zero		1


	//   ....[5]....
        /*0690*/ 	.word	0x00000410
        /*0694*/ 	.word	0x000000ff
        /*0698*/ 	.word	0x00022848
        /*069c*/ 	.short	0x0100
        /*069e*/ 	.byte	0x08
	.zero		1


	//   ....[6]....
        /*06a0*/ 	.word	0x00000540
        /*06a4*/ 	.word	0x000000ff
        /*06a8*/ 	.word	0x00022850
        /*06ac*/ 	.short	0x0100
        /*06ae*/ 	.byte	0x08
	.zero		1


	//   ....[7]....
        /*06b0*/ 	.word	0x00000550
        /*06b4*/ 	.word	0x000000ff
        /*06b8*/ 	.word	0x00022860
        /*06bc*/ 	.short	0x0100
        /*06be*/ 	.byte	0x08
	.zero		1


	//   ....[8]....
        /*06c0*/ 	.word	0x00000560
        /*06c4*/ 	.word	0x000000ff
        /*06c8*/ 	.word	0x00022858
        /*06cc*/ 	.short	0x0100
        /*06ce*/ 	.byte	0x08
	.zero		1


	//   ....[9]....
        /*06d0*/ 	.word	0x00000570
        /*06d4*/ 	.word	0x000000ff
        /*06d8*/ 	.word	0x00022868
        /*06dc*/ 	.short	0x0100
        /*06de*/ 	.byte	0x08
	.zero		1


	//   ....[10]....
        /*06e0*/ 	.word	0x00000660
        /*06e4*/ 	.word	0x000000ff
        /*06e8*/ 	.word	0x00022870
        /*06ec*/ 	.short	0x0100
        /*06ee*/ 	.byte	0x06
	.zero		1


	//   ....[11]....
        /*06f0*/ 	.word	0x00000670
        /*06f4*/ 	.word	0x000000ff
        /*06f8*/ 	.word	0x00022880
        /*06fc*/ 	.short	0x0100
        /*06fe*/ 	.byte	0x06
	.zero		1


	//   ....[12]....
        /*0700*/ 	.word	0x00000680
        /*0704*/ 	.word	0x000000ff
        /*0708*/ 	.word	0x00022878
        /*070c*/ 	.short	0x0100
        /*070e*/ 	.byte	0x06
	.zero		1


	//   ....[13]....
        /*0710*/ 	.word	0x00000690
        /*0714*/ 	.word	0x000000ff
        /*0718*/ 	.word	0x00022888
        /*071c*/ 	.short	0x0100
        /*071e*/ 	.byte	0x06
	.zero		1


	//   ....[14]....
        /*0720*/ 	.word	0x000007c0
        /*0724*/ 	.word	0x000000ff
        /*0728*/ 	.word	0x00022890
        /*072c*/ 	.short	0x0100
        /*072e*/ 	.byte	0x08
	.zero		1


	//   ....[15]....
        /*0730*/ 	.word	0x000007d0
        /*0734*/ 	.word	0x000000ff
        /*0738*/ 	.word	0x000228a0
        /*073c*/ 	.short	0x0100
        /*073e*/ 	.byte	0x08
	.zero		1


	//   ....[16]....
        /*0740*/ 	.word	0x000007e0
        /*0744*/ 	.word	0x000000ff
        /*0748*/ 	.word	0x00022898
        /*074c*/ 	.short	0x0100
        /*074e*/ 	.byte	0x08
	.zero		1


	//   ....[17]....
        /*0750*/ 	.word	0x000007f0
        /*0754*/ 	.word	0x000000ff
        /*0758*/ 	.word	0x000228a8
        /*075c*/ 	.short	0x0100
        /*075e*/ 	.byte	0x08
	.zero		1


	//   ....[18]....
        /*0760*/ 	.word	0x00000920
        /*0764*/ 	.word	0x000000ff
        /*0768*/ 	.word	0x000228b0
        /*076c*/ 	.short	0x0100
        /*076e*/ 	.byte	0x08
	.zero		1


	//   ....[19]....
        /*0770*/ 	.word	0x00000930
        /*0774*/ 	.word	0x000000ff
        /*0778*/ 	.word	0x000228c0
        /*077c*/ 	.short	0x0100
        /*077e*/ 	.byte	0x08
	.zero		1


	//   ....[20]....
        /*0780*/ 	.word	0x00000940
        /*0784*/ 	.word	0x000000ff
        /*0788*/ 	.word	0x000228b8
        /*078c*/ 	.short	0x0100
        /*078e*/ 	.byte	0x08
	.zero		1


	//   ....[21]....
        /*0790*/ 	.word	0x00000950
        /*0794*/ 	.word	0x000000ff
        /*0798*/ 	.word	0x000228c8
        /*079c*/ 	.short	0x0100
        /*079e*/ 	.byte	0x08
	.zero		1


	//   ....[22]....
        /*07a0*/ 	.word	0x00002e90
        /*07a4*/ 	.word	0x0000005c
        /*07a8*/ 	.word	0x00022890
        /*07ac*/ 	.short	0x010a
        /*07ae*/ 	.byte	0x3f
	.zero		1


	//   ....[23]....
        /*07b0*/ 	.word	0x00004180
        /*07b4*/ 	.word	0x0000005c
        /*07b8*/ 	.word	0x00022890
        /*07bc*/ 	.short	0x010a
        /*07be*/ 	.byte	0x3f
	.zero		1


	//   ....[24]....
        /*07c0*/ 	.word	0x00005280
        /*07c4*/ 	.word	0x0000005c
        /*07c8*/ 	.word	0x00022890
        /*07cc*/ 	.short	0x010a
        /*07ce*/ 	.byte	0x3f
	.zero		1


	//   ....[25]....
        /*07d0*/ 	.word	0x00005490
        /*07d4*/ 	.word	0x00000004
        /*07d8*/ 	.word	0x00000000
        /*07dc*/ 	.short	0x0101
        /*07de*/ 	.byte	0x3f
	.zero		1


	//   ....[26]....
        /*07e0*/ 	.word	0x000054d0
        /*07e4*/ 	.word	0x0000005c
        /*07e8*/ 	.word	0x000228b0
        /*07ec*/ 	.short	0x010a
        /*07ee*/ 	.byte	0x3f
	.zero		1


	//   ....[27]....
        /*07f0*/ 	.word	0x00005b20
        /*07f4*/ 	.word	0x0000005c
        /*07f8*/ 	.word	0x00000000
        /*07fc*/ 	.short	0x0101
        /*07fe*/ 	.byte	0x3f
	.zero		1


	//   ....[28]....
        /*0800*/ 	.word	0x00006600
        /*0804*/ 	.word	0x00000011
        /*0808*/ 	.word	0x00022800
        /*080c*/ 	.short	0x010a
        /*080e*/ 	.byte	0x3f
	.zero		1


	//   ....[29]....
        /*0810*/ 	.word	0x00006650
        /*0814*/ 	.word	0x00000011
        /*0818*/ 	.word	0x00022800
        /*081c*/ 	.short	0x010a
        /*081e*/ 	.byte	0x3f
	.zero		1


	//   ....[30]....
        /*0820*/ 	.word	0x00007270
        /*0824*/ 	.word	0x00000011
        /*0828*/ 	.word	0x00022800
        /*082c*/ 	.short	0x010a
        /*082e*/ 	.byte	0x3f
	.zero		1


	//   ....[31]....
        /*0830*/ 	.word	0x00008700
        /*0834*/ 	.word	0x00000011
        /*0838*/ 	.word	0x00022800
        /*083c*/ 	.short	0x010a
        /*083e*/ 	.byte	0x3f
	.zero		1


	//   ....[32]....
        /*0840*/ 	.word	0x00009750
        /*0844*/ 	.word	0x00000005
        /*0848*/ 	.word	0x00022830
        /*084c*/ 	.short	0x010a
        /*084e*/ 	.byte	0x3f
	.zero		1


	//   ....[33]....
        /*0850*/ 	.word	0x000097f0
        /*0854*/ 	.word	0x00000005
        /*0858*/ 	.word	0x00022830
        /*085c*/ 	.short	0x010a
        /*085e*/ 	.byte	0x3f
	.zero		1


	//   ....[34]....
        /*0860*/ 	.word	0x00009f30
        /*0864*/ 	.word	0x00000000
        /*0868*/ 	.word	0x00000000
        /*086c*/ 	.short	0x0101
        /*086e*/ 	.byte	0x3f
	.zero		1


	//   ....[35]....
        /*0870*/ 	.word	0x0000c0c0
        /*0874*/ 	.word	0x00000005
        /*0878*/ 	.word	0x00022850
        /*087c*/ 	.short	0x010a
        /*087e*/ 	.byte	0x3f
	.zero		1


	//   ....[36]....
        /*0880*/ 	.word	0x0000c110
        /*0884*/ 	.word	0x00000005
        /*0888*/ 	.word	0x00022850
        /*088c*/ 	.short	0x010a
        /*088e*/ 	.byte	0x3f
	.zero		1


	//   ....[37]....
        /*0890*/ 	.word	0x0000c4e0
        /*0894*/ 	.word	0x00000005
        /*0898*/ 	.word	0x00000000
        /*089c*/ 	.short	0x0101
        /*089e*/ 	.byte	0x3f
	.zero		1


	//   ....[38]....
        /*08a0*/ 	.word	0x0000c7f0
        /*08a4*/ 	.word	0x000000d1
        /*08a8*/ 	.word	0x00022830
        /*08ac*/ 	.short	0x010a
        /*08ae*/ 	.byte	0x3f
	.zero		1


	//   ....[39]....
        /*08b0*/ 	.word	0x0000c850
        /*08b4*/ 	.word	0x000000d1
        /*08b8*/ 	.word	0x00022830
        /*08bc*/ 	.short	0x010a
        /*08be*/ 	.byte	0x3f
	.zero		1


	//   ....[40]....
        /*08c0*/ 	.word	0x0000ccc0
        /*08c4*/ 	.word	0x000000a4
        /*08c8*/ 	.word	0x00000000
        /*08cc*/ 	.short	0x0101
        /*08ce*/ 	.byte	0x3f
	.zero		1


	//   ....[41]....
        /*08d0*/ 	.word	0x0000fa10
        /*08d4*/ 	.word	0x000000d1
        /*08d8*/ 	.word	0x00022850
        /*08dc*/ 	.short	0x010a
        /*08de*/ 	.byte	0x3f
	.zero		1


	//   ....[42]....
        /*08e0*/ 	.word	0x0000fa60
        /*08e4*/ 	.word	0x000000d1
        /*08e8*/ 	.word	0x00022850
        /*08ec*/ 	.short	0x010a
        /*08ee*/ 	.byte	0x3f
	.zero		1


	//   ....[43]....
        /*08f0*/ 	.word	0x0000fe20
        /*08f4*/ 	.word	0x000000d1
        /*08f8*/ 	.word	0x00000000
        /*08fc*/ 	.short	0x0101
        /*08fe*/ 	.byte	0x3f
	.zero		1


	//   ....[44]....
        /*0900*/ 	.word	0x00010180
        /*0904*/ 	.word	0x000000cd
        /*0908*/ 	.word	0x00022830
        /*090c*/ 	.short	0x010a
        /*090e*/ 	.byte	0x3f
	.zero		1


	//   ....[45]....
        /*0910*/ 	.word	0x000101e0
        /*0914*/ 	.word	0x000000cd
        /*0918*/ 	.word	0x00022830
        /*091c*/ 	.short	0x010a
        /*091e*/ 	.byte	0x3f
	.zero		1


	//   ....[46]....
        /*0920*/ 	.word	0x000116f0
        /*0924*/ 	.word	0x000000a6
        /*0928*/ 	.word	0x00000000
        /*092c*/ 	.short	0x0101
        /*092e*/ 	.byte	0x3f
	.zero		1


	//   ....[47]....
        /*0930*/ 	.word	0x00012150
        /*0934*/ 	.word	0x000000cd
        /*0938*/ 	.word	0x00022850
        /*093c*/ 	.short	0x010a
        /*093e*/ 	.byte	0x3f
	.zero		1


	//   ....[48]....
        /*0940*/ 	.word	0x000121a0
        /*0944*/ 	.word	0x000000cd
        /*0948*/ 	.word	0x00022850
        /*094c*/ 	.short	0x010a
        /*094e*/ 	.byte	0x3f
	.zero		1


	//   ....[49]....
        /*0950*/ 	.word	0x00012540
        /*0954*/ 	.word	0x000000cd
        /*0958*/ 	.word	0x00000000
        /*095c*/ 	.short	0x0101
        /*095e*/ 	.byte	0x3f
	.zero		1


	//   ....[50]....
        /*0960*/ 	.word	0x00012670
        /*0964*/ 	.word	0x000000cd
        /*0968*/ 	.word	0x00022830
        /*096c*/ 	.short	0x010a
        /*096e*/ 	.byte	0x3f
	.zero		1


	//   ....[51]....
        /*0970*/ 	.word	0x000126d0
        /*0974*/ 	.word	0x000000cd
        /*0978*/ 	.word	0x00022830
        /*097c*/ 	.short	0x010a
        /*097e*/ 	.byte	0x3f
	.zero		1


	//   ....[52]....
        /*0980*/ 	.word	0x00012b30
        /*0984*/ 	.word	0x000000a4
        /*0988*/ 	.word	0x00000000
        /*098c*/ 	.short	0x0101
        /*098e*/ 	.byte	0x3f
	.zero		1


	//   ....[53]....
        /*0990*/ 	.word	0x000158a0
        /*0994*/ 	.word	0x000000cd
        /*0998*/ 	.word	0x00022850
        /*099c*/ 	.short	0x010a
        /*099e*/ 	.byte	0x3f
	.zero		1


	//   ....[54]....
        /*09a0*/ 	.word	0x000158f0
        /*09a4*/ 	.word	0x000000cd
        /*09a8*/ 	.word	0x00022850
        /*09ac*/ 	.short	0x010a
        /*09ae*/ 	.byte	0x3f
	.zero		1


	//   ....[55]....
        /*09b0*/ 	.word	0x00015cb0
        /*09b4*/ 	.word	0x000000cd
        /*09b8*/ 	.word	0x00000000
        /*09bc*/ 	.short	0x0101
        /*09be*/ 	.byte	0x3f
	.zero		1


	//   ....[56]....
        /*09c0*/ 	.word	0x00017e50
        /*09c4*/ 	.word	0x00000000
        /*09c8*/ 	.word	0x00000000
        /*09cc*/ 	.short	0x0101
        /*09ce*/ 	.byte	0x3f
	.zero		1


	//   ....[57]....
        /*09d0*/ 	.word	0x0001a850
        /*09d4*/ 	.word	0x00000007
        /*09d8*/ 	.word	0x00022820
        /*09dc*/ 	.short	0x010a
        /*09de*/ 	.byte	0x3f
	.zero		1


	//   ....[58]....
        /*09e0*/ 	.word	0x0001a8e0
        /*09e4*/ 	.word	0x00000008
        /*09e8*/ 	.word	0x000228a0
        /*09ec*/ 	.short	0x010a
        /*09ee*/ 	.byte	0x3f
	.zero		1


	//   ....[59]....
        /*09f0*/ 	.word	0x0001aac0
        /*09f4*/ 	.word	0x00000008
        /*09f8*/ 	.word	0x000228c0
        /*09fc*/ 	.short	0x010a
        /*09fe*/ 	.byte	0x3f
	.zero		1


	//   ....[60]....
        /*0a00*/ 	.word	0x0001aed0
        /*0a04*/ 	.word	0x00000009
        /*0a08*/ 	.word	0x000228a0
        /*0a0c*/ 	.short	0x010a
        /*0a0e*/ 	.byte	0x3f
	.zero		1


	//   ....[61]....
        /*0a10*/ 	.word	0x0001b090
        /*0a14*/ 	.word	0x00000009
        /*0a18*/ 	.word	0x000228c0
        /*0a1c*/ 	.short	0x010a
        /*0a1e*/ 	.byte	0x3f
	.zero		1


	//   ....[62]....
        /*0a20*/ 	.word	0x0001c170
        /*0a24*/ 	.word	0x00000005
        /*0a28*/ 	.word	0x00022840
        /*0a2c*/ 	.short	0x010a
        /*0a2e*/ 	.byte	0x3f
	.zero		1


	//   ....[63]....
        /*0a30*/ 	.word	0x0001c560
        /*0a34*/ 	.word	0x00000007
        /*0a38*/ 	.word	0x00022820
        /*0a3c*/ 	.short	0x010a
        /*0a3e*/ 	.byte	0x3f
	.zero		1


	//   ....[64]....
        /*0a40*/ 	.word	0x0001c620
        /*0a44*/ 	.word	0x00000002
        /*0a48*/ 	.word	0x00022860
        /*0a4c*/ 	.short	0x010a
        /*0a4e*/ 	.byte	0x3f
	.zero		1


	//   ....[65]....
        /*0a50*/ 	.word	0x0001cc70
        /*0a54*/ 	.word	0x00000002
        /*0a58*/ 	.word	0x00022840
        /*0a5c*/ 	.short	0x010a
        /*0a5e*/ 	.byte	0x3f
	.zero		1


	//   ....[66]....
        /*0a60*/ 	.word	0x0001ce80
        /*0a64*/ 	.word	0x00000002
        /*0a68*/ 	.word	0x00022860
        /*0a6c*/ 	.short	0x010a
        /*0a6e*/ 	.byte	0x3f
	.zero		1


	//   ....[67]....
        /*0a70*/ 	.word	0x0001d420
        /*0a74*/ 	.word	0x00000002
        /*0a78*/ 	.word	0x00022840
        /*0a7c*/ 	.short	0x010a
        /*0a7e*/ 	.byte	0x3f
	.zero		1


	//   ....[68]....
        /*0a80*/ 	.word	0x0001d620
        /*0a84*/ 	.word	0x00000002
        /*0a88*/ 	.word	0x00022860
        /*0a8c*/ 	.short	0x010a
        /*0a8e*/ 	.byte	0x3f
	.zero		1


	//   ....[69]....
        /*0a90*/ 	.word	0x0001db30
        /*0a94*/ 	.word	0x00000002
        /*0a98*/ 	.word	0x00022840
        /*0a9c*/ 	.short	0x010a
        /*0a9e*/ 	.byte	0x3f
	.zero		1


	//   ....[70]....
        /*0aa0*/ 	.word	0x0001dd40
        /*0aa4*/ 	.word	0x00000002
        /*0aa8*/ 	.word	0x00022860
        /*0aac*/ 	.short	0x010a
        /*0aae*/ 	.byte	0x3f
	.zero		1


	//   ....[71]....
        /*0ab0*/ 	.word	0x0001eed0
        /*0ab4*/ 	.word	0x00000000
        /*0ab8*/ 	.word	0x00022820
        /*0abc*/ 	.short	0x010a
        /*0abe*/ 	.byte	0x3f
	.zero		1


	//   ....[72]....
        /*0ac0*/ 	.word	0x0001f080
        /*0ac4*/ 	.word	0x00000006
        /*0ac8*/ 	.word	0x00000000
        /*0acc*/ 	.short	0x010a
        /*0ace*/ 	.byte	0x3f
	.zero		1


	//   ....[73]....
        /*0ad0*/ 	.word	0x0001f0f0
        /*0ad4*/ 	.word	0x00000007
        /*0ad8*/ 	.word	0x00000000
        /*0adc*/ 	.short	0x010a
        /*0ade*/ 	.byte	0x3f
	.zero		1


	//   ....[74]....
        /*0ae0*/ 	.word	0x0001f160
        /*0ae4*/ 	.word	0x00000004
        /*0ae8*/ 	.word	0x00000000
        /*0aec*/ 	.short	0x010a
        /*0aee*/ 	.byte	0x3f
	.zero		1


	//   ....[75]....
        /*0af0*/ 	.word	0x0001f190
        /*0af4*/ 	.word	0x00000003
        /*0af8*/ 	.word	0x00000000
        /*0afc*/ 	.short	0x010a
        /*0afe*/ 	.byte	0x3f
	.zero		1


	//   ....[76]....
        /*0b00*/ 	.word	0x0001f1f0
        /*0b04*/ 	.word	0x0000005c
        /*0b08*/ 	.word	0x00022890
        /*0b0c*/ 	.short	0x010a
        /*0b0e*/ 	.byte	0x3f
	.zero		1


	//   ....[77]....
        /*0b10*/ 	.word	0x0001f240
        /*0b14*/ 	.word	0x0000005c
        /*0b18*/ 	.word	0x00022890
        /*0b1c*/ 	.short	0x010a
        /*0b1e*/ 	.byte	0x3f
	.zero		1


	//   ....[78]....
        /*0b20*/ 	.word	0x0001f290
        /*0b24*/ 	.word	0x0000005c
        /*0b28*/ 	.word	0x00022890
        /*0b2c*/ 	.short	0x010a
        /*0b2e*/ 	.byte	0x3f
	.zero		1


	//   ....[79]....
        /*0b30*/ 	.word	0x0001f2e0
        /*0b34*/ 	.word	0x0000005c
        /*0b38*/ 	.word	0x000228b0
        /*0b3c*/ 	.short	0x010a
        /*0b3e*/ 	.byte	0x3f
	.zero		1


	//   ....[80]....
        /*0b40*/ 	.word	0x0001f920
        /*0b44*/ 	.word	0x00000011
        /*0b48*/ 	.word	0x00022800
        /*0b4c*/ 	.short	0x010a
        /*0b4e*/ 	.byte	0x3f
	.zero		1


	//   ....[81]....
        /*0b50*/ 	.word	0x0001fe70
        /*0b54*/ 	.word	0x00000011
        /*0b58*/ 	.word	0x00022800
        /*0b5c*/ 	.short	0x010a
        /*0b5e*/ 	.byte	0x3f
	.zero		1


	//   ....[82]....
        /*0b60*/ 	.word	0x0001fec0
        /*0b64*/ 	.word	0x00000005
        /*0b68*/ 	.word	0x00022830
        /*0b6c*/ 	.short	0x010a
        /*0b6e*/ 	.byte	0x3f
	.zero		1


	//   ....[83]....
        /*0b70*/ 	.word	0x0001ff10
        /*0b74*/ 	.word	0x00000005
        /*0b78*/ 	.word	0x00022850
        /*0b7c*/ 	.short	0x010a
        /*0b7e*/ 	.byte	0x3f
	.zero		1


	//   ....[84]....
        /*0b80*/ 	.word	0x0001ff60
        /*0b84*/ 	.word	0x000000d1
        /*0b88*/ 	.word	0x00022830
        /*0b8c*/ 	.short	0x010a
        /*0b8e*/ 	.byte	0x3f
	.zero		1


	//   ....[85]....
        /*0b90*/ 	.word	0x0001ffb0
        /*0b94*/ 	.word	0x000000d1
        /*0b98*/ 	.word	0x00022850
        /*0b9c*/ 	.short	0x010a
        /*0b9e*/ 	.byte	0x3f
	.zero		1


	//   ....[86]....
        /*0ba0*/ 	.word	0x00020000
        /*0ba4*/ 	.word	0x000000cd
        /*0ba8*/ 	.word	0x00022830
        /*0bac*/ 	.short	0x010a
        /*0bae*/ 	.byte	0x3f
	.zero		1


	//   ....[87]....
        /*0bb0*/ 	.word	0x00020050
        /*0bb4*/ 	.word	0x000000cd
        /*0bb8*/ 	.word	0x00022850
        /*0bbc*/ 	.short	0x010a
        /*0bbe*/ 	.byte	0x3f
	.zero		1


	//   ....[88]....
        /*0bc0*/ 	.word	0x000200a0
        /*0bc4*/ 	.word	0x000000cd
        /*0bc8*/ 	.word	0x00022830
        /*0bcc*/ 	.short	0x010a
        /*0bce*/ 	.byte	0x3f
	.zero		1


	//   ....[89]....
        /*0bd0*/ 	.word	0x000200f0
        /*0bd4*/ 	.word	0x000000cd
        /*0bd8*/ 	.word	0x00022850
        /*0bdc*/ 	.short	0x010a
        /*0bde*/ 	.byte	0x3f
	.zero		1


	//   ....[90]....
        /*0be0*/ 	.word	0x00020290
        /*0be4*/ 	.word	0x00000007
        /*0be8*/ 	.word	0x00022820
        /*0bec*/ 	.short	0x010a
        /*0bee*/ 	.byte	0x3f
	.zero		1


	//   ....[91]....
        /*0bf0*/ 	.word	0x000202e0
        /*0bf4*/ 	.word	0x00000008
        /*0bf8*/ 	.word	0x000228a0
        /*0bfc*/ 	.short	0x010a
        /*0bfe*/ 	.byte	0x3f
	.zero		1


	//   ....[92]....
        /*0c00*/ 	.word	0x00020330
        /*0c04*/ 	.word	0x00000008
        /*0c08*/ 	.word	0x000228c0
        /*0c0c*/ 	.short	0x010a
        /*0c0e*/ 	.byte	0x3f
	.zero		1


	//   ....[93]....
        /*0c10*/ 	.word	0x00020380
        /*0c14*/ 	.word	0x00000009
        /*0c18*/ 	.word	0x000228a0
        /*0c1c*/ 	.short	0x010a
        /*0c1e*/ 	.byte	0x3f
	.zero		1


	//   ....[94]....
        /*0c20*/ 	.word	0x000203d0
        /*0c24*/ 	.word	0x00000009
        /*0c28*/ 	.word	0x000228c0
        /*0c2c*/ 	.short	0x010a
        /*0c2e*/ 	.byte	0x3f
	.zero		1


	//   ....[95]....
        /*0c30*/ 	.word	0x00020570
        /*0c34*/ 	.word	0x00000005
        /*0c38*/ 	.word	0x00022840
        /*0c3c*/ 	.short	0x010a
        /*0c3e*/ 	.byte	0x3f
	.zero		1


	//   ....[96]....
        /*0c40*/ 	.word	0x000205f0
        /*0c44*/ 	.word	0x00000005
        /*0c48*/ 	.word	0x00022820
        /*0c4c*/ 	.short	0x010a
        /*0c4e*/ 	.byte	0x3f
	.zero		1


	//   ....[97]....
        /*0c50*/ 	.word	0x00020640
        /*0c54*/ 	.word	0x00000002
        /*0c58*/ 	.word	0x00022860
        /*0c5c*/ 	.short	0x010a
        /*0c5e*/ 	.byte	0x3f
	.zero		1


	//   ....[98]....
        /*0c60*/ 	.word	0x00020690
        /*0c64*/ 	.word	0x00000002
        /*0c68*/ 	.word	0x00022840
        /*0c6c*/ 	.short	0x010a
        /*0c6e*/ 	.byte	0x3f
	.zero		1


	//   ....[99]....
        /*0c70*/ 	.word	0x000206e0
        /*0c74*/ 	.word	0x00000002
        /*0c78*/ 	.word	0x00022860
        /*0c7c*/ 	.short	0x010a
        /*0c7e*/ 	.byte	0x3f
	.zero		1


	//   ....[100]....
        /*0c80*/ 	.word	0x00020730
        /*0c84*/ 	.word	0x00000002
        /*0c88*/ 	.word	0x00022840
        /*0c8c*/ 	.short	0x010a
        /*0c8e*/ 	.byte	0x3f
	.zero		1


	//   ....[101]....
        /*0c90*/ 	.word	0x00020780
        /*0c94*/ 	.word	0x00000002
        /*0c98*/ 	.word	0x00022860
        /*0c9c*/ 	.short	0x010a
        /*0c9e*/ 	.byte	0x3f
	.zero		1


	//   ....[102]....
        /*0ca0*/ 	.word	0x000207d0
        /*0ca4*/ 	.word	0x00000002
        /*0ca8*/ 	.word	0x00022840
        /*0cac*/ 	.short	0x010a
        /*0cae*/ 	.byte	0x3f
	.zero		1


	//   ....[103]....
        /*0cb0*/ 	.word	0x00020820
        /*0cb4*/ 	.word	0x00000002
        /*0cb8*/ 	.word	0x00022860
        /*0cbc*/ 	.short	0x010a
        /*0cbe*/ 	.byte	0x3f
	.zero		1


	//   ....[104]....
        /*0cc0*/ 	.word	0x000211e0
        /*0cc4*/ 	.word	0x00000000
        /*0cc8*/ 	.word	0x00022820
        /*0ccc*/ 	.short	0x010a
        /*0cce*/ 	.byte	0x3f
	.zero		1


	//   ....[105]....
        /*0cd0*/ 	.word	0x00021380
        /*0cd4*/ 	.word	0x00000006
        /*0cd8*/ 	.word	0x00000000
        /*0cdc*/ 	.short	0x010a
        /*0cde*/ 	.byte	0x3f
	.zero		1


	//   ....[106]....
        /*0ce0*/ 	.word	0x000213d0
        /*0ce4*/ 	.word	0x00000007
        /*0ce8*/ 	.word	0x00000000
        /*0cec*/ 	.short	0x010a
        /*0cee*/ 	.byte	0x3f
	.zero		1


	//   ....[107]....
        /*0cf0*/ 	.word	0x00021420
        /*0cf4*/ 	.word	0x00000004
        /*0cf8*/ 	.word	0x00000000
        /*0cfc*/ 	.short	0x010a
        /*0cfe*/ 	.byte	0x3f
	.zero		1


	//----- nvinfo : EIATTR_NUM_MBARRIERS
	.align		4
.L_412:
        /*0d00*/ 	.byte	0x03, 0x38
        /*0d02*/ 	.short	0x0016


	//----- nvinfo : EIATTR_EXIT_INSTR_OFFSETS
	.align		4
        /*0d04*/ 	.byte	0x04, 0x1c
        /*0d06*/ 	.short	(.L_414 - .L_413)


	//   ....[0]....
.L_413:
        /*0d08*/ 	.word	0x0001f1e0


	//----- nvinfo : EIATTR_MAX_THREADS
	.align		4
.L_414:
        /*0d0c*/ 	.byte	0x04, 0x05
        /*0d0e*/ 	.short	(.L_416 - .L_415)
.L_415:
        /*0d10*/ 	.word	0x00000180
        /*0d14*/ 	.word	0x00000001
        /*0d18*/ 	.word	0x00000001


	//----- nvinfo : EIATTR_CRS_STACK_SIZE
	.align		4
.L_416:
        /*0d1c*/ 	.byte	0x04, 0x1e
        /*0d1e*/ 	.short	(.L_418 - .L_417)
.L_417:
        /*0d20*/ 	.word	0x00000000


	//----- nvinfo : EIATTR_CBANK_PARAM_SIZE
	.align		4
.L_418:
        /*0d24*/ 	.byte	0x03, 0x19
        /*0d26*/ 	.short	0x0a70


	//----- nvinfo : EIATTR_PARAM_CBANK
	.align		4
        /*0d28*/ 	.byte	0x04, 0x0a
        /*0d2a*/ 	.short	(.L_420 - .L_419)
	.align		4
.L_419:
        /*0d2c*/ 	.word	index@(.nv.constant0._ZN7cutlass13device_kernelIN5flash11enable_sm90INS1_16FlashAttnFwdSm90INS1_25CollectiveMainloopFwdSm90ILi2EN4cute5tupleIJNS5_1CILi1EEES8_S8_EEENS6_IJNS7_ILi128EEENS7_ILi96EEENS7_ILi64EEEEEELi256ENS_10bfloat16_tEfNS_4arch4Sm90ELb0ELb1ELb1ELb1ELb0ELb1ELb0ELb1ELb0ELb0ELb0ELb0EEENS1_21CollectiveEpilogueFwdINS6_IJSA_NS7_ILi256EEESB_EEES9_SE_SG_Li256ELb1ELb0ELb0ELb0EEENS1_36VarlenDynamicPersistentTileSchedulerILi128ELi96ELi256ELi32ELb0ELb0ELb1ELb1ELb0ELb1EEEEEEEEEvNT_6ParamsE)
        /*0d30*/ 	.short	0x0210
        /*0d32*/ 	.short	0x0a70


	//----- nvinfo : EIATTR_SW_WAR
	.align		4
.L_420:
        /*0d34*/ 	.byte	0x04, 0x36
        /*0d36*/ 	.short	(.L_422 - .L_421)
.L_421:
        /*0d38*/ 	.word	0x00000008
.L_422:


//--------------------- .nv.info._ZN7cutlass13device_kernelIN5flash11enable_sm90INS1_16FlashAttnFwdSm90INS1_25CollectiveMainloopFwdSm90ILi2EN4cute5tupleIJNS5_1CILi1EEES8_S8_EEENS6_IJNS7_ILi128EEENS7_ILi96EEENS7_ILi64EEEEEELi256ENS_10bfloat16_tEfNS_4arch4Sm90ELb0ELb1ELb1ELb1ELb0ELb0ELb1ELb1ELb0ELb0ELb0ELb0EEENS1_21CollectiveEpilogueFwdINS6_IJSA_NS7_ILi256EEESB_EEES9_SE_SG_Li256ELb1ELb0ELb0ELb0EEENS1_36VarlenDynamicPersistentTileSchedulerILi128ELi96ELi256ELi32ELb0ELb0ELb1ELb1ELb0ELb1EEEEEEEEEvNT_6ParamsE --------------------------
	.section	.nv.info._ZN7cutlass13device_kernelIN5flash11enable_sm90INS1_16FlashAttnFwdSm90INS1_25CollectiveMainloopFwdSm90ILi2EN4cute5tupleIJNS5_1CILi1EEES8_S8_EEENS6_IJNS7_ILi128EEENS7_ILi96EEENS7_ILi64EEEEEELi256ENS_10bfloat16_tEfNS_4arch4Sm90ELb0ELb1ELb1ELb1ELb0ELb0ELb1ELb1ELb0ELb0ELb0ELb0EEENS1_21CollectiveEpilogueFwdINS6_IJSA_NS7_ILi256EEESB_EEES9_SE_SG_Li256ELb1ELb0ELb0ELb0EEENS1_36VarlenDynamicPersistentTileSchedulerILi128ELi96ELi256ELi32ELb0ELb0ELb1ELb1ELb0ELb1EEEEEEEEEvNT_6ParamsE,"",@"SHT_CUDA_INFO"
	.sectionflags	@""
	.align	4


	//----- nvinfo : EIATTR_CUDA_API_VERSION
	.align		4
        /*0000*/ 	.byte	0x04, 0x37
        /*0002*/ 	.short	(.L_424 - .L_423)
.L_423:
        /*0004*/ 	.word	0x00000082


	//----- nvinfo : EIATTR_KPARAM_INFO
	.align		4
.L_424:
        /*0008*/ 	.byte	0x04, 0x17
        /*000a*/ 	.short	(.L_426 - .L_425)
.L_425:
        /*000c*/ 	.word	0x00000000
        /*0010*/ 	.short	0x0000
        /*0012*/ 	.short	0x0070
        /*0014*/ 	.byte	0x00, 0xf0, 0x01, 0x2c


	//----- nvinfo : EIATTR_SPARSE_MMA_MASK
	.align		4
.L_426:
        /*0018*/ 	.byte	0x03, 0x50
        /*001a*/ 	.short	0x0000


	//----- nvinfo : EIATTR_MAXREG_COUNT
	.align		4
        /*001c*/ 	.byte	0x03, 0x1b
        /*001e*/ 	.short	0x00a8


	//----- nvinfo : EIATTR_NUM_BARRIERS
	.align		4
        /*0020*/ 	.byte	0x02, 0x4c
        /*0022*/ 	.byte	0x10
	.zero		1


	//----- nvinfo : EIATTR_EXTERNS
	.align		4
        /*0024*/ 	.byte	0x04, 0x0f
        /*0026*/ 	.short	(.L_428 - .L_427)


	//   ....[0]....
	.align		4
.L_427:
        /*0028*/ 	.word	index@(__assertfail)


	//----- nvinfo : EIATTR_ANNOTATIONS
	.align		4
.L_428:
        /*002c*/ 	.byte	0x04, 0x55
        /*002e*/ 	.short	(.L_430 - .L_429)


	//   ....[0]....
.L_429:
        /* <DEDUP_REMOVED lines=29> */


	//----- nvinfo : EIATTR_MERCURY_ISA_VERSION
	.align		4
.L_430:
        /*01e8*/ 	.byte	0x03, 0x5f
        /*01ea*/ 	.short	0x0101


	//----- nvinfo : EIATTR_UNUSED_LOAD_BYTE_OFFSET
	.align		4
        /*01ec*/ 	.byte	0x04, 0x44
        /*01ee*/ 	.short	(.L_432 - .L_431)


	//   ....[0]....
.L_431:
        /*01f0*/ 	.word	0x00000ba0
        /*01f4*/ 	.word	0x0000fff0


	//   ....[1]....
        /*01f8*/ 	.word	0x00020030
        /*01fc*/ 	.word	0x0000fff0


	//----- nvinfo : EIATTR_INT_WARP_WIDE_INSTR_OFFSETS
	.align		4
.L_432:
        /*0200*/ 	.byte	0x04, 0x31
        /*0202*/ 	.short	(.L_434 - .L_433)


	//   ....[0]....
.L_433:
        /*0204*/ 	.word	0x000001d0


	//   ....[1]....
        /*0208*/ 	.word	0x00000210


	//   ....[2]....
        /*020c*/ 	.word	0x00000280


	//   ....[3]....
        /*0210*/ 	.word	0x00000290


	//   ....[4]....
        /*0214*/ 	.word	0x00023d30


	//   ....[5]....
        /*0218*/ 	.word	0x00023dc0


	//   ....[6]....
        /*021c*/ 	.word	0x000242c0


	//   ....[7]....
        /*0220*/ 	.word	0x00024340


	//   ....[8]....
        /*0224*/ 	.word	0x00026860


	//   ....[9]....
        /*0228*/ 	.word	0x000268f0


	//----- nvinfo : EIATTR_COOP_GROUP_MASK_REGIDS
	.align		4
.L_434:
        /*022c*/ 	.byte	0x04, 0x29
        /*022e*/ 	.short	(.L_436 - .L_435)


	//   ....[0]....
.L_435:
        /*0230*/ 	.word	0xffffffff


	//   ....[1]....
        /*0234*/ 	.word	0xffffffff


	//   ....[2]....
        /*0238*/ 	.word	0xffffffff


	//   ....[3]....
        /*023c*/ 	.word	0xffffffff


	//   ....[4]....
        /*0240*/ 	.word	0xffffffff


	//   ....[5]....
        /*0244*/ 	.word	0xffffffff


	//   ....[6]....
        /*0248*/ 	.word	0xffffffff


	//   ....[7]....
        /*024c*/ 	.word	0xffffffff


	//   ....[8]....
        /*0250*/ 	.word	0xffffffff


	//   ....[9]....
        /*0254*/ 	.word	0xffffffff


	//   ....[10]....
        /*0258*/ 	.word	0xffffffff


	//   ....[11]....
        /*025c*/ 	.word	0xffffffff


	//   ....[12]....
        /*0260*/ 	.word	0xffffffff


	//   ....[13]....
        /*0264*/ 	.word	0xffffffff


	//   ....[14]....
        /*0268*/ 	.word	0xffffffff


	//   ....[15]....
        /*026c*/ 	.word	0xffffffff


	//   ....[16]....
        /*0270*/ 	.word	0xffffffff


	//   ....[17]....
        /*0274*/ 	.word	0xffffffff


	//   ....[18]....
        /*0278*/ 	.word	0xffffffff


	//   ....[19]....
        /*027c*/ 	.word	0xffffffff


	//   ....[20]....
        /*0280*/ 	.word	0xffffffff


	//   ....[21]....
        /*0284*/ 	.word	0xffffffff


	//   ....[22]....
        /*0288*/ 	.word	0xffffffff


	//   ....[23]....
        /*028c*/ 	.word	0xffffffff


	//   ....[24]....
        /*0290*/ 	.word	0xffffffff


	//   ....[25]....
        /*0294*/ 	.word	0xffffffff


	//   ....[26]....
        /*0298*/ 	.word	0xffffffff


	//   ....[27]....
        /*029c*/ 	.word	0xffffffff


	//   ....[28]....
        /*02a0*/ 	.word	0xffffffff


	//   ....[29]....
        /*02a4*/ 	.word	0xffffffff


	//   ....[30]....
        /*02a8*/ 	.word	0xffffffff


	//   ....[31]....
        /*02ac*/ 	.word	0xffffffff


	//   ....[32]....
        /*02b0*/ 	.word	0xffffffff


	//   ....[33]....
        /*02b4*/ 	.word	0xffffffff


	//   ....[34]....
        /*02b8*/ 	.word	0xffffffff


	//   ....[35]....
        /*02bc*/ 	.word	0xffffffff


	//   ....[36]....
        /*02c0*/ 	.word	0xffffffff


	//   ....[37]....
        /*02c4*/ 	.word	0xffffffff


	//   ....[38]....
        /*02c8*/ 	.word	0xffffffff


	//   ....[39]....
        /*02cc*/ 	.word	0xffffffff


	//   ....[40]....
        /*02d0*/ 	.word	0xffffffff


	//   ....[41]....
        /*02d4*/ 	.word	0xffffffff


	//   ....[42]....
        /*02d8*/ 	.word	0xffffffff


	//   ....[43]....
        /*02dc*/ 	.word	0xffffffff


	//   ....[44]....
        /*02e0*/ 	.word	0xffffffff


	//   ....[45]....
        /*02e4*/ 	.word	0xffffffff


	//   ....[46]....
        /*02e8*/ 	.word	0xffffffff


	//   ....[47]....
        /*02ec*/ 	.word	0xffffffff


	//   ....[48]....
        /*02f0*/ 	.word	0xffffffff


	//   ....[49]....
        /*02f4*/ 	.word	0xffffffff


	//   ....[50]....
        /*02f8*/ 	.word	0xffffffff


	//   ....[51]....
        /*02fc*/ 	.word	0xffffffff


	//   ....[52]....
        /*0300*/ 	.word	0xffffffff


	//   ....[53]....
        /*0304*/ 	.word	0xffffffff


	//   ....[54]....
        /*0308*/ 	.word	0xffffffff


	//   ....[55]....
        /*030c*/ 	.word	0xffffffff


	//   ....[56]....
        /*0310*/ 	.word	0xffffffff


	//   ....[57]....
        /*0314*/ 	.word	0xffffffff


	//   ....[58]....
        /*0318*/ 	.word	0x0500000f


	//   ....[59]....
        /*031c*/ 	.word	0x0500000f


	//   ....[60]....
        /*0320*/ 	.word	0x0500000f


	//   ....[61]....
        /*0324*/ 	.word	0x0500000f


	//   ....[62]....
        /*0328*/ 	.word	0x0500000f


	//   ....[63]....
        /*032c*/ 	.word	0x0500000f


	//   ....[64]....
        /*0330*/ 	.word	0x0500000f


	//   ....[65]....
        /*0334*/ 	.word	0x0500000f


	//   ....[66]....
        /*0338*/ 	.word	0x0500000f


	//   ....[67]....
        /*033c*/ 	.word	0x0500000f


	//   ....[68]....
        /*0340*/ 	.word	0x0500000f


	//   ....[69]....
        /*0344*/ 	.word	0x0500000f


	//   ....[70]....
        /*0348*/ 	.word	0x0500000f


	//   ....[71]....
        /*034c*/ 	.word	0x0500000f


	//   ....[72]....
        /*0350*/ 	.word	0x0500000f


	//   ....[73]....
        /*0354*/ 	.word	0x0500000f


	//   ....[74]....
        /*0358*/ 	.word	0x0500000f


	//   ....[75]....
        /*035c*/ 	.word	0x0500000f


	//   ....[76]....
        /*0360*/ 	.word	0x0500000f


	//   ....[77]....
        /*0364*/ 	.word	0xffffffff


	//   ....[78]....
        /*0368*/ 	.word	0xffffffff


	//   ....[79]....
        /*036c*/ 	.word	0xffffffff


	//   ....[80]....
        /*0370*/ 	.word	0xffffffff


	//----- nvinfo : EIATTR_COOP_GROUP_INSTR_OFFSETS
	.align		4
.L_436:
        /*0374*/ 	.byte	0x04, 0x28
        /*0376*/ 	.short	(.L_438 - .L_437)


	//   ....[0]....
.L_437:
        /*0378*/ 	.word	0x000000b0


	//   ....[1]....
        /*037c*/ 	.word	0x000001e0


	//   ....[2]....
        /*0380*/ 	.word	0x00000230


	//   ....[3]....
        /*0384*/ 	.word	0x00000480


	//   ....[4]....
        /*0388*/ 	.word	0x000005e0


	//   ....[5]....
        /*038c*/ 	.word	0x00000700


	//   ....[6]....
        /*0390*/ 	.word	0x00000860


	//   ....[7]....
        /*0394*/ 	.word	0x00002240


	//   ....[8]....
        /*0398*/ 	.word	0x00006250


	//   ....[9]....
        /*039c*/ 	.word	0x000062d0


	//   ....[10]....
        /*03a0*/ 	.word	0x000065c0


	//   ....[11]....
        /*03a4*/ 	.word	0x000065e0


	//   ....[12]....
        /*03a8*/ 	.word	0x0000bda0


	//   ....[13]....
        /*03ac*/ 	.word	0x0000be20


	//   ....[14]....
        /*03b0*/ 	.word	0x0000c1c0


	//   ....[15]....
        /*03b4*/ 	.word	0x0000c1e0


	//   ....[16]....
        /*03b8*/ 	.word	0x00017020


	//   ....[17]....
        /*03bc*/ 	.word	0x000170c0


	//   ....[18]....
        /*03c0*/ 	.word	0x000172d0


	//   ....[19]....
        /*03c4*/ 	.word	0x00017350


	//   ....[20]....
        /*03c8*/ 	.word	0x0001f0b0


	//   ....[21]....
        /*03cc*/ 	.word	0x0001f0d0


	//   ....[22]....
        /*03d0*/ 	.word	0x0001f130


	//   ....[23]....
        /*03d4*/ 	.word	0x0001f170


	//   ....[24]....
        /*03d8*/ 	.word	0x000228b0


	//   ....[25]....
        /*03dc*/ 	.word	0x00022a40


	//   ....[26]....
        /*03e0*/ 	.word	0x00022a70


	//   ....[27]....
        /*03e4*/ 	.word	0x00022aa0


	//   ....[28]....
        /*03e8*/ 	.word	0x00022ae0


	//   ....[29]....
        /*03ec*/ 	.word	0x00022b30


	//   ....[30]....
        /*03f0*/ 	.word	0x00022b90


	//   ....[31]....
        /*03f4*/ 	.word	0x00022d70


	//   ....[32]....
        /*03f8*/ 	.word	0x00022dd0


	//   ....[33]....
        /*03fc*/ 	.word	0x00022e10


	//   ....[34]....
        /*0400*/ 	.word	0x00022e50


	//   ....[35]....
        /*0404*/ 	.word	0x00022e80


	//   ....[36]....
        /*0408*/ 	.word	0x00022eb0


	//   ....[37]....
        /*040c*/ 	.word	0x00022f40


	//   ....[38]....
        /*0410*/ 	.word	0x00022fa0


	//   ....[39]....
        /*0414*/ 	.word	0x00023030


	//   ....[40]....
        /*0418*/ 	.word	0x00026980


	//   ....[41]....
        /*041c*/ 	.word	0x00026990


	//   ....[42]....
        /*0420*/ 	.word	0x00026aa0


	//   ....[43]....
        /*0424*/ 	.word	0x00026b00


	//   ....[44]....
        /*0428*/ 	.word	0x00026b40


	//   ....[45]....
        /*042c*/ 	.word	0x00026b80


	//   ....[46]....
        /*0430*/ 	.word	0x00026bb0


	//   ....[47]....
        /*0434*/ 	.word	0x00026be0


	//   ....[48]....
        /*0438*/ 	.word	0x00026d70


	//   ....[49]....
        /*043c*/ 	.word	0x00026dd0


	//   ....[50]....
        /*0440*/ 	.word	0x00026e10


	//   ....[51]....
        /*0444*/ 	.word	0x00026e50


	//   ....[52]....
        /*0448*/ 	.word	0x00026e80


	//   ....[53]....
        /*044c*/ 	.word	0x00026eb0


	//   ....[54]....
        /*0450*/ 	.word	0x00026f70


	//   ....[55]....
        /*0454*/ 	.word	0x00026f90


	//   ....[56]....
        /*0458*/ 	.word	0x00027000


	//   ....[57]....
        /*045c*/ 	.word	0x00027670


	//   ....[58]....
        /*0460*/ 	.word	0x00027c50


	//   ....[59]....
        /*0464*/ 	.word	0x00028070


	//   ....[60]....
        /*0468*/ 	.word	0x00028100


	//   ....[61]....
        /*046c*/ 	.word	0x000281a0


	//   ....[62]....
        /*0470*/ 	.word	0x00028250


	//   ....[63]....
        /*0474*/ 	.word	0x000282d0


	//   ....[64]....
        /*0478*/ 	.word	0x00028350


	//   ....[65]....
        /*047c*/ 	.word	0x000283d0


	//   ....[66]....
        /*0480*/ 	.word	0x00028450


	//   ....[67]....
        /*0484*/ 	.word	0x000284e0


	//   ....[68]....
        /*0488*/ 	.word	0x00028590


	//   ....[69]....
        /*048c*/ 	.word	0x00028610


	//   ....[70]....
        /*0490*/ 	.word	0x00028690


	//   ....[71]....
        /*0494*/ 	.word	0x00028710


	//   ....[72]....
        /*0498*/ 	.word	0x00028790


	//   ....[73]....
        /*049c*/ 	.word	0x00028800


	//   ....[74]....
        /*04a0*/ 	.word	0x000288a0


	//   ....[75]....
        /*04a4*/ 	.word	0x00028930


	//   ....[76]....
        /*04a8*/ 	.word	0x00028a50


	//   ....[77]....
        /*04ac*/ 	.word	0x0002ca20


	//   ....[78]....
        /*04b0*/ 	.word	0x0002ca70


	//   ....[79]....
        /*04b4*/ 	.word	0x0002cad0


	//   ....[80]....
        /*04b8*/ 	.word	0x0002caf0


	//----- nvinfo : EIATTR_REG_RECONFIG
	.align		4
.L_438:
        /*04bc*/ 	.byte	0x01, 0x54
	.zero		2


	//----- nvinfo : EIATTR_SYSCALL_OFFSETS
	.align		4
        /*04c0*/ 	.byte	0x04, 0x46
        /*04c2*/ 	.short	(.L_440 - .L_439)


	//   ....[0]....
.L_439:
        /*04c4*/ 	.word	0x000027b0


	//   ....[1]....
        /*04c8*/ 	.word	0x00023f50


	//   ....[2]....
        /*04cc*/ 	.word	0x00024090


	//   ....[3]....
        /*04d0*/ 	.word	0x00024190


	//----- nvinfo : EIATTR_MBARRIER_INSTR_OFFSETS
	.align		4
.L_440:
        /*04d4*/ 	.byte	0x04, 0x39
        /*04d6*/ 	.short	(.L_442 - .L_441)


	//   ....[0]....
.L_441:
        /*04d8*/ 	.word	0x00000320
        /*04dc*/ 	.word	0x000000ff
        /*04e0*/ 	.word	0x00032400
        /*04e4*/ 	.short	0x0100
        /*04e6*/ 	.byte	0x08
	.zero		1


	//   ....[1]....
        /*04e8*/ 	.word	0x00000330
        /*04ec*/ 	.word	0x000000ff
        /*04f0*/ 	.word	0x00032410
        /*04f4*/ 	.short	0x0100
        /*04f6*/ 	.byte	0x08
	.zero		1


	//   ....[2]....
        /*04f8*/ 	.word	0x00000340
        /*04fc*/ 	.word	0x000000ff
        /*0500*/ 	.word	0x00032420
        /*0504*/ 	.short	0x0100
        /*0506*/ 	.byte	0x08
	.zero		1


	//   ....[3]....
        /*0508*/ 	.word	0x00000430
        /*050c*/ 	.word	0x000000ff
        /*0510*/ 	.word	0x00032430
        /*0514*/ 	.short	0x0100
        /*0516*/ 	.byte	0x08
	.zero		1


	//   ....[4]....
        /*0518*/ 	.word	0x00000440
        /*051c*/ 	.word	0x000000ff
        /*0520*/ 	.word	0x00032440
        /*0524*/ 	.short	0x0100
        /*0526*/ 	.byte	0x08
	.zero		1


	//   ....[5]....
        /*0528*/ 	.word	0x00000450
        /*052c*/ 	.word	0x000000ff
        /*0530*/ 	.word	0x00032438
        /*0534*/ 	.short	0x0100
        /*0536*/ 	.byte	0x08
	.zero		1


	//   ....[6]....
        /*0538*/ 	.word	0x00000460
        /*053c*/ 	.word	0x000000ff
        /*0540*/ 	.word	0x00032448
        /*0544*/ 	.short	0x0100
        /*0546*/ 	.byte	0x08
	.zero		1


	//   ....[7]....
        /*0548*/ 	.word	0x00000590
        /*054c*/ 	.word	0x000000ff
        /*0550*/ 	.word	0x00032450
        /*0554*/ 	.short	0x0100
        /*0556*/ 	.byte	0x08
	.zero		1


	//   ....[8]....
        /*0558*/ 	.word	0x000005a0
        /*055c*/ 	.word	0x000000ff
        /*0560*/ 	.word	0x00032460
        /*0564*/ 	.short	0x0100
        /*0566*/ 	.byte	0x08
	.zero		1


	//   ....[9]....
        /*0568*/ 	.word	0x000005b0
        /*056c*/ 	.word	0x000000ff
        /*0570*/ 	.word	0x00032458
        /*0574*/ 	.short	0x0100
        /*0576*/ 	.byte	0x08
	.zero		1


	//   ....[10]....
        /*0578*/ 	.word	0x000005c0
        /*057c*/ 	.word	0x000000ff
        /*0580*/ 	.word	0x00032468
        /*0584*/ 	.short	0x0100
        /*0586*/ 	.byte	0x08
	.zero		1


	//   ....[11]....
        /*0588*/ 	.word	0x000006b0
        /*058c*/ 	.word	0x000000ff
        /*0590*/ 	.word	0x00032470
        /*0594*/ 	.short	0x0100
        /*0596*/ 	.byte	0x06
	.zero		1


	//   ....[12]....
        /*0598*/ 	.word	0x000006c0
        /*059c*/ 	.word	0x000000ff
        /*05a0*/ 	.word	0x00032480
        /*05a4*/ 	.short	0x0100
        /*05a6*/ 	.byte	0x06
	.zero		1


	//   ....[13]....
        /*05a8*/ 	.word	0x000006d0
        /*05ac*/ 	.word	0x000000ff
        /*05b0*/ 	.word	0x00032478
        /*05b4*/ 	.short	0x0100
        /*05b6*/ 	.byte	0x06
	.zero		1


	//   ....[14]....
        /*05b8*/ 	.word	0x000006e0
        /*05bc*/ 	.word	0x000000ff
        /*05c0*/ 	.word	0x00032488
        /*05c4*/ 	.short	0x0100
        /*05c6*/ 	.byte	0x06
	.zero		1


	//   ....[15]....
        /*05c8*/ 	.word	0x00000810
        /*05cc*/ 	.word	0x000000ff
        /*05d0*/ 	.word	0x00032490
        /*05d4*/ 	.short	0x0100
        /*05d6*/ 	.byte	0x08
	.zero		1


	//   ....[16]....
        /*05d8*/ 	.word	0x00000820
        /*05dc*/ 	.word	0x000000ff
        /*05e0*/ 	.word	0x000324a0
        /*05e4*/ 	.short	0x0100
        /*05e6*/ 	.byte	0x08
	.zero		1


	//   ....[17]....
        /*05e8*/ 	.word	0x00000830
        /*05ec*/ 	.word	0x000000ff
        /*05f0*/ 	.word	0x00032498
        /*05f4*/ 	.short	0x0100
        /*05f6*/ 	.byte	0x08
	.zero		1


	//   ....[18]....
        /*05f8*/ 	.word	0x00000840
        /*05fc*/ 	.word	0x000000ff
        /*0600*/ 	.word	0x000324a8
        /*0604*/ 	.short	0x0100
        /*0606*/ 	.byte	0x08
	.zero		1


	//   ....[19]....
        /*0608*/ 	.word	0x00000970
        /*060c*/ 	.word	0x000000ff
        /*0610*/ 	.word	0x000324b0
        /*0614*/ 	.short	0x0100
        /*0616*/ 	.byte	0x08
	.zero		1


	//   ....[20]....
        /*0618*/ 	.word	0x00000980
        /*061c*/ 	.word	0x000000ff
        /*0620*/ 	.word	0x000324c0
        /*0624*/ 	.short	0x0100
        /*0626*/ 	.byte	0x08
	.zero		1


	//   ....[21]....
        /*0628*/ 	.word	0x00000990
        /*062c*/ 	.word	0x000000ff
        /*0630*/ 	.word	0x000324b8
        /*0634*/ 	.short	0x0100
        /*0636*/ 	.byte	0x08
	.zero		1


	//   ....[22]....
        /*0638*/ 	.word	0x000009a0
        /*063c*/ 	.word	0x000000ff
        /*0640*/ 	.word	0x000324c8
        /*0644*/ 	.short	0x0100
        /*0646*/ 	.byte	0x08
	.zero		1


	//   ....[23]....
        /*0648*/ 	.word	0x00002a30
        /*064c*/ 	.word	0x000000ff
        /*0650*/ 	.word	0x00032400
        /*0654*/ 	.short	0x010a
        /*0656*/ 	.byte	0x2c
	.zero		1


	//   ....[24]....
        /*0658*/ 	.word	0x00002e40
        /*065c*/ 	.word	0x00000014
        /*0660*/ 	.word	0x00000000
        /*0664*/ 	.short	0x010a
        /*0666*/ 	.byte	0x3f
	.zero		1


	//   ....[25]....
        /*0668*/ 	.word	0x00002ea0
        /*066c*/ 	.word	0x00000014
        /*0670*/ 	.word	0x00000000
        /*0674*/ 	.short	0x010a
        /*0676*/ 	.byte	0x3f
	.zero		1


	//   ....[26]....
        /*0678*/ 	.word	0x00003250
        /*067c*/ 	.word	0x000000ff
        /*0680*/ 	.word	0x00032410
        /*0684*/ 	.short	0x010a
        /*0686*/ 	.byte	0x2c
	.zero		1


	//   ....[27]....
        /*0688*/ 	.word	0x00003350
        /*068c*/ 	.word	0x00000008
        /*0690*/ 	.word	0x00000000
        /*0694*/ 	.short	0x010a
        /*0696*/ 	.byte	0x3f
	.zero		1


	//   ....[28]....
        /*0698*/ 	.word	0x000033b0
        /*069c*/ 	.word	0x00000008
        /*06a0*/ 	.word	0x00000000
        /*06a4*/ 	.short	0x010a
        /*06a6*/ 	.byte	0x3f
	.zero		1


	//   ....[29]....
        /*06a8*/ 	.word	0x000040a0
        /*06ac*/ 	.word	0x00000007
        /*06b0*/ 	.word	0x00000000
        /*06b4*/ 	.short	0x0101
        /*06b6*/ 	.byte	0x3f
	.zero		1


	//   ....[30]....
        /*06b8*/ 	.word	0x00009840
        /*06bc*/ 	.word	0x0000000d
        /*06c0*/ 	.word	0x00000000
        /*06c4*/ 	.short	0x0101
        /*06c6*/ 	.byte	0x3f
	.zero		1


	//   ....[31]....
        /*06c8*/ 	.word	0x00009ee0
        /*06cc*/ 	.word	0x00000003
        /*06d0*/ 	.word	0x00000000
        /*06d4*/ 	.short	0x010a
        /*06d6*/ 	.byte	0x3f
	.zero		1


	//   ....[32]....
        /*06d8*/ 	.word	0x00009fe0
        /*06dc*/ 	.word	0x00000000
        /*06e0*/ 	.word	0x00000000
        /*06e4*/ 	.short	0x010a
        /*06e6*/ 	.byte	0x3f
	.zero		1


	//   ....[33]....
        /*06e8*/ 	.word	0x0000a410
        /*06ec*/ 	.word	0x00000003
        /*06f0*/ 	.word	0x00000000
        /*06f4*/ 	.short	0x010a
        /*06f6*/ 	.byte	0x3f
	.zero		1


	//   ....[34]....
        /*06f8*/ 	.word	0x0000a4c0
        /*06fc*/ 	.word	0x00000004
        /*0700*/ 	.word	0x00000000
        /*0704*/ 	.short	0x010a
        /*0706*/ 	.byte	0x3f
	.zero		1


	//   ....[35]....
        /*0708*/ 	.word	0x0000b190
        /*070c*/ 	.word	0x00000003
        /*0710*/ 	.word	0x00000000
        /*0714*/ 	.short	0x0101
        /*0716*/ 	.byte	0x3f
	.zero		1


	//   ....[36]....
        /*0718*/ 	.word	0x00013ab0
        /*071c*/ 	.word	0x00000000
        /*0720*/ 	.word	0x00000000
        /*0724*/ 	.short	0x0101
        /*0726*/ 	.byte	0x3f
	.zero		1


	//   ....[37]....
        /*0728*/ 	.word	0x00013cb0
        /*072c*/ 	.word	0x00000005
        /*0730*/ 	.word	0x00000000
        /*0734*/ 	.short	0x010a
        /*0736*/ 	.byte	0x3f
	.zero		1


	//   ....[38]....
        /*0738*/ 	.word	0x00013db0
        /*073c*/ 	.word	0x00000000
        /*0740*/ 	.word	0x00000000
        /*0744*/ 	.short	0x010a
        /*0746*/ 	.byte	0x3f
	.zero		1


	//   ....[39]....
        /*0748*/ 	.word	0x000141e0
        /*074c*/ 	.word	0x00000005
        /*0750*/ 	.word	0x00000000
        /*0754*/ 	.short	0x010a
        /*0756*/ 	.byte	0x3f
	.zero		1


	//   ....[40]....
        /*0758*/ 	.word	0x00014290
        /*075c*/ 	.word	0x00000004
        /*0760*/ 	.word	0x00000000
        /*0764*/ 	.short	0x010a
        /*0766*/ 	.byte	0x3f
	.zero		1


	//   ....[41]....
        /*0768*/ 	.word	0x00014f60
        /*076c*/ 	.word	0x00000004
        /*0770*/ 	.word	0x00000000
        /*0774*/ 	.short	0x0101
        /*0776*/ 	.byte	0x3f
	.zero		1


	//   ....[42]....
        /*0778*/ 	.word	0x0001ec40
        /*077c*/ 	.word	0x00000000
        /*0780*/ 	.word	0x00000000
        /*0784*/ 	.short	0x0101
        /*0786*/ 	.byte	0x3f
	.zero		1


	//   ....[43]....
        /*0788*/ 	.word	0x00021520
        /*078c*/ 	.word	0x000000ff
        /*0790*/ 	.word	0x00000000
        /*0794*/ 	.short	0x0101
        /*0796*/ 	.byte	0x04
	.zero		1


	//   ....[44]....
        /*0798*/ 	.word	0x000246a0
        /*079c*/ 	.word	0x00000009
        /*07a0*/ 	.word	0x00032440
        /*07a4*/ 	.short	0x010a
        /*07a6*/ 	.byte	0x3f
	.zero		1


	//   ....[45]....
        /*07a8*/ 	.word	0x00024cb0
        /*07ac*/ 	.word	0x00000009
        /*07b0*/ 	.word	0x00032420
        /*07b4*/ 	.short	0x010a
        /*07b6*/ 	.byte	0x3f
	.zero		1


	//   ....[46]....
        /*07b8*/ 	.word	0x00024d80
        /*07bc*/ 	.word	0x00000009
        /*07c0*/ 	.word	0x00032460
        /*07c4*/ 	.short	0x010a
        /*07c6*/ 	.byte	0x3f
	.zero		1


	//   ....[47]....
        /*07c8*/ 	.word	0x000253e0
        /*07cc*/ 	.word	0x00000002
        /*07d0*/ 	.word	0x00032440
        /*07d4*/ 	.short	0x010a
        /*07d6*/ 	.byte	0x3f
	.zero		1


	//   ....[48]....
        /*07d8*/ 	.word	0x000255f0
        /*07dc*/ 	.word	0x00000002
        /*07e0*/ 	.word	0x00032460
        /*07e4*/ 	.short	0x010a
        /*07e6*/ 	.byte	0x3f
	.zero		1


	//   ....[49]....
        /*07e8*/ 	.word	0x00025b80
        /*07ec*/ 	.word	0x00000002
        /*07f0*/ 	.word	0x00032440
        /*07f4*/ 	.short	0x010a
        /*07f6*/ 	.byte	0x3f
	.zero		1


	//   ....[50]....
        /*07f8*/ 	.word	0x00025d80
        /*07fc*/ 	.word	0x00000002
        /*0800*/ 	.word	0x00032460
        /*0804*/ 	.short	0x010a
        /*0806*/ 	.byte	0x3f
	.zero		1


	//   ....[51]....
        /*0808*/ 	.word	0x00026270
        /*080c*/ 	.word	0x00000002
        /*0810*/ 	.word	0x00032440
        /*0814*/ 	.short	0x010a
        /*0816*/ 	.byte	0x3f
	.zero		1


	//   ....[52]....
        /*0818*/ 	.word	0x00026480
        /*081c*/ 	.word	0x00000002
        /*0820*/ 	.word	0x00032460
        /*0824*/ 	.short	0x010a
        /*0826*/ 	.byte	0x3f
	.zero		1


	//   ....[53]....
        /*0828*/ 	.word	0x00027600
        /*082c*/ 	.word	0x00000000
        /*0830*/ 	.word	0x00032420
        /*0834*/ 	.short	0x010a
        /*0836*/ 	.byte	0x3f
	.zero		1


	//   ....[54]....
        /*0838*/ 	.word	0x000277b0
        /*083c*/ 	.word	0x00000006
        /*0840*/ 	.word	0x00000000
        /*0844*/ 	.short	0x010a
        /*0846*/ 	.byte	0x3f
	.zero		1


	//   ....[55]....
        /*0848*/ 	.word	0x00027820
        /*084c*/ 	.word	0x00000007
        /*0850*/ 	.word	0x00000000
        /*0854*/ 	.short	0x010a
        /*0856*/ 	.byte	0x3f
	.zero		1


	//   ....[56]....
        /*0858*/ 	.word	0x00027890
        /*085c*/ 	.word	0x00000004
        /*0860*/ 	.word	0x00000000
        /*0864*/ 	.short	0x010a
        /*0866*/ 	.byte	0x3f
	.zero		1


	//   ....[57]....
        /*0868*/ 	.word	0x000278c0
        /*086c*/ 	.word	0x00000003
        /*0870*/ 	.word	0x00000000
        /*0874*/ 	.short	0x010a
        /*0876*/ 	.byte	0x3f
	.zero		1


	//   ....[58]....
        /*0878*/ 	.word	0x00027930
        /*087c*/ 	.word	0x00000007
        /*0880*/ 	.word	0x00032400
        /*0884*/ 	.short	0x010a
        /*0886*/ 	.byte	0x3f
	.zero		1


	//   ....[59]....
        /*0888*/ 	.word	0x00027980
        /*088c*/ 	.word	0x00000014
        /*0890*/ 	.word	0x00000000
        /*0894*/ 	.short	0x010a
        /*0896*/ 	.byte	0x3f
	.zero		1


	//   ....[60]....
        /*0898*/ 	.word	0x000279e0
        /*089c*/ 	.word	0x00000008
        /*08a0*/ 	.word	0x00032410
        /*08a4*/ 	.short	0x010a
        /*08a6*/ 	.byte	0x3f
	.zero		1


	//   ....[61]....
        /*08a8*/ 	.word	0x00027a30
        /*08ac*/ 	.word	0x00000008
        /*08b0*/ 	.word	0x00000000
        /*08b4*/ 	.short	0x010a
        /*08b6*/ 	.byte	0x3f
	.zero		1


	//   ....[62]....
        /*08b8*/ 	.word	0x00027a80
        /*08bc*/ 	.word	0x00000000
        /*08c0*/ 	.word	0x00000000
        /*08c4*/ 	.short	0x010a
        /*08c6*/ 	.byte	0x3f
	.zero		1


	//   ....[63]....
        /*08c8*/ 	.word	0x00027ad0
        /*08cc*/ 	.word	0x00000004
        /*08d0*/ 	.word	0x00000000
        /*08d4*/ 	.short	0x010a
        /*08d6*/ 	.byte	0x3f
	.zero		1


	//   ....[64]....
        /*08d8*/ 	.word	0x00027b20
        /*08dc*/ 	.word	0x00000000
        /*08e0*/ 	.word	0x00000000
        /*08e4*/ 	.short	0x010a
        /*08e6*/ 	.byte	0x3f
	.zero		1


	//   ....[65]....
        /*08e8*/ 	.word	0x00027b70
        /*08ec*/ 	.word	0x00000004
        /*08f0*/ 	.word	0x00000000
        /*08f4*/ 	.short	0x010a
        /*08f6*/ 	.byte	0x3f
	.zero		1


	//   ....[66]....
        /*08f8*/ 	.word	0x00027d10
        /*08fc*/ 	.word	0x00000009
        /*0900*/ 	.word	0x00032440
        /*0904*/ 	.short	0x010a
        /*0906*/ 	.byte	0x3f
	.zero		1


	//   ....[67]....
        /*0908*/ 	.word	0x00027d90
        /*090c*/ 	.word	0x00000009
        /*0910*/ 	.word	0x00032420
        /*0914*/ 	.short	0x010a
        /*0916*/ 	.byte	0x3f
	.zero		1


	//   ....[68]....
        /*0918*/ 	.word	0x00027de0
        /*091c*/ 	.word	0x00000009
        /*0920*/ 	.word	0x00032460
        /*0924*/ 	.short	0x010a
        /*0926*/ 	.byte	0x3f
	.zero		1


	//   ....[69]....
        /*0928*/ 	.word	0x00027e30
        /*092c*/ 	.word	0x00000002
        /*0930*/ 	.word	0x00032440
        /*0934*/ 	.short	0x010a
        /*0936*/ 	.byte	0x3f
	.zero		1


	//   ....[70]....
        /*0938*/ 	.word	0x00027e80
        /*093c*/ 	.word	0x00000002
        /*0940*/ 	.word	0x00032460
        /*0944*/ 	.short	0x010a
        /*0946*/ 	.byte	0x3f
	.zero		1


	//   ....[71]....
        /*0948*/ 	.word	0x00027ed0
        /*094c*/ 	.word	0x00000002
        /*0950*/ 	.word	0x00032440
        /*0954*/ 	.short	0x010a
        /*0956*/ 	.byte	0x3f
	.zero		1


	//   ....[72]....
        /*0958*/ 	.word	0x00027f20
        /*095c*/ 	.word	0x00000002
        /*0960*/ 	.word	0x00032460
        /*0964*/ 	.short	0x010a
        /*0966*/ 	.byte	0x3f
	.zero		1


	//   ....[73]....
        /*0968*/ 	.word	0x00027f70
        /*096c*/ 	.word	0x00000002
        /*0970*/ 	.word	0x00032440
        /*0974*/ 	.short	0x010a
        /*0976*/ 	.byte	0x3f
	.zero		1


	//   ....[74]....
        /*0978*/ 	.word	0x00027fc0
        /*097c*/ 	.word	0x00000002
        /*0980*/ 	.word	0x00032460
        /*0984*/ 	.short	0x010a
        /*0986*/ 	.byte	0x3f
	.zero		1


	//   ....[75]....
        /*0988*/ 	.word	0x00028970
        /*098c*/ 	.word	0x00000000
        /*0990*/ 	.word	0x00032420
        /*0994*/ 	.short	0x010a
        /*0996*/ 	.byte	0x3f
	.zero		1


	//   ....[76]....
        /*0998*/ 	.word	0x00028b10
        /*099c*/ 	.word	0x00000006
        /*09a0*/ 	.word	0x00000000
        /*09a4*/ 	.short	0x010a
        /*09a6*/ 	.byte	0x3f
	.zero		1


	//   ....[77]....
        /*09a8*/ 	.word	0x00028b60
        /*09ac*/ 	.word	0x00000007
        /*09b0*/ 	.word	0x00000000
        /*09b4*/ 	.short	0x010a
        /*09b6*/ 	.byte	0x3f
	.zero		1


	//   ....[78]....
        /*09b8*/ 	.word	0x00028bb0
        /*09bc*/ 	.word	0x00000004
        /*09c0*/ 	.word	0x00000000
        /*09c4*/ 	.short	0x010a
        /*09c6*/ 	.byte	0x3f
	.zero		1


	//   ....[79]....
        /*09c8*/ 	.word	0x00028f50
        /*09cc*/ 	.word	0x0000000c
        /*09d0*/ 	.word	0x00000000
        /*09d4*/ 	.short	0x010a
        /*09d6*/ 	.byte	0x3f
	.zero		1


	//   ....[80]....
        /*09d8*/ 	.word	0x00029090
        /*09dc*/ 	.word	0x00000002
        /*09e0*/ 	.word	0x00000000
        /*09e4*/ 	.short	0x010a
        /*09e6*/ 	.byte	0x3f
	.zero		1


	//   ....[81]....
        /*09e8*/ 	.word	0x000296f0
        /*09ec*/ 	.word	0x0000000b
        /*09f0*/ 	.word	0x00000000
        /*09f4*/ 	.short	0x010a
        /*09f6*/ 	.byte	0x3f
	.zero		1


	//   ....[82]....
        /*09f8*/ 	.word	0x00029830
        /*09fc*/ 	.word	0x00000008
        /*0a00*/ 	.word	0x00000000
        /*0a04*/ 	.short	0x010a
        /*0a06*/ 	.byte	0x3f
	.zero		1


	//   ....[83]....
        /*0a08*/ 	.word	0x0002aab0
        /*0a0c*/ 	.word	0x00000002
        /*0a10*/ 	.word	0x00000000
        /*0a14*/ 	.short	0x0101
        /*0a16*/ 	.byte	0x3f
	.zero		1


	//   ....[84]....
        /*0a18*/ 	.word	0x00044710
        /*0a1c*/ 	.word	0x00000004
        /*0a20*/ 	.word	0x00000000
        /*0a24*/ 	.short	0x0101
        /*0a26*/ 	.byte	0x3f
	.zero		1


	//   ....[85]....
        /*0a28*/ 	.word	0x00044740
        /*0a2c*/ 	.word	0x00000002
        /*0a30*/ 	.word	0x00000000
        /*0a34*/ 	.short	0x010a
        /*0a36*/ 	.byte	0x3f
	.zero		1


	//   ....[86]....
        /*0a38*/ 	.word	0x00044790
        /*0a3c*/ 	.word	0x00000008
        /*0a40*/ 	.word	0x00000000
        /*0a44*/ 	.short	0x010a
        /*0a46*/ 	.byte	0x3f
	.zero		1


	//----- nvinfo : EIATTR_NUM_MBARRIERS
	.align		4
.L_442:
        /*0a48*/ 	.byte	0x03, 0x38
        /*0a4a*/ 	.short	0x0017


	//----- nvinfo : EIATTR_EXIT_INSTR_OFFSETS
	.align		4
        /*0a4c*/ 	.byte	0x04, 0x1c
        /*0a4e*/ 	.short	(.L_444 - .L_443)


	//   ....[0]....
.L_443:
        /*0a50*/ 	.word	0x00000bd0


	//   ....[1]....
        /*0a54*/ 	.word	0x00022870


	//   ....[2]....
        /*0a58*/ 	.word	0x000228d0


	//   ....[3]....
        /*0a5c*/ 	.word	0x00027910


	//----- nvinfo : EIATTR_MAX_THREADS
	.align		4
.L_444:
        /*0a60*/ 	.byte	0x04, 0x05
        /*0a62*/ 	.short	(.L_446 - .L_445)
.L_445:
        /*0a64*/ 	.word	0x00000180
        /*0a68*/ 	.word	0x00000001
        /*0a6c*/ 	.word	0x00000001


	//----- nvinfo : EIATTR_CRS_STACK_SIZE
	.align		4
.L_446:
        /*0a70*/ 	.byte	0x04, 0x1e
        /*0a72*/ 	.short	(.L_448 - .L_447)
.L_447:
        /*0a74*/ 	.word	0x00000000


	//----- nvinfo : EIATTR_CBANK_PARAM_SIZE
	.align		4
.L_448:
        /*0a78*/ 	.byte	0x03, 0x19
        /*0a7a*/ 	.short	0x0b70


	//----- nvinfo : EIATTR_PARAM_CBANK
	.align		4
        /*0a7c*/ 	.byte	0x04, 0x0a
        /*0a7e*/ 	.short	(.L_450 - .L_449)
	.align		4
.L_449:
        /*0a80*/ 	.word	index@(.nv.constant0._ZN7cutlass13device_kernelIN5flash11enable_sm90INS1_16FlashAttnFwdSm90INS1_25CollectiveMainloopFwdSm90ILi2EN4cute5tupleIJNS5_1CILi1EEES8_S8_EEENS6_IJNS7_ILi128EEENS7_ILi96EEENS7_ILi64EEEEEELi256ENS_10bfloat16_tEfNS_4arch4Sm90ELb0ELb1ELb1ELb1ELb0ELb0ELb1ELb1ELb0ELb0ELb0ELb0EEENS1_21CollectiveEpilogueFwdINS6_IJSA_NS7_ILi256EEESB_EEES9_SE_SG_Li256ELb1ELb0ELb0ELb0EEENS1_36VarlenDynamicPersistentTileSchedulerILi128ELi96ELi256ELi32ELb0ELb0ELb1ELb1ELb0ELb1EEEEEEEEEvNT_6ParamsE)
        /*0a84*/ 	.short	0x0210
        /*0a86*/ 	.short	0x0b70


	//----- nvinfo : EIATTR_SW_WAR
	.align		4
.L_450:
        /*0a88*/ 	.byte	0x04, 0x36
        /*0a8a*/ 	.short	(.L_452 - .L_451)
.L_451:
        /*0a8c*/ 	.word	0x00000008
.L_452:


//--------------------- .nv.info._ZN7cutlass13device_kernelIN5flash11enable_sm90INS1_16FlashAttnFwdSm90INS1_25CollectiveMainloopFwdSm90ILi2EN4cute5tupleIJNS5_1CILi1EEES8_S8_EEENS6_IJNS7_ILi128EEENS7_ILi96EEENS7_ILi64EEEEEELi256ENS_10bfloat16_tEfNS_4arch4Sm90ELb0ELb1ELb1ELb1ELb0ELb1ELb1ELb1ELb0ELb0ELb0ELb0EEENS1_21CollectiveEpilogueFwdINS6_IJSA_NS7_ILi256EEESB_EEES9_SE_SG_Li256ELb1ELb0ELb0ELb0EEENS1_36VarlenDynamicPersistentTileSchedulerILi128ELi96ELi256ELi32ELb0ELb0ELb1ELb1ELb0ELb1EEEEEEEEEvNT_6ParamsE --------------------------
	.section	.nv.info._ZN7cutlass13device_kernelIN5flash11enable_sm90INS1_16FlashAttnFwdSm90INS1_25CollectiveMainloopFwdSm90ILi2EN4cute5tupleIJNS5_1CILi1EEES8_S8_EEENS6_IJNS7_ILi128EEENS7_ILi96EEENS7_ILi64EEEEEELi256ENS_10bfloat16_tEfNS_4arch4Sm90ELb0ELb1ELb1ELb1ELb0ELb1ELb1ELb1ELb0ELb0ELb0ELb0EEENS1_21CollectiveEpilogueFwdINS6_IJSA_NS7_ILi256EEESB_EEES9_SE_SG_Li256ELb1ELb0ELb0ELb0EEENS1_36VarlenDynamicPersistentTileSchedulerILi128ELi96ELi256ELi32ELb0ELb0ELb1ELb1ELb0ELb1EEEEEEEEEvNT_6ParamsE,"",@"SHT_CUDA_INFO"
	.sectionflags	@""
	.align	4


	//----- nvinfo : EIATTR_CUDA_API_VERSION
	.align		4
        /*0000*/ 	.byte	0x04, 0x37
        /*0002*/ 	.short	(.L_454 - .L_453)
.L_453:
        /*0004*/ 	.word	0x00000082


	//----- nvinfo : EIATTR_KPARAM_INFO
	.align		4
.L_454:
        /*0008*/ 	.byte	0x04, 0x17
        /*000a*/ 	.short	(.L_456 - .L_455)
.L_455:
        /*000c*/ 	.word	0x00000000
        /*0010*/ 	.short	0x0000
        /*0012*/ 	.short	0x0070
        /*0014*/ 	.byte	0x00, 0xf0, 0x01, 0x2c


	//----- nvinfo : EIATTR_SPARSE_MMA_MASK
	.align		4
.L_456:
        /*0018*/ 	.byte	0x03, 0x50
        /*001a*/ 	.short	0x0000


	//----- nvinfo : EIATTR_MAXREG_COUNT
	.align		4
        /*001c*/ 	.byte	0x03, 0x1b
        /*001e*/ 	.short	0x00a8


	//----- nvinfo : EIATTR_NUM_BARRIERS
	.align		4
        /*0020*/ 	.byte	0x02, 0x4c
        /*0022*/ 	.byte	0x10
	.zero		1


	//----- nvinfo : EIATTR_EXTERNS
	.align		4
        /*0024*/ 	.byte	0x04, 0x0f
        /*0026*/ 	.short	(.L_458 - .L_457)


	//   ....[0]....
	.align		4
.L_457:
        /*0028*/ 	.word	index@(__assertfail)


	//----- nvinfo : EIATTR_ANNOTATIONS
	.align		4
.L_458:
        /*002c*/ 	.byte	0x04, 0x55
        /*002e*/ 	.short	(.L_460 - .L_459)


	//   ....[0]....
.L_459:
        /* <DEDUP_REMOVED lines=37> */


	//----- nvinfo : EIATTR_MERCURY_ISA_VERSION
	.align		4
.L_460:
        /*0268*/ 	.byte	0x03, 0x5f
        /*026a*/ 	.short	0x0101


	//----- nvinfo : EIATTR_UNUSED_LOAD_BYTE_OFFSET
	.align		4
        /*026c*/ 	.byte	0x04, 0x44
        /*026e*/ 	.short	(.L_462 - .L_461)


	//   ....[0]....
.L_461:
        /*0270*/ 	.word	0x00000c40
        /*0274*/ 	.word	0x0000fff0


	//   ....[1]....
        /*0278*/ 	.word	0x0002bd00
        /*027c*/ 	.word	0x0000fff0


	//----- nvinfo : EIATTR_INT_WARP_WIDE_INSTR_OFFSETS
	.align		4
.L_462:
        /*0280*/ 	.byte	0x04, 0x31
        /*0282*/ 	.short	(.L_464 - .L_463)


	//   ....[0]....
.L_463:
        /*0284*/ 	.word	0x00000240


	//   ....[1]....
        /*0288*/ 	.word	0x00000280


	//   ....[2]....
        /*028c*/ 	.word	0x000002f0


	//   ....[3]....
        /*0290*/ 	.word	0x00000300


	//   ....[4]....
        /*0294*/ 	.word	0x00030f50


	//   ....[5]....
        /*0298*/ 	.word	0x00030fe0


	//   ....[6]....
        /*029c*/ 	.word	0x000314e0


	//   ....[7]....
        /*02a0*/ 	.word	0x00031550


	//   ....[8]....
        /*02a4*/ 	.word	0x00033a60


	//   ....[9]....
        /*02a8*/ 	.word	0x00033af0


	//----- nvinfo : EIATTR_COOP_GROUP_MASK_REGIDS
	.align		4
.L_464:
        /*02ac*/ 	.byte	0x04, 0x29
        /*02ae*/ 	.short	(.L_466 - .L_465)


	//   ....[0]....
.L_465:
        /*02b0*/ 	.word	0xffffffff


	//   ....[1]....
        /*02b4*/ 	.word	0xffffffff


	//   ....[2]....
        /*02b8*/ 	.word	0xffffffff


	//   ....[3]....
        /*02bc*/ 	.word	0xffffffff


	//   ....[4]....
        /*02c0*/ 	.word	0xffffffff


	//   ....[5]....
        /*02c4*/ 	.word	0xffffffff


	//   ....[6]....
        /*02c8*/ 	.word	0xffffffff


	//   ....[7]....
        /*02cc*/ 	.word	0xffffffff


	//   ....[8]....
        /*02d0*/ 	.word	0xffffffff


	//   ....[9]....
        /*02d4*/ 	.word	0xffffffff


	//   ....[10]....
        /*02d8*/ 	.word	0xffffffff


	//   ....[11]....
        /*02dc*/ 	.word	0xffffffff


	//   ....[12]....
        /*02e0*/ 	.word	0xffffffff


	//   ....[13]....
        /*02e4*/ 	.word	0xffffffff


	//   ....[14]....
        /*02e8*/ 	.word	0xffffffff


	//   ....[15]....
        /*02ec*/ 	.word	0xffffffff


	//   ....[16]....
        /*02f0*/ 	.word	0xffffffff


	//   ....[17]....
        /*02f4*/ 	.word	0xffffffff


	//   ....[18]....
        /*02f8*/ 	.word	0xffffffff


	//   ....[19]....
        /*02fc*/ 	.word	0xffffffff


	//   ....[20]....
        /*0300*/ 	.word	0xffffffff


	//   ....[21]....
        /*0304*/ 	.word	0xffffffff


	//   ....[22]....
        /*0308*/ 	.word	0xffffffff


	//   ....[23]....
        /*030c*/ 	.word	0xffffffff


	//   ....[24]....
        /*0310*/ 	.word	0xffffffff


	//   ....[25]....
        /*0314*/ 	.word	0xffffffff


	//   ....[26]....
        /*0318*/ 	.word	0xffffffff


	//   ....[27]....
        /*031c*/ 	.word	0xffffffff


	//   ....[28]....
        /*0320*/ 	.word	0xffffffff


	//   ....[29]....
        /*0324*/ 	.word	0xffffffff


	//   ....[30]....
        /*0328*/ 	.word	0xffffffff


	//   ....[31]....
        /*032c*/ 	.word	0xffffffff


	//   ....[32]....
        /*0330*/ 	.word	0xffffffff


	//   ....[33]....
        /*0334*/ 	.word	0xffffffff


	//   ....[34]....
        /*0338*/ 	.word	0xffffffff


	//   ....[35]....
        /*033c*/ 	.word	0xffffffff


	//   ....[36]....
        /*0340*/ 	.word	0xffffffff


	//   ....[37]....
        /*0344*/ 	.word	0xffffffff


	//   ....[38]....
        /*0348*/ 	.word	0xffffffff


	//   ....[39]....
        /*034c*/ 	.word	0xffffffff


	//   ....[40]....
        /*0350*/ 	.word	0xffffffff


	//   ....[41]....
        /*0354*/ 	.word	0xffffffff


	//   ....[42]....
        /*0358*/ 	.word	0xffffffff


	//   ....[43]....
        /*035c*/ 	.word	0xffffffff


	//   ....[44]....
        /*0360*/ 	.word	0xffffffff


	//   ....[45]....
        /*0364*/ 	.word	0xffffffff


	//   ....[46]....
        /*0368*/ 	.word	0xffffffff


	//   ....[47]....
        /*036c*/ 	.word	0xffffffff


	//   ....[48]....
        /*0370*/ 	.word	0xffffffff


	//   ....[49]....
        /*0374*/ 	.word	0xffffffff


	//   ....[50]....
        /*0378*/ 	.word	0xffffffff


	//   ....[51]....
        /*037c*/ 	.word	0xffffffff


	//   ....[52]....
        /*0380*/ 	.word	0xffffffff


	//   ....[53]....
        /*0384*/ 	.word	0xffffffff


	//   ....[54]....
        /*0388*/ 	.word	0xffffffff


	//   ....[55]....
        /*038c*/ 	.word	0xffffffff


	//   ....[56]....
        /*0390*/ 	.word	0xffffffff


	//   ....[57]....
        /*0394*/ 	.word	0xffffffff


	//   ....[58]....
        /*0398*/ 	.word	0x0500000f


	//   ....[59]....
        /*039c*/ 	.word	0x0500000f


	//   ....[60]....
        /*03a0*/ 	.word	0x0500000f


	//   ....[61]....
        /*03a4*/ 	.word	0x0500000f


	//   ....[62]....
        /*03a8*/ 	.word	0x0500000f


	//   ....[63]....
        /*03ac*/ 	.word	0x0500000f


	//   ....[64]....
        /*03b0*/ 	.word	0x0500000f


	//   ....[65]....
        /*03b4*/ 	.word	0x0500000f


	//   ....[66]....
        /*03b8*/ 	.word	0x0500000f


	//   ....[67]....
        /*03bc*/ 	.word	0x0500000f


	//   ....[68]....
        /*03c0*/ 	.word	0x0500000f


	//   ....[69]....
        /*03c4*/ 	.word	0x0500000f


	//   ....[70]....
        /*03c8*/ 	.word	0x0500000f


	//   ....[71]....
        /*03cc*/ 	.word	0x0500000f


	//   ....[72]....
        /*03d0*/ 	.word	0x0500000f


	//   ....[73]....
        /*03d4*/ 	.word	0x0500000f


	//   ....[74]....
        /*03d8*/ 	.word	0x0500000f


	//   ....[75]....
        /*03dc*/ 	.word	0x0500000f


	//   ....[76]....
        /*03e0*/ 	.word	0x0500000f


	//   ....[77]....
        /*03e4*/ 	.word	0x0500000f


	//   ....[78]....
        /*03e8*/ 	.word	0x0500000f


	//   ....[79]....
        /*03ec*/ 	.word	0x0500000f


	//   ....[80]....
        /*03f0*/ 	.word	0x0500000f


	//   ....[81]....
        /*03f4*/ 	.word	0x0500000f


	//   ....[82]....
        /*03f8*/ 	.word	0x0500000f


	//   ....[83]....
        /*03fc*/ 	.word	0x0500000f


	//   ....[84]....
        /*0400*/ 	.word	0x0500000f


	//   ....[85]....
        /*0404*/ 	.word	0x0500000f


	//   ....[86]....
        /*0408*/ 	.word	0x0500000f


	//   ....[87]....
        /*040c*/ 	.word	0x0500000f


	//   ....[88]....
        /*0410*/ 	.word	0x0500000f


	//   ....[89]....
        /*0414*/ 	.word	0x0500000f


	//   ....[90]....
        /*0418*/ 	.word	0x0500000f


	//   ....[91]....
        /*041c*/ 	.word	0x0500000f


	//   ....[92]....
        /*0420*/ 	.word	0x0500000f


	//   ....[93]....
        /*0424*/ 	.word	0x0500000f


	//   ....[94]....
        /*0428*/ 	.word	0x0500000f


	//   ....[95]....
        /*042c*/ 	.word	0xffffffff


	//   ....[96]....
        /*0430*/ 	.word	0xffffffff


	//   ....[97]....
        /*0434*/ 	.word	0xffffffff


	//   ....[98]....
        /*0438*/ 	.word	0xffffffff


	//----- nvinfo : EIATTR_COOP_GROUP_INSTR_OFFSETS
	.align		4
.L_466:
        /*043c*/ 	.byte	0x04, 0x28
        /*043e*/ 	.short	(.L_468 - .L_467)


	//   ....[0]....
.L_467:
        /*0440*/ 	.word	0x000000c0


	//   ....[1]....
        /*0444*/ 	.word	0x00000250


	//   ....[2]....
        /*0448*/ 	.word	0x000002a0


	//   ....[3]....
        /*044c*/ 	.word	0x000004f0


	//   ....[4]....
        /*0450*/ 	.word	0x00000650


	//   ....[5]....
        /*0454*/ 	.word	0x00000770


	//   ....[6]....
        /*0458*/ 	.word	0x000008d0


	//   ....[7]....
        /*045c*/ 	.word	0x00006780


	//   ....[8]....
        /*0460*/ 	.word	0x0000d360


	//   ....[9]....
        /*0464*/ 	.word	0x0000d400


	//   ....[10]....
        /*0468*/ 	.word	0x0000d5e0


	//   ....[11]....
        /*046c*/ 	.word	0x0000d600


	//   ....[12]....
        /*0470*/ 	.word	0x000178c0


	//   ....[13]....
        /*0474*/ 	.word	0x00017970


	//   ....[14]....
        /*0478*/ 	.word	0x00017d30


	//   ....[15]....
        /*047c*/ 	.word	0x00017ea0


	//   ....[16]....
        /*0480*/ 	.word	0x000224a0


	//   ....[17]....
        /*0484*/ 	.word	0x00022540


	//   ....[18]....
        /*0488*/ 	.word	0x00022710


	//   ....[19]....
        /*048c*/ 	.word	0x00022730


	//   ....[20]....
        /*0490*/ 	.word	0x0002ad60


	//   ....[21]....
        /*0494*/ 	.word	0x0002ad80


	//   ....[22]....
        /*0498*/ 	.word	0x0002ade0


	//   ....[23]....
        /*049c*/ 	.word	0x0002ae20


	//   ....[24]....
        /*04a0*/ 	.word	0x0002e870


	//   ....[25]....
        /*04a4*/ 	.word	0x0002ea00


	//   ....[26]....
        /*04a8*/ 	.word	0x0002ea30


	//   ....[27]....
        /*04ac*/ 	.word	0x0002ea60


	//   ....[28]....
        /*04b0*/ 	.word	0x0002eaa0


	//   ....[29]....
        /*04b4*/ 	.word	0x0002eaf0


	//   ....[30]....
        /*04b8*/ 	.word	0x0002eb50


	//   ....[31]....
        /*04bc*/ 	.word	0x0002ed30


	//   ....[32]....
        /*04c0*/ 	.word	0x0002ed90


	//   ....[33]....
        /*04c4*/ 	.word	0x0002edd0


	//   ....[34]....
        /*04c8*/ 	.word	0x0002ee10


	//   ....[35]....
        /*04cc*/ 	.word	0x0002ee40


	//   ....[36]....
        /*04d0*/ 	.word	0x0002ee70


	//   ....[37]....
        /*04d4*/ 	.word	0x0002ef00


	//   ....[38]....
        /*04d8*/ 	.word	0x0002ef60


	//   ....[39]....
        /*04dc*/ 	.word	0x0002eff0


	//   ....[40]....
        /*04e0*/ 	.word	0x00033b80


	//   ....[41]....
        /*04e4*/ 	.word	0x00033b90


	//   ....[42]....
        /*04e8*/ 	.word	0x00033ca0


	//   ....[43]....
        /*04ec*/ 	.word	0x00033d00


	//   ....[44]....
        /*04f0*/ 	.word	0x00033d40


	//   ....[45]....
        /*04f4*/ 	.word	0x00033d80


	//   ....[46]....
        /*04f8*/ 	.word	0x00033db0


	//   ....[47]....
        /*04fc*/ 	.word	0x00033de0


	//   ....[48]....
        /*0500*/ 	.word	0x00033f70


	//   ....[49]....
        /*0504*/ 	.word	0x00033fd0


	//   ....[50]....
        /*0508*/ 	.word	0x00034010


	//   ....[51]....
        /*050c*/ 	.word	0x00034050


	//   ....[52]....
        /*0510*/ 	.word	0x00034080


	//   ....[53]....
        /*0514*/ 	.word	0x000340b0


	//   ....[54]....
        /*0518*/ 	.word	0x00034170


	//   ....[55]....
        /*051c*/ 	.word	0x00034190


	//   ....[56]....
        /*0520*/ 	.word	0x00034200


	//   ....[57]....
        /*0524*/ 	.word	0x00034870


	//   ....[58]....
        /*0528*/ 	.word	0x00034cb0


	//   ....[59]....
        /*052c*/ 	.word	0x00034d50


	//   ....[60]....
        /*0530*/ 	.word	0x00034df0


	//   ....[61]....
        /*0534*/ 	.word	0x00034e90


	//   ....[62]....
        /*0538*/ 	.word	0x00034f30


	//   ....[63]....
        /*053c*/ 	.word	0x00034fd0


	//   ....[64]....
        /*0540*/ 	.word	0x00035070


	//   ....[65]....
        /*0544*/ 	.word	0x00035110


	//   ....[66]....
        /*0548*/ 	.word	0x000351b0


	//   ....[67]....
        /*054c*/ 	.word	0x000352a0


	//   ....[68]....
        /*0550*/ 	.word	0x00035340


	//   ....[69]....
        /*0554*/ 	.word	0x000353e0


	//   ....[70]....
        /*0558*/ 	.word	0x00035480


	//   ....[71]....
        /*055c*/ 	.word	0x00035520


	//   ....[72]....
        /*0560*/ 	.word	0x000355c0


	//   ....[73]....
        /*0564*/ 	.word	0x00035660


	//   ....[74]....
        /*0568*/ 	.word	0x00035700


	//   ....[75]....
        /*056c*/ 	.word	0x00035a00


	//   ....[76]....
        /*0570*/ 	.word	0x00035ce0


	//   ....[77]....
        /*0574*/ 	.word	0x00036100


	//   ....[78]....
        /*0578*/ 	.word	0x00036190


	//   ....[79]....
        /*057c*/ 	.word	0x00036230


	//   ....[80]....
        /*0580*/ 	.word	0x000362e0


	//   ....[81]....
        /*0584*/ 	.word	0x00036360


	//   ....[82]....
        /*0588*/ 	.word	0x000363e0


	//   ....[83]....
        /*058c*/ 	.word	0x00036460


	//   ....[84]....
        /*0590*/ 	.word	0x000364e0


	//   ....[85]....
        /*0594*/ 	.word	0x00036570


	//   ....[86]....
        /*0598*/ 	.word	0x00036620


	//   ....[87]....
        /*059c*/ 	.word	0x000366a0


	//   ....[88]....
        /*05a0*/ 	.word	0x00036720


	//   ....[89]....
        /*05a4*/ 	.word	0x000367a0


	//   ....[90]....
        /*05a8*/ 	.word	0x00036820


	//   ....[91]....
        /*05ac*/ 	.word	0x00036890


	//   ....[92]....
        /*05b0*/ 	.word	0x00036930


	//   ....[93]....
        /*05b4*/ 	.word	0x000369c0


	//   ....[94]....
        /*05b8*/ 	.word	0x00036af0


	//   ....[95]....
        /*05bc*/ 	.word	0x00039e80


	//   ....[96]....
        /*05c0*/ 	.word	0x00039eb0


	//   ....[97]....
        /*05c4*/ 	.word	0x00039ed0


	//   ....[98]....
        /*05c8*/ 	.word	0x00039ee0


	//----- nvinfo : EIATTR_REG_RECONFIG
	.align		4
.L_468:
        /*05cc*/ 	.byte	0x01, 0x54
	.zero		2


	//----- nvinfo : EIATTR_SYSCALL_OFFSETS
	.align		4
        /*05d0*/ 	.byte	0x04, 0x46
        /*05d2*/ 	.short	(.L_470 - .L_469)


	//   ....[0]....
.L_469:
        /*05d4*/ 	.word	0x00001b70


	//   ....[1]....
        /*05d8*/ 	.word	0x00001cc0


	//   ....[2]....
        /*05dc*/ 	.word	0x00006ba0


	//   ....[3]....
        /*05e0*/ 	.word	0x000072f0


	//   ....[4]....
        /*05e4*/ 	.word	0x00031170


	//   ....[5]....
        /*05e8*/ 	.word	0x000312b0


	//   ....[6]....
        /*05ec*/ 	.word	0x000313b0


	//----- nvinfo : EIATTR_MBARRIER_INSTR_OFFSETS
	.align		4
.L_470:
        /*05f0*/ 	.byte	0x04, 0x39
        /*05f2*/ 	.short	(.L_472 - .L_471)


	//   ....[0]....
.L_471:
        /*05f4*/ 	.word	0x00000390
        /*05f8*/ 	.word	0x000000ff
        /*05fc*/ 	.word	0x00032400
        /*0600*/ 	.short	0x0100
        /*0602*/ 	.byte	0x08
	.zero		1


	//   ....[1]....
        /*0604*/ 	.word	0x000003a0
        /*0608*/ 	.word	0x000000ff
        /*060c*/ 	.word	0x00032410
        /*0610*/ 	.short	0x0100
        /*0612*/ 	.byte	0x08
	.zero		1


	//   ....[2]....
        /*0614*/ 	.word	0x000003b0
        /*0618*/ 	.word	0x000000ff
        /*061c*/ 	.word	0x00032420
        /*0620*/ 	.short	0x0100
        /*0622*/ 	.byte	0x08
	.zero		1


	//   ....[3]....
        /*0624*/ 	.word	0x000004a0
        /*0628*/ 	.word	0x000000ff
        /*062c*/ 	.word	0x00032430
        /*0630*/ 	.short	0x0100
        /*0632*/ 	.byte	0x08
	.zero		1


	//   ....[4]....
        /*0634*/ 	.word	0x000004b0
        /*0638*/ 	.word	0x000000ff
        /*063c*/ 	.word	0x00032440
        /*0640*/ 	.short	0x0100
        /*0642*/ 	.byte	0x08
	.zero		1


	//   ....[5]....
        /*0644*/ 	.word	0x000004c0
        /*0648*/ 	.word	0x000000ff
        /*064c*/ 	.word	0x00032438
        /*0650*/ 	.short	0x0100
        /*0652*/ 	.byte	0x08
	.zero		1


	//   ....[6]....
        /*0654*/ 	.word	0x000004d0
        /*0658*/ 	.word	0x000000ff
        /*065c*/ 	.word	0x00032448
        /*0660*/ 	.short	0x0100
        /*0662*/ 	.byte	0x08
	.zero		1


	//   ....[7]....
        /*0664*/ 	.word	0x00000600
        /*0668*/ 	.word	0x000000ff
        /*066c*/ 	.word	0x00032450
        /*0670*/ 	.short	0x0100
        /*0672*/ 	.byte	0x08
	.zero		1


	//   ....[8]....
        /*0674*/ 	.word	0x00000610
        /*0678*/ 	.word	0x000000ff
        /*067c*/ 	.word	0x00032460
        /*0680*/ 	.short	0x0100
        /*0682*/ 	.byte	0x08
	.zero		1


	//   ....[9]....
        /*0684*/ 	.word	0x00000620
        /*0688*/ 	.word	0x000000ff
        /*068c*/ 	.word	0x00032458
        /*0690*/ 	.short	0x0100
        /*0692*/ 	.byte	0x08
	.zero		1


	//   ....[10]....
        /*0694*/ 	.word	0x00000630
        /*0698*/ 	.word	0x000000ff
        /*069c*/ 	.word	0x00032468
        /*06a0*/ 	.short	0x0100
        /*06a2*/ 	.byte	0x08
	.zero		1


	//   ....[11]....
        /*06a4*/ 	.word	0x00000720
        /*06a8*/ 	.word	0x000000ff
        /*06ac*/ 	.word	0x00032470
        /*06b0*/ 	.short	0x0100
        /*06b2*/ 	.byte	0x06
	.zero		1


	//   ....[12]....
        /*06b4*/ 	.word	0x00000730
        /*06b8*/ 	.word	0x000000ff
        /*06bc*/ 	.word	0x00032480
        /*06c0*/ 	.short	0x0100
        /*06c2*/ 	.byte	0x06
	.zero		1


	//   ....[13]....
        /*06c4*/ 	.word	0x00000740
        /*06c8*/ 	.word	0x000000ff
        /*06cc*/ 	.word	0x00032478
        /*06d0*/ 	.short	0x0100
        /*06d2*/ 	.byte	0x06
	.zero		1


	//   ....[14]....
        /*06d4*/ 	.word	0x00000750
        /*06d8*/ 	.word	0x000000ff
        /*06dc*/ 	.word	0x00032488
        /*06e0*/ 	.short	0x0100
        /*06e2*/ 	.byte	0x06
	.zero		1


	//   ....[15]....
        /*06e4*/ 	.word	0x00000880
        /*06e8*/ 	.word	0x000000ff
        /*06ec*/ 	.word	0x00032490
        /*06f0*/ 	.short	0x0100
        /*06f2*/ 	.byte	0x08
	.zero		1


	//   ....[16]....
        /*06f4*/ 	.word	0x00000890
        /*06f8*/ 	.word	0x000000ff
        /*06fc*/ 	.word	0x000324a0
        /*0700*/ 	.short	0x0100
        /*0702*/ 	.byte	0x08
	.zero		1


	//   ....[17]....
        /*0704*/ 	.word	0x000008a0
        /*0708*/ 	.word	0x000000ff
        /*070c*/ 	.word	0x00032498
        /*0710*/ 	.short	0x0100
        /*0712*/ 	.byte	0x08
	.zero		1


	//   ....[18]....
        /*0714*/ 	.word	0x000008b0
        /*0718*/ 	.word	0x000000ff
        /*071c*/ 	.word	0x000324a8
        /*0720*/ 	.short	0x0100
        /*0722*/ 	.byte	0x08
	.zero		1


	//   ....[19]....
        /*0724*/ 	.word	0x000009e0
        /*0728*/ 	.word	0x000000ff
        /*072c*/ 	.word	0x000324b0
        /*0730*/ 	.short	0x0100
        /*0732*/ 	.byte	0x08
	.zero		1


	//   ....[20]....
        /*0734*/ 	.word	0x000009f0
        /*0738*/ 	.word	0x000000ff
        /*073c*/ 	.word	0x000324c0
        /*0740*/ 	.short	0x0100
        /*0742*/ 	.byte	0x08
	.zero		1


	//   ....[21]....
        /*0744*/ 	.word	0x00000a00
        /*0748*/ 	.word	0x000000ff
        /*074c*/ 	.word	0x000324b8
        /*0750*/ 	.short	0x0100
        /*0752*/ 	.byte	0x08
	.zero		1


	//   ....[22]....
        /*0754*/ 	.word	0x00000a10
        /*0758*/ 	.word	0x000000ff
        /*075c*/ 	.word	0x000324c8
        /*0760*/ 	.short	0x0100
        /*0762*/ 	.byte	0x08
	.zero		1


	//   ....[23]....
        /*0764*/ 	.word	0x00002f90
        /*0768*/ 	.word	0x00000056
        /*076c*/ 	.word	0x00032490
        /*0770*/ 	.short	0x010a
        /*0772*/ 	.byte	0x3f
	.zero		1


	//   ....[24]....
        /*0774*/ 	.word	0x00004280
        /*0778*/ 	.word	0x00000056
        /*077c*/ 	.word	0x00032490
        /*0780*/ 	.short	0x010a
        /*0782*/ 	.byte	0x3f
	.zero		1


	//   ....[25]....
        /*0784*/ 	.word	0x00005370
        /*0788*/ 	.word	0x00000056
        /*078c*/ 	.word	0x00032490
        /*0790*/ 	.short	0x010a
        /*0792*/ 	.byte	0x3f
	.zero		1


	//   ....[26]....
        /*0794*/ 	.word	0x00005580
        /*0798*/ 	.word	0x00000004
        /*079c*/ 	.word	0x00000000
        /*07a0*/ 	.short	0x0101
        /*07a2*/ 	.byte	0x3f
	.zero		1


	//   ....[27]....
        /*07a4*/ 	.word	0x000055c0
        /*07a8*/ 	.word	0x00000056
        /*07ac*/ 	.word	0x000324b0
        /*07b0*/ 	.short	0x010a
        /*07b2*/ 	.byte	0x3f
	.zero		1


	//   ....[28]....
        /*07b4*/ 	.word	0x00005c10
        /*07b8*/ 	.word	0x00000056
        /*07bc*/ 	.word	0x00000000
        /*07c0*/ 	.short	0x0101
        /*07c2*/ 	.byte	0x3f
	.zero		1


	//   ....[29]....
        /*07c4*/ 	.word	0x00006ef0
        /*07c8*/ 	.word	0x00000091
        /*07cc*/ 	.word	0x00032400
        /*07d0*/ 	.short	0x010a
        /*07d2*/ 	.byte	0x3f
	.zero		1


	//   ....[30]....
        /*07d4*/ 	.word	0x00006f40
        /*07d8*/ 	.word	0x00000091
        /*07dc*/ 	.word	0x00032400
        /*07e0*/ 	.short	0x010a
        /*07e2*/ 	.byte	0x3f
	.zero		1


	//   ....[31]....
        /*07e4*/ 	.word	0x00007b30
        /*07e8*/ 	.word	0x00000091
        /*07ec*/ 	.word	0x00032400
        /*07f0*/ 	.short	0x010a
        /*07f2*/ 	.byte	0x3f
	.zero		1


	//   ....[32]....
        /*07f4*/ 	.word	0x00009050
        /*07f8*/ 	.word	0x00000091
        /*07fc*/ 	.word	0x00032400
        /*0800*/ 	.short	0x010a
        /*0802*/ 	.byte	0x3f
	.zero		1


	//   ....[33]....
        /*0804*/ 	.word	0x0000a6c0
        /*0808*/ 	.word	0x00000005
        /*080c*/ 	.word	0x00000000
        /*0810*/ 	.short	0x010a
        /*0812*/ 	.byte	0x3f
	.zero		1


	//   ....[34]....
        /*0814*/ 	.word	0x0000a7c0
        /*0818*/ 	.word	0x00000002
        /*081c*/ 	.word	0x00000000
        /*0820*/ 	.short	0x010a
        /*0822*/ 	.byte	0x3f
	.zero		1


	//   ....[35]....
        /*0824*/ 	.word	0x0000abf0
        /*0828*/ 	.word	0x00000005
        /*082c*/ 	.word	0x00000000
        /*0830*/ 	.short	0x010a
        /*0832*/ 	.byte	0x3f
	.zero		1


	//   ....[36]....
        /*0834*/ 	.word	0x0000aca0
        /*0838*/ 	.word	0x00000004
        /*083c*/ 	.word	0x00000000
        /*0840*/ 	.short	0x010a
        /*0842*/ 	.byte	0x3f
	.zero		1


	//   ....[37]....
        /*0844*/ 	.word	0x0000b9b0
        /*0848*/ 	.word	0x00000004
        /*084c*/ 	.word	0x00000000
        /*0850*/ 	.short	0x0101
        /*0852*/ 	.byte	0x3f
	.zero		1


	//   ....[38]....
        /*0854*/ 	.word	0x000155b0
        /*0858*/ 	.word	0x00000002
        /*085c*/ 	.word	0x00000000
        /*0860*/ 	.short	0x0101
        /*0862*/ 	.byte	0x3f
	.zero		1


	//   ....[39]....
        /*0864*/ 	.word	0x00015a00
        /*0868*/ 	.word	0x00000007
        /*086c*/ 	.word	0x00000000
        /*0870*/ 	.short	0x010a
        /*0872*/ 	.byte	0x3f
	.zero		1


	//   ....[40]....
        /*0874*/ 	.word	0x00015b00
        /*0878*/ 	.word	0x00000000
        /*087c*/ 	.word	0x00000000
        /*0880*/ 	.short	0x010a
        /*0882*/ 	.byte	0x3f
	.zero		1


	//   ....[41]....
        /*0884*/ 	.word	0x00015f30
        /*0888*/ 	.word	0x00000007
        /*088c*/ 	.word	0x00000000
        /*0890*/ 	.short	0x010a
        /*0892*/ 	.byte	0x3f
	.zero		1


	//   ....[42]....
        /*0894*/ 	.word	0x00015fe0
        /*0898*/ 	.word	0x00000006
        /*089c*/ 	.word	0x00000000
        /*08a0*/ 	.short	0x010a
        /*08a2*/ 	.byte	0x3f
	.zero		1


	//   ....[43]....
        /*08a4*/ 	.word	0x00016cf0
        /*08a8*/ 	.word	0x00000006
        /*08ac*/ 	.word	0x00000000
        /*08b0*/ 	.short	0x0101
        /*08b2*/ 	.byte	0x3f
	.zero		1


	//   ....[44]....
        /*08b4*/ 	.word	0x0001f610
        /*08b8*/ 	.word	0x00000000
        /*08bc*/ 	.word	0x00000000
        /*08c0*/ 	.short	0x0101
        /*08c2*/ 	.byte	0x3f
	.zero		1


	//   ....[45]....
        /*08c4*/ 	.word	0x0001f820
        /*08c8*/ 	.word	0x00000005
        /*08cc*/ 	.word	0x00000000
        /*08d0*/ 	.short	0x010a
        /*08d2*/ 	.byte	0x3f
	.zero		1


	//   ....[46]....
        /*08d4*/ 	.word	0x0001f920
        /*08d8*/ 	.word	0x00000006
        /*08dc*/ 	.word	0x00000000
        /*08e0*/ 	.short	0x010a
        /*08e2*/ 	.byte	0x3f
	.zero		1


	//   ....[47]....
        /*08e4*/ 	.word	0x0001fd50
        /*08e8*/ 	.word	0x00000005
        /*08ec*/ 	.word	0x00000000
        /*08f0*/ 	.short	0x010a
        /*08f2*/ 	.byte	0x3f
	.zero		1


	//   ....[48]....
        /*08f4*/ 	.word	0x0001fe00
        /*08f8*/ 	.word	0x00000006
        /*08fc*/ 	.word	0x00000000
        /*0900*/ 	.short	0x010a
        /*0902*/ 	.byte	0x3f
	.zero		1


	//   ....[49]....
        /*0904*/ 	.word	0x00020b00
        /*0908*/ 	.word	0x00000005
        /*090c*/ 	.word	0x00000000
        /*0910*/ 	.short	0x0101
        /*0912*/ 	.byte	0x3f
	.zero		1


	//   ....[50]....
        /*0914*/ 	.word	0x0002a8f0
        /*0918*/ 	.word	0x00000004
        /*091c*/ 	.word	0x00000000
        /*0920*/ 	.short	0x0101
        /*0922*/ 	.byte	0x3f
	.zero		1


	//   ....[51]....
        /*0924*/ 	.word	0x0002d5a0
        /*0928*/ 	.word	0x00000000
        /*092c*/ 	.word	0x00000000
        /*0930*/ 	.short	0x0101
        /*0932*/ 	.byte	0x3f
	.zero		1


	//   ....[52]....
        /*0934*/ 	.word	0x0002ffb0
        /*0938*/ 	.word	0x00000007
        /*093c*/ 	.word	0x00032420
        /*0940*/ 	.short	0x010a
        /*0942*/ 	.byte	0x3f
	.zero		1


	//   ....[53]....
        /*0944*/ 	.word	0x00030030
        /*0948*/ 	.word	0x00000008
        /*094c*/ 	.word	0x000324a0
        /*0950*/ 	.short	0x010a
        /*0952*/ 	.byte	0x3f
	.zero		1


	//   ....[54]....
        /*0954*/ 	.word	0x00030210
        /*0958*/ 	.word	0x00000008
        /*095c*/ 	.word	0x000324c0
        /*0960*/ 	.short	0x010a
        /*0962*/ 	.byte	0x3f
	.zero		1


	//   ....[55]....
        /*0964*/ 	.word	0x00030620
        /*0968*/ 	.word	0x00000009
        /*096c*/ 	.word	0x000324a0
        /*0970*/ 	.short	0x010a
        /*0972*/ 	.byte	0x3f
	.zero		1


	//   ....[56]....
        /*0974*/ 	.word	0x000307e0
        /*0978*/ 	.word	0x00000009
        /*097c*/ 	.word	0x000324c0
        /*0980*/ 	.short	0x010a
        /*0982*/ 	.byte	0x3f
	.zero		1


	//   ....[57]....
        /*0984*/ 	.word	0x000318c0
        /*0988*/ 	.word	0x00000005
        /*098c*/ 	.word	0x00032440
        /*0990*/ 	.short	0x010a
        /*0992*/ 	.byte	0x3f
	.zero		1


	//   ....[58]....
        /*0994*/ 	.word	0x00031ed0
        /*0998*/ 	.word	0x00000005
        /*099c*/ 	.word	0x00032420
        /*09a0*/ 	.short	0x010a
        /*09a2*/ 	.byte	0x3f
	.zero		1


	//   ....[59]....
        /*09a4*/ 	.word	0x00031fa0
        /*09a8*/ 	.word	0x00000002
        /*09ac*/ 	.word	0x00032460
        /*09b0*/ 	.short	0x010a
        /*09b2*/ 	.byte	0x3f
	.zero		1


	//   ....[60]....
        /*09b4*/ 	.word	0x000325f0
        /*09b8*/ 	.word	0x00000002
        /*09bc*/ 	.word	0x00032440
        /*09c0*/ 	.short	0x010a
        /*09c2*/ 	.byte	0x3f
	.zero		1


	//   ....[61]....
        /*09c4*/ 	.word	0x00032800
        /*09c8*/ 	.word	0x00000002
        /*09cc*/ 	.word	0x00032460
        /*09d0*/ 	.short	0x010a
        /*09d2*/ 	.byte	0x3f
	.zero		1


	//   ....[62]....
        /*09d4*/ 	.word	0x00032d80
        /*09d8*/ 	.word	0x00000002
        /*09dc*/ 	.word	0x00032440
        /*09e0*/ 	.short	0x010a
        /*09e2*/ 	.byte	0x3f
	.zero		1


	//   ....[63]....
        /*09e4*/ 	.word	0x00032f80
        /*09e8*/ 	.word	0x00000002
        /*09ec*/ 	.word	0x00032460
        /*09f0*/ 	.short	0x010a
        /*09f2*/ 	.byte	0x3f
	.zero		1


	//   ....[64]....
        /*09f4*/ 	.word	0x00033470
        /*09f8*/ 	.word	0x00000002
        /*09fc*/ 	.word	0x00032440
        /*0a00*/ 	.short	0x010a
        /*0a02*/ 	.byte	0x3f
	.zero		1


	//   ....[65]....
        /*0a04*/ 	.word	0x00033680
        /*0a08*/ 	.word	0x00000002
        /*0a0c*/ 	.word	0x00032460
        /*0a10*/ 	.short	0x010a
        /*0a12*/ 	.byte	0x3f
	.zero		1


	//   ....[66]....
        /*0a14*/ 	.word	0x00034800
        /*0a18*/ 	.word	0x00000000
        /*0a1c*/ 	.word	0x00032420
        /*0a20*/ 	.short	0x010a
        /*0a22*/ 	.byte	0x3f
	.zero		1


	//   ....[67]....
        /*0a24*/ 	.word	0x000349a0
        /*0a28*/ 	.word	0x00000006
        /*0a2c*/ 	.word	0x00000000
        /*0a30*/ 	.short	0x010a
        /*0a32*/ 	.byte	0x3f
	.zero		1


	//   ....[68]....
        /*0a34*/ 	.word	0x00034a10
        /*0a38*/ 	.word	0x00000007
        /*0a3c*/ 	.word	0x00000000
        /*0a40*/ 	.short	0x010a
        /*0a42*/ 	.byte	0x3f
	.zero		1


	//   ....[69]....
        /*0a44*/ 	.word	0x00034a80
        /*0a48*/ 	.word	0x00000004
        /*0a4c*/ 	.word	0x00000000
        /*0a50*/ 	.short	0x010a
        /*0a52*/ 	.byte	0x3f
	.zero		1


	//   ....[70]....
        /*0a54*/ 	.word	0x00034ab0
        /*0a58*/ 	.word	0x00000003
        /*0a5c*/ 	.word	0x00000000
        /*0a60*/ 	.short	0x010a
        /*0a62*/ 	.byte	0x3f
	.zero		1


	//   ....[71]....
        /*0a64*/ 	.word	0x00034b10
        /*0a68*/ 	.word	0x00000056
        /*0a6c*/ 	.word	0x00032490
        /*0a70*/ 	.short	0x010a
        /*0a72*/ 	.byte	0x3f
	.zero		1


	//   ....[72]....
        /*0a74*/ 	.word	0x00034b60
        /*0a78*/ 	.word	0x00000056
        /*0a7c*/ 	.word	0x00032490
        /*0a80*/ 	.short	0x010a
        /*0a82*/ 	.byte	0x3f
	.zero		1


	//   ....[73]....
        /*0a84*/ 	.word	0x00034bb0
        /*0a88*/ 	.word	0x00000056
        /*0a8c*/ 	.word	0x00032490
        /*0a90*/ 	.short	0x010a
        /*0a92*/ 	.byte	0x3f
	.zero		1


	//   ....[74]....
        /*0a94*/ 	.word	0x00034c00
        /*0a98*/ 	.word	0x00000056
        /*0a9c*/ 	.word	0x000324b0
        /*0aa0*/ 	.short	0x010a
        /*0aa2*/ 	.byte	0x3f
	.zero		1


	//   ....[75]....
        /*0aa4*/ 	.word	0x000351f0
        /*0aa8*/ 	.word	0x00000091
        /*0aac*/ 	.word	0x00032400
        /*0ab0*/ 	.short	0x010a
        /*0ab2*/ 	.byte	0x3f
	.zero		1


	//   ....[76]....
        /*0ab4*/ 	.word	0x00035740
        /*0ab8*/ 	.word	0x00000091
        /*0abc*/ 	.word	0x00032400
        /*0ac0*/ 	.short	0x010a
        /*0ac2*/ 	.byte	0x3f
	.zero		1


	//   ....[77]....
        /*0ac4*/ 	.word	0x00035790
        /*0ac8*/ 	.word	0x00000002
        /*0acc*/ 	.word	0x00000000
        /*0ad0*/ 	.short	0x010a
        /*0ad2*/ 	.byte	0x3f
	.zero		1


	//   ....[78]....
        /*0ad4*/ 	.word	0x000357e0
        /*0ad8*/ 	.word	0x00000004
        /*0adc*/ 	.word	0x00000000
        /*0ae0*/ 	.short	0x010a
        /*0ae2*/ 	.byte	0x3f
	.zero		1


	//   ....[79]....
        /*0ae4*/ 	.word	0x00035830
        /*0ae8*/ 	.word	0x00000000
        /*0aec*/ 	.word	0x00000000
        /*0af0*/ 	.short	0x010a
        /*0af2*/ 	.byte	0x3f
	.zero		1


	//   ....[80]....
        /*0af4*/ 	.word	0x00035880
        /*0af8*/ 	.word	0x00000006
        /*0afc*/ 	.word	0x00000000
        /*0b00*/ 	.short	0x010a
        /*0b02*/ 	.byte	0x3f
	.zero		1


	//   ....[81]....
        /*0b04*/ 	.word	0x000358d0
        /*0b08*/ 	.word	0x00000006
        /*0b0c*/ 	.word	0x00000000
        /*0b10*/ 	.short	0x010a
        /*0b12*/ 	.byte	0x3f
	.zero		1


	//   ....[82]....
        /*0b14*/ 	.word	0x00035920
        /*0b18*/ 	.word	0x00000006
        /*0b1c*/ 	.word	0x00000000
        /*0b20*/ 	.short	0x010a
        /*0b22*/ 	.byte	0x3f
	.zero		1


	//   ....[83]....
        /*0b24*/ 	.word	0x00035ac0
        /*0b28*/ 	.word	0x00000007
        /*0b2c*/ 	.word	0x00032420
        /*0b30*/ 	.short	0x010a
        /*0b32*/ 	.byte	0x3f
	.zero		1


	//   ....[84]....
        /*0b34*/ 	.word	0x00035b10
        /*0b38*/ 	.word	0x00000008
        /*0b3c*/ 	.word	0x000324a0
        /*0b40*/ 	.short	0x010a
        /*0b42*/ 	.byte	0x3f
	.zero		1


	//   ....[85]....
        /*0b44*/ 	.word	0x00035b60
        /*0b48*/ 	.word	0x00000008
        /*0b4c*/ 	.word	0x000324c0
        /*0b50*/ 	.short	0x010a
        /*0b52*/ 	.byte	0x3f
	.zero		1


	//   ....[86]....
        /*0b54*/ 	.word	0x00035bb0
        /*0b58*/ 	.word	0x00000009
        /*0b5c*/ 	.word	0x000324a0
        /*0b60*/ 	.short	0x010a
        /*0b62*/ 	.byte	0x3f
	.zero		1


	//   ....[87]....
        /*0b64*/ 	.word	0x00035c00
        /*0b68*/ 	.word	0x00000009
        /*0b6c*/ 	.word	0x000324c0
        /*0b70*/ 	.short	0x010a
        /*0b72*/ 	.byte	0x3f
	.zero		1


	//   ....[88]....
        /*0b74*/ 	.word	0x00035da0
        /*0b78*/ 	.word	0x00000005
        /*0b7c*/ 	.word	0x00032440
        /*0b80*/ 	.short	0x010a
        /*0b82*/ 	.byte	0x3f
	.zero		1


	//   ....[89]....
        /*0b84*/ 	.word	0x00035e20
        /*0b88*/ 	.word	0x00000005
        /*0b8c*/ 	.word	0x00032420
        /*0b90*/ 	.short	0x010a
        /*0b92*/ 	.byte	0x3f
	.zero		1


	//   ....[90]....
        /*0b94*/ 	.word	0x00035e70
        /*0b98*/ 	.word	0x00000002
        /*0b9c*/ 	.word	0x00032460
        /*0ba0*/ 	.short	0x010a
        /*0ba2*/ 	.byte	0x3f
	.zero		1


	//   ....[91]....
        /*0ba4*/ 	.word	0x00035ec0
        /*0ba8*/ 	.word	0x00000002
        /*0bac*/ 	.word	0x00032440
        /*0bb0*/ 	.short	0x010a
        /*0bb2*/ 	.byte	0x3f
	.zero		1


	//   ....[92]....
        /*0bb4*/ 	.word	0x00035f10
        /*0bb8*/ 	.word	0x00000002
        /*0bbc*/ 	.word	0x00032460
        /*0bc0*/ 	.short	0x010a
        /*0bc2*/ 	.byte	0x3f
	.zero		1


	//   ....[93]....
        /*0bc4*/ 	.word	0x00035f60
        /*0bc8*/ 	.word	0x00000002
        /*0bcc*/ 	.word	0x00032440
        /*0bd0*/ 	.short	0x010a
        /*0bd2*/ 	.byte	0x3f
	.zero		1


	//   ....[94]....
        /*0bd4*/ 	.word	0x00035fb0
        /*0bd8*/ 	.word	0x00000002
        /*0bdc*/ 	.word	0x00032460
        /*0be0*/ 	.short	0x010a
        /*0be2*/ 	.byte	0x3f
	.zero		1


	//   ....[95]....
        /*0be4*/ 	.word	0x00036000
        /*0be8*/ 	.word	0x00000002
        /*0bec*/ 	.word	0x00032440
        /*0bf0*/ 	.short	0x010a
        /*0bf2*/ 	.byte	0x3f
	.zero		1


	//   ....[96]....
        /*0bf4*/ 	.word	0x00036050
        /*0bf8*/ 	.word	0x00000002
        /*0bfc*/ 	.word	0x00032460
        /*0c00*/ 	.short	0x010a
        /*0c02*/ 	.byte	0x3f
	.zero		1


	//   ....[97]....
        /*0c04*/ 	.word	0x00036a10
        /*0c08*/ 	.word	0x00000000
        /*0c0c*/ 	.word	0x00032420
        /*0c10*/ 	.short	0x010a
        /*0c12*/ 	.byte	0x3f
	.zero		1


	//   ....[98]....
        /*0c14*/ 	.word	0x00036bb0
        /*0c18*/ 	.word	0x00000006
        /*0c1c*/ 	.word	0x00000000
        /*0c20*/ 	.short	0x010a
        /*0c22*/ 	.byte	0x3f
	.zero		1


	//   ....[99]....
        /*0c24*/ 	.word	0x00036c00
        /*0c28*/ 	.word	0x00000007
        /*0c2c*/ 	.word	0x00000000
        /*0c30*/ 	.short	0x010a
        /*0c32*/ 	.byte	0x3f
	.zero		1


	//   ....[100]....
        /*0c34*/ 	.word	0x00036c50
        /*0c38*/ 	.word	0x00000004
        /*0c3c*/ 	.word	0x00000000
        /*0c40*/ 	.short	0x010a
        /*0c42*/ 	.byte	0x3f
	.zero		1


	//   ....[101]....
        /*0c44*/ 	.word	0x00036dd0
        /*0c48*/ 	.word	0x00000003
        /*0c4c*/ 	.word	0x00000000
        /*0c50*/ 	.short	0x010a
        /*0c52*/ 	.byte	0x3f
	.zero		1


	//   ....[102]....
        /*0c54*/ 	.word	0x00036ed0
        /*0c58*/ 	.word	0x00000008
        /*0c5c*/ 	.word	0x00000000
        /*0c60*/ 	.short	0x010a
        /*0c62*/ 	.byte	0x3f
	.zero		1


	//   ....[103]....
        /*0c64*/ 	.word	0x000372f0
        /*0c68*/ 	.word	0x00000004
        /*0c6c*/ 	.word	0x00032410
        /*0c70*/ 	.short	0x010a
        /*0c72*/ 	.byte	0x3f
	.zero		1


	//   ....[104]....
        /*0c74*/ 	.word	0x00037410
        /*0c78*/ 	.word	0x00000003
        /*0c7c*/ 	.word	0x00000000
        /*0c80*/ 	.short	0x010a
        /*0c82*/ 	.byte	0x3f
	.zero		1


	//   ....[105]....
        /*0c84*/ 	.word	0x00037510
        /*0c88*/ 	.word	0x00000008
        /*0c8c*/ 	.word	0x00000000
        /*0c90*/ 	.short	0x010a
        /*0c92*/ 	.byte	0x3f
	.zero		1


	//   ....[106]....
        /*0c94*/ 	.word	0x000381b0
        /*0c98*/ 	.word	0x0000000a
        /*0c9c*/ 	.word	0x00000000
        /*0ca0*/ 	.short	0x0101
        /*0ca2*/ 	.byte	0x3f
	.zero		1


	//   ....[107]....
        /*0ca4*/ 	.word	0x00042650
        /*0ca8*/ 	.word	0x00000000
        /*0cac*/ 	.word	0x00000000
        /*0cb0*/ 	.short	0x0101
        /*0cb2*/ 	.byte	0x3f
	.zero		1


	//   ....[108]....
        /*0cb4*/ 	.word	0x00042680
        /*0cb8*/ 	.word	0x00000008
        /*0cbc*/ 	.word	0x00000000
        /*0cc0*/ 	.short	0x010a
        /*0cc2*/ 	.byte	0x3f
	.zero		1


	//   ....[109]....
        /*0cc4*/ 	.word	0x000426d0
        /*0cc8*/ 	.word	0x00000004
        /*0ccc*/ 	.word	0x00032410
        /*0cd0*/ 	.short	0x010a
        /*0cd2*/ 	.byte	0x3f
	.zero		1


	//   ....[110]....
        /*0cd4*/ 	.word	0x00042720
        /*0cd8*/ 	.word	0x00000008
        /*0cdc*/ 	.word	0x00000000
        /*0ce0*/ 	.short	0x010a
        /*0ce2*/ 	.byte	0x3f
	.zero		1


	//----- nvinfo : EIATTR_NUM_MBARRIERS
	.align		4
.L_472:
        /*0ce4*/ 	.byte	0x03, 0x38
        /*0ce6*/ 	.short	0x0017


	//----- nvinfo : EIATTR_EXIT_INSTR_OFFSETS
	.align		4
        /*0ce8*/ 	.byte	0x04, 0x1c
        /*0cea*/ 	.short	(.L_474 - .L_473)


	//   ....[0]....
.L_473:
        /*0cec*/ 	.word	0x00034b00


	//----- nvinfo : EIATTR_MAX_THREADS
	.align		4
.L_474:
        /*0cf0*/ 	.byte	0x04, 0x05
        /*0cf2*/ 	.short	(.L_476 - .L_475)
.L_475:
        /*0cf4*/ 	.word	0x00000180
        /*0cf8*/ 	.word	0x00000001
        /*0cfc*/ 	.word	0x00000001


	//----- nvinfo : EIATTR_CRS_STACK_SIZE
	.align		4
.L_476:
        /*0d00*/ 	.byte	0x04, 0x1e
        /*0d02*/ 	.short	(.L_478 - .L_477)
.L_477:
        /*0d04*/ 	.word	0x00000000


	//----- nvinfo : EIATTR_CBANK_PARAM_SIZE
	.align		4
.L_478:
        /*0d08*/ 	.byte	0x03, 0x19
        /*0d0a*/ 	.short	0x0b70


	//----- nvinfo : EIATTR_PARAM_CBANK
	.align		4
        /*0d0c*/ 	.byte	0x04, 0x0a
        /*0d0e*/ 	.short	(.L_480 - .L_479)
	.align		4
.L_479:
        /*0d10*/ 	.word	index@(.nv.constant0._ZN7cutlass13device_kernelIN5flash11enable_sm90INS1_16FlashAttnFwdSm90INS1_25CollectiveMainloopFwdSm90ILi2EN4cute5tupleIJNS5_1CILi1EEES8_S8_EEENS6_IJNS7_ILi128EEENS7_ILi96EEENS7_ILi64EEEEEELi256ENS_10bfloat16_tEfNS_4arch4Sm90ELb0ELb1ELb1ELb1ELb0ELb1ELb1ELb1ELb0ELb0ELb0ELb0EEENS1_21CollectiveEpilogueFwdINS6_IJSA_NS7_ILi256EEESB_EEES9_SE_SG_Li256ELb1ELb0ELb0ELb0EEENS1_36VarlenDynamicPersistentTileSchedulerILi128ELi96ELi256ELi32ELb0ELb0ELb1ELb1ELb0ELb1EEEEEEEEEvNT_6ParamsE)
        /*0d14*/ 	.short	0x0210
        /*0d16*/ 	.short	0x0b70


	//----- nvinfo : EIATTR_SW_WAR
	.align		4
.L_480:
        /*0d18*/ 	.byte	0x04, 0x36
        /*0d1a*/ 	.short	(.L_482 - .L_481)
.L_481:
        /*0d1c*/ 	.word	0x00000008
.L_482:


//--------------------- .nv.info._ZN7cutlass13device_kernelIN5flash11enable_sm90INS1_16FlashAttnFwdSm90INS1_25CollectiveMainloopFwdSm90ILi2EN4cute5tupleIJNS5_1CILi1EEES8_S8_EEENS6_IJNS7_ILi128EEENS7_ILi96EEENS7_ILi64EEEEEELi256ENS_10bfloat16_tEfNS_4arch4Sm90ELb1ELb0ELb1ELb0ELb0ELb0ELb0ELb1ELb0ELb0ELb0ELb0EEENS1_21CollectiveEpilogueFwdINS6_IJSA_NS7_ILi256EEESB_EEES9_SE_SG_Li256ELb0ELb0ELb0ELb0EEENS1_30DynamicPersistentTileSchedulerILi256ELi32ELb0ELb0ELb1EEEEEEEEEvNT_6ParamsE --------------------------
	.section	.nv.info._ZN7cutlass13device_kernelIN5flash11enable_sm90INS1_16FlashAttnFwdSm90INS1_25CollectiveMainloopFwdSm90ILi2EN4cute5tupleIJNS5_1CILi1EEES8_S8_EEENS6_IJNS7_ILi128EEENS7_ILi96EEENS7_ILi64EEEEEELi256ENS_10bfloat16_tEfNS_4arch4Sm90ELb1ELb0ELb1ELb0ELb0ELb0ELb0ELb1ELb0ELb0ELb0ELb0EEENS1_21CollectiveEpilogueFwdINS6_IJSA_NS7_ILi256EEESB_EEES9_SE_SG_Li256ELb0ELb0ELb0ELb0EEENS1_30DynamicPersistentTileSchedulerILi256ELi32ELb0ELb0ELb1EEEEEEEEEvNT_6ParamsE,"",@"SHT_CUDA_INFO"
	.sectionflags	@""
	.align	4


	//----- nvinfo : EIATTR_CUDA_API_VERSION
	.align		4
        /*0000*/ 	.byte	0x04, 0x37
        /*0002*/ 	.short	(.L_484 - .L_483)
.L_483:
        /*0004*/ 	.word	0x00000082


	//----- nvinfo : EIATTR_KPARAM_INFO
	.align		4
.L_484:
        /*0008*/ 	.byte	0x04, 0x17
        /*000a*/ 	.short	(.L_486 - .L_485)
.L_485:
        /*000c*/ 	.word	0x00000000
        /*0010*/ 	.short	0x0000
        /*0012*/ 	.short	0x0070
        /*0014*/ 	.byte	0x00, 0xf0, 0x01, 0x2e


	//----- nvinfo : EIATTR_SPARSE_MMA_MASK
	.align		4
.L_486:
        /*0018*/ 	.byte	0x03, 0x50
        /*001a*/ 	.short	0x0000


	//----- nvinfo : EIATTR_MAXREG_COUNT
	.align		4
        /*001c*/ 	.byte	0x03, 0x1b
        /*001e*/ 	.short	0x00a8


	//----- nvinfo : EIATTR_NUM_BARRIERS
	.align		4
        /*0020*/ 	.byte	0x02, 0x4c
        /*0022*/ 	.byte	0x10
	.zero		1


	//----- nvinfo : EIATTR_EXTERNS
	.align		4
        /*0024*/ 	.byte	0x04, 0x0f
        /*0026*/ 	.short	(.L_488 - .L_487)


	//   ....[0]....
	.align		4
.L_487:
        /*0028*/ 	.word	index@(__assertfail)


	//----- nvinfo : EIATTR_MERCURY_ISA_VERSION
	.align		4
.L_488:
        /*002c*/ 	.byte	0x03, 0x5f
        /*002e*/ 	.short	0x0101


	//----- nvinfo : EIATTR_INT_WARP_WIDE_INSTR_OFFSETS
	.align		4
        /*0030*/ 	.byte	0x04, 0x31
        /*0032*/ 	.short	(.L_490 - .L_489)


	//   ....[0]....
.L_489:
        /*0034*/ 	.word	0x00000180


	//   ....[1]....
        /*0038*/ 	.word	0x000001b0


	//   ....[2]....
        /*003c*/ 	.word	0x000001c0


	//   ....[3]....
        /*0040*/ 	.word	0x0000b170


	//   ....[4]....
        /*0044*/ 	.word	0x0000b200


	//   ....[5]....
        /*0048*/ 	.word	0x0000b6f0


	//   ....[6]....
        /*004c*/ 	.word	0x0000d2e0


	//   ....[7]....
        /*0050*/ 	.word	0x0000d370


	//----- nvinfo : EIATTR_COOP_GROUP_MASK_REGIDS
	.align		4
.L_490:
        /*0054*/ 	.byte	0x04, 0x29
        /*0056*/ 	.short	(.L_492 - .L_491)


	//   ....[0]....
.L_491:
        /*0058*/ 	.word	0xffffffff


	//   ....[1]....
        /*005c*/ 	.word	0xffffffff


	//   ....[2]....
        /*0060*/ 	.word	0xffffffff


	//   ....[3]....
        /*0064*/ 	.word	0xffffffff


	//   ....[4]....
        /*0068*/ 	.word	0xffffffff


	//   ....[5]....
        /*006c*/ 	.word	0xffffffff


	//   ....[6]....
        /*0070*/ 	.word	0xffffffff


	//   ....[7]....
        /*0074*/ 	.word	0xffffffff


	//   ....[8]....
        /*0078*/ 	.word	0xffffffff


	//   ....[9]....
        /*007c*/ 	.word	0xffffffff


	//   ....[10]....
        /*0080*/ 	.word	0xffffffff


	//   ....[11]....
        /*0084*/ 	.word	0xffffffff


	//   ....[12]....
        /*0088*/ 	.word	0xffffffff


	//   ....[13]....
        /*008c*/ 	.word	0xffffffff


	//   ....[14]....
        /*0090*/ 	.word	0xffffffff


	//   ....[15]....
        /*0094*/ 	.word	0xffffffff


	//   ....[16]....
        /*0098*/ 	.word	0xffffffff


	//   ....[17]....
        /*009c*/ 	.word	0xffffffff


	//   ....[18]....
        /*00a0*/ 	.word	0xffffffff


	//   ....[19]....
        /*00a4*/ 	.word	0xffffffff


	//   ....[20]....
        /*00a8*/ 	.word	0xffffffff


	//   ....[21]....
        /*00ac*/ 	.word	0xffffffff


	//   ....[22]....
        /*00b0*/ 	.word	0xffffffff


	//   ....[23]....
        /*00b4*/ 	.word	0xffffffff


	//   ....[24]....
        /*00b8*/ 	.word	0xffffffff


	//   ....[25]....
        /*00bc*/ 	.word	0xffffffff


	//   ....[26]....
        /*00c0*/ 	.word	0xffffffff


	//   ....[27]....
        /*00c4*/ 	.word	0xffffffff


	//   ....[28]....
        /*00c8*/ 	.word	0x0500000f


	//   ....[29]....
        /*00cc*/ 	.word	0x0500000f


	//----- nvinfo : EIATTR_COOP_GROUP_INSTR_OFFSETS
	.align		4
.L_492:
        /*00d0*/ 	.byte	0x04, 0x28
        /*00d2*/ 	.short	(.L_494 - .L_493)


	//   ....[0]....
.L_493:
        /*00d4*/ 	.word	0x00000060


	//   ....[1]....
        /*00d8*/ 	.word	0x00000190


	//   ....[2]....
        /*00dc*/ 	.word	0x000001e0


	//   ....[3]....
        /*00e0*/ 	.word	0x000003d0


	//   ....[4]....
        /*00e4*/ 	.word	0x00000530


	//   ....[5]....
        /*00e8*/ 	.word	0x00000650


	//   ....[6]....
        /*00ec*/ 	.word	0x000007b0


	//   ....[7]....
        /*00f0*/ 	.word	0x00001610


	//   ....[8]....
        /*00f4*/ 	.word	0x000025b0


	//   ....[9]....
        /*00f8*/ 	.word	0x00002640


	//   ....[10]....
        /*00fc*/ 	.word	0x00002d40


	//   ....[11]....
        /*0100*/ 	.word	0x00002db0


	//   ....[12]....
        /*0104*/ 	.word	0x00004760


	//   ....[13]....
        /*0108*/ 	.word	0x00004840


	//   ....[14]....
        /*010c*/ 	.word	0x00004f10


	//   ....[15]....
        /*0110*/ 	.word	0x00004f80


	//   ....[16]....
        /*0114*/ 	.word	0x00006d70


	//   ....[17]....
        /*0118*/ 	.word	0x00006e20


	//   ....[18]....
        /*011c*/ 	.word	0x00007240


	//   ....[19]....
        /*0120*/ 	.word	0x00007390


	//   ....[20]....
        /*0124*/ 	.word	0x00008790


	//   ....[21]....
        /*0128*/ 	.word	0x000087d0


	//   ....[22]....
        /*012c*/ 	.word	0x000088a0


	//   ....[23]....
        /*0130*/ 	.word	0x000088c0


	//   ....[24]....
        /*0134*/ 	.word	0x000098a0


	//   ....[25]....
        /*0138*/ 	.word	0x0000abf0


	//   ....[26]....
        /*013c*/ 	.word	0x0000d3f0


	//   ....[27]....
        /*0140*/ 	.word	0x0000d5a0


	//   ....[28]....
        /*0144*/ 	.word	0x0000daf0


	//   ....[29]....
        /*0148*/ 	.word	0x0000ded0


	//----- nvinfo : EIATTR_REG_RECONFIG
	.align		4
.L_494:
        /*014c*/ 	.byte	0x01, 0x54
	.zero		2


	//----- nvinfo : EIATTR_SYSCALL_OFFSETS
	.align		4
        /*0150*/ 	.byte	0x04, 0x46
        /*0152*/ 	.short	(.L_496 - .L_495)


	//   ....[0]....
.L_495:
        /*0154*/ 	.word	0x000017c0


	//   ....[1]....
        /*0158*/ 	.word	0x0000b390


	//   ....[2]....
        /*015c*/ 	.word	0x0000b4d0


	//   ....[3]....
        /*0160*/ 	.word	0x0000b5d0


	//----- nvinfo : EIATTR_MBARRIER_INSTR_OFFSETS
	.align		4
.L_496:
        /*0164*/ 	.byte	0x04, 0x39
        /*0166*/ 	.short	(.L_498 - .L_497)


	//   ....[0]....
.L_497:
        /*0168*/ 	.word	0x00000280
        /*016c*/ 	.word	0x000000ff
        /*0170*/ 	.word	0x00022800
        /*0174*/ 	.short	0x0100
        /*0176*/ 	.byte	0x06
	.zero		1


	//   ....[1]....
        /*0178*/ 	.word	0x00000290
        /*017c*/ 	.word	0x000000ff
        /*0180*/ 	.word	0x00022820
        /*0184*/ 	.short	0x0100
        /*0186*/ 	.byte	0x06
	.zero		1


	//   ....[2]....
        /*0188*/ 	.word	0x00000380
        /*018c*/ 	.word	0x000000ff
        /*0190*/ 	.word	0x00022830
        /*0194*/ 	.short	0x0100
        /*0196*/ 	.byte	0x08
	.zero		1


	//   ....[3]....
        /*0198*/ 	.word	0x00000390
        /*019c*/ 	.word	0x000000ff
        /*01a0*/ 	.word	0x00022840
        /*01a4*/ 	.short	0x0100
        /*01a6*/ 	.byte	0x08
	.zero		1


	//   ....[4]....
        /*01a8*/ 	.word	0x000003a0
        /*01ac*/ 	.word	0x000000ff
        /*01b0*/ 	.word	0x00022838
        /*01b4*/ 	.short	0x0100
        /*01b6*/ 	.byte	0x08
	.zero		1


	//   ....[5]....
        /*01b8*/ 	.word	0x000003b0
        /*01bc*/ 	.word	0x000000ff
        /*01c0*/ 	.word	0x00022848
        /*01c4*/ 	.short	0x0100
        /*01c6*/ 	.byte	0x08
	.zero		1


	//   ....[6]....
        /*01c8*/ 	.word	0x000004e0
        /*01cc*/ 	.word	0x000000ff
        /*01d0*/ 	.word	0x00022850
        /*01d4*/ 	.short	0x0100
        /*01d6*/ 	.byte	0x08
	.zero		1


	//   ....[7]....
        /*01d8*/ 	.word	0x000004f0
        /*01dc*/ 	.word	0x000000ff
        /*01e0*/ 	.word	0x00022860
        /*01e4*/ 	.short	0x0100
        /*01e6*/ 	.byte	0x08
	.zero		1


	//   ....[8]....
        /*01e8*/ 	.word	0x00000500
        /*01ec*/ 	.word	0x000000ff
        /*01f0*/ 	.word	0x00022858
        /*01f4*/ 	.short	0x0100
        /*01f6*/ 	.byte	0x08
	.zero		1


	//   ....[9]....
        /*01f8*/ 	.word	0x00000510
        /*01fc*/ 	.word	0x000000ff
        /*0200*/ 	.word	0x00022868
        /*0204*/ 	.short	0x0100
        /*0206*/ 	.byte	0x08
	.zero		1


	//   ....[10]....
        /*0208*/ 	.word	0x00000600
        /*020c*/ 	.word	0x000000ff
        /*0210*/ 	.word	0x00022870
        /*0214*/ 	.short	0x0100
        /*0216*/ 	.byte	0x06
	.zero		1


	//   ....[11]....
        /*0218*/ 	.word	0x00000610
        /*021c*/ 	.word	0x000000ff
        /*0220*/ 	.word	0x00022880
        /*0224*/ 	.short	0x0100
        /*0226*/ 	.byte	0x06
	.zero		1


	//   ....[12]....
        /*0228*/ 	.word	0x00000620
        /*022c*/ 	.word	0x000000ff
        /*0230*/ 	.word	0x00022878
        /*0234*/ 	.short	0x0100
        /*0236*/ 	.byte	0x06
	.zero		1


	//   ....[13]....
        /*0238*/ 	.word	0x00000630
        /*023c*/ 	.word	0x000000ff
        /*0240*/ 	.word	0x00022888
        /*0244*/ 	.short	0x0100
        /*0246*/ 	.byte	0x06
	.zero		1


	//   ....[14]....
        /*0248*/ 	.word	0x00000760
        /*024c*/ 	.word	0x000000ff
        /*0250*/ 	.word	0x00022890
        /*0254*/ 	.short	0x0100
        /*0256*/ 	.byte	0x08
	.zero		1


	//   ....[15]....
        /*0258*/ 	.word	0x00000770
        /*025c*/ 	.word	0x000000ff
        /*0260*/ 	.word	0x000228a0
        /*0264*/ 	.short	0x0100
        /*0266*/ 	.byte	0x08
	.zero		1


	//   ....[16]....
        /*0268*/ 	.word	0x00000780
        /*026c*/ 	.word	0x000000ff
        /*0270*/ 	.word	0x00022898
        /*0274*/ 	.short	0x0100
        /*0276*/ 	.byte	0x08
	.zero		1


	//   ....[17]....
        /*0278*/ 	.word	0x00000790
        /*027c*/ 	.word	0x000000ff
        /*0280*/ 	.word	0x000228a8
        /*0284*/ 	.short	0x0100
        /*0286*/ 	.byte	0x08
	.zero		1


	//   ....[18]....
        /*0288*/ 	.word	0x000008c0
        /*028c*/ 	.word	0x000000ff
        /*0290*/ 	.word	0x000228b0
        /*0294*/ 	.short	0x0100
        /*0296*/ 	.byte	0x08
	.zero		1


	//   ....[19]....
        /*0298*/ 	.word	0x000008d0
        /*029c*/ 	.word	0x000000ff
        /*02a0*/ 	.word	0x000228c0
        /*02a4*/ 	.short	0x0100
        /*02a6*/ 	.byte	0x08
	.zero		1


	//   ....[20]....
        /*02a8*/ 	.word	0x000008e0
        /*02ac*/ 	.word	0x000000ff
        /*02b0*/ 	.word	0x000228b8
        /*02b4*/ 	.short	0x0100
        /*02b6*/ 	.byte	0x08
	.zero		1


	//   ....[21]....
        /*02b8*/ 	.word	0x000008f0
        /*02bc*/ 	.word	0x000000ff
        /*02c0*/ 	.word	0x000228c8
        /*02c4*/ 	.short	0x0100
        /*02c6*/ 	.byte	0x08
	.zero		1


	//   ....[22]....
        /*02c8*/ 	.word	0x00001830
        /*02cc*/ 	.word	0x000000ff
        /*02d0*/ 	.word	0x00022800
        /*02d4*/ 	.short	0x010a
        /*02d6*/ 	.byte	0x31
	.zero		1


	//   ....[23]....
        /*02d8*/ 	.word	0x000018e0
        /*02dc*/ 	.word	0x000000ff
        /*02e0*/ 	.word	0x00022830
        /*02e4*/ 	.short	0x010a
        /*02e6*/ 	.byte	0x15
	.zero		1


	//   ....[24]....
        /*02e8*/ 	.word	0x00001920
        /*02ec*/ 	.word	0x000000ff
        /*02f0*/ 	.word	0x00022830
        /*02f4*/ 	.short	0x010a
        /*02f6*/ 	.byte	0x15
	.zero		1


	//   ....[25]....
        /*02f8*/ 	.word	0x000031d0
        /*02fc*/ 	.word	0x00000000
        /*0300*/ 	.word	0x00000000
        /*0304*/ 	.short	0x0101
        /*0306*/ 	.byte	0x3f
	.zero		1


	//   ....[26]....
        /*0308*/ 	.word	0x000036e0
        /*030c*/ 	.word	0x000000ff
        /*0310*/ 	.word	0x00022850
        /*0314*/ 	.short	0x010a
        /*0316*/ 	.byte	0x15
	.zero		1


	//   ....[27]....
        /*0318*/ 	.word	0x00003720
        /*031c*/ 	.word	0x000000ff
        /*0320*/ 	.word	0x00022850
        /*0324*/ 	.short	0x010a
        /*0326*/ 	.byte	0x15
	.zero		1


	//   ....[28]....
        /*0328*/ 	.word	0x00003a80
        /*032c*/ 	.word	0x00000008
        /*0330*/ 	.word	0x00000000
        /*0334*/ 	.short	0x0101
        /*0336*/ 	.byte	0x3f
	.zero		1


	//   ....[29]....
        /*0338*/ 	.word	0x00003bb0
        /*033c*/ 	.word	0x000000ff
        /*0340*/ 	.word	0x00022830
        /*0344*/ 	.short	0x010a
        /*0346*/ 	.byte	0x1e
	.zero		1


	//   ....[30]....
        /*0348*/ 	.word	0x00003bf0
        /*034c*/ 	.word	0x000000ff
        /*0350*/ 	.word	0x00022830
        /*0354*/ 	.short	0x010a
        /*0356*/ 	.byte	0x1e
	.zero		1


	//   ....[31]....
        /*0358*/ 	.word	0x00005540
        /*035c*/ 	.word	0x00000003
        /*0360*/ 	.word	0x00000000
        /*0364*/ 	.short	0x0101
        /*0366*/ 	.byte	0x3f
	.zero		1


	//   ....[32]....
        /*0368*/ 	.word	0x00006160
        /*036c*/ 	.word	0x000000ff
        /*0370*/ 	.word	0x00022850
        /*0374*/ 	.short	0x010a
        /*0376*/ 	.byte	0x1e
	.zero		1


	//   ....[33]....
        /*0378*/ 	.word	0x000061a0
        /*037c*/ 	.word	0x000000ff
        /*0380*/ 	.word	0x00022850
        /*0384*/ 	.short	0x010a
        /*0386*/ 	.byte	0x1e
	.zero		1


	//   ....[34]....
        /*0388*/ 	.word	0x00006490
        /*038c*/ 	.word	0x000000b9
        /*0390*/ 	.word	0x00000000
        /*0394*/ 	.short	0x0101
        /*0396*/ 	.byte	0x3f
	.zero		1


	//   ....[35]....
        /*0398*/ 	.word	0x000065b0
        /*039c*/ 	.word	0x000000ff
        /*03a0*/ 	.word	0x00022830
        /*03a4*/ 	.short	0x010a
        /*03a6*/ 	.byte	0x17
	.zero		1


	//   ....[36]....
        /*03a8*/ 	.word	0x000065f0
        /*03ac*/ 	.word	0x000000ff
        /*03b0*/ 	.word	0x00022830
        /*03b4*/ 	.short	0x010a
        /*03b6*/ 	.byte	0x17
	.zero		1


	//   ....[37]....
        /*03b8*/ 	.word	0x00007690
        /*03bc*/ 	.word	0x00000098
        /*03c0*/ 	.word	0x00000000
        /*03c4*/ 	.short	0x0101
        /*03c6*/ 	.byte	0x3f
	.zero		1


	//   ....[38]....
        /*03c8*/ 	.word	0x00008450
        /*03cc*/ 	.word	0x000000ff
        /*03d0*/ 	.word	0x00022850
        /*03d4*/ 	.short	0x010a
        /*03d6*/ 	.byte	0x17
	.zero		1


	//   ....[39]....
        /*03d8*/ 	.word	0x00008490
        /*03dc*/ 	.word	0x000000ff
        /*03e0*/ 	.word	0x00022850
        /*03e4*/ 	.short	0x010a
        /*03e6*/ 	.byte	0x17
	.zero		1


	//   ....[40]....
        /*03e8*/ 	.word	0x00008770
        /*03ec*/ 	.word	0x000000c7
        /*03f0*/ 	.word	0x00000000
        /*03f4*/ 	.short	0x0101
        /*03f6*/ 	.byte	0x3f
	.zero		1


	//   ....[41]....
        /*03f8*/ 	.word	0x0000a160
        /*03fc*/ 	.word	0x000000ff
        /*0400*/ 	.word	0x00000000
        /*0404*/ 	.short	0x0101
        /*0406*/ 	.byte	0x05
	.zero		1


	//   ....[42]....
        /*0408*/ 	.word	0x0000b990
        /*040c*/ 	.word	0x00000008
        /*0410*/ 	.word	0x00022840
        /*0414*/ 	.short	0x010a
        /*0416*/ 	.byte	0x3f
	.zero		1


	//   ....[43]....
        /*0418*/ 	.word	0x0000bc70
        /*041c*/ 	.word	0x000000ff
        /*0420*/ 	.word	0x00022820
        /*0424*/ 	.short	0x010a
        /*0426*/ 	.byte	0x25
	.zero		1


	//   ....[44]....
        /*0428*/ 	.word	0x0000bd10
        /*042c*/ 	.word	0x00000008
        /*0430*/ 	.word	0x00022860
        /*0434*/ 	.short	0x010a
        /*0436*/ 	.byte	0x3f
	.zero		1


	//   ....[45]....
        /*0438*/ 	.word	0x0000c230
        /*043c*/ 	.word	0x00000002
        /*0440*/ 	.word	0x00022840
        /*0444*/ 	.short	0x010a
        /*0446*/ 	.byte	0x3f
	.zero		1


	//   ....[46]....
        /*0448*/ 	.word	0x0000c3a0
        /*044c*/ 	.word	0x00000002
        /*0450*/ 	.word	0x00022860
        /*0454*/ 	.short	0x010a
        /*0456*/ 	.byte	0x3f
	.zero		1


	//   ....[47]....
        /*0458*/ 	.word	0x0000c870
        /*045c*/ 	.word	0x00000003
        /*0460*/ 	.word	0x00022840
        /*0464*/ 	.short	0x010a
        /*0466*/ 	.byte	0x3f
	.zero		1


	//   ....[48]....
        /*0468*/ 	.word	0x0000c9e0
        /*046c*/ 	.word	0x00000003
        /*0470*/ 	.word	0x00022860
        /*0474*/ 	.short	0x010a
        /*0476*/ 	.byte	0x3f
	.zero		1


	//   ....[49]....
        /*0478*/ 	.word	0x0000ce50
        /*047c*/ 	.word	0x00000002
        /*0480*/ 	.word	0x00022840
        /*0484*/ 	.short	0x010a
        /*0486*/ 	.byte	0x3f
	.zero		1


	//   ....[50]....
        /*0488*/ 	.word	0x0000cfc0
        /*048c*/ 	.word	0x00000002
        /*0490*/ 	.word	0x00022860
        /*0494*/ 	.short	0x010a
        /*0496*/ 	.byte	0x3f
	.zero		1


	//   ....[51]....
        /*0498*/ 	.word	0x0000d550
        /*049c*/ 	.word	0x00000007
        /*04a0*/ 	.word	0x00022820
        /*04a4*/ 	.short	0x010a
        /*04a6*/ 	.byte	0x3f
	.zero		1


	//   ....[52]....
        /*04a8*/ 	.word	0x0000d6a0
        /*04ac*/ 	.word	0x00000005
        /*04b0*/ 	.word	0x00000000
        /*04b4*/ 	.short	0x010a
        /*04b6*/ 	.byte	0x3f
	.zero		1


	//   ....[53]....
        /*04b8*/ 	.word	0x0000d710
        /*04bc*/ 	.word	0x00000003
        /*04c0*/ 	.word	0x00000000
        /*04c4*/ 	.short	0x010a
        /*04c6*/ 	.byte	0x3f
	.zero		1


	//   ....[54]....
        /*04c8*/ 	.word	0x0000d770
        /*04cc*/ 	.word	0x00000005
        /*04d0*/ 	.word	0x00000000
        /*04d4*/ 	.short	0x010a
        /*04d6*/ 	.byte	0x3f
	.zero		1


	//   ....[55]....
        /*04d8*/ 	.word	0x0000d7a0
        /*04dc*/ 	.word	0x00000003
        /*04e0*/ 	.word	0x00000000
        /*04e4*/ 	.short	0x010a
        /*04e6*/ 	.byte	0x3f
	.zero		1


	//   ....[56]....
        /*04e8*/ 	.word	0x0000d810
        /*04ec*/ 	.word	0x00000003
        /*04f0*/ 	.word	0x00022800
        /*04f4*/ 	.short	0x010a
        /*04f6*/ 	.byte	0x3f
	.zero		1


	//   ....[57]....
        /*04f8*/ 	.word	0x0000d870
        /*04fc*/ 	.word	0x00000000
        /*0500*/ 	.word	0x00022830
        /*0504*/ 	.short	0x010a
        /*0506*/ 	.byte	0x3f
	.zero		1


	//   ....[58]....
        /*0508*/ 	.word	0x0000d8c0
        /*050c*/ 	.word	0x00000008
        /*0510*/ 	.word	0x00022850
        /*0514*/ 	.short	0x010a
        /*0516*/ 	.byte	0x3f
	.zero		1


	//   ....[59]....
        /*0518*/ 	.word	0x0000d920
        /*051c*/ 	.word	0x00000005
        /*0520*/ 	.word	0x00022830
        /*0524*/ 	.short	0x010a
        /*0526*/ 	.byte	0x3f
	.zero		1


	//   ....[60]....
        /*0528*/ 	.word	0x0000d970
        /*052c*/ 	.word	0x000000b9
        /*0530*/ 	.word	0x00022850
        /*0534*/ 	.short	0x010a
        /*0536*/ 	.byte	0x3f
	.zero		1


	//   ....[61]....
        /*0538*/ 	.word	0x0000d9d0
        /*053c*/ 	.word	0x00000005
        /*0540*/ 	.word	0x00022830
        /*0544*/ 	.short	0x010a
        /*0546*/ 	.byte	0x3f
	.zero		1


	//   ....[62]....
        /*0548*/ 	.word	0x0000da20
        /*054c*/ 	.word	0x000000c7
        /*0550*/ 	.word	0x00022850
        /*0554*/ 	.short	0x010a
        /*0556*/ 	.byte	0x3f
	.zero		1


	//   ....[63]....
        /*0558*/ 	.word	0x0000dba0
        /*055c*/ 	.word	0x00000008
        /*0560*/ 	.word	0x00022840
        /*0564*/ 	.short	0x010a
        /*0566*/ 	.byte	0x3f
	.zero		1


	//   ....[64]....
        /*0568*/ 	.word	0x0000dc00
        /*056c*/ 	.word	0x00000008
        /*0570*/ 	.word	0x00022820
        /*0574*/ 	.short	0x010a
        /*0576*/ 	.byte	0x3f
	.zero		1


	//   ....[65]....
        /*0578*/ 	.word	0x0000dc50
        /*057c*/ 	.word	0x00000008
        /*0580*/ 	.word	0x00022860
        /*0584*/ 	.short	0x010a
        /*0586*/ 	.byte	0x3f
	.zero		1


	//   ....[66]....
        /*0588*/ 	.word	0x0000dca0
        /*058c*/ 	.word	0x00000002
        /*0590*/ 	.word	0x00022840
        /*0594*/ 	.short	0x010a
        /*0596*/ 	.byte	0x3f
	.zero		1


	//   ....[67]....
        /*0598*/ 	.word	0x0000dcf0
        /*059c*/ 	.word	0x00000002
        /*05a0*/ 	.word	0x00022860
        /*05a4*/ 	.short	0x010a
        /*05a6*/ 	.byte	0x3f
	.zero		1


	//   ....[68]....
        /*05a8*/ 	.word	0x0000dd40
        /*05ac*/ 	.word	0x00000003
        /*05b0*/ 	.word	0x00022840
        /*05b4*/ 	.short	0x010a
        /*05b6*/ 	.byte	0x3f
	.zero		1


	//   ....[69]....
        /*05b8*/ 	.word	0x0000dd90
        /*05bc*/ 	.word	0x00000003
        /*05c0*/ 	.word	0x00022860
        /*05c4*/ 	.short	0x010a
        /*05c6*/ 	.byte	0x3f
	.zero		1


	//   ....[70]....
        /*05c8*/ 	.word	0x0000dde0
        /*05cc*/ 	.word	0x00000002
        /*05d0*/ 	.word	0x00022840
        /*05d4*/ 	.short	0x010a
        /*05d6*/ 	.byte	0x3f
	.zero		1


	//   ....[71]....
        /*05d8*/ 	.word	0x0000de30
        /*05dc*/ 	.word	0x00000002
        /*05e0*/ 	.word	0x00022860
        /*05e4*/ 	.short	0x010a
        /*05e6*/ 	.byte	0x3f
	.zero		1


	//   ....[72]....
        /*05e8*/ 	.word	0x0000df10
        /*05ec*/ 	.word	0x00000007
        /*05f0*/ 	.word	0x00022820
        /*05f4*/ 	.short	0x010a
        /*05f6*/ 	.byte	0x3f
	.zero		1


	//   ....[73]....
        /*05f8*/ 	.word	0x0000df60
        /*05fc*/ 	.word	0x00000005
        /*0600*/ 	.word	0x00000000
        /*0604*/ 	.short	0x010a
        /*0606*/ 	.byte	0x3f
	.zero		1


	//   ....[74]....
        /*0608*/ 	.word	0x0000dfb0
        /*060c*/ 	.word	0x00000003
        /*0610*/ 	.word	0x00000000
        /*0614*/ 	.short	0x010a
        /*0616*/ 	.byte	0x3f
	.zero		1


	//   ....[75]....
        /*0618*/ 	.word	0x0000e000
        /*061c*/ 	.word	0x00000005
        /*0620*/ 	.word	0x00000000
        /*0624*/ 	.short	0x010a
        /*0626*/ 	.byte	0x3f
	.zero		1


	//----- nvinfo : EIATTR_NUM_MBARRIERS
	.align		4
.L_498:
        /*0628*/ 	.byte	0x03, 0x38
        /*062a*/ 	.short	0x0016


	//----- nvinfo : EIATTR_EXIT_INSTR_OFFSETS
	.align		4
        /*062c*/ 	.byte	0x04, 0x1c
        /*062e*/ 	.short	(.L_500 - .L_499)


	//   ....[0]....
.L_499:
        /*0630*/ 	.word	0x00000a30


	//   ....[1]....
        /*0634*/ 	.word	0x0000abb0


	//   ....[2]....
        /*0638*/ 	.word	0x0000ac10


	//   ....[3]....
        /*063c*/ 	.word	0x0000d5c0


	//   ....[4]....
        /*0640*/ 	.word	0x0000d7f0


	//----- nvinfo : EIATTR_MAX_THREADS
	.align		4
.L_500:
        /*0644*/ 	.byte	0x04, 0x05
        /*0646*/ 	.short	(.L_502 - .L_501)
.L_501:
        /*0648*/ 	.word	0x00000180
        /*064c*/ 	.word	0x00000001
        /*0650*/ 	.word	0x00000001


	//----- nvinfo : EIATTR_CRS_STACK_SIZE
	.align		4
.L_502:
        /*0654*/ 	.byte	0x04, 0x1e
        /*0656*/ 	.short	(.L_504 - .L_503)
.L_503:
        /*0658*/ 	.word	0x00000000


	//----- nvinfo : EIATTR_CBANK_PARAM_SIZE
	.align		4
.L_504:
        /*065c*/ 	.byte	0x03, 0x19
        /*065e*/ 	.short	0x0bf0


	//----- nvinfo : EIATTR_PARAM_CBANK
	.align		4
        /*0660*/ 	.byte	0x04, 0x0a
        /*0662*/ 	.short	(.L_506 - .L_505)
	.align		4
.L_505:
        /*0664*/ 	.word	index@(.nv.constant0._ZN7cutlass13device_kernelIN5flash11enable_sm90INS1_16FlashAttnFwdSm90INS1_25CollectiveMainloopFwdSm90ILi2EN4cute5tupleIJNS5_1CILi1EEES8_S8_EEENS6_IJNS7_ILi128EEENS7_ILi96EEENS7_ILi64EEEEEELi256ENS_10bfloat16_tEfNS_4arch4Sm90ELb1ELb0ELb1ELb0ELb0ELb0ELb0ELb1ELb0ELb0ELb0ELb0EEENS1_21CollectiveEpilogueFwdINS6_IJSA_NS7_ILi256EEESB_EEES9_SE_SG_Li256ELb0ELb0ELb0ELb0EEENS1_30DynamicPersistentTileSchedulerILi256ELi32ELb0ELb0ELb1EEEEEEEEEvNT_6ParamsE)
        /*0668*/ 	.short	0x0210
        /*066a*/ 	.short	0x0bf0


	//----- nvinfo : EIATTR_SW_WAR
	.align		4
.L_506:
        /*066c*/ 	.byte	0x04, 0x36
        /*066e*/ 	.short	(.L_508 - .L_507)
.L_507:
        /*0670*/ 	.word	0x00000008
.L_508:


//--------------------- .nv.info._ZN7cutlass13device_kernelIN5flash11enable_sm90INS1_16FlashAttnFwdSm90INS1_25CollectiveMainloopFwdSm90ILi2EN4cute5tupleIJNS5_1CILi1EEES8_S8_EEENS6_IJNS7_ILi128EEENS7_ILi96EEENS7_ILi64EEEEEELi256ENS_10bfloat16_tEfNS_4arch4Sm90ELb1ELb0ELb1ELb0ELb0ELb0ELb1ELb1ELb0ELb0ELb0ELb0EEENS1_21CollectiveEpilogueFwdINS6_IJSA_NS7_ILi256EEESB_EEES9_SE_SG_Li256ELb0ELb0ELb0ELb0EEENS1_30DynamicPersistentTileSchedulerILi256ELi32ELb0ELb0ELb1EEEEEEEEEvNT_6ParamsE --------------------------
	.section	.nv.info._ZN7cutlass13device_kernelIN5flash11enable_sm90INS1_16FlashAttnFwdSm90INS1_25CollectiveMainloopFwdSm90ILi2EN4cute5tupleIJNS5_1CILi1EEES8_S8_EEENS6_IJNS7_ILi128EEENS7_ILi96EEENS7_ILi64EEEEEELi256ENS_10bfloat16_tEfNS_4arch4Sm90ELb1ELb0ELb1ELb0ELb0ELb0ELb1ELb1ELb0ELb0ELb0ELb0EEENS1_21CollectiveEpilogueFwdINS6_IJSA_NS7_ILi256EEESB_EEES9_SE_SG_Li256ELb0ELb0ELb0ELb0EEENS1_30DynamicPersistentTileSchedulerILi256ELi32ELb0ELb0ELb1EEEEEEEEEvNT_6ParamsE,"",@"SHT_CUDA_INFO"
	.sectionflags	@""
	.align	4


	//----- nvinfo : EIATTR_CUDA_API_VERSION
	.align		4
        /*0000*/ 	.byte	0x04, 0x37
        /*0002*/ 	.short	(.L_510 - .L_509)
.L_509:
        /*0004*/ 	.word	0x00000082


	//----- nvinfo : EIATTR_KPARAM_INFO
	.align		4
.L_510:
        /*0008*/ 	.byte	0x04, 0x17
        /*000a*/ 	.short	(.L_512 - .L_511)
.L_511:
        /*000c*/ 	.word	0x00000000
        /*0010*/ 	.short	0x0000
        /*0012*/ 	.short	0x0070
        /*0014*/ 	.byte	0x00, 0xf0, 0x01, 0x32


	//----- nvinfo : EIATTR_SPARSE_MMA_MASK
	.align		4
.L_512:
        /*0018*/ 	.byte	0x03, 0x50
        /*001a*/ 	.short	0x0000


	//----- nvinfo : EIATTR_MAXREG_COUNT
	.align		4
        /*001c*/ 	.byte	0x03, 0x1b
        /*001e*/ 	.short	0x00a8


	//----- nvinfo : EIATTR_NUM_BARRIERS
	.align		4
        /*0020*/ 	.byte	0x02, 0x4c
        /*0022*/ 	.byte	0x10
	.zero		1


	//----- nvinfo : EIATTR_EXTERNS
	.align		4
        /*0024*/ 	.byte	0x04, 0x0f
        /*0026*/ 	.short	(.L_514 - .L_513)


	//   ....[0]....
	.align		4
.L_513:
        /*0028*/ 	.word	index@(__assertfail)


	//----- nvinfo : EIATTR_ANNOTATIONS
	.align		4
.L_514:
        /*002c*/ 	.byte	0x04, 0x55
        /*002e*/ 	.short	(.L_516 - .L_515)


	//   ....[0]....
.L_515:
        /*0030*/ 	.word	0x00000001
        /*0034*/ 	.byte	0xa0, 0x09, 0x00, 0x00, 0x01, 0x00, 0x00, 0x00, 0xb0, 0x0a, 0x00, 0x00, 0x01, 0x00, 0x00, 0x00
        /*0044*/ 	.byte	0xc0, 0xc3, 0x00, 0x00, 0x01, 0x00, 0x00, 0x00, 0x70, 0xc4, 0x00, 0x00, 0x01, 0x00, 0x00, 0x00
        /*0054*/ 	.byte	0x80, 0xc4, 0x00, 0x00, 0x01, 0x00, 0x00, 0x00, 0x90, 0xc4, 0x00, 0x00, 0x01, 0x00, 0x00, 0x00
        /*0064*/ 	.byte	0xb0, 0xd2, 0x00, 0x00, 0x01, 0x00, 0x00, 0x00, 0x10, 0xd3, 0x00, 0x00, 0x01, 0x00, 0x00, 0x00
        /*0074*/ 	.byte	0xb0, 0xec, 0x00, 0x00, 0x01, 0x00, 0x00, 0x00, 0xe0, 0xed, 0x00, 0x00, 0x01, 0x00, 0x00, 0x00
        /*0084*/ 	.byte	0xb0, 0xee, 0x00, 0x00, 0x01, 0x00, 0x00, 0x00, 0x50, 0xef, 0x00, 0x00, 0x01, 0x00, 0x00, 0x00
        /*0094*/ 	.byte	0x90, 0xf0, 0x00, 0x00


	//----- nvinfo : EIATTR_MERCURY_ISA_VERSION
	.align		4
.L_516:
        /*0098*/ 	.byte	0x03, 0x5f
        /*009a*/ 	.short	0x0101


	//----- nvinfo : EIATTR_INT_WARP_WIDE_INSTR_OFFSETS
	.align		4
        /*009c*/ 	.byte	0x04, 0x31
        /*009e*/ 	.short	(.L_518 - .L_517)


	//   ....[0]....
.L_517:
        /*00a0*/ 	.word	0x000001b0


	//   ....[1]....
        /*00a4*/ 	.word	0x000001e0


	//   ....[2]....
        /*00a8*/ 	.word	0x00000250


	//   ....[3]....
        /*00ac*/ 	.word	0x00000290


	//   ....[4]....
        /*00b0*/ 	.word	0x0000c910


	//   ....[5]....
        /*00b4*/ 	.word	0x0000c9a0


	//   ....[6]....
        /*00b8*/ 	.word	0x0000ce90


	//   ....[7]....
        /*00bc*/ 	.word	0x0000ed30


	//   ....[8]....
        /*00c0*/ 	.word	0x0000edc0


	//----- nvinfo : EIATTR_COOP_GROUP_MASK_REGIDS
	.align		4
.L_518:
        /*00c4*/ 	.byte	0x04, 0x29
        /*00c6*/ 	.short	(.L_520 - .L_519)


	//   ....[0]....
.L_519:
        /*00c8*/ 	.word	0xffffffff


	//   ....[1]....
        /*00cc*/ 	.word	0xffffffff


	//   ....[2]....
        /*00d0*/ 	.word	0xffffffff


	//   ....[3]....
        /*00d4*/ 	.word	0xffffffff


	//   ....[4]....
        /*00d8*/ 	.word	0xffffffff


	//   ....[5]....
        /*00dc*/ 	.word	0xffffffff


	//   ....[6]....
        /*00e0*/ 	.word	0xffffffff


	//   ....[7]....
        /*00e4*/ 	.word	0xffffffff


	//   ....[8]....
        /*00e8*/ 	.word	0xffffffff


	//   ....[9]....
        /*00ec*/ 	.word	0xffffffff


	//   ....[10]....
        /*00f0*/ 	.word	0xffffffff


	//   ....[11]....
        /*00f4*/ 	.word	0xffffffff


	//   ....[12]....
        /*00f8*/ 	.word	0xffffffff


	//   ....[13]....
        /*00fc*/ 	.word	0xffffffff


	//   ....[14]....
        /*0100*/ 	.word	0xffffffff


	//   ....[15]....
        /*0104*/ 	.word	0xffffffff


	//   ....[16]....
        /*0108*/ 	.word	0xffffffff


	//   ....[17]....
        /*010c*/ 	.word	0xffffffff


	//   ....[18]....
        /*0110*/ 	.word	0xffffffff


	//   ....[19]....
        /*0114*/ 	.word	0xffffffff


	//   ....[20]....
        /*0118*/ 	.word	0xffffffff


	//   ....[21]....
        /*011c*/ 	.word	0xffffffff


	//   ....[22]....
        /*0120*/ 	.word	0xffffffff


	//   ....[23]....
        /*0124*/ 	.word	0xffffffff


	//   ....[24]....
        /*0128*/ 	.word	0xffffffff


	//   ....[25]....
        /*012c*/ 	.word	0xffffffff


	//   ....[26]....
        /*0130*/ 	.word	0xffffffff


	//   ....[27]....
        /*0134*/ 	.word	0xffffffff


	//   ....[28]....
        /*0138*/ 	.word	0x0500000f


	//   ....[29]....
        /*013c*/ 	.word	0x0500000f


	//----- nvinfo : EIATTR_COOP_GROUP_INSTR_OFFSETS
	.align		4
.L_520:
        /*0140*/ 	.byte	0x04, 0x28
        /*0142*/ 	.short	(.L_522 - .L_521)


	//   ....[0]....
.L_521:
        /*0144*/ 	.word	0x00000060


	//   ....[1]....
        /*0148*/ 	.word	0x000001c0


	//   ....[2]....
        /*014c*/ 	.word	0x00000270


	//   ....[3]....
        /*0150*/ 	.word	0x00000410


	//   ....[4]....
        /*0154*/ 	.word	0x00000570


	//   ....[5]....
        /*0158*/ 	.word	0x00000690


	//   ....[6]....
        /*015c*/ 	.word	0x000007f0


	//   ....[7]....
        /*0160*/ 	.word	0x000016d0


	//   ....[8]....
        /*0164*/ 	.word	0x00003630


	//   ....[9]....
        /*0168*/ 	.word	0x000036f0


	//   ....[10]....
        /*016c*/ 	.word	0x00003720


	//   ....[11]....
        /*0170*/ 	.word	0x00003780


	//   ....[12]....
        /*0174*/ 	.word	0x00005ec0


	//   ....[13]....
        /*0178*/ 	.word	0x00005ee0


	//   ....[14]....
        /*017c*/ 	.word	0x00005f00


	//   ....[15]....
        /*0180*/ 	.word	0x00005f20


	//   ....[16]....
        /*0184*/ 	.word	0x00008790


	//   ....[17]....
        /*0188*/ 	.word	0x00008830


	//   ....[18]....
        /*018c*/ 	.word	0x000088a0


	//   ....[19]....
        /*0190*/ 	.word	0x00008a00


	//   ....[20]....
        /*0194*/ 	.word	0x00009eb0


	//   ....[21]....
        /*0198*/ 	.word	0x00009f30


	//   ....[22]....
        /*019c*/ 	.word	0x00009f80


	//   ....[23]....
        /*01a0*/ 	.word	0x00009fb0


	//   ....[24]....
        /*01a4*/ 	.word	0x0000b620


	//   ....[25]....
        /*01a8*/ 	.word	0x0000c380


	//   ....[26]....
        /*01ac*/ 	.word	0x0000ee50


	//   ....[27]....
        /*01b0*/ 	.word	0x0000f030


	//   ....[28]....
        /*01b4*/ 	.word	0x0000f610


	//   ....[29]....
        /*01b8*/ 	.word	0x0000f9e0


	//----- nvinfo : EIATTR_REG_RECONFIG
	.align		4
.L_522:
        /*01bc*/ 	.byte	0x01, 0x54
	.zero		2


	//----- nvinfo : EIATTR_SYSCALL_OFFSETS
	.align		4
        /*01c0*/ 	.byte	0x04, 0x46
        /*01c2*/ 	.short	(.L_524 - .L_523)


	//   ....[0]....
.L_523:
        /*01c4*/ 	.word	0x000018d0


	//   ....[1]....
        /*01c8*/ 	.word	0x0000cb20


	//   ....[2]....
        /*01cc*/ 	.word	0x0000cc50


	//   ....[3]....
        /*01d0*/ 	.word	0x0000cd50


	//----- nvinfo : EIATTR_MBARRIER_INSTR_OFFSETS
	.align		4
.L_524:
        /*01d4*/ 	.byte	0x04, 0x39
        /*01d6*/ 	.short	(.L_526 - .L_525)


	//   ....[0]....
.L_525:
        /*01d8*/ 	.word	0x000002b0
        /*01dc*/ 	.word	0x000000ff
        /*01e0*/ 	.word	0x00032400
        /*01e4*/ 	.short	0x0100
        /*01e6*/ 	.byte	0x06
	.zero		1


	//   ....[1]....
        /*01e8*/ 	.word	0x000002c0
        /*01ec*/ 	.word	0x000000ff
        /*01f0*/ 	.word	0x00032410
        /*01f4*/ 	.short	0x0100
        /*01f6*/ 	.byte	0x06
	.zero		1


	//   ....[2]....
        /*01f8*/ 	.word	0x000002d0
        /*01fc*/ 	.word	0x000000ff
        /*0200*/ 	.word	0x00032420
        /*0204*/ 	.short	0x0100
        /*0206*/ 	.byte	0x06
	.zero		1


	//   ....[3]....
        /*0208*/ 	.word	0x000003c0
        /*020c*/ 	.word	0x000000ff
        /*0210*/ 	.word	0x00032430
        /*0214*/ 	.short	0x0100
        /*0216*/ 	.byte	0x08
	.zero		1


	//   ....[4]....
        /*0218*/ 	.word	0x000003d0
        /*021c*/ 	.word	0x000000ff
        /*0220*/ 	.word	0x00032440
        /*0224*/ 	.short	0x0100
        /*0226*/ 	.byte	0x08
	.zero		1


	//   ....[5]....
        /*0228*/ 	.word	0x000003e0
        /*022c*/ 	.word	0x000000ff
        /*0230*/ 	.word	0x00032438
        /*0234*/ 	.short	0x0100
        /*0236*/ 	.byte	0x08
	.zero		1


	//   ....[6]....
        /*0238*/ 	.word	0x000003f0
        /*023c*/ 	.word	0x000000ff
        /*0240*/ 	.word	0x00032448
        /*0244*/ 	.short	0x0100
        /*0246*/ 	.byte	0x08
	.zero		1


	//   ....[7]....
        /*0248*/ 	.word	0x00000520
        /*024c*/ 	.word	0x000000ff
        /*0250*/ 	.word	0x00032450
        /*0254*/ 	.short	0x0100
        /*0256*/ 	.byte	0x08
	.zero		1


	//   ....[8]....
        /*0258*/ 	.word	0x00000530
        /*025c*/ 	.word	0x000000ff
        /*0260*/ 	.word	0x00032460
        /*0264*/ 	.short	0x0100
        /*0266*/ 	.byte	0x08
	.zero		1


	//   ....[9]....
        /*0268*/ 	.word	0x00000540
        /*026c*/ 	.word	0x000000ff
        /*0270*/ 	.word	0x00032458
        /*0274*/ 	.short	0x0100
        /*0276*/ 	.byte	0x08
	.zero		1


	//   ....[10]....
        /*0278*/ 	.word	0x00000550
        /*027c*/ 	.word	0x000000ff
        /*0280*/ 	.word	0x00032468
        /*0284*/ 	.short	0x0100
        /*0286*/ 	.byte	0x08
	.zero		1


	//   ....[11]....
        /*0288*/ 	.word	0x00000640
        /*028c*/ 	.word	0x000000ff
        /*0290*/ 	.word	0x00032470
        /*0294*/ 	.short	0x0100
        /*0296*/ 	.byte	0x06
	.zero		1


	//   ....[12]....
        /*0298*/ 	.word	0x00000650
        /*029c*/ 	.word	0x000000ff
        /*02a0*/ 	.word	0x00032480
        /*02a4*/ 	.short	0x0100
        /*02a6*/ 	.byte	0x06
	.zero		1


	//   ....[13]....
        /*02a8*/ 	.word	0x00000660
        /*02ac*/ 	.word	0x000000ff
        /*02b0*/ 	.word	0x00032478
        /*02b4*/ 	.short	0x0100
        /*02b6*/ 	.byte	0x06
	.zero		1


	//   ....[14]....
        /*02b8*/ 	.word	0x00000670
        /*02bc*/ 	.word	0x000000ff
        /*02c0*/ 	.word	0x00032488
        /*02c4*/ 	.short	0x0100
        /*02c6*/ 	.byte	0x06
	.zero		1


	//   ....[15]....
        /*02c8*/ 	.word	0x000007a0
        /*02cc*/ 	.word	0x000000ff
        /*02d0*/ 	.word	0x00032490
        /*02d4*/ 	.short	0x0100
        /*02d6*/ 	.byte	0x08
	.zero		1


	//   ....[16]....
        /*02d8*/ 	.word	0x000007b0
        /*02dc*/ 	.word	0x000000ff
        /*02e0*/ 	.word	0x000324a0
        /*02e4*/ 	.short	0x0100
        /*02e6*/ 	.byte	0x08
	.zero		1


	//   ....[17]....
        /*02e8*/ 	.word	0x000007c0
        /*02ec*/ 	.word	0x000000ff
        /*02f0*/ 	.word	0x00032498
        /*02f4*/ 	.short	0x0100
        /*02f6*/ 	.byte	0x08
	.zero		1


	//   ....[18]....
        /*02f8*/ 	.word	0x000007d0
        /*02fc*/ 	.word	0x000000ff
        /*0300*/ 	.word	0x000324a8
        /*0304*/ 	.short	0x0100
        /*0306*/ 	.byte	0x08
	.zero		1


	//   ....[19]....
        /*0308*/ 	.word	0x00000900
        /*030c*/ 	.word	0x000000ff
        /*0310*/ 	.word	0x000324b0
        /*0314*/ 	.short	0x0100
        /*0316*/ 	.byte	0x08
	.zero		1


	//   ....[20]....
        /*0318*/ 	.word	0x00000910
        /*031c*/ 	.word	0x000000ff
        /*0320*/ 	.word	0x000324c0
        /*0324*/ 	.short	0x0100
        /*0326*/ 	.byte	0x08
	.zero		1


	//   ....[21]....
        /*0328*/ 	.word	0x00000920
        /*032c*/ 	.word	0x000000ff
        /*0330*/ 	.word	0x000324b8
        /*0334*/ 	.short	0x0100
        /*0336*/ 	.byte	0x08
	.zero		1


	//   ....[22]....
        /*0338*/ 	.word	0x00000930
        /*033c*/ 	.word	0x000000ff
        /*0340*/ 	.word	0x000324c8
        /*0344*/ 	.short	0x0100
        /*0346*/ 	.byte	0x08
	.zero		1


	//   ....[23]....
        /*0348*/ 	.word	0x00001930
        /*034c*/ 	.word	0x000000ff
        /*0350*/ 	.word	0x00032400
        /*0354*/ 	.short	0x010a
        /*0356*/ 	.byte	0x27
	.zero		1


	//   ....[24]....
        /*0358*/ 	.word	0x000019f0
        /*035c*/ 	.word	0x000000ff
        /*0360*/ 	.word	0x00032430
        /*0364*/ 	.short	0x010a
        /*0366*/ 	.byte	0x07
	.zero		1


	//   ....[25]....
        /*0368*/ 	.word	0x00001a30
        /*036c*/ 	.word	0x000000ff
        /*0370*/ 	.word	0x00032430
        /*0374*/ 	.short	0x010a
        /*0376*/ 	.byte	0x07
	.zero		1


	//   ....[26]....
        /*0378*/ 	.word	0x00001d20
        /*037c*/ 	.word	0x000000ff
        /*0380*/ 	.word	0x00032410
        /*0384*/ 	.short	0x010a
        /*0386*/ 	.byte	0x27
	.zero		1


	//   ....[27]....
        /*0388*/ 	.word	0x00001d60
        /*038c*/ 	.word	0x000000ff
        /*0390*/ 	.word	0x00032450
        /*0394*/ 	.short	0x010a
        /*0396*/ 	.byte	0x07
	.zero		1


	//   ....[28]....
        /*0398*/ 	.word	0x00001da0
        /*039c*/ 	.word	0x000000ff
        /*03a0*/ 	.word	0x00032450
        /*03a4*/ 	.short	0x010a
        /*03a6*/ 	.byte	0x07
	.zero		1


	//   ....[29]....
        /*03a8*/ 	.word	0x00003a80
        /*03ac*/ 	.word	0x00000018
        /*03b0*/ 	.word	0x00000000
        /*03b4*/ 	.short	0x0101
        /*03b6*/ 	.byte	0x3f
	.zero		1


	//   ....[30]....
        /*03b8*/ 	.word	0x000044f0
        /*03bc*/ 	.word	0x000000a5
        /*03c0*/ 	.word	0x00000000
        /*03c4*/ 	.short	0x0101
        /*03c6*/ 	.byte	0x3f
	.zero		1


	//   ....[31]....
        /*03c8*/ 	.word	0x000045d0
        /*03cc*/ 	.word	0x000000ff
        /*03d0*/ 	.word	0x00032430
        /*03d4*/ 	.short	0x010a
        /*03d6*/ 	.byte	0x04
	.zero		1


	//   ....[32]....
        /*03d8*/ 	.word	0x00004610
        /*03dc*/ 	.word	0x000000ff
        /*03e0*/ 	.word	0x00032430
        /*03e4*/ 	.short	0x010a
        /*03e6*/ 	.byte	0x04
	.zero		1


	//   ....[33]....
        /*03e8*/ 	.word	0x00004820
        /*03ec*/ 	.word	0x000000ff
        /*03f0*/ 	.word	0x00032450
        /*03f4*/ 	.short	0x010a
        /*03f6*/ 	.byte	0x04
	.zero		1


	//   ....[34]....
        /*03f8*/ 	.word	0x00004860
        /*03fc*/ 	.word	0x000000ff
        /*0400*/ 	.word	0x00032450
        /*0404*/ 	.short	0x010a
        /*0406*/ 	.byte	0x04
	.zero		1


	//   ....[35]....
        /*0408*/ 	.word	0x00006180
        /*040c*/ 	.word	0x00000098
        /*0410*/ 	.word	0x00000000
        /*0414*/ 	.short	0x0101
        /*0416*/ 	.byte	0x3f
	.zero		1


	//   ....[36]....
        /*0418*/ 	.word	0x00007550
        /*041c*/ 	.word	0x000000a9
        /*0420*/ 	.word	0x00000000
        /*0424*/ 	.short	0x0101
        /*0426*/ 	.byte	0x3f
	.zero		1


	//   ....[37]....
        /*0428*/ 	.word	0x00007650
        /*042c*/ 	.word	0x000000ff
        /*0430*/ 	.word	0x00032430
        /*0434*/ 	.short	0x010a
        /*0436*/ 	.byte	0x04
	.zero		1


	//   ....[38]....
        /*0438*/ 	.word	0x00007690
        /*043c*/ 	.word	0x000000ff
        /*0440*/ 	.word	0x00032430
        /*0444*/ 	.short	0x010a
        /*0446*/ 	.byte	0x04
	.zero		1


	//   ....[39]....
        /*0448*/ 	.word	0x000078a0
        /*044c*/ 	.word	0x000000ff
        /*0450*/ 	.word	0x00032450
        /*0454*/ 	.short	0x010a
        /*0456*/ 	.byte	0x04
	.zero		1


	//   ....[40]....
        /*0458*/ 	.word	0x000078e0
        /*045c*/ 	.word	0x000000ff
        /*0460*/ 	.word	0x00032450
        /*0464*/ 	.short	0x010a
        /*0466*/ 	.byte	0x04
	.zero		1


	//   ....[41]....
        /*0468*/ 	.word	0x00008c00
        /*046c*/ 	.word	0x00000098
        /*0470*/ 	.word	0x00000000
        /*0474*/ 	.short	0x0101
        /*0476*/ 	.byte	0x3f
	.zero		1


	//   ....[42]....
        /*0478*/ 	.word	0x00009e90
        /*047c*/ 	.word	0x000000d6
        /*0480*/ 	.word	0x00000000
        /*0484*/ 	.short	0x0101
        /*0486*/ 	.byte	0x3f
	.zero		1


	//   ....[43]....
        /*0488*/ 	.word	0x0000b8d0
        /*048c*/ 	.word	0x000000ff
        /*0490*/ 	.word	0x00000000
        /*0494*/ 	.short	0x0101
        /*0496*/ 	.byte	0x05
	.zero		1


	//   ....[44]....
        /*0498*/ 	.word	0x0000d0e0
        /*049c*/ 	.word	0x0000000a
        /*04a0*/ 	.word	0x00032440
        /*04a4*/ 	.short	0x010a
        /*04a6*/ 	.byte	0x3f
	.zero		1


	//   ....[45]....
        /*04a8*/ 	.word	0x0000d640
        /*04ac*/ 	.word	0x00000012
        /*04b0*/ 	.word	0x00032420
        /*04b4*/ 	.short	0x010a
        /*04b6*/ 	.byte	0x3f
	.zero		1


	//   ....[46]....
        /*04b8*/ 	.word	0x0000d6c0
        /*04bc*/ 	.word	0x0000000a
        /*04c0*/ 	.word	0x00032460
        /*04c4*/ 	.short	0x010a
        /*04c6*/ 	.byte	0x3f
	.zero		1


	//   ....[47]....
        /*04c8*/ 	.word	0x0000dbe0
        /*04cc*/ 	.word	0x00000002
        /*04d0*/ 	.word	0x00032440
        /*04d4*/ 	.short	0x010a
        /*04d6*/ 	.byte	0x3f
	.zero		1


	//   ....[48]....
        /*04d8*/ 	.word	0x0000dd70
        /*04dc*/ 	.word	0x00000002
        /*04e0*/ 	.word	0x00032460
        /*04e4*/ 	.short	0x010a
        /*04e6*/ 	.byte	0x3f
	.zero		1


	//   ....[49]....
        /*04e8*/ 	.word	0x0000e240
        /*04ec*/ 	.word	0x00000003
        /*04f0*/ 	.word	0x00032440
        /*04f4*/ 	.short	0x010a
        /*04f6*/ 	.byte	0x3f
	.zero		1


	//   ....[50]....
        /*04f8*/ 	.word	0x0000e3d0
        /*04fc*/ 	.word	0x00000003
        /*0500*/ 	.word	0x00032460
        /*0504*/ 	.short	0x010a
        /*0506*/ 	.byte	0x3f
	.zero		1


	//   ....[51]....
        /*0508*/ 	.word	0x0000e850
        /*050c*/ 	.word	0x00000002
        /*0510*/ 	.word	0x00032440
        /*0514*/ 	.short	0x010a
        /*0516*/ 	.byte	0x3f
	.zero		1


	//   ....[52]....
        /*0518*/ 	.word	0x0000e9e0
        /*051c*/ 	.word	0x00000002
        /*0520*/ 	.word	0x00032460
        /*0524*/ 	.short	0x010a
        /*0526*/ 	.byte	0x3f
	.zero		1


	//   ....[53]....
        /*0528*/ 	.word	0x0000efe0
        /*052c*/ 	.word	0x00000007
        /*0530*/ 	.word	0x00032420
        /*0534*/ 	.short	0x010a
        /*0536*/ 	.byte	0x3f
	.zero		1


	//   ....[54]....
        /*0538*/ 	.word	0x0000f130
        /*053c*/ 	.word	0x00000005
        /*0540*/ 	.word	0x00000000
        /*0544*/ 	.short	0x010a
        /*0546*/ 	.byte	0x3f
	.zero		1


	//   ....[55]....
        /*0548*/ 	.word	0x0000f1a0
        /*054c*/ 	.word	0x00000003
        /*0550*/ 	.word	0x00000000
        /*0554*/ 	.short	0x010a
        /*0556*/ 	.byte	0x3f
	.zero		1


	//   ....[56]....
        /*0558*/ 	.word	0x0000f200
        /*055c*/ 	.word	0x00000005
        /*0560*/ 	.word	0x00000000
        /*0564*/ 	.short	0x010a
        /*0566*/ 	.byte	0x3f
	.zero		1


	//   ....[57]....
        /*0568*/ 	.word	0x0000f230
        /*056c*/ 	.word	0x00000003
        /*0570*/ 	.word	0x00000000
        /*0574*/ 	.short	0x010a
        /*0576*/ 	.byte	0x3f
	.zero		1


	//   ....[58]....
        /*0578*/ 	.word	0x0000f2a0
        /*057c*/ 	.word	0x00000003
        /*0580*/ 	.word	0x00032400
        /*0584*/ 	.short	0x010a
        /*0586*/ 	.byte	0x3f
	.zero		1


	//   ....[59]....
        /*0588*/ 	.word	0x0000f300
        /*058c*/ 	.word	0x00000003
        /*0590*/ 	.word	0x00032430
        /*0594*/ 	.short	0x010a
        /*0596*/ 	.byte	0x3f
	.zero		1


	//   ....[60]....
        /*0598*/ 	.word	0x0000f360
        /*059c*/ 	.word	0x00000003
        /*05a0*/ 	.word	0x00032410
        /*05a4*/ 	.short	0x010a
        /*05a6*/ 	.byte	0x3f
	.zero		1


	//   ....[61]....
        /*05a8*/ 	.word	0x0000f3c0
        /*05ac*/ 	.word	0x00000003
        /*05b0*/ 	.word	0x00032450
        /*05b4*/ 	.short	0x010a
        /*05b6*/ 	.byte	0x3f
	.zero		1


	//   ....[62]....
        /*05b8*/ 	.word	0x0000f420
        /*05bc*/ 	.word	0x00000098
        /*05c0*/ 	.word	0x00032430
        /*05c4*/ 	.short	0x010a
        /*05c6*/ 	.byte	0x3f
	.zero		1


	//   ....[63]....
        /*05c8*/ 	.word	0x0000f480
        /*05cc*/ 	.word	0x000000d2
        /*05d0*/ 	.word	0x00032450
        /*05d4*/ 	.short	0x010a
        /*05d6*/ 	.byte	0x3f
	.zero		1


	//   ....[64]....
        /*05d8*/ 	.word	0x0000f4e0
        /*05dc*/ 	.word	0x00000099
        /*05e0*/ 	.word	0x00032430
        /*05e4*/ 	.short	0x010a
        /*05e6*/ 	.byte	0x3f
	.zero		1


	//   ....[65]....
        /*05e8*/ 	.word	0x0000f540
        /*05ec*/ 	.word	0x000000d1
        /*05f0*/ 	.word	0x00032450
        /*05f4*/ 	.short	0x010a
        /*05f6*/ 	.byte	0x3f
	.zero		1


	//   ....[66]....
        /*05f8*/ 	.word	0x0000f6c0
        /*05fc*/ 	.word	0x0000000a
        /*0600*/ 	.word	0x00032440
        /*0604*/ 	.short	0x010a
        /*0606*/ 	.byte	0x3f
	.zero		1


	//   ....[67]....
        /*0608*/ 	.word	0x0000f710
        /*060c*/ 	.word	0x00000012
        /*0610*/ 	.word	0x00032420
        /*0614*/ 	.short	0x010a
        /*0616*/ 	.byte	0x3f
	.zero		1


	//   ....[68]....
        /*0618*/ 	.word	0x0000f760
        /*061c*/ 	.word	0x0000000a
        /*0620*/ 	.word	0x00032460
        /*0624*/ 	.short	0x010a
        /*0626*/ 	.byte	0x3f
	.zero		1


	//   ....[69]....
        /*0628*/ 	.word	0x0000f7b0
        /*062c*/ 	.word	0x00000002
        /*0630*/ 	.word	0x00032440
        /*0634*/ 	.short	0x010a
        /*0636*/ 	.byte	0x3f
	.zero		1


	//   ....[70]....
        /*0638*/ 	.word	0x0000f800
        /*063c*/ 	.word	0x00000002
        /*0640*/ 	.word	0x00032460
        /*0644*/ 	.short	0x010a
        /*0646*/ 	.byte	0x3f
	.zero		1


	//   ....[71]....
        /*0648*/ 	.word	0x0000f850
        /*064c*/ 	.word	0x00000003
        /*0650*/ 	.word	0x00032440
        /*0654*/ 	.short	0x010a
        /*0656*/ 	.byte	0x3f
	.zero		1


	//   ....[72]....
        /*0658*/ 	.word	0x0000f8a0
        /*065c*/ 	.word	0x00000003
        /*0660*/ 	.word	0x00032460
        /*0664*/ 	.short	0x010a
        /*0666*/ 	.byte	0x3f
	.zero		1


	//   ....[73]....
        /*0668*/ 	.word	0x0000f8f0
        /*066c*/ 	.word	0x00000002
        /*0670*/ 	.word	0x00032440
        /*0674*/ 	.short	0x010a
        /*0676*/ 	.byte	0x3f
	.zero		1


	//   ....[74]....
        /*0678*/ 	.word	0x0000f940
        /*067c*/ 	.word	0x00000002
        /*0680*/ 	.word	0x00032460
        /*0684*/ 	.short	0x010a
        /*0686*/ 	.byte	0x3f
	.zero		1


	//   ....[75]....
        /*0688*/ 	.word	0x0000fa20
        /*068c*/ 	.word	0x00000007
        /*0690*/ 	.word	0x00032420
        /*0694*/ 	.short	0x010a
        /*0696*/ 	.byte	0x3f
	.zero		1


	//   ....[76]....
        /*0698*/ 	.word	0x0000fa70
        /*069c*/ 	.word	0x00000005
        /*06a0*/ 	.word	0x00000000
        /*06a4*/ 	.short	0x010a
        /*06a6*/ 	.byte	0x3f
	.zero		1


	//   ....[77]....
        /*06a8*/ 	.word	0x0000fac0
        /*06ac*/ 	.word	0x00000003
        /*06b0*/ 	.word	0x00000000
        /*06b4*/ 	.short	0x010a
        /*06b6*/ 	.byte	0x3f
	.zero		1


	//   ....[78]....
        /*06b8*/ 	.word	0x0000fb10
        /*06bc*/ 	.word	0x00000005
        /*06c0*/ 	.word	0x00000000
        /*06c4*/ 	.short	0x010a
        /*06c6*/ 	.byte	0x3f
	.zero		1


	//----- nvinfo : EIATTR_NUM_MBARRIERS
	.align		4
.L_526:
        /*06c8*/ 	.byte	0x03, 0x38
        /*06ca*/ 	.short	0x0017


	//----- nvinfo : EIATTR_EXIT_INSTR_OFFSETS
	.align		4
        /*06cc*/ 	.byte	0x04, 0x1c
        /*06ce*/ 	.short	(.L_528 - .L_527)


	//   ....[0]....
.L_527:
        /*06d0*/ 	.word	0x00000aa0


	//   ....[1]....
        /*06d4*/ 	.word	0x0000c340


	//   ....[2]....
        /*06d8*/ 	.word	0x0000c3a0


	//   ....[3]....
        /*06dc*/ 	.word	0x0000f050


	//   ....[4]....
        /*06e0*/ 	.word	0x0000f280


	//----- nvinfo : EIATTR_MAX_THREADS
	.align		4
.L_528:
        /*06e4*/ 	.byte	0x04, 0x05
        /*06e6*/ 	.short	(.L_530 - .L_529)
.L_529:
        /*06e8*/ 	.word	0x00000180
        /*06ec*/ 	.word	0x00000001
        /*06f0*/ 	.word	0x00000001


	//----- nvinfo : EIATTR_CRS_STACK_SIZE
	.align		4
.L_530:
        /*06f4*/ 	.byte	0x04, 0x1e
        /*06f6*/ 	.short	(.L_532 - .L_531)
.L_531:
        /*06f8*/ 	.word	0x00000000


	//----- nvinfo : EIATTR_CBANK_PARAM_SIZE
	.align		4
.L_532:
        /*06fc*/ 	.byte	0x03, 0x19
        /*06fe*/ 	.short	0x0cf0


	//----- nvinfo : EIATTR_PARAM_CBANK
	.align		4
        /*0700*/ 	.byte	0x04, 0x0a
        /*0702*/ 	.short	(.L_534 - .L_533)
	.align		4
.L_533:
        /*0704*/ 	.word	index@(.nv.constant0._ZN7cutlass13device_kernelIN5flash11enable_sm90INS1_16FlashAttnFwdSm90INS1_25CollectiveMainloopFwdSm90ILi2EN4cute5tupleIJNS5_1CILi1EEES8_S8_EEENS6_IJNS7_ILi128EEENS7_ILi96EEENS7_ILi64EEEEEELi256ENS_10bfloat16_tEfNS_4arch4Sm90ELb1ELb0ELb1ELb0ELb0ELb0ELb1ELb1ELb0ELb0ELb0ELb0EEENS1_21CollectiveEpilogueFwdINS6_IJSA_NS7_ILi256EEESB_EEES9_SE_SG_Li256ELb0ELb0ELb0ELb0EEENS1_30DynamicPersistentTileSchedulerILi256ELi32ELb0ELb0ELb1EEEEEEEEEvNT_6ParamsE)
        /*0708*/ 	.short	0x0210
        /*070a*/ 	.short	0x0cf0


	//----- nvinfo : EIATTR_SW_WAR
	.align		4
.L_534:
        /*070c*/ 	.byte	0x04, 0x36
        /*070e*/ 	.short	(.L_536 - .L_535)
.L_535:
        /*0710*/ 	.word	0x00000008
.L_536:


//--------------------- .nv.info._ZN7cutlass13device_kernelIN5flash11enable_sm90INS1_16FlashAttnFwdSm90INS1_25CollectiveMainloopFwdSm90ILi2EN4cute5tupleIJNS5_1CILi1EEES8_S8_EEENS6_IJNS7_ILi128EEENS7_ILi96EEENS7_ILi64EEEEEELi256ENS_10bfloat16_tEfNS_4arch4Sm90ELb1ELb0ELb1ELb1ELb0ELb0ELb0ELb1ELb0ELb0ELb0ELb0EEENS1_21CollectiveEpilogueFwdINS6_IJSA_NS7_ILi256EEESB_EEES9_SE_SG_Li256ELb1ELb0ELb0ELb0EEENS1_36VarlenDynamicPersistentTileSchedulerILi128ELi96ELi256ELi32ELb0ELb0ELb1ELb1ELb1ELb1EEEEEEEEEvNT_6ParamsE --------------------------
	.section	.nv.info._ZN7cutlass13device_kernelIN5flash11enable_sm90INS1_16FlashAttnFwdSm90INS1_25CollectiveMainloopFwdSm90ILi2EN4cute5tupleIJNS5_1CILi1EEES8_S8_EEENS6_IJNS7_ILi128EEENS7_ILi96EEENS7_ILi64EEEEEELi256ENS_10bfloat16_tEfNS_4arch4Sm90ELb1ELb0ELb1ELb1ELb0ELb0ELb0ELb1ELb0ELb0ELb0ELb0EEENS1_21CollectiveEpilogueFwdINS6_IJSA_NS7_ILi256EEESB_EEES9_SE_SG_Li256ELb1ELb0ELb0ELb0EEENS1_36VarlenDynamicPersistentTileSchedulerILi128ELi96ELi256ELi32ELb0ELb0ELb1ELb1ELb1ELb1EEEEEEEEEvNT_6ParamsE,"",@"SHT_CUDA_INFO"
	.sectionflags	@""
	.align	4


	//----- nvinfo : EIATTR_CUDA_API_VERSION
	.align		4
        /*0000*/ 	.byte	0x04, 0x37
        /*0002*/ 	.short	(.L_538 - .L_537)
.L_537:
        /*0004*/ 	.word	0x00000082


	//----- nvinfo : EIATTR_KPARAM_INFO
	.align		4
.L_538:
        /*0008*/ 	.byte	0x04, 0x17
        /*000a*/ 	.short	(.L_540 - .L_539)
.L_539:
        /*000c*/ 	.word	0x00000000
        /*0010*/ 	.short	0x0000
        /*0012*/ 	.short	0x0070
        /*0014*/ 	.byte	0x00, 0xf0, 0x01, 0x28


	//----- nvinfo : EIATTR_SPARSE_MMA_MASK
	.align		4
.L_540:
        /*0018*/ 	.byte	0x03, 0x50
        /*001a*/ 	.short	0x0000


	//----- nvinfo : EIATTR_MAXREG_COUNT
	.align		4
        /*001c*/ 	.byte	0x03, 0x1b
        /*001e*/ 	.short	0x00a8


	//----- nvinfo : EIATTR_NUM_BARRIERS
	.align		4
        /*0020*/ 	.byte	0x02, 0x4c
        /*0022*/ 	.byte	0x10
	.zero		1


	//----- nvinfo : EIATTR_EXTERNS
	.align		4
        /*0024*/ 	.byte	0x04, 0x0f
        /*0026*/ 	.short	(.L_542 - .L_541)


	//   ....[0]....
	.align		4
.L_541:
        /*0028*/ 	.word	index@(__assertfail)


	//----- nvinfo : EIATTR_ANNOTATIONS
	.align		4
.L_542:
        /*002c*/ 	.byte	0x04, 0x55
        /*002e*/ 	.short	(.L_544 - .L_543)


	//   ....[0]....
.L_543:
        /* <DEDUP_REMOVED lines=28> */


	//----- nvinfo : EIATTR_MERCURY_ISA_VERSION
	.align		4
.L_544:
        /*01e0*/ 	.byte	0x03, 0x5f
        /*01e2*/ 	.short	0x0101


	//----- nvinfo : EIATTR_UNUSED_LOAD_BYTE_OFFSET
	.align		4
        /*01e4*/ 	.byte	0x04, 0x44
        /*01e6*/ 	.short	(.L_546 - .L_545)


	//   ....[0]....
.L_545:
        /*01e8*/ 	.word	0x00000a50
        /*01ec*/ 	.word	0x0000fff0


	//   ....[1]....
        /*01f0*/ 	.word	0x00009410
        /*01f4*/ 	.word	0x0000fff0


	//----- nvinfo : EIATTR_INT_WARP_WIDE_INSTR_OFFSETS
	.align		4
.L_546:
        /*01f8*/ 	.byte	0x04, 0x31
        /*01fa*/ 	.short	(.L_548 - .L_547)


	//   ....[0]....
.L_547:
        /*01fc*/ 	.word	0x00000160


	//   ....[1]....
        /*0200*/ 	.word	0x000001a0


	//   ....[2]....
        /*0204*/ 	.word	0x00000210


	//   ....[3]....
        /*0208*/ 	.word	0x0000d130


	//   ....[4]....
        /*020c*/ 	.word	0x0000d1c0


	//   ....[5]....
        /*0210*/ 	.word	0x0000d650


	//   ....[6]....
        /*0214*/ 	.word	0x0000d680


	//   ....[7]....
        /*0218*/ 	.word	0x0000fa20


	//   ....[8]....
        /*021c*/ 	.word	0x0000fab0


	//----- nvinfo : EIATTR_COOP_GROUP_MASK_REGIDS
	.align		4
.L_548:
        /*0220*/ 	.byte	0x04, 0x29
        /*0222*/ 	.short	(.L_550 - .L_549)


	//   ....[0]....
.L_549:
        /*0224*/ 	.word	0xffffffff


	//   ....[1]....
        /*0228*/ 	.word	0xffffffff


	//   ....[2]....
        /*022c*/ 	.word	0xffffffff


	//   ....[3]....
        /*0230*/ 	.word	0xffffffff


	//   ....[4]....
        /*0234*/ 	.word	0xffffffff


	//   ....[5]....
        /*0238*/ 	.word	0xffffffff


	//   ....[6]....
        /*023c*/ 	.word	0xffffffff


	//   ....[7]....
        /*0240*/ 	.word	0xffffffff


	//   ....[8]....
        /*0244*/ 	.word	0xffffffff


	//   ....[9]....
        /*0248*/ 	.word	0xffffffff


	//   ....[10]....
        /*024c*/ 	.word	0xffffffff


	//   ....[11]....
        /*0250*/ 	.word	0xffffffff


	//   ....[12]....
        /*0254*/ 	.word	0xffffffff


	//   ....[13]....
        /*0258*/ 	.word	0xffffffff


	//   ....[14]....
        /*025c*/ 	.word	0xffffffff


	//   ....[15]....
        /*0260*/ 	.word	0xffffffff


	//   ....[16]....
        /*0264*/ 	.word	0xffffffff


	//   ....[17]....
        /*0268*/ 	.word	0xffffffff


	//   ....[18]....
        /*026c*/ 	.word	0xffffffff


	//   ....[19]....
        /*0270*/ 	.word	0xffffffff


	//   ....[20]....
        /*0274*/ 	.word	0xffffffff


	//   ....[21]....
        /*0278*/ 	.word	0xffffffff


	//   ....[22]....
        /*027c*/ 	.word	0xffffffff


	//   ....[23]....
        /*0280*/ 	.word	0xffffffff


	//   ....[24]....
        /*0284*/ 	.word	0xffffffff


	//   ....[25]....
        /*0288*/ 	.word	0xffffffff


	//   ....[26]....
        /*028c*/ 	.word	0xffffffff


	//   ....[27]....
        /*0290*/ 	.word	0xffffffff


	//   ....[28]....
        /*0294*/ 	.word	0xffffffff


	//   ....[29]....
        /*0298*/ 	.word	0xffffffff


	//   ....[30]....
        /*029c*/ 	.word	0xffffffff


	//   ....[31]....
        /*02a0*/ 	.word	0xffffffff


	//   ....[32]....
        /*02a4*/ 	.word	0xffffffff


	//   ....[33]....
        /*02a8*/ 	.word	0xffffffff


	//   ....[34]....
        /*02ac*/ 	.word	0xffffffff


	//   ....[35]....
        /*02b0*/ 	.word	0xffffffff


	//   ....[36]....
        /*02b4*/ 	.word	0xffffffff


	//   ....[37]....
        /*02b8*/ 	.word	0xffffffff


	//   ....[38]....
        /*02bc*/ 	.word	0xffffffff


	//   ....[39]....
        /*02c0*/ 	.word	0xffffffff


	//   ....[40]....
        /*02c4*/ 	.word	0xffffffff


	//   ....[41]....
        /*02c8*/ 	.word	0xffffffff


	//   ....[42]....
        /*02cc*/ 	.word	0xffffffff


	//   ....[43]....
        /*02d0*/ 	.word	0xffffffff


	//   ....[44]....
        /*02d4*/ 	.word	0xffffffff


	//   ....[45]....
        /*02d8*/ 	.word	0xffffffff


	//   ....[46]....
        /*02dc*/ 	.word	0xffffffff


	//   ....[47]....
        /*02e0*/ 	.word	0xffffffff


	//   ....[48]....
        /*02e4*/ 	.word	0xffffffff


	//   ....[49]....
        /*02e8*/ 	.word	0xffffffff


	//   ....[50]....
        /*02ec*/ 	.word	0xffffffff


	//   ....[51]....
        /*02f0*/ 	.word	0xffffffff


	//   ....[52]....
        /*02f4*/ 	.word	0xffffffff


	//   ....[53]....
        /*02f8*/ 	.word	0xffffffff


	//   ....[54]....
        /*02fc*/ 	.word	0xffffffff


	//   ....[55]....
        /*0300*/ 	.word	0xffffffff


	//   ....[56]....
        /*0304*/ 	.word	0xffffffff


	//   ....[57]....
        /*0308*/ 	.word	0xffffffff


	//   ....[58]....
        /*030c*/ 	.word	0x0500000f


	//   ....[59]....
        /*0310*/ 	.word	0x0500000f


	//   ....[60]....
        /*0314*/ 	.word	0x0500000f


	//   ....[61]....
        /*0318*/ 	.word	0x0500000f


	//   ....[62]....
        /*031c*/ 	.word	0x0500000f


	//   ....[63]....
        /*0320*/ 	.word	0x0500000f


	//   ....[64]....
        /*0324*/ 	.word	0x0500000f


	//   ....[65]....
        /*0328*/ 	.word	0x0500000f


	//   ....[66]....
        /*032c*/ 	.word	0x0500000f


	//   ....[67]....
        /*0330*/ 	.word	0x0500000f


	//   ....[68]....
        /*0334*/ 	.word	0x0500000f


	//   ....[69]....
        /*0338*/ 	.word	0x0500000f


	//   ....[70]....
        /*033c*/ 	.word	0x0500000f


	//   ....[71]....
        /*0340*/ 	.word	0x0500000f


	//   ....[72]....
        /*0344*/ 	.word	0x0500000f


	//   ....[73]....
        /*0348*/ 	.word	0x0500000f


	//   ....[74]....
        /*034c*/ 	.word	0x0500000f


	//   ....[75]....
        /*0350*/ 	.word	0x0500000f


	//   ....[76]....
        /*0354*/ 	.word	0x0500000f


	//----- nvinfo : EIATTR_COOP_GROUP_INSTR_OFFSETS
	.align		4
.L_550:
        /*0358*/ 	.byte	0x04, 0x28
        /*035a*/ 	.short	(.L_552 - .L_551)


	//   ....[0]....
.L_551:
        /*035c*/ 	.word	0x00000070


	//   ....[1]....
        /*0360*/ 	.word	0x00000170


	//   ....[2]....
        /*0364*/ 	.word	0x000001c0


	//   ....[3]....
        /*0368*/ 	.word	0x000003f0


	//   ....[4]....
        /*036c*/ 	.word	0x00000550


	//   ....[5]....
        /*0370*/ 	.word	0x00000670


	//   ....[6]....
        /*0374*/ 	.word	0x000007d0


	//   ....[7]....
        /*0378*/ 	.word	0x00001760


	//   ....[8]....
        /*037c*/ 	.word	0x00002780


	//   ....[9]....
        /*0380*/ 	.word	0x00002810


	//   ....[10]....
        /*0384*/ 	.word	0x00002f00


	//   ....[11]....
        /*0388*/ 	.word	0x00002f70


	//   ....[12]....
        /*038c*/ 	.word	0x00004920


	//   ....[13]....
        /*0390*/ 	.word	0x000049f0


	//   ....[14]....
        /*0394*/ 	.word	0x000050d0


	//   ....[15]....
        /*0398*/ 	.word	0x00005170


	//   ....[16]....
        /*039c*/ 	.word	0x00006f70


	//   ....[17]....
        /*03a0*/ 	.word	0x00006ff0


	//   ....[18]....
        /*03a4*/ 	.word	0x00007430


	//   ....[19]....
        /*03a8*/ 	.word	0x000075f0


	//   ....[20]....
        /*03ac*/ 	.word	0x00008990


	//   ....[21]....
        /*03b0*/ 	.word	0x000089d0


	//   ....[22]....
        /*03b4*/ 	.word	0x00008a90


	//   ....[23]....
        /*03b8*/ 	.word	0x00008aa0


	//   ....[24]....
        /*03bc*/ 	.word	0x0000bf60


	//   ....[25]....
        /*03c0*/ 	.word	0x0000c0e0


	//   ....[26]....
        /*03c4*/ 	.word	0x0000c110


	//   ....[27]....
        /*03c8*/ 	.word	0x0000c150


	//   ....[28]....
        /*03cc*/ 	.word	0x0000c1c0


	//   ....[29]....
        /*03d0*/ 	.word	0x0000c220


	//   ....[30]....
        /*03d4*/ 	.word	0x0000c260


	//   ....[31]....
        /*03d8*/ 	.word	0x0000c400


	//   ....[32]....
        /*03dc*/ 	.word	0x0000c460


	//   ....[33]....
        /*03e0*/ 	.word	0x0000c4a0


	//   ....[34]....
        /*03e4*/ 	.word	0x0000c4e0


	//   ....[35]....
        /*03e8*/ 	.word	0x0000c510


	//   ....[36]....
        /*03ec*/ 	.word	0x0000c540


	//   ....[37]....
        /*03f0*/ 	.word	0x0000c5d0


	//   ....[38]....
        /*03f4*/ 	.word	0x0000c630


	//   ....[39]....
        /*03f8*/ 	.word	0x0000c6c0


	//   ....[40]....
        /*03fc*/ 	.word	0x0000fb40


	//   ....[41]....
        /*0400*/ 	.word	0x0000fb50


	//   ....[42]....
        /*0404*/ 	.word	0x0000fc60


	//   ....[43]....
        /*0408*/ 	.word	0x0000fcc0


	//   ....[44]....
        /*040c*/ 	.word	0x0000fd00


	//   ....[45]....
        /*0410*/ 	.word	0x0000fd40


	//   ....[46]....
        /*0414*/ 	.word	0x0000fd70


	//   ....[47]....
        /*0418*/ 	.word	0x0000fda0


	//   ....[48]....
        /*041c*/ 	.word	0x0000ff30


	//   ....[49]....
        /*0420*/ 	.word	0x0000ff90


	//   ....[50]....
        /*0424*/ 	.word	0x0000ffd0


	//   ....[51]....
        /*0428*/ 	.word	0x00010010


	//   ....[52]....
        /*042c*/ 	.word	0x00010040


	//   ....[53]....
        /*0430*/ 	.word	0x00010070


	//   ....[54]....
        /*0434*/ 	.word	0x00010130


	//   ....[55]....
        /*0438*/ 	.word	0x00010150


	//   ....[56]....
        /*043c*/ 	.word	0x000101c0


	//   ....[57]....
        /*0440*/ 	.word	0x00010850


	//   ....[58]....
        /*0444*/ 	.word	0x00010de0


	//   ....[59]....
        /*0448*/ 	.word	0x00011200


	//   ....[60]....
        /*044c*/ 	.word	0x00011290


	//   ....[61]....
        /*0450*/ 	.word	0x00011330


	//   ....[62]....
        /*0454*/ 	.word	0x000113e0


	//   ....[63]....
        /*0458*/ 	.word	0x00011460


	//   ....[64]....
        /*045c*/ 	.word	0x000114e0


	//   ....[65]....
        /*0460*/ 	.word	0x00011560


	//   ....[66]....
        /*0464*/ 	.word	0x000115e0


	//   ....[67]....
        /*0468*/ 	.word	0x00011670


	//   ....[68]....
        /*046c*/ 	.word	0x00011720


	//   ....[69]....
        /*0470*/ 	.word	0x000117a0


	//   ....[70]....
        /*0474*/ 	.word	0x00011820


	//   ....[71]....
        /*0478*/ 	.word	0x000118a0


	//   ....[72]....
        /*047c*/ 	.word	0x00011920


	//   ....[73]....
        /*0480*/ 	.word	0x00011990


	//   ....[74]....
        /*0484*/ 	.word	0x00011a30


	//   ....[75]....
        /*0488*/ 	.word	0x00011ac0


	//   ....[76]....
        /*048c*/ 	.word	0x00011bf0


	//----- nvinfo : EIATTR_REG_RECONFIG
	.align		4
.L_552:
        /*0490*/ 	.byte	0x01, 0x54
	.zero		2


	//----- nvinfo : EIATTR_SYSCALL_OFFSETS
	.align		4
        /*0494*/ 	.byte	0x04, 0x46
        /*0496*/ 	.short	(.L_554 - .L_553)


	//   ....[0]....
.L_553:
        /*0498*/ 	.word	0x00001940


	//   ....[1]....
        /*049c*/ 	.word	0x0000d350


	//   ....[2]....
        /*04a0*/ 	.word	0x0000d490


	//   ....[3]....
        /*04a4*/ 	.word	0x0000d590


	//----- nvinfo : EIATTR_MBARRIER_INSTR_OFFSETS
	.align		4
.L_554:
        /*04a8*/ 	.byte	0x04, 0x39
        /*04aa*/ 	.short	(.L_556 - .L_555)


	//   ....[0]....
.L_555:
        /*04ac*/ 	.word	0x000002a0
        /*04b0*/ 	.word	0x000000ff
        /*04b4*/ 	.word	0x00022800
        /*04b8*/ 	.short	0x0100
        /*04ba*/ 	.byte	0x08
	.zero		1


	//   ....[1]....
        /*04bc*/ 	.word	0x000002b0
        /*04c0*/ 	.word	0x000000ff
        /*04c4*/ 	.word	0x00022820
        /*04c8*/ 	.short	0x0100
        /*04ca*/ 	.byte	0x08
	.zero		1


	//   ....[2]....
        /*04cc*/ 	.word	0x000003a0
        /*04d0*/ 	.word	0x000000ff
        /*04d4*/ 	.word	0x00022830
        /*04d8*/ 	.short	0x0100
        /*04da*/ 	.byte	0x08
	.zero		1


	//   ....[3]....
        /*04dc*/ 	.word	0x000003b0
        /*04e0*/ 	.word	0x000000ff
        /*04e4*/ 	.word	0x00022840
        /*04e8*/ 	.short	0x0100
        /*04ea*/ 	.byte	0x08
	.zero		1


	//   ....[4]....
        /*04ec*/ 	.word	0x000003c0
        /*04f0*/ 	.word	0x000000ff
        /*04f4*/ 	.word	0x00022838
        /*04f8*/ 	.short	0x0100
        /*04fa*/ 	.byte	0x08
	.zero		1


	//   ....[5]....
        /*04fc*/ 	.word	0x000003d0
        /*0500*/ 	.word	0x000000ff
        /*0504*/ 	.word	0x00022848
        /*0508*/ 	.short	0x0100
        /*050a*/ 	.byte	0x08
	.zero		1


	//   ....[6]....
        /*050c*/ 	.word	0x00000500
        /*0510*/ 	.word	0x000000ff
        /*0514*/ 	.word	0x00022850
        /*0518*/ 	.short	0x0100
        /*051a*/ 	.byte	0x08
	.zero		1


	//   ....[7]....
        /*051c*/ 	.word	0x00000510
        /*0520*/ 	.word	0x000000ff
        /*0524*/ 	.word	0x00022860
        /*0528*/ 	.short	0x0100
        /*052a*/ 	.byte	0x08
	.zero		1


	//   ....[8]....
        /*052c*/ 	.word	0x00000520
        /*0530*/ 	.word	0x000000ff
        /*0534*/ 	.word	0x00022858
        /*0538*/ 	.short	0x0100
        /*053a*/ 	.byte	0x08
	.zero		1


	//   ....[9]....
        /*053c*/ 	.word	0x00000530
        /*0540*/ 	.word	0x000000ff
        /*0544*/ 	.word	0x00022868
        /*0548*/ 	.short	0x0100
        /*054a*/ 	.byte	0x08
	.zero		1


	//   ....[10]....
        /*054c*/ 	.word	0x00000620
        /*0550*/ 	.word	0x000000ff
        /*0554*/ 	.word	0x00022870
        /*0558*/ 	.short	0x0100
        /*055a*/ 	.byte	0x06
	.zero		1


	//   ....[11]....
        /*055c*/ 	.word	0x00000630
        /*0560*/ 	.word	0x000000ff
        /*0564*/ 	.word	0x00022880
        /*0568*/ 	.short	0x0100
        /*056a*/ 	.byte	0x06
	.zero		1


	//   ....[12]....
        /*056c*/ 	.word	0x00000640
        /*0570*/ 	.word	0x000000ff
        /*0574*/ 	.word	0x00022878
        /*0578*/ 	.short	0x0100
        /*057a*/ 	.byte	0x06
	.zero		1


	//   ....[13]....
        /*057c*/ 	.word	0x00000650
        /*0580*/ 	.word	0x000000ff
        /*0584*/ 	.word	0x00022888
        /*0588*/ 	.short	0x0100
        /*058a*/ 	.byte	0x06
	.zero		1


	//   ....[14]....
        /*058c*/ 	.word	0x00000780
        /*0590*/ 	.word	0x000000ff
        /*0594*/ 	.word	0x00022890
        /*0598*/ 	.short	0x0100
        /*059a*/ 	.byte	0x08
	.zero		1


	//   ....[15]....
        /*059c*/ 	.word	0x00000790
        /*05a0*/ 	.word	0x000000ff
        /*05a4*/ 	.word	0x000228a0
        /*05a8*/ 	.short	0x0100
        /*05aa*/ 	.byte	0x08
	.zero		1


	//   ....[16]....
        /*05ac*/ 	.word	0x000007a0
        /*05b0*/ 	.word	0x000000ff
        /*05b4*/ 	.word	0x00022898
        /*05b8*/ 	.short	0x0100
        /*05ba*/ 	.byte	0x08
	.zero		1


	//   ....[17]....
        /*05bc*/ 	.word	0x000007b0
        /*05c0*/ 	.word	0x000000ff
        /*05c4*/ 	.word	0x000228a8
        /*05c8*/ 	.short	0x0100
        /*05ca*/ 	.byte	0x08
	.zero		1


	//   ....[18]....
        /*05cc*/ 	.word	0x000008e0
        /*05d0*/ 	.word	0x000000ff
        /*05d4*/ 	.word	0x000228b0
        /*05d8*/ 	.short	0x0100
        /*05da*/ 	.byte	0x08
	.zero		1


	//   ....[19]....
        /*05dc*/ 	.word	0x000008f0
        /*05e0*/ 	.word	0x000000ff
        /*05e4*/ 	.word	0x000228c0
        /*05e8*/ 	.short	0x0100
        /*05ea*/ 	.byte	0x08
	.zero		1


	//   ....[20]....
        /*05ec*/ 	.word	0x00000900
        /*05f0*/ 	.word	0x000000ff
        /*05f4*/ 	.word	0x000228b8
        /*05f8*/ 	.short	0x0100
        /*05fa*/ 	.byte	0x08
	.zero		1


	//   ....[21]....
        /*05fc*/ 	.word	0x00000910
        /*0600*/ 	.word	0x000000ff
        /*0604*/ 	.word	0x000228c8
        /*0608*/ 	.short	0x0100
        /*060a*/ 	.byte	0x08
	.zero		1


	//   ....[22]....
        /*060c*/ 	.word	0x000019e0
        /*0610*/ 	.word	0x00000007
        /*0614*/ 	.word	0x00022800
        /*0618*/ 	.short	0x010a
        /*061a*/ 	.byte	0x3f
	.zero		1


	//   ....[23]....
        /*061c*/ 	.word	0x00001aa0
        /*0620*/ 	.word	0x00000006
        /*0624*/ 	.word	0x00022830
        /*0628*/ 	.short	0x010a
        /*062a*/ 	.byte	0x3f
	.zero		1


	//   ....[24]....
        /*062c*/ 	.word	0x00001ae0
        /*0630*/ 	.word	0x00000006
        /*0634*/ 	.word	0x00022830
        /*0638*/ 	.short	0x010a
        /*063a*/ 	.byte	0x3f
	.zero		1


	//   ....[25]....
        /*063c*/ 	.word	0x00003390
        /*0640*/ 	.word	0x00000000
        /*0644*/ 	.word	0x00000000
        /*0648*/ 	.short	0x0101
        /*064a*/ 	.byte	0x3f
	.zero		1


	//   ....[26]....
        /*064c*/ 	.word	0x000038a0
        /*0650*/ 	.word	0x00000006
        /*0654*/ 	.word	0x00022850
        /*0658*/ 	.short	0x010a
        /*065a*/ 	.byte	0x3f
	.zero		1


	//   ....[27]....
        /*065c*/ 	.word	0x000038e0
        /*0660*/ 	.word	0x00000006
        /*0664*/ 	.word	0x00022850
        /*0668*/ 	.short	0x010a
        /*066a*/ 	.byte	0x3f
	.zero		1


	//   ....[28]....
        /*066c*/ 	.word	0x00003c60
        /*0670*/ 	.word	0x00000006
        /*0674*/ 	.word	0x00000000
        /*0678*/ 	.short	0x0101
        /*067a*/ 	.byte	0x3f
	.zero		1


	//   ....[29]....
        /*067c*/ 	.word	0x00003d90
        /*0680*/ 	.word	0x000000ff
        /*0684*/ 	.word	0x00022830
        /*0688*/ 	.short	0x010a
        /*068a*/ 	.byte	0x1a
	.zero		1


	//   ....[30]....
        /*068c*/ 	.word	0x00003dd0
        /*0690*/ 	.word	0x000000ff
        /*0694*/ 	.word	0x00022830
        /*0698*/ 	.short	0x010a
        /*069a*/ 	.byte	0x1a
	.zero		1


	//   ....[31]....
        /*069c*/ 	.word	0x000056b0
        /*06a0*/ 	.word	0x00000003
        /*06a4*/ 	.word	0x00000000
        /*06a8*/ 	.short	0x0101
        /*06aa*/ 	.byte	0x3f
	.zero		1


	//   ....[32]....
        /*06ac*/ 	.word	0x00006320
        /*06b0*/ 	.word	0x000000ff
        /*06b4*/ 	.word	0x00022850
        /*06b8*/ 	.short	0x010a
        /*06ba*/ 	.byte	0x1a
	.zero		1


	//   ....[33]....
        /*06bc*/ 	.word	0x00006360
        /*06c0*/ 	.word	0x000000ff
        /*06c4*/ 	.word	0x00022850
        /*06c8*/ 	.short	0x010a
        /*06ca*/ 	.byte	0x1a
	.zero		1


	//   ....[34]....
        /*06cc*/ 	.word	0x00006650
        /*06d0*/ 	.word	0x000000b1
        /*06d4*/ 	.word	0x00000000
        /*06d8*/ 	.short	0x0101
        /*06da*/ 	.byte	0x3f
	.zero		1


	//   ....[35]....
        /*06dc*/ 	.word	0x000067a0
        /*06e0*/ 	.word	0x000000ff
        /*06e4*/ 	.word	0x00022830
        /*06e8*/ 	.short	0x010a
        /*06ea*/ 	.byte	0x19
	.zero		1


	//   ....[36]....
        /*06ec*/ 	.word	0x000067e0
        /*06f0*/ 	.word	0x000000ff
        /*06f4*/ 	.word	0x00022830
        /*06f8*/ 	.short	0x010a
        /*06fa*/ 	.byte	0x19
	.zero		1


	//   ....[37]....
        /*06fc*/ 	.word	0x00007900
        /*0700*/ 	.word	0x0000009c
        /*0704*/ 	.word	0x00000000
        /*0708*/ 	.short	0x0101
        /*070a*/ 	.byte	0x3f
	.zero		1


	//   ....[38]....
        /*070c*/ 	.word	0x00008650
        /*0710*/ 	.word	0x000000ff
        /*0714*/ 	.word	0x00022850
        /*0718*/ 	.short	0x010a
        /*071a*/ 	.byte	0x19
	.zero		1


	//   ....[39]....
        /*071c*/ 	.word	0x00008690
        /*0720*/ 	.word	0x000000ff
        /*0724*/ 	.word	0x00022850
        /*0728*/ 	.short	0x010a
        /*072a*/ 	.byte	0x19
	.zero		1


	//   ....[40]....
        /*072c*/ 	.word	0x00008970
        /*0730*/ 	.word	0x000000c5
        /*0734*/ 	.word	0x00000000
        /*0738*/ 	.short	0x0101
        /*073a*/ 	.byte	0x3f
	.zero		1


	//   ....[41]....
        /*073c*/ 	.word	0x0000ab50
        /*0740*/ 	.word	0x00000066
        /*0744*/ 	.word	0x00000000
        /*0748*/ 	.short	0x0101
        /*074a*/ 	.byte	0x3f
	.zero		1


	//   ....[42]....
        /*074c*/ 	.word	0x0000dac0
        /*0750*/ 	.word	0x00000008
        /*0754*/ 	.word	0x00022840
        /*0758*/ 	.short	0x010a
        /*075a*/ 	.byte	0x3f
	.zero		1


	//   ....[43]....
        /*075c*/ 	.word	0x0000deb0
        /*0760*/ 	.word	0x0000000a
        /*0764*/ 	.word	0x00022820
        /*0768*/ 	.short	0x010a
        /*076a*/ 	.byte	0x3f
	.zero		1


	//   ....[44]....
        /*076c*/ 	.word	0x0000df70
        /*0770*/ 	.word	0x0000000b
        /*0774*/ 	.word	0x00022860
        /*0778*/ 	.short	0x010a
        /*077a*/ 	.byte	0x3f
	.zero		1


	//   ....[45]....
        /*077c*/ 	.word	0x0000e5a0
        /*0780*/ 	.word	0x00000002
        /*0784*/ 	.word	0x00022840
        /*0788*/ 	.short	0x010a
        /*078a*/ 	.byte	0x3f
	.zero		1


	//   ....[46]....
        /*078c*/ 	.word	0x0000e7b0
        /*0790*/ 	.word	0x00000002
        /*0794*/ 	.word	0x00022860
        /*0798*/ 	.short	0x010a
        /*079a*/ 	.byte	0x3f
	.zero		1


	//   ....[47]....
        /*079c*/ 	.word	0x0000ed30
        /*07a0*/ 	.word	0x00000002
        /*07a4*/ 	.word	0x00022840
        /*07a8*/ 	.short	0x010a
        /*07aa*/ 	.byte	0x3f
	.zero		1


	//   ....[48]....
        /*07ac*/ 	.word	0x0000ef30
        /*07b0*/ 	.word	0x00000002
        /*07b4*/ 	.word	0x00022860
        /*07b8*/ 	.short	0x010a
        /*07ba*/ 	.byte	0x3f
	.zero		1


	//   ....[49]....
        /*07bc*/ 	.word	0x0000f430
        /*07c0*/ 	.word	0x00000002
        /*07c4*/ 	.word	0x00022840
        /*07c8*/ 	.short	0x010a
        /*07ca*/ 	.byte	0x3f
	.zero		1


	//   ....[50]....
        /*07cc*/ 	.word	0x0000f640
        /*07d0*/ 	.word	0x00000002
        /*07d4*/ 	.word	0x00022860
        /*07d8*/ 	.short	0x010a
        /*07da*/ 	.byte	0x3f
	.zero		1


	//   ....[51]....
        /*07dc*/ 	.word	0x000107d0
        /*07e0*/ 	.word	0x00000000
        /*07e4*/ 	.word	0x00022820
        /*07e8*/ 	.short	0x010a
        /*07ea*/ 	.byte	0x3f
	.zero		1


	//   ....[52]....
        /*07ec*/ 	.word	0x00010990
        /*07f0*/ 	.word	0x00000006
        /*07f4*/ 	.word	0x00000000
        /*07f8*/ 	.short	0x010a
        /*07fa*/ 	.byte	0x3f
	.zero		1


	//   ....[53]....
        /*07fc*/ 	.word	0x00010a00
        /*0800*/ 	.word	0x00000007
        /*0804*/ 	.word	0x00000000
        /*0808*/ 	.short	0x010a
        /*080a*/ 	.byte	0x3f
	.zero		1


	//   ....[54]....
        /*080c*/ 	.word	0x00010a70
        /*0810*/ 	.word	0x00000004
        /*0814*/ 	.word	0x00000000
        /*0818*/ 	.short	0x010a
        /*081a*/ 	.byte	0x3f
	.zero		1


	//   ....[55]....
        /*081c*/ 	.word	0x00010aa0
        /*0820*/ 	.word	0x00000003
        /*0824*/ 	.word	0x00000000
        /*0828*/ 	.short	0x010a
        /*082a*/ 	.byte	0x3f
	.zero		1


	//   ....[56]....
        /*082c*/ 	.word	0x00010b00
        /*0830*/ 	.word	0x00000007
        /*0834*/ 	.word	0x00022800
        /*0838*/ 	.short	0x010a
        /*083a*/ 	.byte	0x3f
	.zero		1


	//   ....[57]....
        /*083c*/ 	.word	0x00010b50
        /*0840*/ 	.word	0x00000006
        /*0844*/ 	.word	0x00022830
        /*0848*/ 	.short	0x010a
        /*084a*/ 	.byte	0x3f
	.zero		1


	//   ....[58]....
        /*084c*/ 	.word	0x00010ba0
        /*0850*/ 	.word	0x00000006
        /*0854*/ 	.word	0x00022850
        /*0858*/ 	.short	0x010a
        /*085a*/ 	.byte	0x3f
	.zero		1


	//   ....[59]....
        /*085c*/ 	.word	0x00010c00
        /*0860*/ 	.word	0x00000005
        /*0864*/ 	.word	0x00022830
        /*0868*/ 	.short	0x010a
        /*086a*/ 	.byte	0x3f
	.zero		1


	//   ....[60]....
        /*086c*/ 	.word	0x00010c50
        /*0870*/ 	.word	0x000000b1
        /*0874*/ 	.word	0x00022850
        /*0878*/ 	.short	0x010a
        /*087a*/ 	.byte	0x3f
	.zero		1


	//   ....[61]....
        /*087c*/ 	.word	0x00010cb0
        /*0880*/ 	.word	0x00000005
        /*0884*/ 	.word	0x00022830
        /*0888*/ 	.short	0x010a
        /*088a*/ 	.byte	0x3f
	.zero		1


	//   ....[62]....
        /*088c*/ 	.word	0x00010d00
        /*0890*/ 	.word	0x000000c5
        /*0894*/ 	.word	0x00022850
        /*0898*/ 	.short	0x010a
        /*089a*/ 	.byte	0x3f
	.zero		1


	//   ....[63]....
        /*089c*/ 	.word	0x00010ea0
        /*08a0*/ 	.word	0x00000008
        /*08a4*/ 	.word	0x00022840
        /*08a8*/ 	.short	0x010a
        /*08aa*/ 	.byte	0x3f
	.zero		1


	//   ....[64]....
        /*08ac*/ 	.word	0x00010f20
        /*08b0*/ 	.word	0x00000008
        /*08b4*/ 	.word	0x00022820
        /*08b8*/ 	.short	0x010a
        /*08ba*/ 	.byte	0x3f
	.zero		1


	//   ....[65]....
        /*08bc*/ 	.word	0x00010f70
        /*08c0*/ 	.word	0x0000000b
        /*08c4*/ 	.word	0x00022860
        /*08c8*/ 	.short	0x010a
        /*08ca*/ 	.byte	0x3f
	.zero		1


	//   ....[66]....
        /*08cc*/ 	.word	0x00010fc0
        /*08d0*/ 	.word	0x00000002
        /*08d4*/ 	.word	0x00022840
        /*08d8*/ 	.short	0x010a
        /*08da*/ 	.byte	0x3f
	.zero		1


	//   ....[67]....
        /*08dc*/ 	.word	0x00011010
        /*08e0*/ 	.word	0x00000002
        /*08e4*/ 	.word	0x00022860
        /*08e8*/ 	.short	0x010a
        /*08ea*/ 	.byte	0x3f
	.zero		1


	//   ....[68]....
        /*08ec*/ 	.word	0x00011060
        /*08f0*/ 	.word	0x00000002
        /*08f4*/ 	.word	0x00022840
        /*08f8*/ 	.short	0x010a
        /*08fa*/ 	.byte	0x3f
	.zero		1


	//   ....[69]....
        /*08fc*/ 	.word	0x000110b0
        /*0900*/ 	.word	0x00000002
        /*0904*/ 	.word	0x00022860
        /*0908*/ 	.short	0x010a
        /*090a*/ 	.byte	0x3f
	.zero		1


	//   ....[70]....
        /*090c*/ 	.word	0x00011100
        /*0910*/ 	.word	0x00000002
        /*0914*/ 	.word	0x00022840
        /*0918*/ 	.short	0x010a
        /*091a*/ 	.byte	0x3f
	.zero		1


	//   ....[71]....
        /*091c*/ 	.word	0x00011150
        /*0920*/ 	.word	0x00000002
        /*0924*/ 	.word	0x00022860
        /*0928*/ 	.short	0x010a
        /*092a*/ 	.byte	0x3f
	.zero		1


	//   ....[72]....
        /*092c*/ 	.word	0x00011b10
        /*0930*/ 	.word	0x00000000
        /*0934*/ 	.word	0x00022820
        /*0938*/ 	.short	0x010a
        /*093a*/ 	.byte	0x3f
	.zero		1


	//   ....[73]....
        /*093c*/ 	.word	0x00011cb0
        /*0940*/ 	.word	0x00000006
        /*0944*/ 	.word	0x00000000
        /*0948*/ 	.short	0x010a
        /*094a*/ 	.byte	0x3f
	.zero		1


	//   ....[74]....
        /*094c*/ 	.word	0x00011d00
        /*0950*/ 	.word	0x00000007
        /*0954*/ 	.word	0x00000000
        /*0958*/ 	.short	0x010a
        /*095a*/ 	.byte	0x3f
	.zero		1


	//   ....[75]....
        /*095c*/ 	.word	0x00011d50
        /*0960*/ 	.word	0x00000004
        /*0964*/ 	.word	0x00000000
        /*0968*/ 	.short	0x010a
        /*096a*/ 	.byte	0x3f
	.zero		1


	//----- nvinfo : EIATTR_NUM_MBARRIERS
	.align		4
.L_556:
        /*096c*/ 	.byte	0x03, 0x38
        /*096e*/ 	.short	0x0016


	//----- nvinfo : EIATTR_EXIT_INSTR_OFFSETS
	.align		4
        /*0970*/ 	.byte	0x04, 0x1c
        /*0972*/ 	.short	(.L_558 - .L_557)


	//   ....[0]....
.L_557:
        /*0974*/ 	.word	0x00000a90


	//   ....[1]....
        /*0978*/ 	.word	0x0000bf20


	//   ....[2]....
        /*097c*/ 	.word	0x0000bf80


	//   ....[3]....
        /*0980*/ 	.word	0x00010af0


	//----- nvinfo : EIATTR_MAX_THREADS
	.align		4
.L_558:
        /*0984*/ 	.byte	0x04, 0x05
        /*0986*/ 	.short	(.L_560 - .L_559)
.L_559:
        /*0988*/ 	.word	0x00000180
        /*098c*/ 	.word	0x00000001
        /*0990*/ 	.word	0x00000001


	//----- nvinfo : EIATTR_CRS_STACK_SIZE
	.align		4
.L_560:
        /*0994*/ 	.byte	0x04, 0x1e
        /*0996*/ 	.short	(.L_562 - .L_561)
.L_561:
        /*0998*/ 	.word	0x00000000


	//----- nvinfo : EIATTR_CBANK_PARAM_SIZE
	.align		4
.L_562:
        /*099c*/ 	.byte	0x03, 0x19
        /*099e*/ 	.short	0x0a70


	//----- nvinfo : EIATTR_PARAM_CBANK
	.align		4
        /*09a0*/ 	.byte	0x04, 0x0a
        /*09a2*/ 	.short	(.L_564 - .L_563)
	.align		4
.L_563:
        /*09a4*/ 	.word	index@(.nv.constant0._ZN7cutlass13device_kernelIN5flash11enable_sm90INS1_16FlashAttnFwdSm90INS1_25CollectiveMainloopFwdSm90ILi2EN4cute5tupleIJNS5_1CILi1EEES8_S8_EEENS6_IJNS7_ILi128EEENS7_ILi96EEENS7_ILi64EEEEEELi256ENS_10bfloat16_tEfNS_4arch4Sm90ELb1ELb0ELb1ELb1ELb0ELb0ELb0ELb1ELb0ELb0ELb0ELb0EEENS1_21CollectiveEpilogueFwdINS6_IJSA_NS7_ILi256EEESB_EEES9_SE_SG_Li256ELb1ELb0ELb0ELb0EEENS1_36VarlenDynamicPersistentTileSchedulerILi128ELi96ELi256ELi32ELb0ELb0ELb1ELb1ELb1ELb1EEEEEEEEEvNT_6ParamsE)
        /*09a8*/ 	.short	0x0210
        /*09aa*/ 	.short	0x0a70


	//----- nvinfo : EIATTR_SW_WAR
	.align		4
.L_564:
        /*09ac*/ 	.byte	0x04, 0x36
        /*09ae*/ 	.short	(.L_566 - .L_565)
.L_565:
        /*09b0*/ 	.word	0x00000008
.L_566:


//--------------------- .nv.info._ZN7cutlass13device_kernelIN5flash11enable_sm90INS1_16FlashAttnFwdSm90INS1_25CollectiveMainloopFwdSm90ILi2EN4cute5tupleIJNS5_1CILi1EEES8_S8_EEENS6_IJNS7_ILi128EEENS7_ILi96EEENS7_ILi64EEEEEELi256ENS_10bfloat16_tEfNS_4arch4Sm90ELb1ELb0ELb1ELb1ELb0ELb1ELb0ELb1ELb0ELb0ELb0ELb0EEENS1_21CollectiveEpilogueFwdINS6_IJSA_NS7_ILi256EEESB_EEES9_SE_SG_Li256ELb1ELb0ELb0ELb0EEENS1_36VarlenDynamicPersistentTileSchedulerILi128ELi96ELi256ELi32ELb0ELb0ELb1ELb1ELb1ELb1EEEEEEEEEvNT_6ParamsE --------------------------
	.section	.nv.info._ZN7cutlass13device_kernelIN5flash11enable_sm90INS1_16FlashAttnFwdSm90INS1_25CollectiveMainloopFwdSm90ILi2EN4cute5tupleIJNS5_1CILi1EEES8_S8_EEENS6_IJNS7_ILi128EEENS7_ILi96EEENS7_ILi64EEEEEELi256ENS_10bfloat16_tEfNS_4arch4Sm90ELb1ELb0ELb1ELb1ELb0ELb1ELb0ELb1ELb0ELb0ELb0ELb0EEENS1_21CollectiveEpilogueFwdINS6_IJSA_NS7_ILi256EEESB_EEES9_SE_SG_Li256ELb1ELb0ELb0ELb0EEENS1_36VarlenDynamicPersistentTileSchedulerILi128ELi96ELi256ELi32ELb0ELb0ELb1ELb1ELb1ELb1EEEEEEEEEvNT_6ParamsE,"",@"SHT_CUDA_INFO"
	.sectionflags	@""
	.align	4


	//----- nvinfo : EIATTR_CUDA_API_VERSION
	.align		4
        /*0000*/ 	.byte	0x04, 0x37
        /*0002*/ 	.short	(.L_568 - .L_567)
.L_567:
        /*0004*/ 	.word	0x00000082


	//----- nvinfo : EIATTR_KPARAM_INFO
	.align		4
.L_568:
        /*0008*/ 	.byte	0x04, 0x17
        /*000a*/ 	.short	(.L_570 - .L_569)
.L_569:
        /*000c*/ 	.word	0x00000000
        /*0010*/ 	.short	0x0000
        /*0012*/ 	.short	0x0070
        /*0014*/ 	.byte	0x00, 0xf0, 0x01, 0x28


	//----- nvinfo : EIATTR_SPARSE_MMA_MASK
	.align		4
.L_570:
        /*0018*/ 	.byte	0x03, 0x50
        /*001a*/ 	.short	0x0000


	//----- nvinfo : EIATTR_MAXREG_COUNT
	.align		4
        /*001c*/ 	.byte	0x03, 0x1b
        /*001e*/ 	.short	0x00a8


	//----- nvinfo : EIATTR_NUM_BARRIERS
	.align		4
        /*0020*/ 	.byte	0x02, 0x4c
        /*0022*/ 	.byte	0x10
	.zero		1


	//----- nvinfo : EIATTR_EXTERNS
	.align		4
        /*0024*/ 	.byte	0x04, 0x0f
        /*0026*/ 	.short	(.L_572 - .L_571)


	//   ....[0]....
	.align		4
.L_571:
        /*0028*/ 	.word	index@(__assertfail)


	//----- nvinfo : EIATTR_ANNOTATIONS
	.align		4
.L_572:
        /*002c*/ 	.byte	0x04, 0x55
        /*002e*/ 	.short	(.L_574 - .L_573)


	//   ....[0]....
.L_573:
        /* <DEDUP_REMOVED lines=40> */


	//----- nvinfo : EIATTR_MERCURY_ISA_VERSION
	.align		4
.L_574:
        /*02a0*/ 	.byte	0x03, 0x5f
        /*02a2*/ 	.short	0x0101


	//----- nvinfo : EIATTR_UNUSED_LOAD_BYTE_OFFSET
	.align		4
        /*02a4*/ 	.byte	0x04, 0x44
        /*02a6*/ 	.short	(.L_576 - .L_575)


	//   ....[0]....
.L_575:
        /*02a8*/ 	.word	0x00000b00
        /*02ac*/ 	.word	0x0000fff0


	//   ....[1]....
        /*02b0*/ 	.word	0x00011070
        /*02b4*/ 	.word	0x0000fff0


	//----- nvinfo : EIATTR_INT_WARP_WIDE_INSTR_OFFSETS
	.align		4
.L_576:
        /*02b8*/ 	.byte	0x04, 0x31
        /*02ba*/ 	.short	(.L_578 - .L_577)


	//   ....[0]....
.L_577:
        /*02bc*/ 	.word	0x000001c0


	//   ....[1]....
        /*02c0*/ 	.word	0x00000200


	//   ....[2]....
        /*02c4*/ 	.word	0x00000270


	//   ....[3]....
        /*02c8*/ 	.word	0x00015b00


	//   ....[4]....
        /*02cc*/ 	.word	0x00015b90


	//   ....[5]....
        /*02d0*/ 	.word	0x00016010


	//   ....[6]....
        /*02d4*/ 	.word	0x00016040


	//   ....[7]....
        /*02d8*/ 	.word	0x000183e0


	//   ....[8]....
        /*02dc*/ 	.word	0x00018470


	//----- nvinfo : EIATTR_COOP_GROUP_MASK_REGIDS
	.align		4
.L_578:
        /*02e0*/ 	.byte	0x04, 0x29
        /*02e2*/ 	.short	(.L_580 - .L_579)


	//   ....[0]....
.L_579:
        /*02e4*/ 	.word	0xffffffff


	//   ....[1]....
        /*02e8*/ 	.word	0xffffffff


	//   ....[2]....
        /*02ec*/ 	.word	0xffffffff


	//   ....[3]....
        /*02f0*/ 	.word	0xffffffff


	//   ....[4]....
        /*02f4*/ 	.word	0xffffffff


	//   ....[5]....
        /*02f8*/ 	.word	0xffffffff


	//   ....[6]....
        /*02fc*/ 	.word	0xffffffff


	//   ....[7]....
        /*0300*/ 	.word	0xffffffff


	//   ....[8]....
        /*0304*/ 	.word	0xffffffff


	//   ....[9]....
        /*0308*/ 	.word	0xffffffff


	//   ....[10]....
        /*030c*/ 	.word	0xffffffff


	//   ....[11]....
        /*0310*/ 	.word	0xffffffff


	//   ....[12]....
        /*0314*/ 	.word	0xffffffff


	//   ....[13]....
        /*0318*/ 	.word	0xffffffff


	//   ....[14]....
        /*031c*/ 	.word	0xffffffff


	//   ....[15]....
        /*0320*/ 	.word	0xffffffff


	//   ....[16]....
        /*0324*/ 	.word	0xffffffff


	//   ....[17]....
        /*0328*/ 	.word	0xffffffff


	//   ....[18]....
        /*032c*/ 	.word	0xffffffff


	//   ....[19]....
        /*0330*/ 	.word	0xffffffff


	//   ....[20]....
        /*0334*/ 	.word	0xffffffff


	//   ....[21]....
        /*0338*/ 	.word	0xffffffff


	//   ....[22]....
        /*033c*/ 	.word	0xffffffff


	//   ....[23]....
        /*0340*/ 	.word	0xffffffff


	//   ....[24]....
        /*0344*/ 	.word	0xffffffff


	//   ....[25]....
        /*0348*/ 	.word	0xffffffff


	//   ....[26]....
        /*034c*/ 	.word	0xffffffff


	//   ....[27]....
        /*0350*/ 	.word	0xffffffff


	//   ....[28]....
        /*0354*/ 	.word	0xffffffff


	//   ....[29]....
        /*0358*/ 	.word	0xffffffff


	//   ....[30]....
        /*035c*/ 	.word	0xffffffff


	//   ....[31]....
        /*0360*/ 	.word	0xffffffff


	//   ....[32]....
        /*0364*/ 	.word	0xffffffff


	//   ....[33]....
        /*0368*/ 	.word	0xffffffff


	//   ....[34]....
        /*036c*/ 	.word	0xffffffff


	//   ....[35]....
        /*0370*/ 	.word	0xffffffff


	//   ....[36]....
        /*0374*/ 	.word	0xffffffff


	//   ....[37]....
        /*0378*/ 	.word	0xffffffff


	//   ....[38]....
        /*037c*/ 	.word	0xffffffff


	//   ....[39]....
        /*0380*/ 	.word	0xffffffff


	//   ....[40]....
        /*0384*/ 	.word	0xffffffff


	//   ....[41]....
        /*0388*/ 	.word	0xffffffff


	//   ....[42]....
        /*038c*/ 	.word	0xffffffff


	//   ....[43]....
        /*0390*/ 	.word	0xffffffff


	//   ....[44]....
        /*0394*/ 	.word	0xffffffff


	//   ....[45]....
        /*0398*/ 	.word	0xffffffff


	//   ....[46]....
        /*039c*/ 	.word	0xffffffff


	//   ....[47]....
        /*03a0*/ 	.word	0xffffffff


	//   ....[48]....
        /*03a4*/ 	.word	0xffffffff


	//   ....[49]....
        /*03a8*/ 	.word	0xffffffff


	//   ....[50]....
        /*03ac*/ 	.word	0xffffffff


	//   ....[51]....
        /*03b0*/ 	.word	0xffffffff


	//   ....[52]....
        /*03b4*/ 	.word	0xffffffff


	//   ....[53]....
        /*03b8*/ 	.word	0xffffffff


	//   ....[54]....
        /*03bc*/ 	.word	0xffffffff


	//   ....[55]....
        /*03c0*/ 	.word	0xffffffff


	//   ....[56]....
        /*03c4*/ 	.word	0xffffffff


	//   ....[57]....
        /*03c8*/ 	.word	0xffffffff


	//   ....[58]....
        /*03cc*/ 	.word	0x0500000f


	//   ....[59]....
        /*03d0*/ 	.word	0x0500000f


	//   ....[60]....
        /*03d4*/ 	.word	0x0500000f


	//   ....[61]....
        /*03d8*/ 	.word	0x0500000f


	//   ....[62]....
        /*03dc*/ 	.word	0x0500000f


	//   ....[63]....
        /*03e0*/ 	.word	0x0500000f


	//   ....[64]....
        /*03e4*/ 	.word	0x0500000f


	//   ....[65]....
        /*03e8*/ 	.word	0x0500000f


	//   ....[66]....
        /*03ec*/ 	.word	0x0500000f


	//   ....[67]....
        /*03f0*/ 	.word	0x0500000f


	//   ....[68]....
        /*03f4*/ 	.word	0x0500000f


	//   ....[69]....
        /*03f8*/ 	.word	0x0500000f


	//   ....[70]....
        /*03fc*/ 	.word	0x0500000f


	//   ....[71]....
        /*0400*/ 	.word	0x0500000f


	//   ....[72]....
        /*0404*/ 	.word	0x0500000f


	//   ....[73]....
        /*0408*/ 	.word	0x0500000f


	//   ....[74]....
        /*040c*/ 	.word	0x0500000f


	//   ....[75]....
        /*0410*/ 	.word	0x0500000f


	//   ....[76]....
        /*0414*/ 	.word	0x0500000f


	//   ....[77]....
        /*0418*/ 	.word	0x0500000f


	//   ....[78]....
        /*041c*/ 	.word	0x0500000f


	//   ....[79]....
        /*0420*/ 	.word	0x0500000f


	//   ....[80]....
        /*0424*/ 	.word	0x0500000f


	//   ....[81]....
        /*0428*/ 	.word	0x0500000f


	//   ....[82]....
        /*042c*/ 	.word	0x0500000f


	//   ....[83]....
        /*0430*/ 	.word	0x0500000f


	//   ....[84]....
        /*0434*/ 	.word	0x0500000f


	//   ....[85]....
        /*0438*/ 	.word	0x0500000f


	//   ....[86]....
        /*043c*/ 	.word	0x0500000f


	//   ....[87]....
        /*0440*/ 	.word	0x0500000f


	//   ....[88]....
        /*0444*/ 	.word	0x0500000f


	//   ....[89]....
        /*0448*/ 	.word	0x0500000f


	//   ....[90]....
        /*044c*/ 	.word	0x0500000f


	//   ....[91]....
        /*0450*/ 	.word	0x0500000f


	//   ....[92]....
        /*0454*/ 	.word	0x0500000f


	//   ....[93]....
        /*0458*/ 	.word	0x0500000f


	//   ....[94]....
        /*045c*/ 	.word	0x0500000f


	//----- nvinfo : EIATTR_COOP_GROUP_INSTR_OFFSETS
	.align		4
.L_580:
        /*0460*/ 	.byte	0x04, 0x28
        /*0462*/ 	.short	(.L_582 - .L_581)


	//   ....[0]....
.L_581:
        /*0464*/ 	.word	0x00000070


	//   ....[1]....
        /*0468*/ 	.word	0x000001d0


	//   ....[2]....
        /*046c*/ 	.word	0x00000220


	//   ....[3]....
        /*0470*/ 	.word	0x00000450


	//   ....[4]....
        /*0474*/ 	.word	0x000005b0


	//   ....[5]....
        /*0478*/ 	.word	0x000006d0


	//   ....[6]....
        /*047c*/ 	.word	0x00000830


	//   ....[7]....
        /*0480*/ 	.word	0x00005dd0


	//   ....[8]....
        /*0484*/ 	.word	0x00009f30


	//   ....[9]....
        /*0488*/ 	.word	0x00009fc0


	//   ....[10]....
        /*048c*/ 	.word	0x0000a6c0


	//   ....[11]....
        /*0490*/ 	.word	0x0000a710


	//   ....[12]....
        /*0494*/ 	.word	0x0000c210


	//   ....[13]....
        /*0498*/ 	.word	0x0000c320


	//   ....[14]....
        /*049c*/ 	.word	0x0000ce70


	//   ....[15]....
        /*04a0*/ 	.word	0x0000cfe0


	//   ....[16]....
        /*04a4*/ 	.word	0x0000ead0


	//   ....[17]....
        /*04a8*/ 	.word	0x0000eb30


	//   ....[18]....
        /*04ac*/ 	.word	0x0000efc0


	//   ....[19]....
        /*04b0*/ 	.word	0x0000f180


	//   ....[20]....
        /*04b4*/ 	.word	0x000105f0


	//   ....[21]....
        /*04b8*/ 	.word	0x00010650


	//   ....[22]....
        /*04bc*/ 	.word	0x000106c0


	//   ....[23]....
        /*04c0*/ 	.word	0x000106f0


	//   ....[24]....
        /*04c4*/ 	.word	0x000139f0


	//   ....[25]....
        /*04c8*/ 	.word	0x00013b70


	//   ....[26]....
        /*04cc*/ 	.word	0x00013ba0


	//   ....[27]....
        /*04d0*/ 	.word	0x00013be0


	//   ....[28]....
        /*04d4*/ 	.word	0x00013c50


	//   ....[29]....
        /*04d8*/ 	.word	0x00013cb0


	//   ....[30]....
        /*04dc*/ 	.word	0x00013cf0


	//   ....[31]....
        /*04e0*/ 	.word	0x00013e90


	//   ....[32]....
        /*04e4*/ 	.word	0x00013ef0


	//   ....[33]....
        /*04e8*/ 	.word	0x00013f30


	//   ....[34]....
        /*04ec*/ 	.word	0x00013f70


	//   ....[35]....
        /*04f0*/ 	.word	0x00013fa0


	//   ....[36]....
        /*04f4*/ 	.word	0x00013fd0


	//   ....[37]....
        /*04f8*/ 	.word	0x00014060


	//   ....[38]....
        /*04fc*/ 	.word	0x000140c0


	//   ....[39]....
        /*0500*/ 	.word	0x00014150


	//   ....[40]....
        /*0504*/ 	.word	0x00018500


	//   ....[41]....
        /*0508*/ 	.word	0x00018510


	//   ....[42]....
        /*050c*/ 	.word	0x00018620


	//   ....[43]....
        /*0510*/ 	.word	0x00018680


	//   ....[44]....
        /*0514*/ 	.word	0x000186c0


	//   ....[45]....
        /*0518*/ 	.word	0x00018700


	//   ....[46]....
        /*051c*/ 	.word	0x00018730


	//   ....[47]....
        /*0520*/ 	.word	0x00018760


	//   ....[48]....
        /*0524*/ 	.word	0x000188f0


	//   ....[49]....
        /*0528*/ 	.word	0x00018950


	//   ....[50]....
        /*052c*/ 	.word	0x00018990


	//   ....[51]....
        /*0530*/ 	.word	0x000189d0


	//   ....[52]....
        /*0534*/ 	.word	0x00018a00


	//   ....[53]....
        /*0538*/ 	.word	0x00018a30


	//   ....[54]....
        /*053c*/ 	.word	0x00018af0


	//   ....[55]....
        /*0540*/ 	.word	0x00018b10


	//   ....[56]....
        /*0544*/ 	.word	0x00018b80


	//   ....[57]....
        /*0548*/ 	.word	0x00019210


	//   ....[58]....
        /*054c*/ 	.word	0x000196a0


	//   ....[59]....
        /*0550*/ 	.word	0x00019740


	//   ....[60]....
        /*0554*/ 	.word	0x000197e0


	//   ....[61]....
        /*0558*/ 	.word	0x00019880


	//   ....[62]....
        /*055c*/ 	.word	0x00019920


	//   ....[63]....
        /*0560*/ 	.word	0x000199c0


	//   ....[64]....
        /*0564*/ 	.word	0x00019a60


	//   ....[65]....
        /*0568*/ 	.word	0x00019b00


	//   ....[66]....
        /*056c*/ 	.word	0x00019ba0


	//   ....[67]....
        /*0570*/ 	.word	0x00019c90


	//   ....[68]....
        /*0574*/ 	.word	0x00019d30


	//   ....[69]....
        /*0578*/ 	.word	0x00019dd0


	//   ....[70]....
        /*057c*/ 	.word	0x00019e70


	//   ....[71]....
        /*0580*/ 	.word	0x00019f10


	//   ....[72]....
        /*0584*/ 	.word	0x00019fb0


	//   ....[73]....
        /*0588*/ 	.word	0x0001a050


	//   ....[74]....
        /*058c*/ 	.word	0x0001a0f0


	//   ....[75]....
        /*0590*/ 	.word	0x0001a3f0


	//   ....[76]....
        /*0594*/ 	.word	0x0001a6d0


	//   ....[77]....
        /*0598*/ 	.word	0x0001aaf0


	//   ....[78]....
        /*059c*/ 	.word	0x0001ab80


	//   ....[79]....
        /*05a0*/ 	.word	0x0001ac20


	//   ....[80]....
        /*05a4*/ 	.word	0x0001acd0


	//   ....[81]....
        /*05a8*/ 	.word	0x0001ad50


	//   ....[82]....
        /*05ac*/ 	.word	0x0001add0


	//   ....[83]....
        /*05b0*/ 	.word	0x0001ae50


	//   ....[84]....
        /*05b4*/ 	.word	0x0001aed0


	//   ....[85]....
        /*05b8*/ 	.word	0x0001af60


	//   ....[86]....
        /*05bc*/ 	.word	0x0001b010


	//   ....[87]....
        /*05c0*/ 	.word	0x0001b090


	//   ....[88]....
        /*05c4*/ 	.word	0x0001b110


	//   ....[89]....
        /*05c8*/ 	.word	0x0001b190


	//   ....[90]....
        /*05cc*/ 	.word	0x0001b210


	//   ....[91]....
        /*05d0*/ 	.word	0x0001b280


	//   ....[92]....
        /*05d4*/ 	.word	0x0001b320


	//   ....[93]....
        /*05d8*/ 	.word	0x0001b3b0


	//   ....[94]....
        /*05dc*/ 	.word	0x0001b4e0


	//----- nvinfo : EIATTR_REG_RECONFIG
	.align		4
.L_582:
        /*05e0*/ 	.byte	0x01, 0x54
	.zero		2


	//----- nvinfo : EIATTR_SYSCALL_OFFSETS
	.align		4
        /*05e4*/ 	.byte	0x04, 0x46
        /*05e6*/ 	.short	(.L_584 - .L_583)


	//   ....[0]....
.L_583:
        /*05e8*/ 	.word	0x00001770


	//   ....[1]....
        /*05ec*/ 	.word	0x000018c0


	//   ....[2]....
        /*05f0*/ 	.word	0x00005f70


	//   ....[3]....
        /*05f4*/ 	.word	0x00006400


	//   ....[4]....
        /*05f8*/ 	.word	0x00015d20


	//   ....[5]....
        /*05fc*/ 	.word	0x00015e60


	//   ....[6]....
        /*0600*/ 	.word	0x00015f60


	//----- nvinfo : EIATTR_MBARRIER_INSTR_OFFSETS
	.align		4
.L_584:
        /*0604*/ 	.byte	0x04, 0x39
        /*0606*/ 	.short	(.L_586 - .L_585)


	//   ....[0]....
.L_585:
        /*0608*/ 	.word	0x00000300
        /*060c*/ 	.word	0x000000ff
        /*0610*/ 	.word	0x00022800
        /*0614*/ 	.short	0x0100
        /*0616*/ 	.byte	0x08
	.zero		1


	//   ....[1]....
        /*0618*/ 	.word	0x00000310
        /*061c*/ 	.word	0x000000ff
        /*0620*/ 	.word	0x00022820
        /*0624*/ 	.short	0x0100
        /*0626*/ 	.byte	0x08
	.zero		1


	//   ....[2]....
        /*0628*/ 	.word	0x00000400
        /*062c*/ 	.word	0x000000ff
        /*0630*/ 	.word	0x00022830
        /*0634*/ 	.short	0x0100
        /*0636*/ 	.byte	0x08
	.zero		1


	//   ....[3]....
        /*0638*/ 	.word	0x00000410
        /*063c*/ 	.word	0x000000ff
        /*0640*/ 	.word	0x00022840
        /*0644*/ 	.short	0x0100
        /*0646*/ 	.byte	0x08
	.zero		1


	//   ....[4]....
        /*0648*/ 	.word	0x00000420
        /*064c*/ 	.word	0x000000ff
        /*0650*/ 	.word	0x00022838
        /*0654*/ 	.short	0x0100
        /*0656*/ 	.byte	0x08
	.zero		1


	//   ....[5]....
        /*0658*/ 	.word	0x00000430
        /*065c*/ 	.word	0x000000ff
        /*0660*/ 	.word	0x00022848
        /*0664*/ 	.short	0x0100
        /*0666*/ 	.byte	0x08
	.zero		1


	//   ....[6]....
        /*0668*/ 	.word	0x00000560
        /*066c*/ 	.word	0x000000ff
        /*0670*/ 	.word	0x00022850
        /*0674*/ 	.short	0x0100
        /*0676*/ 	.byte	0x08
	.zero		1


	//   ....[7]....
        /*0678*/ 	.word	0x00000570
        /*067c*/ 	.word	0x000000ff
        /*0680*/ 	.word	0x00022860
        /*0684*/ 	.short	0x0100
        /*0686*/ 	.byte	0x08
	.zero		1


	//   ....[8]....
        /*0688*/ 	.word	0x00000580
        /*068c*/ 	.word	0x000000ff
        /*0690*/ 	.word	0x00022858
        /*0694*/ 	.short	0x0100
        /*0696*/ 	.byte	0x08
	.zero		1


	//   ....[9]....
        /*0698*/ 	.word	0x00000590
        /*069c*/ 	.word	0x000000ff
        /*06a0*/ 	.word	0x00022868
        /*06a4*/ 	.short	0x0100
        /*06a6*/ 	.byte	0x08
	.zero		1


	//   ....[10]....
        /*06a8*/ 	.word	0x00000680
        /*06ac*/ 	.word	0x000000ff
        /*06b0*/ 	.word	0x00022870
        /*06b4*/ 	.short	0x0100
        /*06b6*/ 	.byte	0x06
	.zero		1


	//   ....[11]....
        /*06b8*/ 	.word	0x00000690
        /*06bc*/ 	.word	0x000000ff
        /*06c0*/ 	.word	0x00022880
        /*06c4*/ 	.short	0x0100
        /*06c6*/ 	.byte	0x06
	.zero		1


	//   ....[12]....
        /*06c8*/ 	.word	0x000006a0
        /*06cc*/ 	.word	0x000000ff
        /*06d0*/ 	.word	0x00022878
        /*06d4*/ 	.short	0x0100
        /*06d6*/ 	.byte	0x06
	.zero		1


	//   ....[13]....
        /*06d8*/ 	.word	0x000006b0
        /*06dc*/ 	.word	0x000000ff
        /*06e0*/ 	.word	0x00022888
        /*06e4*/ 	.short	0x0100
        /*06e6*/ 	.byte	0x06
	.zero		1


	//   ....[14]....
        /*06e8*/ 	.word	0x000007e0
        /*06ec*/ 	.word	0x000000ff
        /*06f0*/ 	.word	0x00022890
        /*06f4*/ 	.short	0x0100
        /*06f6*/ 	.byte	0x08
	.zero		1


	//   ....[15]....
        /*06f8*/ 	.word	0x000007f0
        /*06fc*/ 	.word	0x000000ff
        /*0700*/ 	.word	0x000228a0
        /*0704*/ 	.short	0x0100
        /*0706*/ 	.byte	0x08
	.zero		1


	//   ....[16]....
        /*0708*/ 	.word	0x00000800
        /*070c*/ 	.word	0x000000ff
        /*0710*/ 	.word	0x00022898
        /*0714*/ 	.short	0x0100
        /*0716*/ 	.byte	0x08
	.zero		1


	//   ....[17]....
        /*0718*/ 	.word	0x00000810
        /*071c*/ 	.word	0x000000ff
        /*0720*/ 	.word	0x000228a8
        /*0724*/ 	.short	0x0100
        /*0726*/ 	.byte	0x08
	.zero		1


	//   ....[18]....
        /*0728*/ 	.word	0x00000940
        /*072c*/ 	.word	0x000000ff
        /*0730*/ 	.word	0x000228b0
        /*0734*/ 	.short	0x0100
        /*0736*/ 	.byte	0x08
	.zero		1


	//   ....[19]....
        /*0738*/ 	.word	0x00000950
        /*073c*/ 	.word	0x000000ff
        /*0740*/ 	.word	0x000228c0
        /*0744*/ 	.short	0x0100
        /*0746*/ 	.byte	0x08
	.zero		1


	//   ....[20]....
        /*0748*/ 	.word	0x00000960
        /*074c*/ 	.word	0x000000ff
        /*0750*/ 	.word	0x000228b8
        /*0754*/ 	.short	0x0100
        /*0756*/ 	.byte	0x08
	.zero		1


	//   ....[21]....
        /*0758*/ 	.word	0x00000970
        /*075c*/ 	.word	0x000000ff
        /*0760*/ 	.word	0x000228c8
        /*0764*/ 	.short	0x0100
        /*0766*/ 	.byte	0x08
	.zero		1


	//   ....[22]....
        /*0768*/ 	.word	0x00002ba0
        /*076c*/ 	.word	0x00000058
        /*0770*/ 	.word	0x00022890
        /*0774*/ 	.short	0x010a
        /*0776*/ 	.byte	0x3f
	.zero		1


	//   ....[23]....
        /*0778*/ 	.word	0x00003ea0
        /*077c*/ 	.word	0x00000058
        /*0780*/ 	.word	0x00022890
        /*0784*/ 	.short	0x010a
        /*0786*/ 	.byte	0x3f
	.zero		1


	//   ....[24]....
        /*0788*/ 	.word	0x00004fb0
        /*078c*/ 	.word	0x00000058
        /*0790*/ 	.word	0x00022890
        /*0794*/ 	.short	0x010a
        /*0796*/ 	.byte	0x3f
	.zero		1


	//   ....[25]....
        /*0798*/ 	.word	0x000051c0
        /*079c*/ 	.word	0x00000004
        /*07a0*/ 	.word	0x00000000
        /*07a4*/ 	.short	0x0101
        /*07a6*/ 	.byte	0x3f
	.zero		1


	//   ....[26]....
        /*07a8*/ 	.word	0x00005200
        /*07ac*/ 	.word	0x00000058
        /*07b0*/ 	.word	0x000228b0
        /*07b4*/ 	.short	0x010a
        /*07b6*/ 	.byte	0x3f
	.zero		1


	//   ....[27]....
        /*07b8*/ 	.word	0x00005850
        /*07bc*/ 	.word	0x00000058
        /*07c0*/ 	.word	0x00000000
        /*07c4*/ 	.short	0x0101
        /*07c6*/ 	.byte	0x3f
	.zero		1


	//   ....[28]....
        /*07c8*/ 	.word	0x00006000
        /*07cc*/ 	.word	0x00000012
        /*07d0*/ 	.word	0x00022800
        /*07d4*/ 	.short	0x010a
        /*07d6*/ 	.byte	0x3f
	.zero		1


	//   ....[29]....
        /*07d8*/ 	.word	0x00006050
        /*07dc*/ 	.word	0x00000012
        /*07e0*/ 	.word	0x00022800
        /*07e4*/ 	.short	0x010a
        /*07e6*/ 	.byte	0x3f
	.zero		1


	//   ....[30]....
        /*07e8*/ 	.word	0x00006c70
        /*07ec*/ 	.word	0x00000012
        /*07f0*/ 	.word	0x00022800
        /*07f4*/ 	.short	0x010a
        /*07f6*/ 	.byte	0x3f
	.zero		1


	//   ....[31]....
        /*07f8*/ 	.word	0x00008100
        /*07fc*/ 	.word	0x00000012
        /*0800*/ 	.word	0x00022800
        /*0804*/ 	.short	0x010a
        /*0806*/ 	.byte	0x3f
	.zero		1


	//   ....[32]....
        /*0808*/ 	.word	0x00009170
        /*080c*/ 	.word	0x0000000d
        /*0810*/ 	.word	0x00022830
        /*0814*/ 	.short	0x010a
        /*0816*/ 	.byte	0x3f
	.zero		1


	//   ....[33]....
        /*0818*/ 	.word	0x00009210
        /*081c*/ 	.word	0x0000000d
        /*0820*/ 	.word	0x00022830
        /*0824*/ 	.short	0x010a
        /*0826*/ 	.byte	0x3f
	.zero		1


	//   ....[34]....
        /*0828*/ 	.word	0x0000abd0
        /*082c*/ 	.word	0x00000003
        /*0830*/ 	.word	0x00000000
        /*0834*/ 	.short	0x0101
        /*0836*/ 	.byte	0x3f
	.zero		1


	//   ....[35]....
        /*0838*/ 	.word	0x0000b080
        /*083c*/ 	.word	0x0000000d
        /*0840*/ 	.word	0x00022850
        /*0844*/ 	.short	0x010a
        /*0846*/ 	.byte	0x3f
	.zero		1


	//   ....[36]....
        /*0848*/ 	.word	0x0000b0d0
        /*084c*/ 	.word	0x0000000d
        /*0850*/ 	.word	0x00022850
        /*0854*/ 	.short	0x010a
        /*0856*/ 	.byte	0x3f
	.zero		1


	//   ....[37]....
        /*0858*/ 	.word	0x0000b530
        /*085c*/ 	.word	0x0000000d
        /*0860*/ 	.word	0x00000000
        /*0864*/ 	.short	0x0101
        /*0866*/ 	.byte	0x3f
	.zero		1


	//   ....[38]....
        /*0868*/ 	.word	0x0000b610
        /*086c*/ 	.word	0x0000000d
        /*0870*/ 	.word	0x00022830
        /*0874*/ 	.short	0x010a
        /*0876*/ 	.byte	0x3f
	.zero		1


	//   ....[39]....
        /*0878*/ 	.word	0x0000b670
        /*087c*/ 	.word	0x0000000d
        /*0880*/ 	.word	0x00022830
        /*0884*/ 	.short	0x010a
        /*0886*/ 	.byte	0x3f
	.zero		1


	//   ....[40]....
        /*0888*/ 	.word	0x0000d280
        /*088c*/ 	.word	0x0000009e
        /*0890*/ 	.word	0x00000000
        /*0894*/ 	.short	0x0101
        /*0896*/ 	.byte	0x3f
	.zero		1


	//   ....[41]....
        /*0898*/ 	.word	0x0000dcb0
        /*089c*/ 	.word	0x0000000d
        /*08a0*/ 	.word	0x00022850
        /*08a4*/ 	.short	0x010a
        /*08a6*/ 	.byte	0x3f
	.zero		1


	//   ....[42]....
        /*08a8*/ 	.word	0x0000dd00
        /*08ac*/ 	.word	0x0000000d
        /*08b0*/ 	.word	0x00022850
        /*08b4*/ 	.short	0x010a
        /*08b6*/ 	.byte	0x3f
	.zero		1


	//   ....[43]....
        /*08b8*/ 	.word	0x0000e0d0
        /*08bc*/ 	.word	0x0000000d
        /*08c0*/ 	.word	0x00000000
        /*08c4*/ 	.short	0x0101
        /*08c6*/ 	.byte	0x3f
	.zero		1


	//   ....[44]....
        /*08c8*/ 	.word	0x0000e1d0
        /*08cc*/ 	.word	0x0000000d
        /*08d0*/ 	.word	0x00022830
        /*08d4*/ 	.short	0x010a
        /*08d6*/ 	.byte	0x3f
	.zero		1


	//   ....[45]....
        /*08d8*/ 	.word	0x0000e230
        /*08dc*/ 	.word	0x0000000d
        /*08e0*/ 	.word	0x00022830
        /*08e4*/ 	.short	0x010a
        /*08e6*/ 	.byte	0x3f
	.zero		1


	//   ....[46]....
        /*08e8*/ 	.word	0x0000f460
        /*08ec*/ 	.word	0x0000009a
        /*08f0*/ 	.word	0x00000000
        /*08f4*/ 	.short	0x0101
        /*08f6*/ 	.byte	0x3f
	.zero		1


	//   ....[47]....
        /*08f8*/ 	.word	0x000101a0
        /*08fc*/ 	.word	0x0000000d
        /*0900*/ 	.word	0x00022850
        /*0904*/ 	.short	0x010a
        /*0906*/ 	.byte	0x3f
	.zero		1


	//   ....[48]....
        /*0908*/ 	.word	0x000101f0
        /*090c*/ 	.word	0x0000000d
        /*0910*/ 	.word	0x00022850
        /*0914*/ 	.short	0x010a
        /*0916*/ 	.byte	0x3f
	.zero		1


	//   ....[49]....
        /*0918*/ 	.word	0x000105c0
        /*091c*/ 	.word	0x0000000d
        /*0920*/ 	.word	0x00000000
        /*0924*/ 	.short	0x0101
        /*0926*/ 	.byte	0x3f
	.zero		1


	//   ....[50]....
        /*0928*/ 	.word	0x00012700
        /*092c*/ 	.word	0x00000000
        /*0930*/ 	.word	0x00000000
        /*0934*/ 	.short	0x0101
        /*0936*/ 	.byte	0x3f
	.zero		1


	//   ....[51]....
        /*0938*/ 	.word	0x00014e90
        /*093c*/ 	.word	0x00000009
        /*0940*/ 	.word	0x00022820
        /*0944*/ 	.short	0x010a
        /*0946*/ 	.byte	0x3f
	.zero		1


	//   ....[52]....
        /*0948*/ 	.word	0x00014f20
        /*094c*/ 	.word	0x00000005
        /*0950*/ 	.word	0x000228a0
        /*0954*/ 	.short	0x010a
        /*0956*/ 	.byte	0x3f
	.zero		1


	//   ....[53]....
        /*0958*/ 	.word	0x00015100
        /*095c*/ 	.word	0x00000005
        /*0960*/ 	.word	0x000228c0
        /*0964*/ 	.short	0x010a
        /*0966*/ 	.byte	0x3f
	.zero		1


	//   ....[54]....
        /*0968*/ 	.word	0x00015510
        /*096c*/ 	.word	0x00000006
        /*0970*/ 	.word	0x000228a0
        /*0974*/ 	.short	0x010a
        /*0976*/ 	.byte	0x3f
	.zero		1


	//   ....[55]....
        /*0978*/ 	.word	0x000156d0
        /*097c*/ 	.word	0x00000006
        /*0980*/ 	.word	0x000228c0
        /*0984*/ 	.short	0x010a
        /*0986*/ 	.byte	0x3f
	.zero		1


	//   ....[56]....
        /*0988*/ 	.word	0x000164a0
        /*098c*/ 	.word	0x00000005
        /*0990*/ 	.word	0x00022840
        /*0994*/ 	.short	0x010a
        /*0996*/ 	.byte	0x3f
	.zero		1


	//   ....[57]....
        /*0998*/ 	.word	0x00016890
        /*099c*/ 	.word	0x00000007
        /*09a0*/ 	.word	0x00022820
        /*09a4*/ 	.short	0x010a
        /*09a6*/ 	.byte	0x3f
	.zero		1


	//   ....[58]....
        /*09a8*/ 	.word	0x00016950
        /*09ac*/ 	.word	0x00000002
        /*09b0*/ 	.word	0x00022860
        /*09b4*/ 	.short	0x010a
        /*09b6*/ 	.byte	0x3f
	.zero		1


	//   ....[59]....
        /*09b8*/ 	.word	0x00016f70
        /*09bc*/ 	.word	0x00000003
        /*09c0*/ 	.word	0x00022840
        /*09c4*/ 	.short	0x010a
        /*09c6*/ 	.byte	0x3f
	.zero		1


	//   ....[60]....
        /*09c8*/ 	.word	0x00017180
        /*09cc*/ 	.word	0x00000003
        /*09d0*/ 	.word	0x00022860
        /*09d4*/ 	.short	0x010a
        /*09d6*/ 	.byte	0x3f
	.zero		1


	//   ....[61]....
        /*09d8*/ 	.word	0x000176f0
        /*09dc*/ 	.word	0x00000002
        /*09e0*/ 	.word	0x00022840
        /*09e4*/ 	.short	0x010a
        /*09e6*/ 	.byte	0x3f
	.zero		1


	//   ....[62]....
        /*09e8*/ 	.word	0x000178f0
        /*09ec*/ 	.word	0x00000002
        /*09f0*/ 	.word	0x00022860
        /*09f4*/ 	.short	0x010a
        /*09f6*/ 	.byte	0x3f
	.zero		1


	//   ....[63]....
        /*09f8*/ 	.word	0x00017df0
        /*09fc*/ 	.word	0x00000002
        /*0a00*/ 	.word	0x00022840
        /*0a04*/ 	.short	0x010a
        /*0a06*/ 	.byte	0x3f
	.zero		1


	//   ....[64]....
        /*0a08*/ 	.word	0x00018000
        /*0a0c*/ 	.word	0x00000002
        /*0a10*/ 	.word	0x00022860
        /*0a14*/ 	.short	0x010a
        /*0a16*/ 	.byte	0x3f
	.zero		1


	//   ....[65]....
        /*0a18*/ 	.word	0x00019190
        /*0a1c*/ 	.word	0x00000000
        /*0a20*/ 	.word	0x00022820
        /*0a24*/ 	.short	0x010a
        /*0a26*/ 	.byte	0x3f
	.zero		1


	//   ....[66]....
        /*0a28*/ 	.word	0x00019340
        /*0a2c*/ 	.word	0x00000006
        /*0a30*/ 	.word	0x00000000
        /*0a34*/ 	.short	0x010a
        /*0a36*/ 	.byte	0x3f
	.zero		1


	//   ....[67]....
        /*0a38*/ 	.word	0x000193b0
        /*0a3c*/ 	.word	0x00000007
        /*0a40*/ 	.word	0x00000000
        /*0a44*/ 	.short	0x010a
        /*0a46*/ 	.byte	0x3f
	.zero		1


	//   ....[68]....
        /*0a48*/ 	.word	0x00019420
        /*0a4c*/ 	.word	0x00000004
        /*0a50*/ 	.word	0x00000000
        /*0a54*/ 	.short	0x010a
        /*0a56*/ 	.byte	0x3f
	.zero		1


	//   ....[69]....
        /*0a58*/ 	.word	0x00019450
        /*0a5c*/ 	.word	0x00000003
        /*0a60*/ 	.word	0x00000000
        /*0a64*/ 	.short	0x010a
        /*0a66*/ 	.byte	0x3f
	.zero		1


	//   ....[70]....
        /*0a68*/ 	.word	0x000194b0
        /*0a6c*/ 	.word	0x00000058
        /*0a70*/ 	.word	0x00022890
        /*0a74*/ 	.short	0x010a
        /*0a76*/ 	.byte	0x3f
	.zero		1


	//   ....[71]....
        /*0a78*/ 	.word	0x00019500
        /*0a7c*/ 	.word	0x00000058
        /*0a80*/ 	.word	0x00022890
        /*0a84*/ 	.short	0x010a
        /*0a86*/ 	.byte	0x3f
	.zero		1


	//   ....[72]....
        /*0a88*/ 	.word	0x00019550
        /*0a8c*/ 	.word	0x00000058
        /*0a90*/ 	.word	0x00022890
        /*0a94*/ 	.short	0x010a
        /*0a96*/ 	.byte	0x3f
	.zero		1


	//   ....[73]....
        /*0a98*/ 	.word	0x000195a0
        /*0a9c*/ 	.word	0x00000058
        /*0aa0*/ 	.word	0x000228b0
        /*0aa4*/ 	.short	0x010a
        /*0aa6*/ 	.byte	0x3f
	.zero		1


	//   ....[74]....
        /*0aa8*/ 	.word	0x00019be0
        /*0aac*/ 	.word	0x00000012
        /*0ab0*/ 	.word	0x00022800
        /*0ab4*/ 	.short	0x010a
        /*0ab6*/ 	.byte	0x3f
	.zero		1


	//   ....[75]....
        /*0ab8*/ 	.word	0x0001a130
        /*0abc*/ 	.word	0x00000012
        /*0ac0*/ 	.word	0x00022800
        /*0ac4*/ 	.short	0x010a
        /*0ac6*/ 	.byte	0x3f
	.zero		1


	//   ....[76]....
        /*0ac8*/ 	.word	0x0001a180
        /*0acc*/ 	.word	0x0000000d
        /*0ad0*/ 	.word	0x00022830
        /*0ad4*/ 	.short	0x010a
        /*0ad6*/ 	.byte	0x3f
	.zero		1


	//   ....[77]....
        /*0ad8*/ 	.word	0x0001a1d0
        /*0adc*/ 	.word	0x0000000d
        /*0ae0*/ 	.word	0x00022850
        /*0ae4*/ 	.short	0x010a
        /*0ae6*/ 	.byte	0x3f
	.zero		1


	//   ....[78]....
        /*0ae8*/ 	.word	0x0001a220
        /*0aec*/ 	.word	0x0000000d
        /*0af0*/ 	.word	0x00022830
        /*0af4*/ 	.short	0x010a
        /*0af6*/ 	.byte	0x3f
	.zero		1


	//   ....[79]....
        /*0af8*/ 	.word	0x0001a270
        /*0afc*/ 	.word	0x0000000d
        /*0b00*/ 	.word	0x00022850
        /*0b04*/ 	.short	0x010a
        /*0b06*/ 	.byte	0x3f
	.zero		1


	//   ....[80]....
        /*0b08*/ 	.word	0x0001a2c0
        /*0b0c*/ 	.word	0x0000000d
        /*0b10*/ 	.word	0x00022830
        /*0b14*/ 	.short	0x010a
        /*0b16*/ 	.byte	0x3f
	.zero		1


	//   ....[81]....
        /*0b18*/ 	.word	0x0001a310
        /*0b1c*/ 	.word	0x0000000d
        /*0b20*/ 	.word	0x00022850
        /*0b24*/ 	.short	0x010a
        /*0b26*/ 	.byte	0x3f
	.zero		1


	//   ....[82]....
        /*0b28*/ 	.word	0x0001a4b0
        /*0b2c*/ 	.word	0x00000009
        /*0b30*/ 	.word	0x00022820
        /*0b34*/ 	.short	0x010a
        /*0b36*/ 	.byte	0x3f
	.zero		1


	//   ....[83]....
        /*0b38*/ 	.word	0x0001a500
        /*0b3c*/ 	.word	0x00000005
        /*0b40*/ 	.word	0x000228a0
        /*0b44*/ 	.short	0x010a
        /*0b46*/ 	.byte	0x3f
	.zero		1


	//   ....[84]....
        /*0b48*/ 	.word	0x0001a550
        /*0b4c*/ 	.word	0x00000005
        /*0b50*/ 	.word	0x000228c0
        /*0b54*/ 	.short	0x010a
        /*0b56*/ 	.byte	0x3f
	.zero		1


	//   ....[85]....
        /*0b58*/ 	.word	0x0001a5a0
        /*0b5c*/ 	.word	0x00000006
        /*0b60*/ 	.word	0x000228a0
        /*0b64*/ 	.short	0x010a
        /*0b66*/ 	.byte	0x3f
	.zero		1


	//   ....[86]....
        /*0b68*/ 	.word	0x0001a5f0
        /*0b6c*/ 	.word	0x00000006
        /*0b70*/ 	.word	0x000228c0
        /*0b74*/ 	.short	0x010a
        /*0b76*/ 	.byte	0x3f
	.zero		1


	//   ....[87]....
        /*0b78*/ 	.word	0x0001a790
        /*0b7c*/ 	.word	0x00000005
        /*0b80*/ 	.word	0x00022840
        /*0b84*/ 	.short	0x010a
        /*0b86*/ 	.byte	0x3f
	.zero		1


	//   ....[88]....
        /*0b88*/ 	.word	0x0001a810
        /*0b8c*/ 	.word	0x00000005
        /*0b90*/ 	.word	0x00022820
        /*0b94*/ 	.short	0x010a
        /*0b96*/ 	.byte	0x3f
	.zero		1


	//   ....[89]....
        /*0b98*/ 	.word	0x0001a860
        /*0b9c*/ 	.word	0x00000002
        /*0ba0*/ 	.word	0x00022860
        /*0ba4*/ 	.short	0x010a
        /*0ba6*/ 	.byte	0x3f
	.zero		1


	//   ....[90]....
        /*0ba8*/ 	.word	0x0001a8b0
        /*0bac*/ 	.word	0x00000003
        /*0bb0*/ 	.word	0x00022840
        /*0bb4*/ 	.short	0x010a
        /*0bb6*/ 	.byte	0x3f
	.zero		1


	//   ....[91]....
        /*0bb8*/ 	.word	0x0001a900
        /*0bbc*/ 	.word	0x00000003
        /*0bc0*/ 	.word	0x00022860
        /*0bc4*/ 	.short	0x010a
        /*0bc6*/ 	.byte	0x3f
	.zero		1


	//   ....[92]....
        /*0bc8*/ 	.word	0x0001a950
        /*0bcc*/ 	.word	0x00000002
        /*0bd0*/ 	.word	0x00022840
        /*0bd4*/ 	.short	0x010a
        /*0bd6*/ 	.byte	0x3f
	.zero		1


	//   ....[93]....
        /*0bd8*/ 	.word	0x0001a9a0
        /*0bdc*/ 	.word	0x00000002
        /*0be0*/ 	.word	0x00022860
        /*0be4*/ 	.short	0x010a
        /*0be6*/ 	.byte	0x3f
	.zero		1


	//   ....[94]....
        /*0be8*/ 	.word	0x0001a9f0
        /*0bec*/ 	.word	0x00000002
        /*0bf0*/ 	.word	0x00022840
        /*0bf4*/ 	.short	0x010a
        /*0bf6*/ 	.byte	0x3f
	.zero		1


	//   ....[95]....
        /*0bf8*/ 	.word	0x0001aa40
        /*0bfc*/ 	.word	0x00000002
        /*0c00*/ 	.word	0x00022860
        /*0c04*/ 	.short	0x010a
        /*0c06*/ 	.byte	0x3f
	.zero		1


	//   ....[96]....
        /*0c08*/ 	.word	0x0001b400
        /*0c0c*/ 	.word	0x00000000
        /*0c10*/ 	.word	0x00022820
        /*0c14*/ 	.short	0x010a
        /*0c16*/ 	.byte	0x3f
	.zero		1


	//   ....[97]....
        /*0c18*/ 	.word	0x0001b5a0
        /*0c1c*/ 	.word	0x00000006
        /*0c20*/ 	.word	0x00000000
        /*0c24*/ 	.short	0x010a
        /*0c26*/ 	.byte	0x3f
	.zero		1


	//   ....[98]....
        /*0c28*/ 	.word	0x0001b5f0
        /*0c2c*/ 	.word	0x00000007
        /*0c30*/ 	.word	0x00000000
        /*0c34*/ 	.short	0x010a
        /*0c36*/ 	.byte	0x3f
	.zero		1


	//   ....[99]....
        /*0c38*/ 	.word	0x0001b640
        /*0c3c*/ 	.word	0x00000004
        /*0c40*/ 	.word	0x00000000
        /*0c44*/ 	.short	0x010a
        /*0c46*/ 	.byte	0x3f
	.zero		1


	//----- nvinfo : EIATTR_NUM_MBARRIERS
	.align		4
.L_586:
        /*0c48*/ 	.byte	0x03, 0x38
        /*0c4a*/ 	.short	0x0016


	//----- nvinfo : EIATTR_EXIT_INSTR_OFFSETS
	.align		4
        /*0c4c*/ 	.byte	0x04, 0x1c
        /*0c4e*/ 	.short	(.L_588 - .L_587)


	//   ....[0]....
.L_587:
        /*0c50*/ 	.word	0x000194a0


	//----- nvinfo : EIATTR_MAX_THREADS
	.align		4
.L_588:
        /*0c54*/ 	.byte	0x04, 0x05
        /*0c56*/ 	.short	(.L_590 - .L_589)
.L_589:
        /*0c58*/ 	.word	0x00000180
        /*0c5c*/ 	.word	0x00000001
        /*0c60*/ 	.word	0x00000001


	//----- nvinfo : EIATTR_CRS_STACK_SIZE
	.align		4
.L_590:
        /*0c64*/ 	.byte	0x04, 0x1e
        /*0c66*/ 	.short	(.L_592 - .L_591)
.L_591:
        /*0c68*/ 	.word	0x00000000


	//----- nvinfo : EIATTR_CBANK_PARAM_SIZE
	.align		4
.L_592:
        /*0c6c*/ 	.byte	0x03, 0x19
        /*0c6e*/ 	.short	0x0a70


	//----- nvinfo : EIATTR_PARAM_CBANK
	.align		4
        /*0c70*/ 	.byte	0x04, 0x0a
        /*0c72*/ 	.short	(.L_594 - .L_593)
	.align		4
.L_593:
        /*0c74*/ 	.word	index@(.nv.constant0._ZN7cutlass13device_kernelIN5flash11enable_sm90INS1_16FlashAttnFwdSm90INS1_25CollectiveMainloopFwdSm90ILi2EN4cute5tupleIJNS5_1CILi1EEES8_S8_EEENS6_IJNS7_ILi128EEENS7_ILi96EEENS7_ILi64EEEEEELi256ENS_10bfloat16_tEfNS_4arch4Sm90ELb1ELb0ELb1ELb1ELb0ELb1ELb0ELb1ELb0ELb0ELb0ELb0EEENS1_21CollectiveEpilogueFwdINS6_IJSA_NS7_ILi256EEESB_EEES9_SE_SG_Li256ELb1ELb0ELb0ELb0EEENS1_36VarlenDynamicPersistentTileSchedulerILi128ELi96ELi256ELi32ELb0ELb0ELb1ELb1ELb1ELb1EEEEEEEEEvNT_6ParamsE)
        /*0c78*/ 	.short	0x0210
        /*0c7a*/ 	.short	0x0a70


	//----- nvinfo : EIATTR_SW_WAR
	.align		4
.L_594:
        /*0c7c*/ 	.byte	0x04, 0x36
        /*0c7e*/ 	.short	(.L_596 - .L_595)
.L_595:
        /*0c80*/ 	.word	0x00000008
.L_596:


//--------------------- .nv.info._ZN7cutlass13device_kernelIN5flash11enable_sm90INS1_16FlashAttnFwdSm90INS1_25CollectiveMainloopFwdSm90ILi2EN4cute5tupleIJNS5_1CILi1EEES8_S8_EEENS6_IJNS7_ILi128EEENS7_ILi96EEENS7_ILi64EEEEEELi256ENS_10bfloat16_tEfNS_4arch4Sm90ELb1ELb0ELb1ELb1ELb0ELb0ELb1ELb1ELb0ELb0ELb0ELb0EEENS1_21CollectiveEpilogueFwdINS6_IJSA_NS7_ILi256EEESB_EEES9_SE_SG_Li256ELb1ELb0ELb0ELb0EEENS1_36VarlenDynamicPersistentTileSchedulerILi128ELi96ELi256ELi32ELb0ELb0ELb1ELb1ELb1ELb1EEEEEEEEEvNT_6ParamsE --------------------------
	.section	.nv.info._ZN7cutlass13device_kernelIN5flash11enable_sm90INS1_16FlashAttnFwdSm90INS1_25CollectiveMainloopFwdSm90ILi2EN4cute5tupleIJNS5_1CILi1EEES8_S8_EEENS6_IJNS7_ILi128EEENS7_ILi96EEENS7_ILi64EEEEEELi256ENS_10bfloat16_tEfNS_4arch4Sm90ELb1ELb0ELb1ELb1ELb0ELb0ELb1ELb1ELb0ELb0ELb0ELb0EEENS1_21CollectiveEpilogueFwdINS6_IJSA_NS7_ILi256EEESB_EEES9_SE_SG_Li256ELb1ELb0ELb0ELb0EEENS1_36VarlenDynamicPersistentTileSchedulerILi128ELi96ELi256ELi32ELb0ELb0ELb1ELb1ELb1ELb1EEEEEEEEEvNT_6ParamsE,"",@"SHT_CUDA_INFO"
	.sectionflags	@""
	.align	4


	//----- nvinfo : EIATTR_CUDA_API_VERSION
	.align		4
        /*0000*/ 	.byte	0x04, 0x37
        /*0002*/ 	.short	(.L_598 - .L_597)
.L_597:
        /*0004*/ 	.word	0x00000082


	//----- nvinfo : EIATTR_KPARAM_INFO
	.align		4
.L_598:
        /*0008*/ 	.byte	0x04, 0x17
        /*000a*/ 	.short	(.L_600 - .L_599)
.L_599:
        /*000c*/ 	.word	0x00000000
        /*0010*/ 	.short	0x0000
        /*0012*/ 	.short	0x0070
        /*0014*/ 	.byte	0x00, 0xf0, 0x01, 0x2c


	//----- nvinfo : EIATTR_SPARSE_MMA_MASK
	.align		4
.L_600:
        /*0018*/ 	.byte	0x03, 0x50
        /*001a*/ 	.short	0x0000


	//----- nvinfo : EIATTR_MAXREG_COUNT
	.align		4
        /*001c*/ 	.byte	0x03, 0x1b
        /*001e*/ 	.short	0x00a8


	//----- nvinfo : EIATTR_NUM_BARRIERS
	.align		4
        /*0020*/ 	.byte	0x02, 0x4c
        /*0022*/ 	.byte	0x10
	.zero		1


	//----- nvinfo : EIATTR_EXTERNS
	.align		4
        /*0024*/ 	.byte	0x04, 0x0f
        /*0026*/ 	.short	(.L_602 - .L_601)


	//   ....[0]....
	.align		4
.L_601:
        /*0028*/ 	.word	index@(__assertfail)


	//----- nvinfo : EIATTR_ANNOTATIONS
	.align		4
.L_602:
        /*002c*/ 	.byte	0x04, 0x55
        /*002e*/ 	.short	(.L_604 - .L_603)


	//   ....[0]....
.L_603:
        /* <DEDUP_REMOVED lines=27> */


	//----- nvinfo : EIATTR_MERCURY_ISA_VERSION
	.align		4
.L_604:
        /*01d0*/ 	.byte	0x03, 0x5f
        /*01d2*/ 	.short	0x0101


	//----- nvinfo : EIATTR_UNUSED_LOAD_BYTE_OFFSET
	.align		4
        /*01d4*/ 	.byte	0x04, 0x44
        /*01d6*/ 	.short	(.L_606 - .L_605)


	//   ....[0]....
.L_605:
        /*01d8*/ 	.word	0x00000ad0
        /*01dc*/ 	.word	0x0000fff0


	//   ....[1]....
        /*01e0*/ 	.word	0x0000aa60
        /*01e4*/ 	.word	0x0000fff0


	//----- nvinfo : EIATTR_INT_WARP_WIDE_INSTR_OFFSETS
	.align		4
.L_606:
        /*01e8*/ 	.byte	0x04, 0x31
        /*01ea*/ 	.short	(.L_608 - .L_607)


	//   ....[0]....
.L_607:
        /*01ec*/ 	.word	0x00000190


	//   ....[1]....
        /*01f0*/ 	.word	0x000001d0


	//   ....[2]....
        /*01f4*/ 	.word	0x00000240


	//   ....[3]....
        /*01f8*/ 	.word	0x00000250


	//   ....[4]....
        /*01fc*/ 	.word	0x0000e880


	//   ....[5]....
        /*0200*/ 	.word	0x0000e920


	//   ....[6]....
        /*0204*/ 	.word	0x0000edc0


	//   ....[7]....
        /*0208*/ 	.word	0x0000edf0


	//   ....[8]....
        /*020c*/ 	.word	0x000113d0


	//   ....[9]....
        /*0210*/ 	.word	0x00011470


	//----- nvinfo : EIATTR_COOP_GROUP_MASK_REGIDS
	.align		4
.L_608:
        /*0214*/ 	.byte	0x04, 0x29
        /*0216*/ 	.short	(.L_610 - .L_609)


	//   ....[0]....
.L_609:
        /*0218*/ 	.word	0xffffffff


	//   ....[1]....
        /*021c*/ 	.word	0xffffffff


	//   ....[2]....
        /*0220*/ 	.word	0xffffffff


	//   ....[3]....
        /*0224*/ 	.word	0xffffffff


	//   ....[4]....
        /*0228*/ 	.word	0xffffffff


	//   ....[5]....
        /*022c*/ 	.word	0xffffffff


	//   ....[6]....
        /*0230*/ 	.word	0xffffffff


	//   ....[7]....
        /*0234*/ 	.word	0xffffffff


	//   ....[8]....
        /*0238*/ 	.word	0xffffffff


	//   ....[9]....
        /*023c*/ 	.word	0xffffffff


	//   ....[10]....
        /*0240*/ 	.word	0xffffffff


	//   ....[11]....
        /*0244*/ 	.word	0xffffffff


	//   ....[12]....
        /*0248*/ 	.word	0xffffffff


	//   ....[13]....
        /*024c*/ 	.word	0xffffffff


	//   ....[14]....
        /*0250*/ 	.word	0xffffffff


	//   ....[15]....
        /*0254*/ 	.word	0xffffffff


	//   ....[16]....
        /*0258*/ 	.word	0xffffffff


	//   ....[17]....
        /*025c*/ 	.word	0xffffffff


	//   ....[18]....
        /*0260*/ 	.word	0xffffffff


	//   ....[19]....
        /*0264*/ 	.word	0xffffffff


	//   ....[20]....
        /*0268*/ 	.word	0xffffffff


	//   ....[21]....
        /*026c*/ 	.word	0xffffffff


	//   ....[22]....
        /*0270*/ 	.word	0xffffffff


	//   ....[23]....
        /*0274*/ 	.word	0xffffffff


	//   ....[24]....
        /*0278*/ 	.word	0xffffffff


	//   ....[25]....
        /*027c*/ 	.word	0xffffffff


	//   ....[26]....
        /*0280*/ 	.word	0xffffffff


	//   ....[27]....
        /*0284*/ 	.word	0xffffffff


	//   ....[28]....
        /*0288*/ 	.word	0xffffffff


	//   ....[29]....
        /*028c*/ 	.word	0xffffffff


	//   ....[30]....
        /*0290*/ 	.word	0xffffffff


	//   ....[31]....
        /*0294*/ 	.word	0xffffffff


	//   ....[32]....
        /*0298*/ 	.word	0xffffffff


	//   ....[33]....
        /*029c*/ 	.word	0xffffffff


	//   ....[34]....
        /*02a0*/ 	.word	0xffffffff


	//   ....[35]....
        /*02a4*/ 	.word	0xffffffff


	//   ....[36]....
        /*02a8*/ 	.word	0xffffffff


	//   ....[37]....
        /*02ac*/ 	.word	0xffffffff


	//   ....[38]....
        /*02b0*/ 	.word	0xffffffff


	//   ....[39]....
        /*02b4*/ 	.word	0xffffffff


	//   ....[40]....
        /*02b8*/ 	.word	0xffffffff


	//   ....[41]....
        /*02bc*/ 	.word	0xffffffff


	//   ....[42]....
        /*02c0*/ 	.word	0xffffffff


	//   ....[43]....
        /*02c4*/ 	.word	0xffffffff


	//   ....[44]....
        /*02c8*/ 	.word	0xffffffff


	//   ....[45]....
        /*02cc*/ 	.word	0xffffffff


	//   ....[46]....
        /*02d0*/ 	.word	0xffffffff


	//   ....[47]....
        /*02d4*/ 	.word	0xffffffff


	//   ....[48]....
        /*02d8*/ 	.word	0xffffffff


	//   ....[49]....
        /*02dc*/ 	.word	0xffffffff


	//   ....[50]....
        /*02e0*/ 	.word	0xffffffff


	//   ....[51]....
        /*02e4*/ 	.word	0xffffffff


	//   ....[52]....
        /*02e8*/ 	.word	0xffffffff


	//   ....[53]....
        /*02ec*/ 	.word	0xffffffff


	//   ....[54]....
        /*02f0*/ 	.word	0xffffffff


	//   ....[55]....
        /*02f4*/ 	.word	0xffffffff


	//   ....[56]....
        /*02f8*/ 	.word	0xffffffff


	//   ....[57]....
        /*02fc*/ 	.word	0xffffffff


	//   ....[58]....
        /*0300*/ 	.word	0x0500000f


	//   ....[59]....
        /*0304*/ 	.word	0x0500000f


	//   ....[60]....
        /*0308*/ 	.word	0x0500000f


	//   ....[61]....
        /*030c*/ 	.word	0x0500000f


	//   ....[62]....
        /*0310*/ 	.word	0x0500000f


	//   ....[63]....
        /*0314*/ 	.word	0x0500000f


	//   ....[64]....
        /*0318*/ 	.word	0x0500000f


	//   ....[65]....
        /*031c*/ 	.word	0x0500000f


	//   ....[66]....
        /*0320*/ 	.word	0x0500000f


	//   ....[67]....
        /*0324*/ 	.word	0x0500000f


	//   ....[68]....
        /*0328*/ 	.word	0x0500000f


	//   ....[69]....
        /*032c*/ 	.word	0x0500000f


	//   ....[70]....
        /*0330*/ 	.word	0x0500000f


	//   ....[71]....
        /*0334*/ 	.word	0x0500000f


	//   ....[72]....
        /*0338*/ 	.word	0x0500000f


	//   ....[73]....
        /*033c*/ 	.word	0x0500000f


	//   ....[74]....
        /*0340*/ 	.word	0x0500000f


	//   ....[75]....
        /*0344*/ 	.word	0x0500000f


	//   ....[76]....
        /*0348*/ 	.word	0x0500000f


	//----- nvinfo : EIATTR_COOP_GROUP_INSTR_OFFSETS
	.align		4
.L_610:
        /*034c*/ 	.byte	0x04, 0x28
        /*034e*/ 	.short	(.L_612 - .L_611)


	//   ....[0]....
.L_611:
        /*0350*/ 	.word	0x00000070


	//   ....[1]....
        /*0354*/ 	.word	0x000001a0


	//   ....[2]....
        /*0358*/ 	.word	0x000001f0


	//   ....[3]....
        /*035c*/ 	.word	0x00000440


	//   ....[4]....
        /*0360*/ 	.word	0x000005a0


	//   ....[5]....
        /*0364*/ 	.word	0x000006c0


	//   ....[6]....
        /*0368*/ 	.word	0x00000820


	//   ....[7]....
        /*036c*/ 	.word	0x000017c0


	//   ....[8]....
        /*0370*/ 	.word	0x00003760


	//   ....[9]....
        /*0374*/ 	.word	0x00003820


	//   ....[10]....
        /*0378*/ 	.word	0x00003870


	//   ....[11]....
        /*037c*/ 	.word	0x000038e0


	//   ....[12]....
        /*0380*/ 	.word	0x00005f90


	//   ....[13]....
        /*0384*/ 	.word	0x00006050


	//   ....[14]....
        /*0388*/ 	.word	0x00006060


	//   ....[15]....
        /*038c*/ 	.word	0x000060b0


	//   ....[16]....
        /*0390*/ 	.word	0x00008980


	//   ....[17]....
        /*0394*/ 	.word	0x00008a00


	//   ....[18]....
        /*0398*/ 	.word	0x00008a10


	//   ....[19]....
        /*039c*/ 	.word	0x00008a50


	//   ....[20]....
        /*03a0*/ 	.word	0x0000a000


	//   ....[21]....
        /*03a4*/ 	.word	0x0000a070


	//   ....[22]....
        /*03a8*/ 	.word	0x0000a0c0


	//   ....[23]....
        /*03ac*/ 	.word	0x0000a0f0


	//   ....[24]....
        /*03b0*/ 	.word	0x0000d620


	//   ....[25]....
        /*03b4*/ 	.word	0x0000d7b0


	//   ....[26]....
        /*03b8*/ 	.word	0x0000d7e0


	//   ....[27]....
        /*03bc*/ 	.word	0x0000d820


	//   ....[28]....
        /*03c0*/ 	.word	0x0000d890


	//   ....[29]....
        /*03c4*/ 	.word	0x0000d8f0


	//   ....[30]....
        /*03c8*/ 	.word	0x0000d930


	//   ....[31]....
        /*03cc*/ 	.word	0x0000dae0


	//   ....[32]....
        /*03d0*/ 	.word	0x0000db40


	//   ....[33]....
        /*03d4*/ 	.word	0x0000db80


	//   ....[34]....
        /*03d8*/ 	.word	0x0000dbc0


	//   ....[35]....
        /*03dc*/ 	.word	0x0000dbf0


	//   ....[36]....
        /*03e0*/ 	.word	0x0000dc20


	//   ....[37]....
        /*03e4*/ 	.word	0x0000dcc0


	//   ....[38]....
        /*03e8*/ 	.word	0x0000dd20


	//   ....[39]....
        /*03ec*/ 	.word	0x0000ddb0


	//   ....[40]....
        /*03f0*/ 	.word	0x00011500


	//   ....[41]....
        /*03f4*/ 	.word	0x00011510


	//   ....[42]....
        /*03f8*/ 	.word	0x00011630


	//   ....[43]....
        /*03fc*/ 	.word	0x00011690


	//   ....[44]....
        /*0400*/ 	.word	0x000116d0


	//   ....[45]....
        /*0404*/ 	.word	0x00011710


	//   ....[46]....
        /*0408*/ 	.word	0x00011740


	//   ....[47]....
        /*040c*/ 	.word	0x00011770


	//   ....[48]....
        /*0410*/ 	.word	0x00011910


	//   ....[49]....
        /*0414*/ 	.word	0x00011970


	//   ....[50]....
        /*0418*/ 	.word	0x000119b0


	//   ....[51]....
        /*041c*/ 	.word	0x000119f0


	//   ....[52]....
        /*0420*/ 	.word	0x00011a20


	//   ....[53]....
        /*0424*/ 	.word	0x00011a50


	//   ....[54]....
        /*0428*/ 	.word	0x00011b10


	//   ....[55]....
        /*042c*/ 	.word	0x00011b30


	//   ....[56]....
        /*0430*/ 	.word	0x00011ba0


	//   ....[57]....
        /*0434*/ 	.word	0x00012220


	//   ....[58]....
        /*0438*/ 	.word	0x00012840


	//   ....[59]....
        /*043c*/ 	.word	0x00012c60


	//   ....[60]....
        /*0440*/ 	.word	0x00012cf0


	//   ....[61]....
        /*0444*/ 	.word	0x00012d90


	//   ....[62]....
        /*0448*/ 	.word	0x00012e40


	//   ....[63]....
        /*044c*/ 	.word	0x00012ec0


	//   ....[64]....
        /*0450*/ 	.word	0x00012f40


	//   ....[65]....
        /*0454*/ 	.word	0x00012fc0


	//   ....[66]....
        /*0458*/ 	.word	0x00013040


	//   ....[67]....
        /*045c*/ 	.word	0x000130d0


	//   ....[68]....
        /*0460*/ 	.word	0x00013180


	//   ....[69]....
        /*0464*/ 	.word	0x00013200


	//   ....[70]....
        /*0468*/ 	.word	0x00013280


	//   ....[71]....
        /*046c*/ 	.word	0x00013300


	//   ....[72]....
        /*0470*/ 	.word	0x00013380


	//   ....[73]....
        /*0474*/ 	.word	0x000133f0


	//   ....[74]....
        /*0478*/ 	.word	0x00013490


	//   ....[75]....
        /*047c*/ 	.word	0x00013520


	//   ....[76]....
        /*0480*/ 	.word	0x00013650


	//----- nvinfo : EIATTR_REG_RECONFIG
	.align		4
.L_612:
        /*0484*/ 	.byte	0x01, 0x54
	.zero		2


	//----- nvinfo : EIATTR_SYSCALL_OFFSETS
	.align		4
        /*0488*/ 	.byte	0x04, 0x46
        /*048a*/ 	.short	(.L_614 - .L_613)


	//   ....[0]....
.L_613:
        /*048c*/ 	.word	0x00001a20


	//   ....[1]....
        /*0490*/ 	.word	0x0000eab0


	//   ....[2]....
        /*0494*/ 	.word	0x0000ebf0


	//   ....[3]....
        /*0498*/ 	.word	0x0000ecf0


	//----- nvinfo : EIATTR_MBARRIER_INSTR_OFFSETS
	.align		4
.L_614:
        /*049c*/ 	.byte	0x04, 0x39
        /*049e*/ 	.short	(.L_616 - .L_615)


	//   ....[0]....
.L_615:
        /*04a0*/ 	.word	0x000002e0
        /*04a4*/ 	.word	0x000000ff
        /*04a8*/ 	.word	0x00032400
        /*04ac*/ 	.short	0x0100
        /*04ae*/ 	.byte	0x08
	.zero		1


	//   ....[1]....
        /*04b0*/ 	.word	0x000002f0
        /*04b4*/ 	.word	0x000000ff
        /*04b8*/ 	.word	0x00032410
        /*04bc*/ 	.short	0x0100
        /*04be*/ 	.byte	0x08
	.zero		1


	//   ....[2]....
        /*04c0*/ 	.word	0x00000300
        /*04c4*/ 	.word	0x000000ff
        /*04c8*/ 	.word	0x00032420
        /*04cc*/ 	.short	0x0100
        /*04ce*/ 	.byte	0x08
	.zero		1


	//   ....[3]....
        /*04d0*/ 	.word	0x000003f0
        /*04d4*/ 	.word	0x000000ff
        /*04d8*/ 	.word	0x00032430
        /*04dc*/ 	.short	0x0100
        /*04de*/ 	.byte	0x08
	.zero		1


	//   ....[4]....
        /*04e0*/ 	.word	0x00000400
        /*04e4*/ 	.word	0x000000ff
        /*04e8*/ 	.word	0x00032440
        /*04ec*/ 	.short	0x0100
        /*04ee*/ 	.byte	0x08
	.zero		1


	//   ....[5]....
        /*04f0*/ 	.word	0x00000410
        /*04f4*/ 	.word	0x000000ff
        /*04f8*/ 	.word	0x00032438
        /*04fc*/ 	.short	0x0100
        /*04fe*/ 	.byte	0x08
	.zero		1


	//   ....[6]....
        /*0500*/ 	.word	0x00000420
        /*0504*/ 	.word	0x000000ff
        /*0508*/ 	.word	0x00032448
        /*050c*/ 	.short	0x0100
        /*050e*/ 	.byte	0x08
	.zero		1


	//   ....[7]....
        /*0510*/ 	.word	0x00000550
        /*0514*/ 	.word	0x000000ff
        /*0518*/ 	.word	0x00032450
        /*051c*/ 	.short	0x0100
        /*051e*/ 	.byte	0x08
	.zero		1


	//   ....[8]....
        /*0520*/ 	.word	0x00000560
        /*0524*/ 	.word	0x000000ff
        /*0528*/ 	.word	0x00032460
        /*052c*/ 	.short	0x0100
        /*052e*/ 	.byte	0x08
	.zero		1


	//   ....[9]....
        /*0530*/ 	.word	0x00000570
        /*0534*/ 	.word	0x000000ff
        /*0538*/ 	.word	0x00032458
        /*053c*/ 	.short	0x0100
        /*053e*/ 	.byte	0x08
	.zero		1


	//   ....[10]....
        /*0540*/ 	.word	0x00000580
        /*0544*/ 	.word	0x000000ff
        /*0548*/ 	.word	0x00032468
        /*054c*/ 	.short	0x0100
        /*054e*/ 	.byte	0x08
	.zero		1


	//   ....[11]....
        /*0550*/ 	.word	0x00000670
        /*0554*/ 	.word	0x000000ff
        /*0558*/ 	.word	0x00032470
        /*055c*/ 	.short	0x0100
        /*055e*/ 	.byte	0x06
	.zero		1


	//   ....[12]....
        /*0560*/ 	.word	0x00000680
        /*0564*/ 	.word	0x000000ff
        /*0568*/ 	.word	0x00032480
        /*056c*/ 	.short	0x0100
        /*056e*/ 	.byte	0x06
	.zero		1


	//   ....[13]....
        /*0570*/ 	.word	0x00000690
        /*0574*/ 	.word	0x000000ff
        /*0578*/ 	.word	0x00032478
        /*057c*/ 	.short	0x0100
        /*057e*/ 	.byte	0x06
	.zero		1


	//   ....[14]....
        /*0580*/ 	.word	0x000006a0
        /*0584*/ 	.word	0x000000ff
        /*0588*/ 	.word	0x00032488
        /*058c*/ 	.short	0x0100
        /*058e*/ 	.byte	0x06
	.zero		1


	//   ....[15]....
        /*0590*/ 	.word	0x000007d0
        /*0594*/ 	.word	0x000000ff
        /*0598*/ 	.word	0x00032490
        /*059c*/ 	.short	0x0100
        /*059e*/ 	.byte	0x08
	.zero		1


	//   ....[16]....
        /*05a0*/ 	.word	0x000007e0
        /*05a4*/ 	.word	0x000000ff
        /*05a8*/ 	.word	0x000324a0
        /*05ac*/ 	.short	0x0100
        /*05ae*/ 	.byte	0x08
	.zero		1


	//   ....[17]....
        /*05b0*/ 	.word	0x000007f0
        /*05b4*/ 	.word	0x000000ff
        /*05b8*/ 	.word	0x00032498
        /*05bc*/ 	.short	0x0100
        /*05be*/ 	.byte	0x08
	.zero		1


	//   ....[18]....
        /*05c0*/ 	.word	0x00000800
        /*05c4*/ 	.word	0x000000ff
        /*05c8*/ 	.word	0x000324a8
        /*05cc*/ 	.short	0x0100
        /*05ce*/ 	.byte	0x08
	.zero		1


	//   ....[19]....
        /*05d0*/ 	.word	0x00000930
        /*05d4*/ 	.word	0x000000ff
        /*05d8*/ 	.word	0x000324b0
        /*05dc*/ 	.short	0x0100
        /*05de*/ 	.byte	0x08
	.zero		1


	//   ....[20]....
        /*05e0*/ 	.word	0x00000940
        /*05e4*/ 	.word	0x000000ff
        /*05e8*/ 	.word	0x000324c0
        /*05ec*/ 	.short	0x0100
        /*05ee*/ 	.byte	0x08
	.zero		1


	//   ....[21]....
        /*05f0*/ 	.word	0x00000950
        /*05f4*/ 	.word	0x000000ff
        /*05f8*/ 	.word	0x000324b8
        /*05fc*/ 	.short	0x0100
        /*05fe*/ 	.byte	0x08
	.zero		1


	//   ....[22]....
        /*0600*/ 	.word	0x00000960
        /*0604*/ 	.word	0x000000ff
        /*0608*/ 	.word	0x000324c8
        /*060c*/ 	.short	0x0100
        /*060e*/ 	.byte	0x08
	.zero		1


	//   ....[23]....
        /*0610*/ 	.word	0x00001ac0
        /*0614*/ 	.word	0x00000005
        /*0618*/ 	.word	0x00032400
        /*061c*/ 	.short	0x010a
        /*061e*/ 	.byte	0x3f
	.zero		1


	//   ....[24]....
        /*0620*/ 	.word	0x00001ba0
        /*0624*/ 	.word	0x00000000
        /*0628*/ 	.word	0x00032430
        /*062c*/ 	.short	0x010a
        /*062e*/ 	.byte	0x3f
	.zero		1


	//   ....[25]....
        /*0630*/ 	.word	0x00001be0
        /*0634*/ 	.word	0x00000000
        /*0638*/ 	.word	0x00032430
        /*063c*/ 	.short	0x010a
        /*063e*/ 	.byte	0x3f
	.zero		1


	//   ....[26]....
        /*0640*/ 	.word	0x00001ee0
        /*0644*/ 	.word	0x00000005
        /*0648*/ 	.word	0x00032410
        /*064c*/ 	.short	0x010a
        /*064e*/ 	.byte	0x3f
	.zero		1


	//   ....[27]....
        /*0650*/ 	.word	0x00001f20
        /*0654*/ 	.word	0x00000000
        /*0658*/ 	.word	0x00032450
        /*065c*/ 	.short	0x010a
        /*065e*/ 	.byte	0x3f
	.zero		1


	//   ....[28]....
        /*0660*/ 	.word	0x00001f60
        /*0664*/ 	.word	0x00000000
        /*0668*/ 	.word	0x00032450
        /*066c*/ 	.short	0x010a
        /*066e*/ 	.byte	0x3f
	.zero		1


	//   ....[29]....
        /*0670*/ 	.word	0x00003b50
        /*0674*/ 	.word	0x00000018
        /*0678*/ 	.word	0x00000000
        /*067c*/ 	.short	0x0101
        /*067e*/ 	.byte	0x3f
	.zero		1


	//   ....[30]....
        /*0680*/ 	.word	0x00004650
        /*0684*/ 	.word	0x00000000
        /*0688*/ 	.word	0x00000000
        /*068c*/ 	.short	0x0101
        /*068e*/ 	.byte	0x3f
	.zero		1


	//   ....[31]....
        /*0690*/ 	.word	0x00004780
        /*0694*/ 	.word	0x000000ff
        /*0698*/ 	.word	0x00032430
        /*069c*/ 	.short	0x010a
        /*069e*/ 	.byte	0x04
	.zero		1


	//   ....[32]....
        /*06a0*/ 	.word	0x000047c0
        /*06a4*/ 	.word	0x000000ff
        /*06a8*/ 	.word	0x00032430
        /*06ac*/ 	.short	0x010a
        /*06ae*/ 	.byte	0x04
	.zero		1


	//   ....[33]....
        /*06b0*/ 	.word	0x000049d0
        /*06b4*/ 	.word	0x000000ff
        /*06b8*/ 	.word	0x00032450
        /*06bc*/ 	.short	0x010a
        /*06be*/ 	.byte	0x04
	.zero		1


	//   ....[34]....
        /*06c0*/ 	.word	0x00004a10
        /*06c4*/ 	.word	0x000000ff
        /*06c8*/ 	.word	0x00032450
        /*06cc*/ 	.short	0x010a
        /*06ce*/ 	.byte	0x04
	.zero		1


	//   ....[35]....
        /*06d0*/ 	.word	0x00006380
        /*06d4*/ 	.word	0x00000098
        /*06d8*/ 	.word	0x00000000
        /*06dc*/ 	.short	0x0101
        /*06de*/ 	.byte	0x3f
	.zero		1


	//   ....[36]....
        /*06e0*/ 	.word	0x00007690
        /*06e4*/ 	.word	0x000000af
        /*06e8*/ 	.word	0x00000000
        /*06ec*/ 	.short	0x0101
        /*06ee*/ 	.byte	0x3f
	.zero		1


	//   ....[37]....
        /*06f0*/ 	.word	0x000077d0
        /*06f4*/ 	.word	0x000000ff
        /*06f8*/ 	.word	0x00032430
        /*06fc*/ 	.short	0x010a
        /*06fe*/ 	.byte	0x05
	.zero		1


	//   ....[38]....
        /*0700*/ 	.word	0x00007810
        /*0704*/ 	.word	0x000000ff
        /*0708*/ 	.word	0x00032430
        /*070c*/ 	.short	0x010a
        /*070e*/ 	.byte	0x05
	.zero		1


	//   ....[39]....
        /*0710*/ 	.word	0x00007a20
        /*0714*/ 	.word	0x000000ff
        /*0718*/ 	.word	0x00032450
        /*071c*/ 	.short	0x010a
        /*071e*/ 	.byte	0x05
	.zero		1


	//   ....[40]....
        /*0720*/ 	.word	0x00007a60
        /*0724*/ 	.word	0x000000ff
        /*0728*/ 	.word	0x00032450
        /*072c*/ 	.short	0x010a
        /*072e*/ 	.byte	0x05
	.zero		1


	//   ....[41]....
        /*0730*/ 	.word	0x00008cb0
        /*0734*/ 	.word	0x00000098
        /*0738*/ 	.word	0x00000000
        /*073c*/ 	.short	0x0101
        /*073e*/ 	.byte	0x3f
	.zero		1


	//   ....[42]....
        /*0740*/ 	.word	0x00009e50
        /*0744*/ 	.word	0x000000d7
        /*0748*/ 	.word	0x00000000
        /*074c*/ 	.short	0x0101
        /*074e*/ 	.byte	0x3f
	.zero		1


	//   ....[43]....
        /*0750*/ 	.word	0x0000c1c0
        /*0754*/ 	.word	0x00000097
        /*0758*/ 	.word	0x00000000
        /*075c*/ 	.short	0x0101
        /*075e*/ 	.byte	0x3f
	.zero		1


	//   ....[44]....
        /*0760*/ 	.word	0x0000f240
        /*0764*/ 	.word	0x00000008
        /*0768*/ 	.word	0x00032440
        /*076c*/ 	.short	0x010a
        /*076e*/ 	.byte	0x3f
	.zero		1


	//   ....[45]....
        /*0770*/ 	.word	0x0000f850
        /*0774*/ 	.word	0x00000008
        /*0778*/ 	.word	0x00032420
        /*077c*/ 	.short	0x010a
        /*077e*/ 	.byte	0x3f
	.zero		1


	//   ....[46]....
        /*0780*/ 	.word	0x0000f920
        /*0784*/ 	.word	0x0000000b
        /*0788*/ 	.word	0x00032460
        /*078c*/ 	.short	0x010a
        /*078e*/ 	.byte	0x3f
	.zero		1


	//   ....[47]....
        /*0790*/ 	.word	0x0000ff60
        /*0794*/ 	.word	0x00000002
        /*0798*/ 	.word	0x00032440
        /*079c*/ 	.short	0x010a
        /*079e*/ 	.byte	0x3f
	.zero		1


	//   ....[48]....
        /*07a0*/ 	.word	0x00010170
        /*07a4*/ 	.word	0x00000002
        /*07a8*/ 	.word	0x00032460
        /*07ac*/ 	.short	0x010a
        /*07ae*/ 	.byte	0x3f
	.zero		1


	//   ....[49]....
        /*07b0*/ 	.word	0x000106e0
        /*07b4*/ 	.word	0x00000002
        /*07b8*/ 	.word	0x00032440
        /*07bc*/ 	.short	0x010a
        /*07be*/ 	.byte	0x3f
	.zero		1


	//   ....[50]....
        /*07c0*/ 	.word	0x000108e0
        /*07c4*/ 	.word	0x00000002
        /*07c8*/ 	.word	0x00032460
        /*07cc*/ 	.short	0x010a
        /*07ce*/ 	.byte	0x3f
	.zero		1


	//   ....[51]....
        /*07d0*/ 	.word	0x00010de0
        /*07d4*/ 	.word	0x00000002
        /*07d8*/ 	.word	0x00032440
        /*07dc*/ 	.short	0x010a
        /*07de*/ 	.byte	0x3f
	.zero		1


	//   ....[52]....
        /*07e0*/ 	.word	0x00010ff0
        /*07e4*/ 	.word	0x00000002
        /*07e8*/ 	.word	0x00032460
        /*07ec*/ 	.short	0x010a
        /*07ee*/ 	.byte	0x3f
	.zero		1


	//   ....[53]....
        /*07f0*/ 	.word	0x000121b0
        /*07f4*/ 	.word	0x00000000
        /*07f8*/ 	.word	0x00032420
        /*07fc*/ 	.short	0x010a
        /*07fe*/ 	.byte	0x3f
	.zero		1


	//   ....[54]....
        /*0800*/ 	.word	0x00012380
        /*0804*/ 	.word	0x00000006
        /*0808*/ 	.word	0x00000000
        /*080c*/ 	.short	0x010a
        /*080e*/ 	.byte	0x3f
	.zero		1


	//   ....[55]....
        /*0810*/ 	.word	0x000123f0
        /*0814*/ 	.word	0x00000007
        /*0818*/ 	.word	0x00000000
        /*081c*/ 	.short	0x010a
        /*081e*/ 	.byte	0x3f
	.zero		1


	//   ....[56]....
        /*0820*/ 	.word	0x00012460
        /*0824*/ 	.word	0x00000004
        /*0828*/ 	.word	0x00000000
        /*082c*/ 	.short	0x010a
        /*082e*/ 	.byte	0x3f
	.zero		1


	//   ....[57]....
        /*0830*/ 	.word	0x00012490
        /*0834*/ 	.word	0x00000003
        /*0838*/ 	.word	0x00000000
        /*083c*/ 	.short	0x010a
        /*083e*/ 	.byte	0x3f
	.zero		1


	//   ....[58]....
        /*0840*/ 	.word	0x000124f0
        /*0844*/ 	.word	0x00000005
        /*0848*/ 	.word	0x00032400
        /*084c*/ 	.short	0x010a
        /*084e*/ 	.byte	0x3f
	.zero		1


	//   ....[59]....
        /*0850*/ 	.word	0x00012540
        /*0854*/ 	.word	0x00000000
        /*0858*/ 	.word	0x00032430
        /*085c*/ 	.short	0x010a
        /*085e*/ 	.byte	0x3f
	.zero		1


	//   ....[60]....
        /*0860*/ 	.word	0x00012590
        /*0864*/ 	.word	0x00000005
        /*0868*/ 	.word	0x00032410
        /*086c*/ 	.short	0x010a
        /*086e*/ 	.byte	0x3f
	.zero		1


	//   ....[61]....
        /*0870*/ 	.word	0x000125e0
        /*0874*/ 	.word	0x00000000
        /*0878*/ 	.word	0x00032450
        /*087c*/ 	.short	0x010a
        /*087e*/ 	.byte	0x3f
	.zero		1


	//   ....[62]....
        /*0880*/ 	.word	0x00012640
        /*0884*/ 	.word	0x00000014
        /*0888*/ 	.word	0x00032430
        /*088c*/ 	.short	0x010a
        /*088e*/ 	.byte	0x3f
	.zero		1


	//   ....[63]....
        /*0890*/ 	.word	0x000126a0
        /*0894*/ 	.word	0x00000014
        /*0898*/ 	.word	0x00032450
        /*089c*/ 	.short	0x010a
        /*089e*/ 	.byte	0x3f
	.zero		1


	//   ....[64]....
        /*08a0*/ 	.word	0x00012700
        /*08a4*/ 	.word	0x00000014
        /*08a8*/ 	.word	0x00032430
        /*08ac*/ 	.short	0x010a
        /*08ae*/ 	.byte	0x3f
	.zero		1


	//   ....[65]....
        /*08b0*/ 	.word	0x00012760
        /*08b4*/ 	.word	0x00000014
        /*08b8*/ 	.word	0x00032450
        /*08bc*/ 	.short	0x010a
        /*08be*/ 	.byte	0x3f
	.zero		1


	//   ....[66]....
        /*08c0*/ 	.word	0x00012900
        /*08c4*/ 	.word	0x00000008
        /*08c8*/ 	.word	0x00032440
        /*08cc*/ 	.short	0x010a
        /*08ce*/ 	.byte	0x3f
	.zero		1


	//   ....[67]....
        /*08d0*/ 	.word	0x00012980
        /*08d4*/ 	.word	0x00000008
        /*08d8*/ 	.word	0x00032420
        /*08dc*/ 	.short	0x010a
        /*08de*/ 	.byte	0x3f
	.zero		1


	//   ....[68]....
        /*08e0*/ 	.word	0x000129d0
        /*08e4*/ 	.word	0x0000000b
        /*08e8*/ 	.word	0x00032460
        /*08ec*/ 	.short	0x010a
        /*08ee*/ 	.byte	0x3f
	.zero		1


	//   ....[69]....
        /*08f0*/ 	.word	0x00012a20
        /*08f4*/ 	.word	0x00000002
        /*08f8*/ 	.word	0x00032440
        /*08fc*/ 	.short	0x010a
        /*08fe*/ 	.byte	0x3f
	.zero		1


	//   ....[70]....
        /*0900*/ 	.word	0x00012a70
        /*0904*/ 	.word	0x00000002
        /*0908*/ 	.word	0x00032460
        /*090c*/ 	.short	0x010a
        /*090e*/ 	.byte	0x3f
	.zero		1


	//   ....[71]....
        /*0910*/ 	.word	0x00012ac0
        /*0914*/ 	.word	0x00000002
        /*0918*/ 	.word	0x00032440
        /*091c*/ 	.short	0x010a
        /*091e*/ 	.byte	0x3f
	.zero		1


	//   ....[72]....
        /*0920*/ 	.word	0x00012b10
        /*0924*/ 	.word	0x00000002
        /*0928*/ 	.word	0x00032460
        /*092c*/ 	.short	0x010a
        /*092e*/ 	.byte	0x3f
	.zero		1


	//   ....[73]....
        /*0930*/ 	.word	0x00012b60
        /*0934*/ 	.word	0x00000002
        /*0938*/ 	.word	0x00032440
        /*093c*/ 	.short	0x010a
        /*093e*/ 	.byte	0x3f
	.zero		1


	//   ....[74]....
        /*0940*/ 	.word	0x00012bb0
        /*0944*/ 	.word	0x00000002
        /*0948*/ 	.word	0x00032460
        /*094c*/ 	.short	0x010a
        /*094e*/ 	.byte	0x3f
	.zero		1


	//   ....[75]....
        /*0950*/ 	.word	0x00013570
        /*0954*/ 	.word	0x00000000
        /*0958*/ 	.word	0x00032420
        /*095c*/ 	.short	0x010a
        /*095e*/ 	.byte	0x3f
	.zero		1


	//   ....[76]....
        /*0960*/ 	.word	0x00013710
        /*0964*/ 	.word	0x00000006
        /*0968*/ 	.word	0x00000000
        /*096c*/ 	.short	0x010a
        /*096e*/ 	.byte	0x3f
	.zero		1


	//   ....[77]....
        /*0970*/ 	.word	0x00013760
        /*0974*/ 	.word	0x00000007
        /*0978*/ 	.word	0x00000000
        /*097c*/ 	.short	0x010a
        /*097e*/ 	.byte	0x3f
	.zero		1


	//   ....[78]....
        /*0980*/ 	.word	0x000137b0
        /*0984*/ 	.word	0x00000004
        /*0988*/ 	.word	0x00000000
        /*098c*/ 	.short	0x010a
        /*098e*/ 	.byte	0x3f
	.zero		1


	//----- nvinfo : EIATTR_NUM_MBARRIERS
	.align		4
.L_616:
        /*0990*/ 	.byte	0x03, 0x38
        /*0992*/ 	.short	0x0017


	//----- nvinfo : EIATTR_EXIT_INSTR_OFFSETS
	.align		4
        /*0994*/ 	.byte	0x04, 0x1c
        /*0996*/ 	.short	(.L_618 - .L_617)


	//   ....[0]....
.L_617:
        /*0998*/ 	.word	0x00000b10


	//   ....[1]....
        /*099c*/ 	.word	0x0000d5e0


	//   ....[2]....
        /*09a0*/ 	.word	0x0000d640


	//   ....[3]....
        /*09a4*/ 	.word	0x000124e0


	//----- nvinfo : EIATTR_MAX_THREADS
	.align		4
.L_618:
        /*09a8*/ 	.byte	0x04, 0x05
        /*09aa*/ 	.short	(.L_620 - .L_619)
.L_619:
        /*09ac*/ 	.word	0x00000180
        /*09b0*/ 	.word	0x00000001
        /*09b4*/ 	.word	0x00000001


	//----- nvinfo : EIATTR_CRS_STACK_SIZE
	.align		4
.L_620:
        /*09b8*/ 	.byte	0x04, 0x1e
        /*09ba*/ 	.short	(.L_622 - .L_621)
.L_621:
        /*09bc*/ 	.word	0x00000000


	//----- nvinfo : EIATTR_CBANK_PARAM_SIZE
	.align		4
.L_622:
        /*09c0*/ 	.byte	0x03, 0x19
        /*09c2*/ 	.short	0x0b70


	//----- nvinfo : EIATTR_PARAM_CBANK
	.align		4
        /*09c4*/ 	.byte	0x04, 0x0a
        /*09c6*/ 	.short	(.L_624 - .L_623)
	.align		4
.L_623:
        /*09c8*/ 	.word	index@(.nv.constant0._ZN7cutlass13device_kernelIN5flash11enable_sm90INS1_16FlashAttnFwdSm90INS1_25CollectiveMainloopFwdSm90ILi2EN4cute5tupleIJNS5_1CILi1EEES8_S8_EEENS6_IJNS7_ILi128EEENS7_ILi96EEENS7_ILi64EEEEEELi256ENS_10bfloat16_tEfNS_4arch4Sm90ELb1ELb0ELb1ELb1ELb0ELb0ELb1ELb1ELb0ELb0ELb0ELb0EEENS1_21CollectiveEpilogueFwdINS6_IJSA_NS7_ILi256EEESB_EEES9_SE_SG_Li256ELb1ELb0ELb0ELb0EEENS1_36VarlenDynamicPersistentTileSchedulerILi128ELi96ELi256ELi32ELb0ELb0ELb1ELb1ELb1ELb1EEEEEEEEEvNT_6ParamsE)
        /*09cc*/ 	.short	0x0210
        /*09ce*/ 	.short	0x0b70


	//----- nvinfo : EIATTR_SW_WAR
	.align		4
.L_624:
        /*09d0*/ 	.byte	0x04, 0x36
        /*09d2*/ 	.short	(.L_626 - .L_625)
.L_625:
        /*09d4*/ 	.word	0x00000008
.L_626:


//--------------------- .nv.info._ZN7cutlass13device_kernelIN5flash11enable_sm90INS1_16FlashAttnFwdSm90INS1_25CollectiveMainloopFwdSm90ILi2EN4cute5tupleIJNS5_1CILi1EEES8_S8_EEENS6_IJNS7_ILi128EEENS7_ILi96EEENS7_ILi64EEEEEELi256ENS_10bfloat16_tEfNS_4arch4Sm90ELb1ELb0ELb1ELb1ELb0ELb1ELb1ELb1ELb0ELb0ELb0ELb0EEENS1_21CollectiveEpilogueFwdINS6_IJSA_NS7_ILi256EEESB_EEES9_SE_SG_Li256ELb1ELb0ELb0ELb0EEENS1_36VarlenDynamicPersistentTileSchedulerILi128ELi96ELi256ELi32ELb0ELb0ELb1ELb1ELb1ELb1EEEEEEEEEvNT_6ParamsE --------------------------
	.section	.nv.info._ZN7cutlass13device_kernelIN5flash11enable_sm90INS1_16FlashAttnFwdSm90INS1_25CollectiveMainloopFwdSm90ILi2EN4cute5tupleIJNS5_1CILi1EEES8_S8_EEENS6_IJNS7_ILi128EEENS7_ILi96EEENS7_ILi64EEEEEELi256ENS_10bfloat16_tEfNS_4arch4Sm90ELb1ELb0ELb1ELb1ELb0ELb1ELb1ELb1ELb0ELb0ELb0ELb0EEENS1_21CollectiveEpilogueFwdINS6_IJSA_NS7_ILi256EEESB_EEES9_SE_SG_Li256ELb1ELb0ELb0ELb0EEENS1_36VarlenDynamicPersistentTileSchedulerILi128ELi96ELi256ELi32ELb0ELb0ELb1ELb1ELb1ELb1EEEEEEEEEvNT_6ParamsE,"",@"SHT_CUDA_INFO"
	.sectionflags	@""
	.align	4


	//----- nvinfo : EIATTR_CUDA_API_VERSION
	.align		4
        /*0000*/ 	.byte	0x04, 0x37
        /*0002*/ 	.short	(.L_628 - .L_627)
.L_627:
        /*0004*/ 	.word	0x00000082


	//----- nvinfo : EIATTR_KPARAM_INFO
	.align		4
.L_628:
        /*0008*/ 	.byte	0x04, 0x17
        /*000a*/ 	.short	(.L_630 - .L_629)
.L_629:
        /*000c*/ 	.word	0x00000000
        /*0010*/ 	.short	0x0000
        /*0012*/ 	.short	0x0070
        /*0014*/ 	.byte	0x00, 0xf0, 0x01, 0x2c


	//----- nvinfo : EIATTR_SPARSE_MMA_MASK
	.align		4
.L_630:
        /*0018*/ 	.byte	0x03, 0x50
        /*001a*/ 	.short	0x0000


	//----- nvinfo : EIATTR_MAXREG_COUNT
	.align		4
        /*001c*/ 	.byte	0x03, 0x1b
        /*001e*/ 	.short	0x00a8


	//----- nvinfo : EIATTR_NUM_BARRIERS
	.align		4
        /*0020*/ 	.byte	0x02, 0x4c
        /*0022*/ 	.byte	0x10
	.zero		1


	//----- nvinfo : EIATTR_EXTERNS
	.align		4
        /*0024*/ 	.byte	0x04, 0x0f
        /*0026*/ 	.short	(.L_632 - .L_631)


	//   ....[0]....
	.align		4
.L_631:
        /*0028*/ 	.word	index@(__assertfail)


	//----- nvinfo : EIATTR_ANNOTATIONS
	.align		4
.L_632:
        /*002c*/ 	.byte	0x04, 0x55
        /*002e*/ 	.short	(.L_634 - .L_633)


	//   ....[0]....
.L_633:
        /* <DEDUP_REMOVED lines=83> */


	//----- nvinfo : EIATTR_MERCURY_ISA_VERSION
	.align		4
.L_634:
        /*0550*/ 	.byte	0x03, 0x5f
        /*0552*/ 	.short	0x0101


	//----- nvinfo : EIATTR_UNUSED_LOAD_BYTE_OFFSET
	.align		4
        /*0554*/ 	.byte	0x04, 0x44
        /*0556*/ 	.short	(.L_636 - .L_635)


	//   ....[0]....
.L_635:
        /*0558*/ 	.word	0x00000b40
        /*055c*/ 	.word	0x0000fff0


	//   ....[1]....
        /*0560*/ 	.word	0x000134d0
        /*0564*/ 	.word	0x0000fff0


	//----- nvinfo : EIATTR_INT_WARP_WIDE_INSTR_OFFSETS
	.align		4
.L_636:
        /*0568*/ 	.byte	0x04, 0x31
        /*056a*/ 	.short	(.L_638 - .L_637)


	//   ....[0]....
.L_637:
        /*056c*/ 	.word	0x000001e0


	//   ....[1]....
        /*0570*/ 	.word	0x00000220


	//   ....[2]....
        /*0574*/ 	.word	0x00000290


	//   ....[3]....
        /*0578*/ 	.word	0x00000300


	//   ....[4]....
        /*057c*/ 	.word	0x00018110


	//   ....[5]....
        /*0580*/ 	.word	0x000181a0


	//   ....[6]....
        /*0584*/ 	.word	0x00018620


	//   ....[7]....
        /*0588*/ 	.word	0x00018650


	//   ....[8]....
        /*058c*/ 	.word	0x0001abf0


	//   ....[9]....
        /*0590*/ 	.word	0x0001ac80


	//----- nvinfo : EIATTR_COOP_GROUP_MASK_REGIDS
	.align		4
.L_638:
        /*0594*/ 	.byte	0x04, 0x29
        /*0596*/ 	.short	(.L_640 - .L_639)


	//   ....[0]....
.L_639:
        /*0598*/ 	.word	0xffffffff


	//   ....[1]....
        /*059c*/ 	.word	0xffffffff


	//   ....[2]....
        /*05a0*/ 	.word	0xffffffff


	//   ....[3]....
        /*05a4*/ 	.word	0xffffffff


	//   ....[4]....
        /*05a8*/ 	.word	0xffffffff


	//   ....[5]....
        /*05ac*/ 	.word	0xffffffff


	//   ....[6]....
        /*05b0*/ 	.word	0xffffffff


	//   ....[7]....
        /*05b4*/ 	.word	0xffffffff


	//   ....[8]....
        /*05b8*/ 	.word	0xffffffff


	//   ....[9]....
        /*05bc*/ 	.word	0xffffffff


	//   ....[10]....
        /*05c0*/ 	.word	0xffffffff


	//   ....[11]....
        /*05c4*/ 	.word	0xffffffff


	//   ....[12]....
        /*05c8*/ 	.word	0xffffffff


	//   ....[13]....
        /*05cc*/ 	.word	0xffffffff


	//   ....[14]....
        /*05d0*/ 	.word	0xffffffff


	//   ....[15]....
        /*05d4*/ 	.word	0xffffffff


	//   ....[16]....
        /*05d8*/ 	.word	0xffffffff


	//   ....[17]....
        /*05dc*/ 	.word	0xffffffff


	//   ....[18]....
        /*05e0*/ 	.word	0xffffffff


	//   ....[19]....
        /*05e4*/ 	.word	0xffffffff


	//   ....[20]....
        /*05e8*/ 	.word	0xffffffff


	//   ....[21]....
        /*05ec*/ 	.word	0xffffffff


	//   ....[22]....
        /*05f0*/ 	.word	0xffffffff


	//   ....[23]....
        /*05f4*/ 	.word	0xffffffff


	//   ....[24]....
        /*05f8*/ 	.word	0xffffffff


	//   ....[25]....
        /*05fc*/ 	.word	0xffffffff


	//   ....[26]....
        /*0600*/ 	.word	0xffffffff


	//   ....[27]....
        /*0604*/ 	.word	0xffffffff


	//   ....[28]....
        /*0608*/ 	.word	0xffffffff


	//   ....[29]....
        /*060c*/ 	.word	0xffffffff


	//   ....[30]....
        /*0610*/ 	.word	0xffffffff


	//   ....[31]....
        /*0614*/ 	.word	0xffffffff


	//   ....[32]....
        /*0618*/ 	.word	0xffffffff


	//   ....[33]....
        /*061c*/ 	.word	0xffffffff


	//   ....[34]....
        /*0620*/ 	.word	0xffffffff


	//   ....[35]....
        /*0624*/ 	.word	0xffffffff


	//   ....[36]....
        /*0628*/ 	.word	0xffffffff


	//   ....[37]....
        /*062c*/ 	.word	0xffffffff


	//   ....[38]....
        /*0630*/ 	.word	0xffffffff


	//   ....[39]....
        /*0634*/ 	.word	0xffffffff


	//   ....[40]....
        /*0638*/ 	.word	0xffffffff


	//   ....[41]....
        /*063c*/ 	.word	0xffffffff


	//   ....[42]....
        /*0640*/ 	.word	0xffffffff


	//   ....[43]....
        /*0644*/ 	.word	0xffffffff


	//   ....[44]....
        /*0648*/ 	.word	0xffffffff


	//   ....[45]....
        /*064c*/ 	.word	0xffffffff


	//   ....[46]....
        /*0650*/ 	.word	0xffffffff


	//   ....[47]....
        /*0654*/ 	.word	0xffffffff


	//   ....[48]....
        /*0658*/ 	.word	0xffffffff


	//   ....[49]....
        /*065c*/ 	.word	0xffffffff


	//   ....[50]....
        /*0660*/ 	.word	0xffffffff


	//   ....[51]....
        /*0664*/ 	.word	0xffffffff


	//   ....[52]....
        /*0668*/ 	.word	0xffffffff


	//   ....[53]....
        /*066c*/ 	.word	0xffffffff


	//   ....[54]....
        /*0670*/ 	.word	0xffffffff


	//   ....[55]....
        /*0674*/ 	.word	0xffffffff


	//   ....[56]....
        /*0678*/ 	.word	0xffffffff


	//   ....[57]....
        /*067c*/ 	.word	0xffffffff


	//   ....[58]....
        /*0680*/ 	.word	0x0500000f


	//   ....[59]....
        /*0684*/ 	.word	0x0500000f


	//   ....[60]....
        /*0688*/ 	.word	0x0500000f


	//   ....[61]....
        /*068c*/ 	.word	0x0500000f


	//   ....[62]....
        /*0690*/ 	.word	0x0500000f


	//   ....[63]....
        /*0694*/ 	.word	0x0500000f


	//   ....[64]....
        /*0698*/ 	.word	0x0500000f


	//   ....[65]....
        /*069c*/ 	.word	0x0500000f


	//   ....[66]....
        /*06a0*/ 	.word	0x0500000f


	//   ....[67]....
        /*06a4*/ 	.word	0x0500000f


	//   ....[68]....
        /*06a8*/ 	.word	0x0500000f


	//   ....[69]....
        /*06ac*/ 	.word	0x0500000f


	//   ....[70]....
        /*06b0*/ 	.word	0x0500000f


	//   ....[71]....
        /*06b4*/ 	.word	0x0500000f


	//   ....[72]....
        /*06b8*/ 	.word	0x0500000f


	//   ....[73]....
        /*06bc*/ 	.word	0x0500000f


	//   ....[74]....
        /*06c0*/ 	.word	0x0500000f


	//   ....[75]....
        /*06c4*/ 	.word	0x0500000f


	//   ....[76]....
        /*06c8*/ 	.word	0x0500000f


	//   ....[77]....
        /*06cc*/ 	.word	0x0500000f


	//   ....[78]....
        /*06d0*/ 	.word	0x0500000f


	//   ....[79]....
        /*06d4*/ 	.word	0x0500000f


	//   ....[80]....
        /*06d8*/ 	.word	0x0500000f


	//   ....[81]....
        /*06dc*/ 	.word	0x0500000f


	//   ....[82]....
        /*06e0*/ 	.word	0x0500000f


	//   ....[83]....
        /*06e4*/ 	.word	0x0500000f


	//   ....[84]....
        /*06e8*/ 	.word	0x0500000f


	//   ....[85]....
        /*06ec*/ 	.word	0x0500000f


	//   ....[86]....
        /*06f0*/ 	.word	0x0500000f


	//   ....[87]....
        /*06f4*/ 	.word	0x0500000f


	//   ....[88]....
        /*06f8*/ 	.word	0x0500000f


	//   ....[89]....
        /*06fc*/ 	.word	0x0500000f


	//   ....[90]....
        /*0700*/ 	.word	0x0500000f


	//   ....[91]....
        /*0704*/ 	.word	0x0500000f


	//   ....[92]....
        /*0708*/ 	.word	0x0500000f


	//   ....[93]....
        /*070c*/ 	.word	0x0500000f


	//   ....[94]....
        /*0710*/ 	.word	0x0500000f


	//----- nvinfo : EIATTR_COOP_GROUP_INSTR_OFFSETS
	.align		4
.L_640:
        /*0714*/ 	.byte	0x04, 0x28
        /*0716*/ 	.short	(.L_642 - .L_641)


	//   ....[0]....
.L_641:
        /*0718*/ 	.word	0x00000060


	//   ....[1]....
        /*071c*/ 	.word	0x000001f0


	//   ....[2]....
        /*0720*/ 	.word	0x000002b0


	//   ....[3]....
        /*0724*/ 	.word	0x00000480


	//   ....[4]....
        /*0728*/ 	.word	0x000005e0


	//   ....[5]....
        /*072c*/ 	.word	0x00000700


	//   ....[6]....
        /*0730*/ 	.word	0x00000860


	//   ....[7]....
        /*0734*/ 	.word	0x00006130


	//   ....[8]....
        /*0738*/ 	.word	0x0000aff0


	//   ....[9]....
        /*073c*/ 	.word	0x0000b040


	//   ....[10]....
        /*0740*/ 	.word	0x0000b830


	//   ....[11]....
        /*0744*/ 	.word	0x0000b850


	//   ....[12]....
        /*0748*/ 	.word	0x0000def0


	//   ....[13]....
        /*074c*/ 	.word	0x0000df10


	//   ....[14]....
        /*0750*/ 	.word	0x0000e6f0


	//   ....[15]....
        /*0754*/ 	.word	0x0000e710


	//   ....[16]....
        /*0758*/ 	.word	0x00010ea0


	//   ....[17]....
        /*075c*/ 	.word	0x00010f10


	//   ....[18]....
        /*0760*/ 	.word	0x00011580


	//   ....[19]....
        /*0764*/ 	.word	0x000115a0


	//   ....[20]....
        /*0768*/ 	.word	0x00012a40


	//   ....[21]....
        /*076c*/ 	.word	0x00012aa0


	//   ....[22]....
        /*0770*/ 	.word	0x00012af0


	//   ....[23]....
        /*0774*/ 	.word	0x00012b20


	//   ....[24]....
        /*0778*/ 	.word	0x00016020


	//   ....[25]....
        /*077c*/ 	.word	0x000161a0


	//   ....[26]....
        /*0780*/ 	.word	0x000161d0


	//   ....[27]....
        /*0784*/ 	.word	0x00016210


	//   ....[28]....
        /*0788*/ 	.word	0x00016280


	//   ....[29]....
        /*078c*/ 	.word	0x000162e0


	//   ....[30]....
        /*0790*/ 	.word	0x00016320


	//   ....[31]....
        /*0794*/ 	.word	0x000164c0


	//   ....[32]....
        /*0798*/ 	.word	0x00016520


	//   ....[33]....
        /*079c*/ 	.word	0x00016560


	//   ....[34]....
        /*07a0*/ 	.word	0x000165a0


	//   ....[35]....
        /*07a4*/ 	.word	0x000165d0


	//   ....[36]....
        /*07a8*/ 	.word	0x00016600


	//   ....[37]....
        /*07ac*/ 	.word	0x00016690


	//   ....[38]....
        /*07b0*/ 	.word	0x000166f0


	//   ....[39]....
        /*07b4*/ 	.word	0x00016780


	//   ....[40]....
        /*07b8*/ 	.word	0x0001ad10


	//   ....[41]....
        /*07bc*/ 	.word	0x0001ad20


	//   ....[42]....
        /*07c0*/ 	.word	0x0001ae30


	//   ....[43]....
        /*07c4*/ 	.word	0x0001ae90


	//   ....[44]....
        /*07c8*/ 	.word	0x0001aed0


	//   ....[45]....
        /*07cc*/ 	.word	0x0001af10


	//   ....[46]....
        /*07d0*/ 	.word	0x0001af40


	//   ....[47]....
        /*07d4*/ 	.word	0x0001af70


	//   ....[48]....
        /*07d8*/ 	.word	0x0001b100


	//   ....[49]....
        /*07dc*/ 	.word	0x0001b160


	//   ....[50]....
        /*07e0*/ 	.word	0x0001b1a0


	//   ....[51]....
        /*07e4*/ 	.word	0x0001b1e0


	//   ....[52]....
        /*07e8*/ 	.word	0x0001b210


	//   ....[53]....
        /*07ec*/ 	.word	0x0001b240


	//   ....[54]....
        /*07f0*/ 	.word	0x0001b300


	//   ....[55]....
        /*07f4*/ 	.word	0x0001b320


	//   ....[56]....
        /*07f8*/ 	.word	0x0001b390


	//   ....[57]....
        /*07fc*/ 	.word	0x0001ba00


	//   ....[58]....
        /*0800*/ 	.word	0x0001be90


	//   ....[59]....
        /*0804*/ 	.word	0x0001bf30


	//   ....[60]....
        /*0808*/ 	.word	0x0001bfd0


	//   ....[61]....
        /*080c*/ 	.word	0x0001c070


	//   ....[62]....
        /*0810*/ 	.word	0x0001c110


	//   ....[63]....
        /*0814*/ 	.word	0x0001c1b0


	//   ....[64]....
        /*0818*/ 	.word	0x0001c250


	//   ....[65]....
        /*081c*/ 	.word	0x0001c2f0


	//   ....[66]....
        /*0820*/ 	.word	0x0001c390


	//   ....[67]....
        /*0824*/ 	.word	0x0001c480


	//   ....[68]....
        /*0828*/ 	.word	0x0001c520


	//   ....[69]....
        /*082c*/ 	.word	0x0001c5c0


	//   ....[70]....
        /*0830*/ 	.word	0x0001c660


	//   ....[71]....
        /*0834*/ 	.word	0x0001c700


	//   ....[72]....
        /*0838*/ 	.word	0x0001c7a0


	//   ....[73]....
        /*083c*/ 	.word	0x0001c840


	//   ....[74]....
        /*0840*/ 	.word	0x0001c8e0


	//   ....[75]....
        /*0844*/ 	.word	0x0001cc30


	//   ....[76]....
        /*0848*/ 	.word	0x0001cf10


	//   ....[77]....
        /*084c*/ 	.word	0x0001d330


	//   ....[78]....
        /*0850*/ 	.word	0x0001d3c0


	//   ....[79]....
        /*0854*/ 	.word	0x0001d460


	//   ....[80]....
        /*0858*/ 	.word	0x0001d510


	//   ....[81]....
        /*085c*/ 	.word	0x0001d590


	//   ....[82]....
        /*0860*/ 	.word	0x0001d610


	//   ....[83]....
        /*0864*/ 	.word	0x0001d690


	//   ....[84]....
        /*0868*/ 	.word	0x0001d710


	//   ....[85]....
        /*086c*/ 	.word	0x0001d7a0


	//   ....[86]....
        /*0870*/ 	.word	0x0001d850


	//   ....[87]....
        /*0874*/ 	.word	0x0001d8d0


	//   ....[88]....
        /*0878*/ 	.word	0x0001d950


	//   ....[89]....
        /*087c*/ 	.word	0x0001d9d0


	//   ....[90]....
        /*0880*/ 	.word	0x0001da50


	//   ....[91]....
        /*0884*/ 	.word	0x0001dac0


	//   ....[92]....
        /*0888*/ 	.word	0x0001db60


	//   ....[93]....
        /*088c*/ 	.word	0x0001dbf0


	//   ....[94]....
        /*0890*/ 	.word	0x0001dd20


	//----- nvinfo : EIATTR_REG_RECONFIG
	.align		4
.L_642:
        /*0894*/ 	.byte	0x01, 0x54
	.zero		2


	//----- nvinfo : EIATTR_SYSCALL_OFFSETS
	.align		4
        /*0898*/ 	.byte	0x04, 0x46
        /*089a*/ 	.short	(.L_644 - .L_643)


	//   ....[0]....
.L_643:
        /*089c*/ 	.word	0x000018e0


	//   ....[1]....
        /*08a0*/ 	.word	0x00001a30


	//   ....[2]....
        /*08a4*/ 	.word	0x00006320


	//   ....[3]....
        /*08a8*/ 	.word	0x00006830


	//   ....[4]....
        /*08ac*/ 	.word	0x00018330


	//   ....[5]....
        /*08b0*/ 	.word	0x00018470


	//   ....[6]....
        /*08b4*/ 	.word	0x00018570


	//----- nvinfo : EIATTR_MBARRIER_INSTR_OFFSETS
	.align		4
.L_644:
        /*08b8*/ 	.byte	0x04, 0x39
        /*08ba*/ 	.short	(.L_646 - .L_645)


	//   ....[0]....
.L_645:
        /*08bc*/ 	.word	0x00000320
        /*08c0*/ 	.word	0x000000ff
        /*08c4*/ 	.word	0x00032400
        /*08c8*/ 	.short	0x0100
        /*08ca*/ 	.byte	0x08
	.zero		1


	//   ....[1]....
        /*08cc*/ 	.word	0x00000330
        /*08d0*/ 	.word	0x000000ff
        /*08d4*/ 	.word	0x00032410
        /*08d8*/ 	.short	0x0100
        /*08da*/ 	.byte	0x08
	.zero		1


	//   ....[2]....
        /*08dc*/ 	.word	0x00000340
        /*08e0*/ 	.word	0x000000ff
        /*08e4*/ 	.word	0x00032420
        /*08e8*/ 	.short	0x0100
        /*08ea*/ 	.byte	0x08
	.zero		1


	//   ....[3]....
        /*08ec*/ 	.word	0x00000430
        /*08f0*/ 	.word	0x000000ff
        /*08f4*/ 	.word	0x00032430
        /*08f8*/ 	.short	0x0100
        /*08fa*/ 	.byte	0x08
	.zero		1


	//   ....[4]....
        /*08fc*/ 	.word	0x00000440
        /*0900*/ 	.word	0x000000ff
        /*0904*/ 	.word	0x00032440
        /*0908*/ 	.short	0x0100
        /*090a*/ 	.byte	0x08
	.zero		1


	//   ....[5]....
        /*090c*/ 	.word	0x00000450
        /*0910*/ 	.word	0x000000ff
        /*0914*/ 	.word	0x00032438
        /*0918*/ 	.short	0x0100
        /*091a*/ 	.byte	0x08
	.zero		1


	//   ....[6]....
        /*091c*/ 	.word	0x00000460
        /*0920*/ 	.word	0x000000ff
        /*0924*/ 	.word	0x00032448
        /*0928*/ 	.short	0x0100
        /*092a*/ 	.byte	0x08
	.zero		1


	//   ....[7]....
        /*092c*/ 	.word	0x00000590
        /*0930*/ 	.word	0x000000ff
        /*0934*/ 	.word	0x00032450
        /*0938*/ 	.short	0x0100
        /*093a*/ 	.byte	0x08
	.zero		1


	//   ....[8]....
        /*093c*/ 	.word	0x000005a0
        /*0940*/ 	.word	0x000000ff
        /*0944*/ 	.word	0x00032460
        /*0948*/ 	.short	0x0100
        /*094a*/ 	.byte	0x08
	.zero		1


	//   ....[9]....
        /*094c*/ 	.word	0x000005b0
        /*0950*/ 	.word	0x000000ff
        /*0954*/ 	.word	0x00032458
        /*0958*/ 	.short	0x0100
        /*095a*/ 	.byte	0x08
	.zero		1


	//   ....[10]....
        /*095c*/ 	.word	0x000005c0
        /*0960*/ 	.word	0x000000ff
        /*0964*/ 	.word	0x00032468
        /*0968*/ 	.short	0x0100
        /*096a*/ 	.byte	0x08
	.zero		1


	//   ....[11]....
        /*096c*/ 	.word	0x000006b0
        /*0970*/ 	.word	0x000000ff
        /*0974*/ 	.word	0x00032470
        /*0978*/ 	.short	0x0100
        /*097a*/ 	.byte	0x06
	.zero		1


	//   ....[12]....
        /*097c*/ 	.word	0x000006c0
        /*0980*/ 	.word	0x000000ff
        /*0984*/ 	.word	0x00032480
        /*0988*/ 	.short	0x0100
        /*098a*/ 	.byte	0x06
	.zero		1


	//   ....[13]....
        /*098c*/ 	.word	0x000006d0
        /*0990*/ 	.word	0x000000ff
        /*0994*/ 	.word	0x00032478
        /*0998*/ 	.short	0x0100
        /*099a*/ 	.byte	0x06
	.zero		1


	//   ....[14]....
        /*099c*/ 	.word	0x000006e0
        /*09a0*/ 	.word	0x000000ff
        /*09a4*/ 	.word	0x00032488
        /*09a8*/ 	.short	0x0100
        /*09aa*/ 	.byte	0x06
	.zero		1


	//   ....[15]....
        /*09ac*/ 	.word	0x00000810
        /*09b0*/ 	.word	0x000000ff
        /*09b4*/ 	.word	0x00032490
        /*09b8*/ 	.short	0x0100
        /*09ba*/ 	.byte	0x08
	.zero		1


	//   ....[16]....
        /*09bc*/ 	.word	0x00000820
        /*09c0*/ 	.word	0x000000ff
        /*09c4*/ 	.word	0x000324a0
        /*09c8*/ 	.short	0x0100
        /*09ca*/ 	.byte	0x08
	.zero		1


	//   ....[17]....
        /*09cc*/ 	.word	0x00000830
        /*09d0*/ 	.word	0x000000ff
        /*09d4*/ 	.word	0x00032498
        /*09d8*/ 	.short	0x0100
        /*09da*/ 	.byte	0x08
	.zero		1


	//   ....[18]....
        /*09dc*/ 	.word	0x00000840
        /*09e0*/ 	.word	0x000000ff
        /*09e4*/ 	.word	0x000324a8
        /*09e8*/ 	.short	0x0100
        /*09ea*/ 	.byte	0x08
	.zero		1


	//   ....[19]....
        /*09ec*/ 	.word	0x00000970
        /*09f0*/ 	.word	0x000000ff
        /*09f4*/ 	.word	0x000324b0
        /*09f8*/ 	.short	0x0100
        /*09fa*/ 	.byte	0x08
	.zero		1


	//   ....[20]....
        /*09fc*/ 	.word	0x00000980
        /*0a00*/ 	.word	0x000000ff
        /*0a04*/ 	.word	0x000324c0
        /*0a08*/ 	.short	0x0100
        /*0a0a*/ 	.byte	0x08
	.zero		1


	//   ....[21]....
        /*0a0c*/ 	.word	0x00000990
        /*0a10*/ 	.word	0x000000ff
        /*0a14*/ 	.word	0x000324b8
        /*0a18*/ 	.short	0x0100
        /*0a1a*/ 	.byte	0x08
	.zero		1


	//   ....[22]....
        /*0a1c*/ 	.word	0x000009a0
        /*0a20*/ 	.word	0x000000ff
        /*0a24*/ 	.word	0x000324c8
        /*0a28*/ 	.short	0x0100
        /*0a2a*/ 	.byte	0x08
	.zero		1


	//   ....[23]....
        /*0a2c*/ 	.word	0x00002e50
        /*0a30*/ 	.word	0x0000005a
        /*0a34*/ 	.word	0x00032490
        /*0a38*/ 	.short	0x010a
        /*0a3a*/ 	.byte	0x3f
	.zero		1


	//   ....[24]....
        /*0a3c*/ 	.word	0x00004150
        /*0a40*/ 	.word	0x0000005a
        /*0a44*/ 	.word	0x00032490
        /*0a48*/ 	.short	0x010a
        /*0a4a*/ 	.byte	0x3f
	.zero		1


	//   ....[25]....
        /*0a4c*/ 	.word	0x000052f0
        /*0a50*/ 	.word	0x0000005a
        /*0a54*/ 	.word	0x00032490
        /*0a58*/ 	.short	0x010a
        /*0a5a*/ 	.byte	0x3f
	.zero		1


	//   ....[26]....
        /*0a5c*/ 	.word	0x00005510
        /*0a60*/ 	.word	0x00000004
        /*0a64*/ 	.word	0x00000000
        /*0a68*/ 	.short	0x0101
        /*0a6a*/ 	.byte	0x3f
	.zero		1


	//   ....[27]....
        /*0a6c*/ 	.word	0x00005550
        /*0a70*/ 	.word	0x0000005a
        /*0a74*/ 	.word	0x000324b0
        /*0a78*/ 	.short	0x010a
        /*0a7a*/ 	.byte	0x3f
	.zero		1


	//   ....[28]....
        /*0a7c*/ 	.word	0x00005bb0
        /*0a80*/ 	.word	0x0000005a
        /*0a84*/ 	.word	0x00000000
        /*0a88*/ 	.short	0x0101
        /*0a8a*/ 	.byte	0x3f
	.zero		1


	//   ....[29]....
        /*0a8c*/ 	.word	0x000063c0
        /*0a90*/ 	.word	0x00000011
        /*0a94*/ 	.word	0x00032400
        /*0a98*/ 	.short	0x010a
        /*0a9a*/ 	.byte	0x3f
	.zero		1


	//   ....[30]....
        /*0a9c*/ 	.word	0x00006410
        /*0aa0*/ 	.word	0x00000011
        /*0aa4*/ 	.word	0x00032400
        /*0aa8*/ 	.short	0x010a
        /*0aaa*/ 	.byte	0x3f
	.zero		1


	//   ....[31]....
        /*0aac*/ 	.word	0x00007100
        /*0ab0*/ 	.word	0x00000011
        /*0ab4*/ 	.word	0x00032400
        /*0ab8*/ 	.short	0x010a
        /*0aba*/ 	.byte	0x3f
	.zero		1


	//   ....[32]....
        /*0abc*/ 	.word	0x000085f0
        /*0ac0*/ 	.word	0x00000011
        /*0ac4*/ 	.word	0x00032400
        /*0ac8*/ 	.short	0x010a
        /*0aca*/ 	.byte	0x3f
	.zero		1


	//   ....[33]....
        /*0acc*/ 	.word	0x000096e0
        /*0ad0*/ 	.word	0x000000b3
        /*0ad4*/ 	.word	0x00032430
        /*0ad8*/ 	.short	0x010a
        /*0ada*/ 	.byte	0x3f
	.zero		1


	//   ....[34]....
        /*0adc*/ 	.word	0x00009770
        /*0ae0*/ 	.word	0x000000b3
        /*0ae4*/ 	.word	0x00032430
        /*0ae8*/ 	.short	0x010a
        /*0aea*/ 	.byte	0x3f
	.zero		1


	//   ....[35]....
        /*0aec*/ 	.word	0x00009a80
        /*0af0*/ 	.word	0x00000011
        /*0af4*/ 	.word	0x00032410
        /*0af8*/ 	.short	0x010a
        /*0afa*/ 	.byte	0x3f
	.zero		1


	//   ....[36]....
        /*0afc*/ 	.word	0x00009ad0
        /*0b00*/ 	.word	0x000000b3
        /*0b04*/ 	.word	0x00032450
        /*0b08*/ 	.short	0x010a
        /*0b0a*/ 	.byte	0x3f
	.zero		1


	//   ....[37]....
        /*0b0c*/ 	.word	0x00009b50
        /*0b10*/ 	.word	0x000000b3
        /*0b14*/ 	.word	0x00032450
        /*0b18*/ 	.short	0x010a
        /*0b1a*/ 	.byte	0x3f
	.zero		1


	//   ....[38]....
        /*0b1c*/ 	.word	0x0000bb80
        /*0b20*/ 	.word	0x00000018
        /*0b24*/ 	.word	0x00000000
        /*0b28*/ 	.short	0x0101
        /*0b2a*/ 	.byte	0x3f
	.zero		1


	//   ....[39]....
        /*0b2c*/ 	.word	0x0000c660
        /*0b30*/ 	.word	0x000000b3
        /*0b34*/ 	.word	0x00000000
        /*0b38*/ 	.short	0x0101
        /*0b3a*/ 	.byte	0x3f
	.zero		1


	//   ....[40]....
        /*0b3c*/ 	.word	0x0000c740
        /*0b40*/ 	.word	0x000000d3
        /*0b44*/ 	.word	0x00032430
        /*0b48*/ 	.short	0x010a
        /*0b4a*/ 	.byte	0x3f
	.zero		1


	//   ....[41]....
        /*0b4c*/ 	.word	0x0000c7b0
        /*0b50*/ 	.word	0x000000d3
        /*0b54*/ 	.word	0x00032430
        /*0b58*/ 	.short	0x010a
        /*0b5a*/ 	.byte	0x3f
	.zero		1


	//   ....[42]....
        /*0b5c*/ 	.word	0x0000ca30
        /*0b60*/ 	.word	0x000000d3
        /*0b64*/ 	.word	0x00032450
        /*0b68*/ 	.short	0x010a
        /*0b6a*/ 	.byte	0x3f
	.zero		1


	//   ....[43]....
        /*0b6c*/ 	.word	0x0000ca80
        /*0b70*/ 	.word	0x000000d3
        /*0b74*/ 	.word	0x00032450
        /*0b78*/ 	.short	0x010a
        /*0b7a*/ 	.byte	0x3f
	.zero		1


	//   ....[44]....
        /*0b7c*/ 	.word	0x0000f1d0
        /*0b80*/ 	.word	0x000000a3
        /*0b84*/ 	.word	0x00000000
        /*0b88*/ 	.short	0x0101
        /*0b8a*/ 	.byte	0x3f
	.zero		1


	//   ....[45]....
        /*0b8c*/ 	.word	0x0000fa80
        /*0b90*/ 	.word	0x000000d3
        /*0b94*/ 	.word	0x00000000
        /*0b98*/ 	.short	0x0101
        /*0b9a*/ 	.byte	0x3f
	.zero		1


	//   ....[46]....
        /*0b9c*/ 	.word	0x0000fcb0
        /*0ba0*/ 	.word	0x000000d3
        /*0ba4*/ 	.word	0x00032430
        /*0ba8*/ 	.short	0x010a
        /*0baa*/ 	.byte	0x3f
	.zero		1


	//   ....[47]....
        /*0bac*/ 	.word	0x0000fd20
        /*0bb0*/ 	.word	0x000000d3
        /*0bb4*/ 	.word	0x00032430
        /*0bb8*/ 	.short	0x010a
        /*0bba*/ 	.byte	0x3f
	.zero		1


	//   ....[48]....
        /*0bbc*/ 	.word	0x0000ffa0
        /*0bc0*/ 	.word	0x000000d3
        /*0bc4*/ 	.word	0x00032450
        /*0bc8*/ 	.short	0x010a
        /*0bca*/ 	.byte	0x3f
	.zero		1


	//   ....[49]....
        /*0bcc*/ 	.word	0x0000fff0
        /*0bd0*/ 	.word	0x000000d3
        /*0bd4*/ 	.word	0x00032450
        /*0bd8*/ 	.short	0x010a
        /*0bda*/ 	.byte	0x3f
	.zero		1


	//   ....[50]....
        /*0bdc*/ 	.word	0x00011fb0
        /*0be0*/ 	.word	0x000000b9
        /*0be4*/ 	.word	0x00000000
        /*0be8*/ 	.short	0x0101
        /*0bea*/ 	.byte	0x3f
	.zero		1


	//   ....[51]....
        /*0bec*/ 	.word	0x00012a00
        /*0bf0*/ 	.word	0x000000d3
        /*0bf4*/ 	.word	0x00000000
        /*0bf8*/ 	.short	0x0101
        /*0bfa*/ 	.byte	0x3f
	.zero		1


	//   ....[52]....
        /*0bfc*/ 	.word	0x00014cb0
        /*0c00*/ 	.word	0x00000000
        /*0c04*/ 	.word	0x00000000
        /*0c08*/ 	.short	0x0101
        /*0c0a*/ 	.byte	0x3f
	.zero		1


	//   ....[53]....
        /*0c0c*/ 	.word	0x000174b0
        /*0c10*/ 	.word	0x00000009
        /*0c14*/ 	.word	0x00032420
        /*0c18*/ 	.short	0x010a
        /*0c1a*/ 	.byte	0x3f
	.zero		1


	//   ....[54]....
        /*0c1c*/ 	.word	0x00017530
        /*0c20*/ 	.word	0x00000005
        /*0c24*/ 	.word	0x000324a0
        /*0c28*/ 	.short	0x010a
        /*0c2a*/ 	.byte	0x3f
	.zero		1


	//   ....[55]....
        /*0c2c*/ 	.word	0x00017710
        /*0c30*/ 	.word	0x00000005
        /*0c34*/ 	.word	0x000324c0
        /*0c38*/ 	.short	0x010a
        /*0c3a*/ 	.byte	0x3f
	.zero		1


	//   ....[56]....
        /*0c3c*/ 	.word	0x00017b20
        /*0c40*/ 	.word	0x00000006
        /*0c44*/ 	.word	0x000324a0
        /*0c48*/ 	.short	0x010a
        /*0c4a*/ 	.byte	0x3f
	.zero		1


	//   ....[57]....
        /*0c4c*/ 	.word	0x00017ce0
        /*0c50*/ 	.word	0x00000006
        /*0c54*/ 	.word	0x000324c0
        /*0c58*/ 	.short	0x010a
        /*0c5a*/ 	.byte	0x3f
	.zero		1


	//   ....[58]....
        /*0c5c*/ 	.word	0x00018ab0
        /*0c60*/ 	.word	0x00000009
        /*0c64*/ 	.word	0x00032440
        /*0c68*/ 	.short	0x010a
        /*0c6a*/ 	.byte	0x3f
	.zero		1


	//   ....[59]....
        /*0c6c*/ 	.word	0x000190d0
        /*0c70*/ 	.word	0x00000009
        /*0c74*/ 	.word	0x00032420
        /*0c78*/ 	.short	0x010a
        /*0c7a*/ 	.byte	0x3f
	.zero		1


	//   ....[60]....
        /*0c7c*/ 	.word	0x000191a0
        /*0c80*/ 	.word	0x00000005
        /*0c84*/ 	.word	0x00032460
        /*0c88*/ 	.short	0x010a
        /*0c8a*/ 	.byte	0x3f
	.zero		1


	//   ....[61]....
        /*0c8c*/ 	.word	0x000197d0
        /*0c90*/ 	.word	0x00000002
        /*0c94*/ 	.word	0x00032440
        /*0c98*/ 	.short	0x010a
        /*0c9a*/ 	.byte	0x3f
	.zero		1


	//   ....[62]....
        /*0c9c*/ 	.word	0x000199e0
        /*0ca0*/ 	.word	0x00000002
        /*0ca4*/ 	.word	0x00032460
        /*0ca8*/ 	.short	0x010a
        /*0caa*/ 	.byte	0x3f
	.zero		1


	//   ....[63]....
        /*0cac*/ 	.word	0x00019f30
        /*0cb0*/ 	.word	0x00000002
        /*0cb4*/ 	.word	0x00032440
        /*0cb8*/ 	.short	0x010a
        /*0cba*/ 	.byte	0x3f
	.zero		1


	//   ....[64]....
        /*0cbc*/ 	.word	0x0001a130
        /*0cc0*/ 	.word	0x00000002
        /*0cc4*/ 	.word	0x00032460
        /*0cc8*/ 	.short	0x010a
        /*0cca*/ 	.byte	0x3f
	.zero		1


	//   ....[65]....
        /*0ccc*/ 	.word	0x0001a610
        /*0cd0*/ 	.word	0x00000002
        /*0cd4*/ 	.word	0x00032440
        /*0cd8*/ 	.short	0x010a
        /*0cda*/ 	.byte	0x3f
	.zero		1


	//   ....[66]....
        /*0cdc*/ 	.word	0x0001a820
        /*0ce0*/ 	.word	0x00000002
        /*0ce4*/ 	.word	0x00032460
        /*0ce8*/ 	.short	0x010a
        /*0cea*/ 	.byte	0x3f
	.zero		1


	//   ....[67]....
        /*0cec*/ 	.word	0x0001b990
        /*0cf0*/ 	.word	0x00000000
        /*0cf4*/ 	.word	0x00032420
        /*0cf8*/ 	.short	0x010a
        /*0cfa*/ 	.byte	0x3f
	.zero		1


	//   ....[68]....
        /*0cfc*/ 	.word	0x0001bb30
        /*0d00*/ 	.word	0x00000006
        /*0d04*/ 	.word	0x00000000
        /*0d08*/ 	.short	0x010a
        /*0d0a*/ 	.byte	0x3f
	.zero		1


	//   ....[69]....
        /*0d0c*/ 	.word	0x0001bba0
        /*0d10*/ 	.word	0x00000007
        /*0d14*/ 	.word	0x00000000
        /*0d18*/ 	.short	0x010a
        /*0d1a*/ 	.byte	0x3f
	.zero		1


	//   ....[70]....
        /*0d1c*/ 	.word	0x0001bc10
        /*0d20*/ 	.word	0x00000004
        /*0d24*/ 	.word	0x00000000
        /*0d28*/ 	.short	0x010a
        /*0d2a*/ 	.byte	0x3f
	.zero		1


	//   ....[71]....
        /*0d2c*/ 	.word	0x0001bc40
        /*0d30*/ 	.word	0x00000003
        /*0d34*/ 	.word	0x00000000
        /*0d38*/ 	.short	0x010a
        /*0d3a*/ 	.byte	0x3f
	.zero		1


	//   ....[72]....
        /*0d3c*/ 	.word	0x0001bca0
        /*0d40*/ 	.word	0x0000005a
        /*0d44*/ 	.word	0x00032490
        /*0d48*/ 	.short	0x010a
        /*0d4a*/ 	.byte	0x3f
	.zero		1


	//   ....[73]....
        /*0d4c*/ 	.word	0x0001bcf0
        /*0d50*/ 	.word	0x0000005a
        /*0d54*/ 	.word	0x00032490
        /*0d58*/ 	.short	0x010a
        /*0d5a*/ 	.byte	0x3f
	.zero		1


	//   ....[74]....
        /*0d5c*/ 	.word	0x0001bd40
        /*0d60*/ 	.word	0x0000005a
        /*0d64*/ 	.word	0x00032490
        /*0d68*/ 	.short	0x010a
        /*0d6a*/ 	.byte	0x3f
	.zero		1


	//   ....[75]....
        /*0d6c*/ 	.word	0x0001bd90
        /*0d70*/ 	.word	0x0000005a
        /*0d74*/ 	.word	0x000324b0
        /*0d78*/ 	.short	0x010a
        /*0d7a*/ 	.byte	0x3f
	.zero		1


	//   ....[76]....
        /*0d7c*/ 	.word	0x0001c3d0
        /*0d80*/ 	.word	0x00000011
        /*0d84*/ 	.word	0x00032400
        /*0d88*/ 	.short	0x010a
        /*0d8a*/ 	.byte	0x3f
	.zero		1


	//   ....[77]....
        /*0d8c*/ 	.word	0x0001c920
        /*0d90*/ 	.word	0x00000011
        /*0d94*/ 	.word	0x00032400
        /*0d98*/ 	.short	0x010a
        /*0d9a*/ 	.byte	0x3f
	.zero		1


	//   ....[78]....
        /*0d9c*/ 	.word	0x0001c970
        /*0da0*/ 	.word	0x000000b3
        /*0da4*/ 	.word	0x00032430
        /*0da8*/ 	.short	0x010a
        /*0daa*/ 	.byte	0x3f
	.zero		1


	//   ....[79]....
        /*0dac*/ 	.word	0x0001c9c0
        /*0db0*/ 	.word	0x00000011
        /*0db4*/ 	.word	0x00032410
        /*0db8*/ 	.short	0x010a
        /*0dba*/ 	.byte	0x3f
	.zero		1


	//   ....[80]....
        /*0dbc*/ 	.word	0x0001ca10
        /*0dc0*/ 	.word	0x000000b3
        /*0dc4*/ 	.word	0x00032450
        /*0dc8*/ 	.short	0x010a
        /*0dca*/ 	.byte	0x3f
	.zero		1


	//   ....[81]....
        /*0dcc*/ 	.word	0x0001ca60
        /*0dd0*/ 	.word	0x000000d3
        /*0dd4*/ 	.word	0x00032430
        /*0dd8*/ 	.short	0x010a
        /*0dda*/ 	.byte	0x3f
	.zero		1


	//   ....[82]....
        /*0ddc*/ 	.word	0x0001cab0
        /*0de0*/ 	.word	0x000000d3
        /*0de4*/ 	.word	0x00032450
        /*0de8*/ 	.short	0x010a
        /*0dea*/ 	.byte	0x3f
	.zero		1


	//   ....[83]....
        /*0dec*/ 	.word	0x0001cb00
        /*0df0*/ 	.word	0x000000d3
        /*0df4*/ 	.word	0x00032430
        /*0df8*/ 	.short	0x010a
        /*0dfa*/ 	.byte	0x3f
	.zero		1


	//   ....[84]....
        /*0dfc*/ 	.word	0x0001cb50
        /*0e00*/ 	.word	0x000000d3
        /*0e04*/ 	.word	0x00032450
        /*0e08*/ 	.short	0x010a
        /*0e0a*/ 	.byte	0x3f
	.zero		1


	//   ....[85]....
        /*0e0c*/ 	.word	0x0001ccf0
        /*0e10*/ 	.word	0x00000009
        /*0e14*/ 	.word	0x00032420
        /*0e18*/ 	.short	0x010a
        /*0e1a*/ 	.byte	0x3f
	.zero		1


	//   ....[86]....
        /*0e1c*/ 	.word	0x0001cd40
        /*0e20*/ 	.word	0x00000005
        /*0e24*/ 	.word	0x000324a0
        /*0e28*/ 	.short	0x010a
        /*0e2a*/ 	.byte	0x3f
	.zero		1


	//   ....[87]....
        /*0e2c*/ 	.word	0x0001cd90
        /*0e30*/ 	.word	0x00000005
        /*0e34*/ 	.word	0x000324c0
        /*0e38*/ 	.short	0x010a
        /*0e3a*/ 	.byte	0x3f
	.zero		1


	//   ....[88]....
        /*0e3c*/ 	.word	0x0001cde0
        /*0e40*/ 	.word	0x00000006
        /*0e44*/ 	.word	0x000324a0
        /*0e48*/ 	.short	0x010a
        /*0e4a*/ 	.byte	0x3f
	.zero		1


	//   ....[89]....
        /*0e4c*/ 	.word	0x0001ce30
        /*0e50*/ 	.word	0x00000006
        /*0e54*/ 	.word	0x000324c0
        /*0e58*/ 	.short	0x010a
        /*0e5a*/ 	.byte	0x3f
	.zero		1


	//   ....[90]....
        /*0e5c*/ 	.word	0x0001cfd0
        /*0e60*/ 	.word	0x00000009
        /*0e64*/ 	.word	0x00032440
        /*0e68*/ 	.short	0x010a
        /*0e6a*/ 	.byte	0x3f
	.zero		1


	//   ....[91]....
        /*0e6c*/ 	.word	0x0001d050
        /*0e70*/ 	.word	0x00000009
        /*0e74*/ 	.word	0x00032420
        /*0e78*/ 	.short	0x010a
        /*0e7a*/ 	.byte	0x3f
	.zero		1


	//   ....[92]....
        /*0e7c*/ 	.word	0x0001d0a0
        /*0e80*/ 	.word	0x00000005
        /*0e84*/ 	.word	0x00032460
        /*0e88*/ 	.short	0x010a
        /*0e8a*/ 	.byte	0x3f
	.zero		1


	//   ....[93]....
        /*0e8c*/ 	.word	0x0001d0f0
        /*0e90*/ 	.word	0x00000002
        /*0e94*/ 	.word	0x00032440
        /*0e98*/ 	.short	0x010a
        /*0e9a*/ 	.byte	0x3f
	.zero		1


	//   ....[94]....
        /*0e9c*/ 	.word	0x0001d140
        /*0ea0*/ 	.word	0x00000002
        /*0ea4*/ 	.word	0x00032460
        /*0ea8*/ 	.short	0x010a
        /*0eaa*/ 	.byte	0x3f
	.zero		1


	//   ....[95]....
        /*0eac*/ 	.word	0x0001d190
        /*0eb0*/ 	.word	0x00000002
        /*0eb4*/ 	.word	0x00032440
        /*0eb8*/ 	.short	0x010a
        /*0eba*/ 	.byte	0x3f
	.zero		1


	//   ....[96]....
        /*0ebc*/ 	.word	0x0001d1e0
        /*0ec0*/ 	.word	0x00000002
        /*0ec4*/ 	.word	0x00032460
        /*0ec8*/ 	.short	0x010a
        /*0eca*/ 	.byte	0x3f
	.zero		1


	//   ....[97]....
        /*0ecc*/ 	.word	0x0001d230
        /*0ed0*/ 	.word	0x00000002
        /*0ed4*/ 	.word	0x00032440
        /*0ed8*/ 	.short	0x010a
        /*0eda*/ 	.byte	0x3f
	.zero		1


	//   ....[98]....
        /*0edc*/ 	.word	0x0001d280
        /*0ee0*/ 	.word	0x00000002
        /*0ee4*/ 	.word	0x00032460
        /*0ee8*/ 	.short	0x010a
        /*0eea*/ 	.byte	0x3f
	.zero		1


	//   ....[99]....
        /*0eec*/ 	.word	0x0001dc40
        /*0ef0*/ 	.word	0x00000000
        /*0ef4*/ 	.word	0x00032420
        /*0ef8*/ 	.short	0x010a
        /*0efa*/ 	.byte	0x3f
	.zero		1


	//   ....[100]....
        /*0efc*/ 	.word	0x0001dde0
        /*0f00*/ 	.word	0x00000006
        /*0f04*/ 	.word	0x00000000
        /*0f08*/ 	.short	0x010a
        /*0f0a*/ 	.byte	0x3f
	.zero		1


	//   ....[101]....
        /*0f0c*/ 	.word	0x0001de30
        /*0f10*/ 	.word	0x00000007
        /*0f14*/ 	.word	0x00000000
        /*0f18*/ 	.short	0x010a
        /*0f1a*/ 	.byte	0x3f
	.zero		1


	//   ....[102]....
        /*0f1c*/ 	.word	0x0001de80
        /*0f20*/ 	.word	0x00000004
        /*0f24*/ 	.word	0x00000000
        /*0f28*/ 	.short	0x010a
        /*0f2a*/ 	.byte	0x3f
	.zero		1


	//----- nvinfo : EIATTR_NUM_MBARRIERS
	.align		4
.L_646:
        /*0f2c*/ 	.byte	0x03, 0x38
        /*0f2e*/ 	.short	0x0017


	//----- nvinfo : EIATTR_EXIT_INSTR_OFFSETS
	.align		4
        /*0f30*/ 	.byte	0x04, 0x1c
        /*0f32*/ 	.short	(.L_648 - .L_647)


	//   ....[0]....
.L_647:
        /*0f34*/ 	.word	0x0001bc90


	//----- nvinfo : EIATTR_MAX_THREADS
	.align		4
.L_648:
        /*0f38*/ 	.byte	0x04, 0x05
        /*0f3a*/ 	.short	(.L_650 - .L_649)
.L_649:
        /*0f3c*/ 	.word	0x00000180
        /*0f40*/ 	.word	0x00000001
        /*0f44*/ 	.word	0x00000001


	//----- nvinfo : EIATTR_CRS_STACK_SIZE
	.align		4
.L_650:
        /*0f48*/ 	.byte	0x04, 0x1e
        /*0f4a*/ 	.short	(.L_652 - .L_651)
.L_651:
        /*0f4c*/ 	.word	0x00000000


	//----- nvinfo : EIATTR_CBANK_PARAM_SIZE
	.align		4
.L_652:
        /*0f50*/ 	.byte	0x03, 0x19
        /*0f52*/ 	.short	0x0b70


	//----- nvinfo : EIATTR_PARAM_CBANK
	.align		4
        /*0f54*/ 	.byte	0x04, 0x0a
        /*0f56*/ 	.short	(.L_654 - .L_653)
	.align		4
.L_653:
        /*0f58*/ 	.word	index@(.nv.constant0._ZN7cutlass13device_kernelIN5flash11enable_sm90INS1_16FlashAttnFwdSm90INS1_25CollectiveMainloopFwdSm90ILi2EN4cute5tupleIJNS5_1CILi1EEES8_S8_EEENS6_IJNS7_ILi128EEENS7_ILi96EEENS7_ILi64EEEEEELi256ENS_10bfloat16_tEfNS_4arch4Sm90ELb1ELb0ELb1ELb1ELb0ELb1ELb1ELb1ELb0ELb0ELb0ELb0EEENS1_21CollectiveEpilogueFwdINS6_IJSA_NS7_ILi256EEESB_EEES9_SE_SG_Li256ELb1ELb0ELb0ELb0EEENS1_36VarlenDynamicPersistentTileSchedulerILi128ELi96ELi256ELi32ELb0ELb0ELb1ELb1ELb1ELb1EEEEEEEEEvNT_6ParamsE)
        /*0f5c*/ 	.short	0x0210
        /*0f5e*/ 	.short	0x0b70


	//----- nvinfo : EIATTR_SW_WAR
	.align		4
.L_654:
        /*0f60*/ 	.byte	0x04, 0x36
        /*0f62*/ 	.short	(.L_656 - .L_655)
.L_655:
        /*0f64*/ 	.word	0x00000008
.L_656:


//--------------------- .nv.callgraph             --------------------------
	.section	.nv.callgraph,"",@"SHT_CUDA_CALLGRAPH"
	.align	4
	.sectionentsize	8
	.align		4
        /*0000*/ 	.word	0x00000000
	.align		4
        /*0004*/ 	.word	0xffffffff
	.align		4
        /*0008*/ 	.word	index@(_ZN7cutlass13device_kernelIN5flash11enable_sm90INS1_16FlashAttnFwdSm90INS1_25CollectiveMainloopFwdSm90ILi2EN4cute5tupleIJNS5_1CILi1EEES8_S8_EEENS6_IJNS7_ILi128EEENS7_ILi96EEENS7_ILi64EEEEEELi256ENS_10bfloat16_tEfNS_4arch4Sm90ELb0ELb0ELb1ELb0ELb0ELb0ELb0ELb1ELb0ELb0ELb0ELb0EEENS1_21CollectiveEpilogueFwdINS6_IJSA_NS7_ILi256EEESB_EEES9_SE_SG_Li256ELb0ELb0ELb0ELb0EEENS1_29StaticPersistentTileSchedulerILb0EEEEEEEEEvNT_6ParamsE)
	.align		4
        /*000c*/ 	.word	index@(__assertfail)
	.align		4
        /*0010*/ 	.word	index@(_ZN7cutlass13device_kernelIN5flash11enable_sm90INS1_16FlashAttnFwdSm90INS1_25CollectiveMainloopFwdSm90ILi2EN4cute5tupleIJNS5_1CILi1EEES8_S8_EEENS6_IJNS7_ILi128EEENS7_ILi96EEENS7_ILi64EEEEEELi256ENS_10bfloat16_tEfNS_4arch4Sm90ELb0ELb0ELb1ELb0ELb0ELb0ELb1ELb1ELb0ELb0ELb0ELb0EEENS1_21CollectiveEpilogueFwdINS6_IJSA_NS7_ILi256EEESB_EEES9_SE_SG_Li256ELb0ELb0ELb0ELb0EEENS1_29StaticPersistentTileSchedulerILb0EEEEEEEEEvNT_6ParamsE)
	.align		4
        /*0014*/ 	.word	index@(__assertfail)
	.align		4
        /*0018*/ 	.word	index@(_ZN7cutlass13device_kernelIN5flash11enable_sm90INS1_16FlashAttnFwdSm90INS1_25CollectiveMainloopFwdSm90ILi2EN4cute5tupleIJNS5_1CILi1EEES8_S8_EEENS6_IJNS7_ILi128EEENS7_ILi96EEENS7_ILi64EEEEEELi256ENS_10bfloat16_tEfNS_4arch4Sm90ELb0ELb0ELb1ELb1ELb0ELb0ELb0ELb1ELb0ELb0ELb0ELb0EEENS1_21CollectiveEpilogueFwdINS6_IJSA_NS7_ILi256EEESB_EEES9_SE_SG_Li256ELb1ELb0ELb0ELb0EEENS1_36VarlenDynamicPersistentTileSchedulerILi128ELi96ELi256ELi32ELb0ELb0ELb1ELb0ELb1ELb1EEEEEEEEEvNT_6ParamsE)
	.align		4
        /*001c*/ 	.word	index@(__assertfail)
	.align		4
        /*0020*/ 	.word	index@(_ZN7cutlass13device_kernelIN5flash11enable_sm90INS1_16FlashAttnFwdSm90INS1_25CollectiveMainloopFwdSm90ILi2EN4cute5tupleIJNS5_1CILi1EEES8_S8_EEENS6_IJNS7_ILi128EEENS7_ILi96EEENS7_ILi64EEEEEELi256ENS_10bfloat16_tEfNS_4arch4Sm90ELb0ELb0ELb1ELb1ELb0ELb1ELb0ELb1ELb0ELb0ELb0ELb0EEENS1_21CollectiveEpilogueFwdINS6_IJSA_NS7_ILi256EEESB_EEES9_SE_SG_Li256ELb1ELb0ELb0ELb0EEENS1_36VarlenDynamicPersistentTileSchedulerILi128ELi96ELi256ELi32ELb0ELb0ELb1ELb0ELb1ELb1EEEEEEEEEvNT_6ParamsE)
	.align		4
        /*0024*/ 	.word	index@(__assertfail)
	.align		4
        /*0028*/ 	.word	index@(_ZN7cutlass13device_kernelIN5flash11enable_sm90INS1_16FlashAttnFwdSm90INS1_25CollectiveMainloopFwdSm90ILi2EN4cute5tupleIJNS5_1CILi1EEES8_S8_EEENS6_IJNS7_ILi128EEENS7_ILi96EEENS7_ILi64EEEEEELi256ENS_10bfloat16_tEfNS_4arch4Sm90ELb0ELb0ELb1ELb1ELb0ELb0ELb1ELb1ELb0ELb0ELb0ELb0EEENS1_21CollectiveEpilogueFwdINS6_IJSA_NS7_ILi256EEESB_EEES9_SE_SG_Li256ELb1ELb0ELb0ELb0EEENS1_36VarlenDynamicPersistentTileSchedulerILi128ELi96ELi256ELi32ELb0ELb0ELb1ELb0ELb1ELb1EEEEEEEEEvNT_6ParamsE)
	.align		4
        /*002c*/ 	.word	index@(__assertfail)
	.align		4
        /*0030*/ 	.word	index@(_ZN7cutlass13device_kernelIN5flash11enable_sm90INS1_16FlashAttnFwdSm90INS1_25CollectiveMainloopFwdSm90ILi2EN4cute5tupleIJNS5_1CILi1EEES8_S8_EEENS6_IJNS7_ILi128EEENS7_ILi96EEENS7_ILi64EEEEEELi256ENS_10bfloat16_tEfNS_4arch4Sm90ELb0ELb0ELb1ELb1ELb0ELb1ELb1ELb1ELb0ELb0ELb0ELb0EEENS1_21CollectiveEpilogueFwdINS6_IJSA_NS7_ILi256EEESB_EEES9_SE_SG_Li256ELb1ELb0ELb0ELb0EEENS1_36VarlenDynamicPersistentTileSchedulerILi128ELi96ELi256ELi32ELb0ELb0ELb1ELb0ELb1ELb1EEEEEEEEEvNT_6ParamsE)
	.align		4
        /*0034*/ 	.word	index@(__assertfail)
	.align		4
        /*0038*/ 	.word	index@(_ZN7cutlass13device_kernelIN5flash11enable_sm90INS1_16FlashAttnFwdSm90INS1_25CollectiveMainloopFwdSm90ILi2EN4cute5tupleIJNS5_1CILi1EEES8_S8_EEENS6_IJNS7_ILi128EEENS7_ILi96EEENS7_ILi64EEEEEELi256ENS_10bfloat16_tEfNS_4arch4Sm90ELb0ELb1ELb1ELb0ELb0ELb0ELb0ELb1ELb0ELb0ELb0ELb0EEENS1_21CollectiveEpilogueFwdINS6_IJSA_NS7_ILi256EEESB_EEES9_SE_SG_Li256ELb0ELb0ELb0ELb0EEENS1_30DynamicPersistentTileSchedulerILi256ELi32ELb0ELb0ELb1EEEEEEEEEvNT_6ParamsE)
	.align		4
        /*003c*/ 	.word	index@(__assertfail)
	.align		4
        /*0040*/ 	.word	index@(_ZN7cutlass13device_kernelIN5flash11enable_sm90INS1_16FlashAttnFwdSm90INS1_25CollectiveMainloopFwdSm90ILi2EN4cute5tupleIJNS5_1CILi1EEES8_S8_EEENS6_IJNS7_ILi128EEENS7_ILi96EEENS7_ILi64EEEEEELi256ENS_10bfloat16_tEfNS_4arch4Sm90ELb0ELb1ELb1ELb0ELb0ELb0ELb1ELb1ELb0ELb0ELb0ELb0EEENS1_21CollectiveEpilogueFwdINS6_IJSA_NS7_ILi256EEESB_EEES9_SE_SG_Li256ELb0ELb0ELb0ELb0EEENS1_30DynamicPersistentTileSchedulerILi256ELi32ELb0ELb0ELb1EEEEEEEEEvNT_6ParamsE)
	.align		4
        /*0044*/ 	.word	index@(__assertfail)
	.align		4
        /*0048*/ 	.word	index@(_ZN7cutlass13device_kernelIN5flash11enable_sm90INS1_16FlashAttnFwdSm90INS1_25CollectiveMainloopFwdSm90ILi2EN4cute5tupleIJNS5_1CILi1EEES8_S8_EEENS6_IJNS7_ILi128EEENS7_ILi96EEENS7_ILi64EEEEEELi256ENS_10bfloat16_tEfNS_4arch4Sm90ELb0ELb1ELb1ELb1ELb0ELb0ELb0ELb1ELb0ELb0ELb0ELb0EEENS1_21CollectiveEpilogueFwdINS6_IJSA_NS7_ILi256EEESB_EEES9_SE_SG_Li256ELb1ELb0ELb0ELb0EEENS1_36VarlenDynamicPersistentTileSchedulerILi128ELi96ELi256ELi32ELb0ELb0ELb1ELb1ELb0ELb1EEEEEEEEEvNT_6ParamsE)
	.align		4
        /*004c*/ 	.word	index@(__assertfail)
	.align		4
        /*0050*/ 	.word	index@(_ZN7cutlass13device_kernelIN5flash11enable_sm90INS1_16FlashAttnFwdSm90INS1_25CollectiveMainloopFwdSm90ILi2EN4cute5tupleIJNS5_1CILi1EEES8_S8_EEENS6_IJNS7_ILi128EEENS7_ILi96EEENS7_ILi64EEEEEELi256ENS_10bfloat16_tEfNS_4arch4Sm90ELb0ELb1ELb1ELb1ELb0ELb1ELb0ELb1ELb0ELb0ELb0ELb0EEENS1_21CollectiveEpilogueFwdINS6_IJSA_NS7_ILi256EEESB_EEES9_SE_SG_Li256ELb1ELb0ELb0ELb0EEENS1_36VarlenDynamicPersistentTileSchedulerILi128ELi96ELi256ELi32ELb0ELb0ELb1ELb1ELb0ELb1EEEEEEEEEvNT_6ParamsE)
	.align		4
        /*0054*/ 	.word	index@(__assertfail)
	.align		4
        /*0058*/ 	.word	index@(_ZN7cutlass13device_kernelIN5flash11enable_sm90INS1_16FlashAttnFwdSm90INS1_25CollectiveMainloopFwdSm90ILi2EN4cute5tupleIJNS5_1CILi1EEES8_S8_EEENS6_IJNS7_ILi128EEENS7_ILi96EEENS7_ILi64EEEEEELi256ENS_10bfloat16_tEfNS_4arch4Sm90ELb0ELb1ELb1ELb1ELb0ELb0ELb1ELb1ELb0ELb0ELb0ELb0EEENS1_21CollectiveEpilogueFwdINS6_IJSA_NS7_ILi256EEESB_EEES9_SE_SG_Li256ELb1ELb0ELb0ELb0EEENS1_36VarlenDynamicPersistentTileSchedulerILi128ELi96ELi256ELi32ELb0ELb0ELb1ELb1ELb0ELb1EEEEEEEEEvNT_6ParamsE)
	.align		4
        /*005c*/ 	.word	index@(__assertfail)
	.align		4
        /*0060*/ 	.word	index@(_ZN7cutlass13device_kernelIN5flash11enable_sm90INS1_16FlashAttnFwdSm90INS1_25CollectiveMainloopFwdSm90ILi2EN4cute5tupleIJNS5_1CILi1EEES8_S8_EEENS6_IJNS7_ILi128EEENS7_ILi96EEENS7_ILi64EEEEEELi256ENS_10bfloat16_tEfNS_4arch4Sm90ELb0ELb1ELb1ELb1ELb0ELb1ELb1ELb1ELb0ELb0ELb0ELb0EEENS1_21CollectiveEpilogueFwdINS6_IJSA_NS7_ILi256EEESB_EEES9_SE_SG_Li256ELb1ELb0ELb0ELb0EEENS1_36VarlenDynamicPersistentTileSchedulerILi128ELi96ELi256ELi32ELb0ELb0ELb1ELb1ELb0ELb1EEEEEEEEEvNT_6ParamsE)
	.align		4
        /*0064*/ 	.word	index@(__assertfail)
	.align		4
        /*0068*/ 	.word	index@(_ZN7cutlass13device_kernelIN5flash11enable_sm90INS1_16FlashAttnFwdSm90INS1_25CollectiveMainloopFwdSm90ILi2EN4cute5tupleIJNS5_1CILi1EEES8_S8_EEENS6_IJNS7_ILi128EEENS7_ILi96EEENS7_ILi64EEEEEELi256ENS_10bfloat16_tEfNS_4arch4Sm90ELb1ELb0ELb1ELb0ELb0ELb0ELb0ELb1ELb0ELb0ELb0ELb0EEENS1_21CollectiveEpilogueFwdINS6_IJSA_NS7_ILi256EEESB_EEES9_SE_SG_Li256ELb0ELb0ELb0ELb0EEENS1_30DynamicPersistentTileSchedulerILi256ELi32ELb0ELb0ELb1EEEEEEEEEvNT_6ParamsE)
	.align		4
        /*006c*/ 	.word	index@(__assertfail)
	.align		4
        /*0070*/ 	.word	index@(_ZN7cutlass13device_kernelIN5flash11enable_sm90INS1_16FlashAttnFwdSm90INS1_25CollectiveMainloopFwdSm90ILi2EN4cute5tupleIJNS5_1CILi1EEES8_S8_EEENS6_IJNS7_ILi128EEENS7_ILi96EEENS7_ILi64EEEEEELi256ENS_10bfloat16_tEfNS_4arch4Sm90ELb1ELb0ELb1ELb0ELb0ELb0ELb1ELb1ELb0ELb0ELb0ELb0EEENS1_21CollectiveEpilogueFwdINS6_IJSA_NS7_ILi256EEESB_EEES9_SE_SG_Li256ELb0ELb0ELb0ELb0EEENS1_30DynamicPersistentTileSchedulerILi256ELi32ELb0ELb0ELb1EEEEEEEEEvNT_6ParamsE)
	.align		4
        /*0074*/ 	.word	index@(__assertfail)
	.align		4
        /*0078*/ 	.word	index@(_ZN7cutlass13device_kernelIN5flash11enable_sm90INS1_16FlashAttnFwdSm90INS1_25CollectiveMainloopFwdSm90ILi2EN4cute5tupleIJNS5_1CILi1EEES8_S8_EEENS6_IJNS7_ILi128EEENS7_ILi96EEENS7_ILi64EEEEEELi256ENS_10bfloat16_tEfNS_4arch4Sm90ELb1ELb0ELb1ELb1ELb0ELb0ELb0ELb1ELb0ELb0ELb0ELb0EEENS1_21CollectiveEpilogueFwdINS6_IJSA_NS7_ILi256EEESB_EEES9_SE_SG_Li256ELb1ELb0ELb0ELb0EEENS1_36VarlenDynamicPersistentTileSchedulerILi128ELi96ELi256ELi32ELb0ELb0ELb1ELb1ELb1ELb1EEEEEEEEEvNT_6ParamsE)
	.align		4
        /*007c*/ 	.word	index@(__assertfail)
	.align		4
        /*0080*/ 	.word	index@(_ZN7cutlass13device_kernelIN5flash11enable_sm90INS1_16FlashAttnFwdSm90INS1_25CollectiveMainloopFwdSm90ILi2EN4cute5tupleIJNS5_1CILi1EEES8_S8_EEENS6_IJNS7_ILi128EEENS7_ILi96EEENS7_ILi64EEEEEELi256ENS_10bfloat16_tEfNS_4arch4Sm90ELb1ELb0ELb1ELb1ELb0ELb1ELb0ELb1ELb0ELb0ELb0ELb0EEENS1_21CollectiveEpilogueFwdINS6_IJSA_NS7_ILi256EEESB_EEES9_SE_SG_Li256ELb1ELb0ELb0ELb0EEENS1_36VarlenDynamicPersistentTileSchedulerILi128ELi96ELi256ELi32ELb0ELb0ELb1ELb1ELb1ELb1EEEEEEEEEvNT_6ParamsE)
	.align		4
        /*0084*/ 	.word	index@(__assertfail)
	.align		4
        /*0088*/ 	.word	index@(_ZN7cutlass13device_kernelIN5flash11enable_sm90INS1_16FlashAttnFwdSm90INS1_25CollectiveMainloopFwdSm90ILi2EN4cute5tupleIJNS5_1CILi1EEES8_S8_EEENS6_IJNS7_ILi128EEENS7_ILi96EEENS7_ILi64EEEEEELi256ENS_10bfloat16_tEfNS_4arch4Sm90ELb1ELb0ELb1ELb1ELb0ELb0ELb1ELb1ELb0ELb0ELb0ELb0EEENS1_21CollectiveEpilogueFwdINS6_IJSA_NS7_ILi256EEESB_EEES9_SE_SG_Li256ELb1ELb0ELb0ELb0EEENS1_36VarlenDynamicPersistentTileSchedulerILi128ELi96ELi256ELi32ELb0ELb0ELb1ELb1ELb1ELb1EEEEEEEEEvNT_6ParamsE)
	.align		4
        /*008c*/ 	.word	index@(__assertfail)
	.align		4
        /*0090*/ 	.word	index@(_ZN7cutlass13device_kernelIN5flash11enable_sm90INS1_16FlashAttnFwdSm90INS1_25CollectiveMainloopFwdSm90ILi2EN4cute5tupleIJNS5_1CILi1EEES8_S8_EEENS6_IJNS7_ILi128EEENS7_ILi96EEENS7_ILi64EEEEEELi256ENS_10bfloat16_tEfNS_4arch4Sm90ELb1ELb0ELb1ELb1ELb0ELb1ELb1ELb1ELb0ELb0ELb0ELb0EEENS1_21CollectiveEpilogueFwdINS6_IJSA_NS7_ILi256EEESB_EEES9_SE_SG_Li256ELb1ELb0ELb0ELb0EEENS1_36VarlenDynamicPersistentTileSchedulerILi128ELi96ELi256ELi32ELb0ELb0ELb1ELb1ELb1ELb1EEEEEEEEEvNT_6ParamsE)
	.align		4
        /*0094*/ 	.word	index@(__assertfail)
	.align		4
        /*0098*/ 	.word	0x00000000
	.align		4
        /*009c*/ 	.word	0xfffffffe
	.align		4
        /*00a0*/ 	.word	0x00000000
	.align		4
        /*00a4*/ 	.word	0xfffffffd
	.align		4
        /*00a8*/ 	.word	0x00000000
	.align		4
        /*00ac*/ 	.word	0xfffffffc


//--------------------- .nv.constant4             --------------------------
	.section	.nv.constant4,"a",@progbits
	.align	8
	.align		8
.nv.constant4:
        /*0000*/ 	.dword	__assertfail
	.align		8
        /*0008*/ 	.dword	__unnamed_1
	.align		8
        /*0010*/ 	.dword	__unnamed_2
	.align		8
        /*0018*/ 	.dword	__unnamed_3
	.align		8
        /*0020*/ 	.dword	__unnamed_4
	.align		8
        /*0028*/ 	.dword	__unnamed_5
	.align		8
        /*0030*/ 	.dword	__unnamed_6
	.align		8
        /*0038*/ 	.dword	_ZN77_INTERNAL_f460170c_41_flash_fwd_hdim64_256_bf16_softcap_sm90_cu_21e1f8cb_32744cuda3std3__45__cpo5beginE
	.align		8
        /*0040*/ 	.dword	_ZN77_INTERNAL_f460170c_41_flash_fwd_hdim64_256_bf16_softcap_sm90_cu_21e1f8cb_32744cuda3std3__45__cpo3endE
	.align		8
        /*0048*/ 	.dword	_ZN77_INTERNAL_f460170c_41_flash_fwd_hdim64_256_bf16_softcap_sm90_cu_21e1f8cb_32744cuda3std3__45__cpo6cbeginE
	.align		8
        /*0050*/ 	.dword	_ZN77_INTERNAL_f460170c_41_flash_fwd_hdim64_256_bf16_softcap_sm90_cu_21e1f8cb_32744cuda3std3__45__cpo4cendE
	.align		8
        /*0058*/ 	.dword	_ZN77_INTERNAL_f460170c_41_flash_fwd_hdim64_256_bf16_softcap_sm90_cu_21e1f8cb_32744cuda3std3__479_GLOBAL__N__f460170c_41_flash_fwd_hdim64_256_bf16_softcap_sm90_cu_21e1f8cb_32746ignoreE
	.align		8
        /*0060*/ 	.dword	_ZN77_INTERNAL_f460170c_41_flash_fwd_hdim64_256_bf16_softcap_sm90_cu_21e1f8cb_32744cuda3std3__419piecewise_constructE
	.align		8
        /*0068*/ 	.dword	_ZN77_INTERNAL_f460170c_41_flash_fwd_hdim64_256_bf16_softcap_sm90_cu_21e1f8cb_32744cuda3std3__48in_placeE
	.align		8
        /*0070*/ 	.dword	_ZN77_INTERNAL_f460170c_41_flash_fwd_hdim64_256_bf16_softcap_sm90_cu_21e1f8cb_32744cuda3std6ranges3__45__cpo4swapE
	.align		8
        /*0078*/ 	.dword	_ZN77_INTERNAL_f460170c_41_flash_fwd_hdim64_256_bf16_softcap_sm90_cu_21e1f8cb_32744cuda3std6ranges3__45__cpo9iter_moveE
	.align		8
        /*0080*/ 	.dword	_ZN77_INTERNAL_f460170c_41_flash_fwd_hdim64_256_bf16_softcap_sm90_cu_21e1f8cb_32744cute7productE
	.align		8
        /*0088*/ 	.dword	_ZN77_INTERNAL_f460170c_41_flash_fwd_hdim64_256_bf16_softcap_sm90_cu_21e1f8cb_32744cute1_E
	.align		8
        /*0090*/ 	.dword	$str$20
	.align		8
        /*0098*/ 	.dword	$str$21


//--------------------- .text._ZN7cutlass13device_kernelIN5flash11enable_sm90INS1_16FlashAttnFwdSm90INS1_25CollectiveMainloopFwdSm90ILi2EN4cute5tupleIJNS5_1CILi1EEES8_S8_EEENS6_IJNS7_ILi128EEENS7_ILi96EEENS7_ILi64EEEEEELi256ENS_10bfloat16_tEfNS_4arch4Sm90ELb0ELb0ELb1ELb0ELb0ELb0ELb0ELb1ELb0ELb0ELb0ELb0EEENS1_21CollectiveEpilogueFwdINS6_IJSA_NS7_ILi256EEESB_EEES9_SE_SG_Li256ELb0ELb0ELb0ELb0EEENS1_29StaticPersistentTileSchedulerILb0EEEEEEEEEvNT_6ParamsE --------------------------
	.section	.text._ZN7cutlass13device_kernelIN5flash11enable_sm90INS1_16FlashAttnFwdSm90INS1_25CollectiveMainloopFwdSm90ILi2EN4cute5tupleIJNS5_1CILi1EEES8_S8_EEENS6_IJNS7_ILi128EEENS7_ILi96EEENS7_ILi64EEEEEELi256ENS_10bfloat16_tEfNS_4arch4Sm90ELb0ELb0ELb1ELb0ELb0ELb0ELb0ELb1ELb0ELb0ELb0ELb0EEENS1_21CollectiveEpilogueFwdINS6_IJSA_NS7_ILi256EEESB_EEES9_SE_SG_Li256ELb0ELb0ELb0ELb0EEENS1_29StaticPersistentTileSchedulerILb0EEEEEEEEEvNT_6ParamsE,"ax",@progbits
	.align	128
.text._ZN7cutlass13device_kernelIN5flash11enable_sm90INS1_16FlashAttnFwdSm90INS1_25CollectiveMainloopFwdSm90ILi2EN4cute5tupleIJNS5_1CILi1EEES8_S8_EEENS6_IJNS7_ILi128EEENS7_ILi96EEENS7_ILi64EEEEEELi256ENS_10bfloat16_tEfNS_4arch4Sm90ELb0ELb0ELb1ELb0ELb0ELb0ELb0ELb1ELb0ELb0ELb0ELb0EEENS1_21CollectiveEpilogueFwdINS6_IJSA_NS7_ILi256EEESB_EEES9_SE_SG_Li256ELb0ELb0ELb0ELb0EEENS1_29StaticPersistentTileSchedulerILb0EEEEEEEEEvNT_6ParamsE:
        .type           _ZN7cutlass13device_kernelIN5flash11enable_sm90INS1_16FlashAttnFwdSm90INS1_25CollectiveMainloopFwdSm90ILi2EN4cute5tupleIJNS5_1CILi1EEES8_S8_EEENS6_IJNS7_ILi128EEENS7_ILi96EEENS7_ILi64EEEEEELi256ENS_10bfloat16_tEfNS_4arch4Sm90ELb0ELb0ELb1ELb0ELb0ELb0ELb0ELb1ELb0ELb0ELb0ELb0EEENS1_21CollectiveEpilogueFwdINS6_IJSA_NS7_ILi256EEESB_EEES9_SE_SG_Li256ELb0ELb0ELb0ELb0EEENS1_29StaticPersistentTileSchedulerILb0EEEEEEEEEvNT_6ParamsE,@function
        .size           _ZN7cutlass13device_kernelIN5flash11enable_sm90INS1_16FlashAttnFwdSm90INS1_25CollectiveMainloopFwdSm90ILi2EN4cute5tupleIJNS5_1CILi1EEES8_S8_EEENS6_IJNS7_ILi128EEENS7_ILi96EEENS7_ILi64EEEEEELi256ENS_10bfloat16_tEfNS_4arch4Sm90ELb0ELb0ELb1ELb0ELb0ELb0ELb0ELb1ELb0ELb0ELb0ELb0EEENS1_21CollectiveEpilogueFwdINS6_IJSA_NS7_ILi256EEESB_EEES9_SE_SG_Li256ELb0ELb0ELb0ELb0EEENS1_29StaticPersistentTileSchedulerILb0EEEEEEEEEvNT_6ParamsE,(.L_x_4714 - _ZN7cutlass13device_kernelIN5flash11enable_sm90INS1_16FlashAttnFwdSm90INS1_25CollectiveMainloopFwdSm90ILi2EN4cute5tupleIJNS5_1CILi1EEES8_S8_EEENS6_IJNS7_ILi128EEENS7_ILi96EEENS7_ILi64EEEEEELi256ENS_10bfloat16_tEfNS_4arch4Sm90ELb0ELb0ELb1ELb0ELb0ELb0ELb0ELb1ELb0ELb0ELb0ELb0EEENS1_21CollectiveEpilogueFwdINS6_IJSA_NS7_ILi256EEESB_EEES9_SE_SG_Li256ELb0ELb0ELb0ELb0EEENS1_29StaticPersistentTileSchedulerILb0EEEEEEEEEvNT_6ParamsE)
        .other          _ZN7cutlass13device_kernelIN5flash11enable_sm90INS1_16FlashAttnFwdSm90INS1_25CollectiveMainloopFwdSm90ILi2EN4cute5tupleIJNS5_1CILi1EEES8_S8_EEENS6_IJNS7_ILi128EEENS7_ILi96EEENS7_ILi64EEEEEELi256ENS_10bfloat16_tEfNS_4arch4Sm90ELb0ELb0ELb1ELb0ELb0ELb0ELb0ELb1ELb0ELb0ELb0ELb0EEENS1_21CollectiveEpilogueFwdINS6_IJSA_NS7_ILi256EEESB_EEES9_SE_SG_Li256ELb0ELb0ELb0ELb0EEENS1_29StaticPersistentTileSchedulerILb0EEEEEEEEEvNT_6ParamsE,@"STO_CUDA_ENTRY STV_DEFAULT"
_ZN7cutlass13device_kernelIN5flash11enable_sm90INS1_16FlashAttnFwdSm90INS1_25CollectiveMainloopFwdSm90ILi2EN4cute5tupleIJNS5_1CILi1EEES8_S8_EEENS6_IJNS7_ILi128EEENS7_ILi96EEENS7_ILi64EEEEEELi256ENS_10bfloat16_tEfNS_4arch4Sm90ELb0ELb0ELb1ELb0ELb0ELb0ELb0ELb1ELb0ELb0ELb0ELb0EEENS1_21CollectiveEpilogueFwdINS6_IJSA_NS7_ILi256EEESB_EEES9_SE_SG_Li256ELb0ELb0ELb0ELb0EEENS1_29StaticPersistentTileSchedulerILb0EEEEEEEEEvNT_6ParamsE:
[----:B------:R-:W1:Y:S02]  /*0000*/  LDC R1, c[0x0][0x28] ;  /* 0x00000a00ff017b82 */ /* 0x000e640000000800 */
[----:B-1----:R-:W-:Y:S01]  /*0010*/  VIADD R1, R1, 0xffffffe0 ;  /* 0xffffffe001017836 */ /* 0x002fe20000000000 */
[----:B------:R-:W1:Y:S01]  /*0020*/  S2R R3, SR_TID.X ;  /* 0x0000000000037919 */ /* 0x000e620000002100 */
[----:B------:R-:W-:Y:S01]  /*0030*/  ELECT P0, URZ, PT ;  /* 0x00000000003f782f */ /* 0x000fe20003800000 */
[----:B------:R-:W-:Y:S01]  /*0040*/  BSSY B0, `(.L_x_0) ;  /* 0x0000014000007945 */ /* 0x000fe20003800000 */
[--C-:B-1----:R-:W-:Y:S02]  /*0050*/  SHF.R.U32.HI R0, RZ, 0x5, R3.reuse ;  /* 0x00000005ff007819 */ /* 0x102fe40000011603 */
[----:B------:R-:W-:-:S03]  /*0060*/  SHF.R.U32.HI R18, RZ, 0x7, R3 ;  /* 0x00000007ff127819 */ /* 0x000fc60000011603 */
[----:B------:R-:W1:Y:S02]  /*0070*/  SHFL.IDX PT, R2, R0, RZ, 0x1f ;  /* 0x00001fff00027589 */ /* 0x000e6400000e0000 */
[----:B-1----:R-:W-:-:S13]  /*0080*/  ISETP.EQ.AND P0, PT, R2, RZ, P0 ;  /* 0x000000ff0200720c */ /* 0x002fda0000702270 */
[----:B------:R-:W-:Y:S05]  /*0090*/  @!P0 BRA `(.L_x_1) ;  /* 0x0000000000388947 */ /* 0x000fea0003800000 */
[----:B------:R-:W-:Y:S02]  /*00a0*/  ULDC.64 UR4, c[0x0][0x198] ;  /* 0x0000660000047ab9 */ /* 0x000fe40000000a00 */
[----:B------:R-:W-:Y:S02]  /*00b0*/  UIADD3 UR6, UP0, UR4, 0x270, URZ ;  /* 0x0000027004067890 */ /* 0x000fe4000ff1e03f */
[----:B------:R-:W-:Y:S02]  /*00c0*/  UIADD3 UR8, UP1, UR4, 0x370, URZ ;  /* 0x0000037004087890 */ /* 0x000fe4000ff3e03f */
[----:B------:R-:W-:Y:S02]  /*00d0*/  UIADD3 UR10, UP2, UR4, 0x470, URZ ;  /* 0x00000470040a7890 */ /* 0x000fe4000ff5e03f */
[----:B------:R-:W-:Y:S02]  /*00e0*/  UIADD3 UR4, UP3, UR4, 0x9f0, URZ ;  /* 0x000009f004047890 */ /* 0x000fe4000ff7e03f */
[----:B------:R-:W-:-:S02]  /*00f0*/  UIADD3.X UR7, URZ, UR5, URZ, UP0, !UPT ;  /* 0x000000053f077290 */ /* 0x000fc400087fe43f */
[----:B------:R-:W-:Y:S02]  /*0100*/  UIADD3.X UR9, URZ, UR5, URZ, UP1, !UPT ;  /* 0x000000053f097290 */ /* 0x000fe40008ffe43f */
[----:B------:R-:W-:Y:S02]  /*0110*/  UIADD3.X UR11, URZ, UR5, URZ, UP2, !UPT ;  /* 0x000000053f0b7290 */ /* 0x000fe400097fe43f */
[----:B------:R-:W-:-:S03]  /*0120*/  UIADD3.X UR5, URZ, UR5, URZ, UP3, !UPT ;  /* 0x000000053f057290 */ /* 0x000fc60009ffe43f */
[----:B------:R1:W-:Y:S02]  /*0130*/  UTMACCTL.PF [UR6] ;  /* 0x00000000060079b9 */ /* 0x0003e40008040000 */
[----:B------:R1:W-:Y:S02]  /*0140*/  UTMACCTL.PF [UR8] ;  /* 0x00000000080079b9 */ /* 0x0003e40008040000 */
[----:B------:R1:W-:Y:S02]  /*0150*/  UTMACCTL.PF [UR10] ;  /* 0x000000000a0079b9 */ /* 0x0003e40008040000 */
[----:B------:R1:W-:Y:S02]  /*0160*/  UTMACCTL.PF [UR4] ;  /* 0x00000000040079b9 */ /* 0x0003e40008040000 */
[----:B-1----:R-:W-:Y:S01]  /*0170*/  NOP ;  /* 0x0000000000007918 */ /* 0x002fe20000000000 */
.L_x_1:
[----:B------:R-:W-:Y:S05]  /*0180*/  BSYNC B0 ;  /* 0x0000000000007941 */ /* 0x000fea0003800000 */
.L_x_0:
[----:B------:R-:W-:Y:S01]  /*0190*/  VOTEU.ANY UP0, P0 ;  /* 0x00000000003f7886 */ /* 0x000fe20000000100 */
[----:B------:R-:W1:Y:S01]  /*01a0*/  SHFL.IDX PT, R4, R18, RZ, 0x1f ;  /* 0x00001fff12047589 */ /* 0x000e6200000e0000 */
[----:B------:R-:W-:Y:S01]  /*01b0*/  UMOV UR4, 0x1 ;  /* 0x0000000100047882 */ /* 0x000fe20000000000 */
[----:B------:R-:W-:Y:S01]  /*01c0*/  VOTEU.ANY UP1, P0 ;  /* 0x00000000003f7886 */ /* 0x000fe20000020100 */
[----:B------:R-:W-:Y:S01]  /*01d0*/  VOTEU.ANY UP2, P0 ;  /* 0x00000000003f7886 */ /* 0x000fe20000040100 */
[----:B------:R-:W2:Y:S01]  /*01e0*/  @UP0 S2UR UR7, SR_CgaCtaId ;  /* 0x00000000000709c3 */ /* 0x000ea20000008800 */
[----:B------:R-:W3:Y:S01]  /*01f0*/  SHFL.IDX PT, R2, R0, RZ, 0x1f ;  /* 0x00001fff00027589 */ /* 0x000ee200000e0000 */
[----:B------:R-:W-:Y:S01]  /*0200*/  @UP0 UMOV UR6, 0x400 ;  /* 0x0000040000060882 */ /* 0x000fe20000000000 */
[----:B------:R-:W-:-:S04]  /*0210*/  @UP0 UIADD3 UR4, -UR4, 0x100000, URZ ;  /* 0x0010000004040890 */ /* 0x000fc8000fffe13f */
[----:B------:R-:W-:Y:S02]  /*0220*/  @UP0 USHF.L.U32 UR5, UR4, 0xb, URZ ;  /* 0x0000000b04050899 */ /* 0x000fe4000800063f */
[----:B------:R-:W-:Y:S01]  /*0230*/  @UP0 USHF.L.U32 UR4, UR4, 0x1, URZ ;  /* 0x0000000104040899 */ /* 0x000fe2000800063f */
[----:B-1----:R-:W-:Y:S01]  /*0240*/  R2UR UR8, R4 ;  /* 0x00000000040872ca */ /* 0x002fe200000e0000 */
[----:B--2---:R-:W-:Y:S01]  /*0250*/  @UP0 ULEA UR6, UR7, UR6, 0x18 ;  /* 0x0000000607060291 */ /* 0x004fe2000f8ec03f */
[----:B---3--:R-:W-:-:S11]  /*0260*/  ISETP.NE.AND P1, PT, R2, RZ, PT ;  /* 0x000000ff0200720c */ /* 0x008fd60003f25270 */
[----:B------:R-:W-:Y:S01]  /*0270*/  UISETP.NE.AND UP0, UPT, UR8, URZ, UPT ;  /* 0x0000003f0800728c */ /* 0x000fe2000bf05270 */
[----:B------:R-:W1:Y:S02]  /*0280*/  FENCE.VIEW.ASYNC.S ;  /* 0x00000000000073c6 */ /* 0x000e640000000000 */
[----:B-1----:R1:W2:Y:S01]  /*0290*/  @UP1 SYNCS.EXCH.64 URZ, [UR6+0x22800], UR4 ;  /* 0x02280004063f15b2 */ /* 0x0022a20008000100 */
[----:B------:R1:W3:Y:S01]  /*02a0*/  @UP2 SYNCS.EXCH.64 URZ, [UR6+0x22820], UR4 ;  /* 0x02282004063f25b2 */ /* 0x0002e20008000100 */
[----:B------:R-:W-:Y:S06]  /*02b0*/  @P1 BRA `(.L_x_2) ;  /* 0x0000000000481947 */ /* 0x000fec0003800000 */
[----:B-1----:R-:W1:Y:S01]  /*02c0*/  S2UR UR5, SR_CgaCtaId ;  /* 0x00000000000579c3 */ /* 0x002e620000008800 */
[----:B------:R-:W-:Y:S01]  /*02d0*/  UMOV UR4, 0x400 ;  /* 0x0000040000047882 */ /* 0x000fe20000000000 */
[----:B------:R-:W-:Y:S01]  /*02e0*/  UMOV UR6, 0x1 ;  /* 0x0000000100067882 */ /* 0x000fe20000000000 */
[----:B------:R-:W-:Y:S01]  /*02f0*/  UMOV UR9, 0x2 ;  /* 0x0000000200097882 */ /* 0x000fe20000000000 */
[----:B------:R-:W-:-:S04]  /*0300*/  UIADD3 UR6, -UR6, 0x100000, URZ ;  /* 0x0010000006067890 */ /* 0x000fc8000fffe13f */
[----:B------:R-:W-:Y:S02]  /*0310*/  USHF.L.U32 UR7, UR6, 0xb, URZ ;  /* 0x0000000b06077899 */ /* 0x000fe4000800063f */
[----:B------:R-:W-:Y:S01]  /*0320*/  USHF.L.U32 UR6, UR6, 0x1, URZ ;  /* 0x0000000106067899 */ /* 0x000fe2000800063f */
[----:B------:R-:W-:Y:S01]  /*0330*/  ELECT P0, URZ, PT ;  /* 0x00000000003f782f */ /* 0x000fe20003800000 */
[----:B-1----:R-:W-:Y:S02]  /*0340*/  ULEA UR8, UR5, UR4, 0x18 ;  /* 0x0000000405087291 */ /* 0x002fe4000f8ec03f */
[----:B------:R-:W-:-:S04]  /*0350*/  UIADD3 UR4, -UR9, 0x100000, URZ ;  /* 0x0010000009047890 */ /* 0x000fc8000fffe13f */
[----:B------:R-:W-:Y:S02]  /*0360*/  USHF.L.U32 UR5, UR4, 0xb, URZ ;  /* 0x0000000b04057899 */ /* 0x000fe4000800063f */
[----:B------:R-:W-:Y:S01]  /*0370*/  USHF.L.U32 UR4, UR4, 0x1, URZ ;  /* 0x0000000104047899 */ /* 0x000fe2000800063f */
[----:B------:R-:W1:Y:S03]  /*0380*/  FENCE.VIEW.ASYNC.S ;  /* 0x00000000000073c6 */ /* 0x000e660000000000 */
[----:B-1----:R4:W1:Y:S08]  /*0390*/  SYNCS.EXCH.64 URZ, [UR8+0x22830], UR6 ;  /* 0x02283006083f75b2 */ /* 0x0028700008000100 */
[----:B------:R4:W1:Y:S01]  /*03a0*/  SYNCS.EXCH.64 URZ, [UR8+0x22840], UR4 ;  /* 0x02284004083f75b2 */ /* 0x0008620008000100 */
[----:B------:R4:W1:Y:S01]  /*03b0*/  SYNCS.EXCH.64 URZ, [UR8+0x22838], UR6 ;  /* 0x02283806083f75b2 */ /* 0x0008620008000100 */
[----:B------:R4:W1:Y:S02]  /*03c0*/  SYNCS.EXCH.64 URZ, [UR8+0x22848], UR4 ;  /* 0x02284804083f75b2 */ /* 0x0008640008000100 */
[----:B----4-:R-:W-:Y:S01]  /*03d0*/  NOP ;  /* 0x0000000000007918 */ /* 0x010fe20000000000 */
.L_x_2:
[----:B------:R-:W4:Y:S01]  /*03e0*/  SHFL.IDX PT, R2, R0, RZ, 0x1f ;  /* 0x00001fff00027589 */ /* 0x000f2200000e0000 */
[----:B------:R-:W-:Y:S01]  /*03f0*/  NOP ;  /* 0x0000000000007918 */ /* 0x000fe20000000000 */
[----:B----4-:R-:W-:-:S13]  /*0400*/  ISETP.NE.AND P0, PT, R2, RZ, PT ;  /* 0x000000ff0200720c */ /* 0x010fda0003f05270 */
[----:B------:R-:W-:Y:S05]  /*0410*/  @P0 BRA `(.L_x_3) ;  /* 0x0000000000480947 */ /* 0x000fea0003800000 */
[----:B-1----:R-:W1:Y:S01]  /*0420*/  S2UR UR5, SR_CgaCtaId ;  /* 0x00000000000579c3 */ /* 0x002e620000008800 */
[----:B------:R-:W-:Y:S01]  /*0430*/  UMOV UR4, 0x400 ;  /* 0x0000040000047882 */ /* 0x000fe20000000000 */
[----:B------:R-:W-:Y:S01]  /*0440*/  UMOV UR6, 0x1 ;  /* 0x0000000100067882 */ /* 0x000fe20000000000 */
[----:B------:R-:W-:Y:S01]  /*0450*/  UMOV UR7, 0x2 ;  /* 0x0000000200077882 */ /* 0x000fe20000000000 */
[----:B------:R-:W-:Y:S01]  /*0460*/  ELECT P0, URZ, PT ;  /* 0x00000000003f782f */ /* 0x000fe20003800000 */
[----:B-1----:R-:W-:Y:S02]  /*0470*/  ULEA UR8, UR5, UR4, 0x18 ;  /* 0x0000000405087291 */ /* 0x002fe4000f8ec03f */
[----:B------:R-:W-:-:S04]  /*0480*/  UIADD3 UR4, -UR6, 0x100000, URZ ;  /* 0x0010000006047890 */ /* 0x000fc8000fffe13f */
[----:B------:R-:W-:Y:S02]  /*0490*/  USHF.L.U32 UR5, UR4, 0xb, URZ ;  /* 0x0000000b04057899 */ /* 0x000fe4000800063f */
[----:B------:R-:W-:Y:S02]  /*04a0*/  USHF.L.U32 UR4, UR4, 0x1, URZ ;  /* 0x0000000104047899 */ /* 0x000fe4000800063f */
        /* <DEDUP_REMOVED lines=9> */
.L_x_3:
[----:B------:R-:W4:Y:S01]  /*0540*/  SHFL.IDX PT, R2, R0, RZ, 0x1f ;  /* 0x00001fff00027589 */ /* 0x000f2200000e0000 */
[----:B------:R-:W-:Y:S01]  /*0550*/  NOP ;  /* 0x0000000000007918 */ /* 0x000fe20000000000 */
[----:B----4-:R-:W-:-:S13]  /*0560*/  ISETP.NE.AND P0, PT, R2, RZ, PT ;  /* 0x000000ff0200720c */ /* 0x010fda0003f05270 */
[----:B------:R-:W-:Y:S05]  /*0570*/  @P0 BRA `(.L_x_4) ;  /* 0x0000000000380947 */ /* 0x000fea0003800000 */
[----:B-1----:R-:W1:Y:S01]  /*0580*/  S2UR UR5, SR_CgaCtaId ;  /* 0x00000000000579c3 */ /* 0x002e620000008800 */
[----:B------:R-:W-:Y:S01]  /*0590*/  UMOV UR4, 0x400 ;  /* 0x0000040000047882 */ /* 0x000fe20000000000 */
[----:B------:R-:W-:Y:S01]  /*05a0*/  UMOV UR7, 0x1 ;  /* 0x0000000100077882 */ /* 0x000fe20000000000 */
[----:B------:R-:W-:Y:S01]  /*05b0*/  ELECT P0, URZ, PT ;  /* 0x00000000003f782f */ /* 0x000fe20003800000 */
[----:B-1----:R-:W-:Y:S02]  /*05c0*/  ULEA UR6, UR5, UR4, 0x18 ;  /* 0x0000000405067291 */ /* 0x002fe4000f8ec03f */
[----:B------:R-:W-:-:S04]  /*05d0*/  UIADD3 UR4, -UR7, 0x100000, URZ ;  /* 0x0010000007047890 */ /* 0x000fc8000fffe13f */
[----:B------:R-:W-:Y:S02]  /*05e0*/  USHF.L.U32 UR5, UR4, 0xb, URZ ;  /* 0x0000000b04057899 */ /* 0x000fe4000800063f */
[----:B------:R-:W-:Y:S01]  /*05f0*/  USHF.L.U32 UR4, UR4, 0x1, URZ ;  /* 0x0000000104047899 */ /* 0x000fe2000800063f */
[----:B------:R-:W1:Y:S11]  /*0600*/  FENCE.VIEW.ASYNC.S ;  /* 0x00000000000073c6 */ /* 0x000e760000000000 */
[----:B-1----:R4:W1:Y:S01]  /*0610*/  SYNCS.EXCH.64 URZ, [UR6+0x22870], UR4 ;  /* 0x02287004063f75b2 */ /* 0x0028620008000100 */
[----:B------:R4:W1:Y:S01]  /*0620*/  SYNCS.EXCH.64 URZ, [UR6+0x22880], UR4 ;  /* 0x02288004063f75b2 */ /* 0x0008620008000100 */
[----:B------:R4:W1:Y:S01]  /*0630*/  SYNCS.EXCH.64 URZ, [UR6+0x22878], UR4 ;  /* 0x02287804063f75b2 */ /* 0x0008620008000100 */
[----:B------:R4:W1:Y:S02]  /*0640*/  SYNCS.EXCH.64 URZ, [UR6+0x22888], UR4 ;  /* 0x02288804063f75b2 */ /* 0x0008640008000100 */
[----:B----4-:R-:W-:Y:S01]  /*0650*/  NOP ;  /* 0x0000000000007918 */ /* 0x010fe20000000000 */
.L_x_4:
        /* <DEDUP_REMOVED lines=22> */
.L_x_5:
        /* <DEDUP_REMOVED lines=22> */
.L_x_6:
[----:B------:R-:W-:Y:S01]  /*0920*/  PLOP3.LUT P0, PT, PT, PT, UP0, 0x80, 0x0 ;  /* 0x000000000000781c */ /* 0x000fe20003f0f008 */
[----:B------:R-:W-:Y:S01]  /*0930*/  UMOV UR38, 0x1 ;  /* 0x0000000100267882 */ /* 0x000fe20000000000 */
[----:B------:R-:W-:Y:S01]  /*0940*/  NOP ;  /* 0x0000000000007918 */ /* 0x000fe20000000000 */
[----:B------:R-:W-:Y:S01]  /*0950*/  USEL UR38, UR38, 0x2, !UP0 ;  /* 0x0000000226267887 */ /* 0x000fe2000c000000 */
[----:B------:R-:W-:Y:S01]  /*0960*/  ULDC.64 UR40, c[0x0][0x208] ;  /* 0x0000820000287ab9 */ /* 0x000fe20000000a00 */
[----:B-123--:R-:W-:Y:S08]  /*0970*/  BAR.SYNC.DEFER_BLOCKING 0x0 ;  /* 0x0000000000007b1d */ /* 0x00eff00000010000 */
[----:B------:R-:W-:Y:S05]  /*0980*/  @!P0 BRA `(.L_x_7) ;  /* 0x0000006400388947 */ /* 0x000fea0003800000 */
.L_x_8:
[----:B------:R-:W-:-:S08]  /*0990*/  NOP ;  /* 0x0000000000007918 */ /* 0x000fd00000000000 */
[----:B------:R-:W1:Y:S02]  /*09a0*/  USETMAXREG.TRY_ALLOC.CTAPOOL UP0, 0xf0 ;  /* 0x000000f0000079c8 */ /* 0x000e640008000600 */
[----:B-1----:R-:W-:-:S13]  /*09b0*/  PLOP3.LUT P0, PT, PT, PT, UP0, 0x80, 0x0 ;  /* 0x000000000000781c */ /* 0x002fda0003f0f008 */
[----:B------:R-:W-:Y:S05]  /*09c0*/  @!P0 BRA `(.L_x_8) ;  /* 0xfffffffc00f08947 */ /* 0x000fea000383ffff */
[----:B------:R-:W1:Y:S08]  /*09d0*/  S2UR UR44, SR_CTAID.X ;  /* 0x00000000002c79c3 */ /* 0x000e700000002500 */
[----:B------:R-:W-:Y:S06]  /*09e0*/  BAR.ARV 0x8, 0x120 ;  /* 0x0204800000007b1d */ /* 0x000fec0000002000 */
[----:B------:R-:W-:-:S02]  /*09f0*/  ISETP.NE.AND P0, PT, R18, 0x1, PT ;  /* 0x000000011200780c */ /* 0x000fc40003f05270 */
[----:B------:R-:W1:Y:S11]  /*0a00*/  LDC R0, c[0x0][0xda4] ;  /* 0x00036900ff007b82 */ /* 0x000e760000000800 */
[----:B------:R-:W-:Y:S06]  /*0a10*/  @!P0 BAR.ARV 0x9, 0x100 ;  /* 0x0244000000008b1d */ /* 0x000fec0000002000 */
[----:B-1----:R-:W-:-:S13]  /*0a20*/  ISETP.LE.AND P0, PT, R0, UR44, PT ;  /* 0x0000002c00007c0c */ /* 0x002fda000bf03270 */
[----:B------:R-:W-:Y:S05]  /*0a30*/  @P0 EXIT ;  /* 0x000000000000094d */ /* 0x000fea0003800000 */
[----:B------:R-:W-:Y:S01]  /*0a40*/  VIADD R0, R3, 0xffffff80 ;  /* 0xffffff8003007836 */ /* 0x000fe20000000000 */
[----:B------:R-:W1:Y:S01]  /*0a50*/  S2UR UR4, SR_CgaCtaId ;  /* 0x00000000000479c3 */ /* 0x000e620000008800 */
[----:B------:R-:W-:Y:S01]  /*0a60*/  UMOV UR46, 0x400 ;  /* 0x00000400002e7882 */ /* 0x000fe20000000000 */
[----:B------:R-:W-:Y:S02]  /*0a70*/  ULOP3.LUT UR45, UR38, 0x1, URZ, 0xfc, !UPT ;  /* 0x00000001262d7892 */ /* 0x000fe4000f8efc3f */
[----:B------:R-:W-:Y:S01]  /*0a80*/  SHF.R.S32.HI R3, RZ, 0x1f, R0 ;  /* 0x0000001fff037819 */ /* 0x000fe20000011400 */
[----:B------:R-:W-:Y:S01]  /*0a90*/  ULDC.64 UR48, c[0x0][0x198] ;  /* 0x0000660000307ab9 */ /* 0x000fe20000000a00 */
[----:B------:R-:W-:Y:S01]  /*0aa0*/  UMOV UR43, URZ ;  /* 0x0000003f002b7c82 */ /* 0x000fe20008000000 */
[----:B------:R-:W-:Y:S01]  /*0ab0*/  UMOV UR42, URZ ;  /* 0x0000003f002a7c82 */ /* 0x000fe20008000000 */
[CC--:B------:R-:W-:Y:S01]  /*0ac0*/  LEA.HI R4, R3.reuse, R0.reuse, RZ, 0x7 ;  /* 0x0000000003047211 */ /* 0x0c0fe200078f38ff */
[----:B------:R-:W2:Y:S01]  /*0ad0*/  S2UR UR6, SR_SWINHI ;  /* 0x00000000000679c3 */ /* 0x000ea20000002f00 */
[----:B------:R-:W-:Y:S01]  /*0ae0*/  LEA.HI R6, R3, R0, RZ, 0x4 ;  /* 0x0000000003067211 */ /* 0x000fe200078f20ff */
[----:B------:R-:W-:Y:S01]  /*0af0*/  UMOV UR39, URZ ;  /* 0x0000003f00277c82 */ /* 0x000fe20008000000 */
[----:B------:R-:W-:-:S02]  /*0b00*/  LOP3.LUT R5, R4, 0xffffff80, RZ, 0xc0, !PT ;  /* 0xffffff8004057812 */ /* 0x000fc400078ec0ff */
[----:B------:R-:W-:Y:S02]  /*0b10*/  SHF.R.S32.HI R7, RZ, 0x4, R6 ;  /* 0x00000004ff077819 */ /* 0x000fe40000011406 */
[----:B------:R-:W-:Y:S02]  /*0b20*/  IADD3 R2, R0, -R5, RZ ;  /* 0x8000000500027210 */ /* 0x000fe40007ffe0ff */
[----:B------:R-:W-:Y:S02]  /*0b30*/  LOP3.LUT R5, R6, 0x3fffff0, RZ, 0xc0, !PT ;  /* 0x03fffff006057812 */ /* 0x000fe400078ec0ff */
[----:B------:R-:W-:Y:S02]  /*0b40*/  SHF.R.S32.HI R9, RZ, 0x1f, R2 ;  /* 0x0000001fff097819 */ /* 0x000fe40000011402 */
[----:B------:R-:W-:Y:S01]  /*0b50*/  LEA.HI R22, R3, R0, RZ, 0x5 ;  /* 0x0000000003167211 */ /* 0x000fe200078f28ff */
[----:B------:R-:W-:Y:S01]  /*0b60*/  IMAD.IADD R5, R0, 0x1, -R5 ;  /* 0x0000000100057824 */ /* 0x000fe200078e0a05 */
[----:B------:R-:W-:Y:S01]  /*0b70*/  LEA.HI R0, R9, R2, RZ, 0x2 ;  /* 0x0000000209007211 */ /* 0x000fe200078f10ff */
[----:B-1----:R-:W-:Y:S01]  /*0b80*/  ULEA UR46, UR4, UR46, 0x18 ;  /* 0x0000002e042e7291 */ /* 0x002fe2000f8ec03f */
[----:B------:R-:W-:-:S02]  /*0b90*/  LEA.HI R8, R6, R7, RZ, 0x1 ;  /* 0x0000000706087211 */ /* 0x000fc400078f08ff */
[--C-:B------:R-:W-:Y:S02]  /*0ba0*/  SHF.R.S32.HI R3, RZ, 0x2, R0.reuse ;  /* 0x00000002ff037819 */ /* 0x100fe40000011400 */
[----:B------:R-:W-:Y:S02]  /*0bb0*/  SHF.R.S32.HI R6, RZ, 0x1f, R0 ;  /* 0x0000001fff067819 */ /* 0x000fe40000011400 */
[----:B------:R-:W-:Y:S01]  /*0bc0*/  LOP3.LUT R8, R8, 0x1ffffffe, RZ, 0xc0, !PT ;  /* 0x1ffffffe08087812 */ /* 0x000fe200078ec0ff */
[----:B------:R-:W-:Y:S01]  /*0bd0*/  UMOV UR4, UR46 ;  /* 0x0000002e00047c82 */ /* 0x000fe20008000000 */
[----:B--2---:R-:W-:Y:S01]  /*0be0*/  UMOV UR5, UR6 ;  /* 0x0000000600057c82 */ /* 0x004fe20008000000 */
[----:B------:R-:W-:Y:S01]  /*0bf0*/  LEA.HI R6, R6, R3, RZ, 0x3 ;  /* 0x0000000306067211 */ /* 0x000fe200078f18ff */
[----:B------:R-:W-:Y:S01]  /*0c00*/  IMAD.U32 R17, RZ, RZ, UR5 ;  /* 0x00000005ff117e24 */ /* 0x000fe2000f8e00ff */
[----:B------:R-:W-:Y:S01]  /*0c10*/  SHF.R.S32.HI R22, RZ, 0x5, R22 ;  /* 0x00000005ff167819 */ /* 0x000fe20000011416 */
[----:B------:R-:W-:Y:S01]  /*0c20*/  IMAD.IADD R8, R7, 0x1, -R8 ;  /* 0x0000000107087824 */ /* 0x000fe200078e0a08 */
[----:B------:R-:W-:-:S02]  /*0c30*/  SHF.R.S32.HI R19, RZ, 0x7, R4 ;  /* 0x00000007ff137819 */ /* 0x000fc40000011404 */
[----:B------:R-:W-:Y:S02]  /*0c40*/  LOP3.LUT R6, R6, 0xfffffff8, RZ, 0xc0, !PT ;  /* 0xfffffff806067812 */ /* 0x000fe400078ec0ff */
[----:B------:R-:W-:Y:S02]  /*0c50*/  LEA R5, R22, R5, 0x4 ;  /* 0x0000000516057211 */ /* 0x000fe400078e20ff */
[----:B------:R-:W-:Y:S01]  /*0c60*/  LEA.HI R9, R9, R2, RZ, 0x5 ;  /* 0x0000000209097211 */ /* 0x000fe200078f28ff */
[----:B------:R-:W-:Y:S01]  /*0c70*/  IMAD.IADD R6, R3, 0x1, -R6 ;  /* 0x0000000103067824 */ /* 0x000fe200078e0a06 */
[----:B------:R-:W-:Y:S01]  /*0c80*/  LEA.HI R4, R4, R19, RZ, 0x1 ;  /* 0x0000001304047211 */ /* 0x000fe200078f08ff */
[----:B------:R-:W-:Y:S01]  /*0c90*/  IMAD R5, R5, 0x8, R8 ;  /* 0x0000000805057824 */ /* 0x000fe200078e0208 */
[----:B------:R-:W-:Y:S02]  /*0ca0*/  SHF.R.S32.HI R9, RZ, 0x5, R9 ;  /* 0x00000005ff097819 */ /* 0x000fe40000011409 */
[----:B------:R-:W-:Y:S01]  /*0cb0*/  LOP3.LUT R4, R4, 0x3fffffe, RZ, 0xc0, !PT ;  /* 0x03fffffe04047812 */ /* 0x000fe200078ec0ff */
[----:B------:R-:W-:Y:S01]  /*0cc0*/  IMAD.SHL.U32 R3, R5, 0x8, RZ ;  /* 0x0000000805037824 */ /* 0x000fe200078e00ff */
[----:B------:R-:W-:-:S02]  /*0cd0*/  MOV R16, UR4 ;  /* 0x0000000400107c02 */ /* 0x000fc40008000f00 */
[----:B------:R-:W-:Y:S01]  /*0ce0*/  LEA R9, R9, R6, 0x4 ;  /* 0x0000000609097211 */ /* 0x000fe200078e20ff */
[----:B------:R-:W-:Y:S01]  /*0cf0*/  IMAD.IADD R4, R19, 0x1, -R4 ;  /* 0x0000000113047824 */ /* 0x000fe200078e0a04 */
[----:B------:R-:W-:Y:S01]  /*0d00*/  LOP3.LUT R23, R0, 0x7ffffffc, RZ, 0xc0, !PT ;  /* 0x7ffffffc00177812 */ /* 0x000fe200078ec0ff */
[----:B------:R-:W-:-:S03]  /*0d10*/  IMAD.WIDE R16, R3, 0x2, R16 ;  /* 0x0000000203107825 */ /* 0x000fc600078e0210 */
[----:B------:R-:W-:Y:S01]  /*0d20*/  IADD3 R23, R2, -R23, RZ ;  /* 0x8000001702177210 */ /* 0x000fe20007ffe0ff */
[----:B------:R-:W-:-:S07]  /*0d30*/  IMAD R200, R4, 0x40, R9 ;  /* 0x0000004004c87824 */ /* 0x000fce00078e0209 */
.L_x_31:
[----:B------:R-:W1:Y:S01]  /*0d40*/  SHFL.IDX PT, R0, R19, RZ, 0x1f ;  /* 0x00001fff13007589 */ /* 0x000e6200000e0000 */
[----:B------:R-:W-:Y:S01]  /*0d50*/  ULDC.64 UR6, c[0x0][0x3f8] ;  /* 0x0000fe0000067ab9 */ /* 0x000fe20000000a00 */
[----:B------:R-:W-:Y:S01]  /*0d60*/  ULDC UR4, c[0x0][0xda8] ;  /* 0x00036a0000047ab9 */ /* 0x000fe20000000800 */
[----:B------:R-:W-:Y:S02]  /*0d70*/  UISETP.NE.U32.AND UP0, UPT, UR6, URZ, UPT ;  /* 0x0000003f0600728c */ /* 0x000fe4000bf05070 */
[----:B------:R-:W-:Y:S02]  /*0d80*/  UISETP.NE.AND UP1, UPT, UR4, 0x1, UPT ;  /* 0x000000010400788c */ /* 0x000fe4000bf25270 */
[----:B------:R-:W-:Y:S01]  /*0d90*/  UISETP.NE.AND.EX UP0, UPT, UR7, URZ, UPT, UP0 ;  /* 0x0000003f0700728c */ /* 0x000fe2000bf05300 */
[----:B------:R-:W-:Y:S01]  /*0da0*/  ULDC UR4, c[0x0][0xdb4] ;  /* 0x00036d0000047ab9 */ /* 0x000fe20000000800 */
[----:B------:R-:W-:Y:S01]  /*0db0*/  ULDC UR50, c[0x0][0x404] ;  /* 0x0001010000327ab9 */ /* 0x000fe20000000800 */
[----:B------:R-:W-:-:S02]  /*0dc0*/  UISETP.NE.AND UP2, UPT, UR4, 0x1, UPT ;  /* 0x000000010400788c */ /* 0x000fc4000bf45270 */
[----:B------:R-:W-:Y:S02]  /*0dd0*/  UIADD3 UR11, UR46, 0x18400, URZ ;  /* 0x000184002e0b7890 */ /* 0x000fe4000fffe03f */
[----:B------:R-:W-:Y:S01]  /*0de0*/  USEL UR50, UR50, 0x1, UP0 ;  /* 0x0000000132327887 */ /* 0x000fe20008000000 */
[----:B------:R-:W-:Y:S01]  /*0df0*/  ULDC UR10, c[0x0][0x2e0] ;  /* 0x0000b800000a7ab9 */ /* 0x000fe20000000800 */
[----:B------:R-:W-:Y:S02]  /*0e00*/  ULOP3.LUT UP0, URZ, UR11, 0x1bf, URZ, 0xc0, !UPT ;  /* 0x000001bf0b3f7892 */ /* 0x000fe4000f80c03f */
[----:B------:R-:W-:Y:S01]  /*0e10*/  UIMAD UR50, UR50, UR10, URZ ;  /* 0x0000000a323272a4 */ /* 0x000fe2000f8e023f */
[----:B------:R-:W-:Y:S01]  /*0e20*/  @UP1 ULDC UR6, c[0x0][0xdac] ;  /* 0x00036b0000061ab9 */ /* 0x000fe20000000800 */
[----:B------:R-:W-:Y:S01]  /*0e30*/  @UP1 ULDC UR12, c[0x0][0xdb0] ;  /* 0x00036c00000c1ab9 */ /* 0x000fe20000000800 */
[----:B-1----:R-:W-:Y:S01]  /*0e40*/  R2UR UR8, R0 ;  /* 0x00000000000872ca */ /* 0x002fe200000e0000 */
[----:B------:R-:W-:Y:S01]  /*0e50*/  UIMAD.WIDE.U32 UR6, UR44, UR6, URZ ;  /* 0x000000062c0672a5 */ /* 0x000fe2000f8e003f */
[----:B------:R-:W-:Y:S01]  /*0e60*/  PLOP3.LUT P0, PT, PT, PT, UP0, 0x80, 0x0 ;  /* 0x000000000000781c */ /* 0x000fe20003f0f008 */
[----:B------:R-:W-:-:S02]  /*0e70*/  UMOV UR37, UR44 ;  /* 0x0000002c00257c82 */ /* 0x000fc40008000000 */
[----:B------:R-:W-:-:S07]  /*0e80*/  @UP1 USHF.R.U32.HI UR37, URZ, UR12, UR7 ;  /* 0x0000000c3f251299 */ /* 0x000fce0008011607 */
[----:B------:R-:W-:Y:S01]  /*0e90*/  UMOV UR36, UR37 ;  /* 0x0000002500247c82 */ /* 0x000fe20008000000 */
[----:B------:R-:W-:-:S04]  /*0ea0*/  ULEA.HI UR4, UR8, UR8, URZ, 0x1 ;  /* 0x0000000808047291 */ /* 0x000fc8000f8f083f */
[----:B------:R-:W-:-:S03]  /*0eb0*/  ULOP3.LUT UR9, UR4, 0x1e, URZ, 0xc0, !UPT ;  /* 0x0000001e04097892 */ /* 0x000fc6000f8ec03f */
[----:B------:R-:W-:Y:S01]  /*0ec0*/  @UP2 ULDC.64 UR4, c[0x0][0xdb8] ;  /* 0x00036e0000042ab9 */ /* 0x000fe20000000a00 */
[----:B------:R-:W-:Y:S02]  /*0ed0*/  UIADD3 UR9, UR8, -UR9, URZ ;  /* 0x8000000908097290 */ /* 0x000fe4000fffe03f */
[----:B------:R-:W-:Y:S02]  /*0ee0*/  UIADD3 UR8, UR50, 0x5f, URZ ;  /* 0x0000005f32087890 */ /* 0x000fe4000fffe03f */
[----:B------:R-:W-:Y:S02]  /*0ef0*/  ULEA UR10, UR9, UR11, 0xd ;  /* 0x0000000b090a7291 */ /* 0x000fe4000f8e683f */
[----:B------:R-:W-:Y:S02]  /*0f00*/  UIMAD.WIDE UR8, UR8, 0x2aaaaaab, URZ ;  /* 0x2aaaaaab080878a5 */ /* 0x000fe4000f8e023f */
[----:B------:R-:W-:Y:S02]  /*0f10*/  UIMAD.WIDE.U32 UR6, UR37, UR4, URZ ;  /* 0x00000004250672a5 */ /* 0x000fe4000f8e003f */
[----:B------:R-:W-:-:S02]  /*0f20*/  USHF.R.U32.HI UR10, URZ, 0x4, UR10 ;  /* 0x000000043f0a7899 */ /* 0x000fc4000801160a */
[----:B------:R-:W-:Y:S02]  /*0f30*/  USHF.R.U32.HI UR47, URZ, 0x1f, UR9 ;  /* 0x0000001f3f2f7899 */ /* 0x000fe40008011609 */
[----:B------:R-:W-:Y:S02]  /*0f40*/  ULOP3.LUT UR51, UR10, 0x3fff, URZ, 0xc0, !UPT ;  /* 0x00003fff0a337892 */ /* 0x000fe4000f8ec03f */
[----:B------:R-:W-:Y:S02]  /*0f50*/  @UP2 USHF.R.U32.HI UR36, URZ, UR5, UR7 ;  /* 0x000000053f242299 */ /* 0x000fe40008011607 */
[----:B------:R-:W-:Y:S01]  /*0f60*/  ULEA.HI.SX32 UR47, UR9, UR47, 0x1c ;  /* 0x0000002f092f7291 */ /* 0x000fe2000f8fe23f */
[----:B--2---:R-:W-:Y:S11]  /*0f70*/  @!P0 BRA `(.L_x_9) ;  /* 0x0000000000408947 */ /* 0x004ff60003800000 */
[----:B------:R-:W-:Y:S01]  /*0f80*/  MOV R0, 0x0 ;  /* 0x0000000000007802 */ /* 0x000fe20000000f00 */
[----:B------:R-:W-:Y:S01]  /*0f90*/  ULDC.64 UR4, c[0x4][0x90] ;  /* 0x0100240000047ab9 */ /* 0x000fe20000000a00 */
[----:B------:R-:W-:Y:S01]  /*0fa0*/  ULDC.64 UR6, c[0x4][0x28] ;  /* 0x01000a0000067ab9 */ /* 0x000fe20000000a00 */
[----:B------:R-:W-:Y:S01]  /*0fb0*/  IMAD.U32 R4, RZ, RZ, UR4 ;  /* 0x00000004ff047e24 */ /* 0x000fe2000f8e00ff */
[----:B------:R1:W2:Y:S01]  /*0fc0*/  LDC.64 R14, c[0x4][R0] ;  /* 0x01000000000e7b82 */ /* 0x0002a20000000a00 */
[----:B------:R-:W-:Y:S01]  /*0fd0*/  IMAD.U32 R5, RZ, RZ, UR5 ;  /* 0x00000005ff057e24 */ /* 0x000fe2000f8e00ff */
[----:B------:R-:W-:Y:S01]  /*0fe0*/  ULDC.64 UR4, c[0x4][0x98] ;  /* 0x0100260000047ab9 */ /* 0x000fe20000000a00 */
[----:B------:R-:W-:Y:S01]  /*0ff0*/  IMAD.U32 R10, RZ, RZ, UR6 ;  /* 0x00000006ff0a7e24 */ /* 0x000fe2000f8e00ff */
[----:B------:R-:W-:Y:S01]  /*1000*/  MOV R6, UR4 ;  /* 0x0000000400067c02 */ /* 0x000fe20008000f00 */
[----:B------:R-:W-:Y:S01]  /*1010*/  IMAD.U32 R7, RZ, RZ, UR5 ;  /* 0x00000005ff077e24 */ /* 0x000fe2000f8e00ff */
[----:B------:R-:W-:Y:S01]  /*1020*/  MOV R11, UR7 ;  /* 0x00000007000b7c02 */ /* 0x000fe20008000f00 */
[----:B------:R-:W-:Y:S01]  /*1030*/  IMAD.MOV.U32 R8, RZ, RZ, 0x70 ;  /* 0x00000070ff087424 */ /* 0x000fe200078e00ff */
[----:B------:R-:W-:Y:S01]  /*1040*/  MOV R13, RZ ;  /* 0x000000ff000d7202 */ /* 0x000fe20000000f00 */
[----:B-1----:R-:W-:-:S07]  /*1050*/  IMAD.MOV.U32 R12, RZ, RZ, 0x1 ;  /* 0x00000001ff0c7424 */ /* 0x002fce00078e00ff */
[----:B------:R-:W-:-:S07]  /*1060*/  LEPC R20, `(.L_x_9) ;  /* 0x000000001014794e */ /* 0x000fce0000000000 */
[----:B--2---:R-:W-:Y:S05]  /*1070*/  CALL.ABS.NOINC R14 ;  /* 0x000000000e007343 */ /* 0x004fea0003c00000 */
.L_x_9:
[----:B------:R-:W-:Y:S01]  /*1080*/  ULOP3.LUT UR4, UR43, 0x1, URZ, 0xc0, !UPT ;  /* 0x000000012b047892 */ /* 0x000fe2000f8ec03f */
[----:B------:R-:W-:-:S05]  /*1090*/  VIADD R6, R18, 0x8 ;  /* 0x0000000812067836 */ /* 0x000fca0000000000 */
[----:B------:R-:W-:-:S05]  /*10a0*/  IMAD.U32 R0, RZ, RZ, UR4 ;  /* 0x00000004ff007e24 */ /* 0x000fca000f8e00ff */
[----:B------:R-:W-:-:S04]  /*10b0*/  SHF.L.U32 R0, R0, 0x1f, RZ ;  /* 0x0000001f00007819 */ /* 0x000fc800000006ff */
[----:B------:R-:W1:Y:S02]  /*10c0*/  SYNCS.PHASECHK.TRANS64.TRYWAIT P0, [UR46+0x22800], R0 ;  /* 0x02280000ff0075a7 */ /* 0x000e64000800016e */
[----:B-1----:R-:W-:Y:S05]  /*10d0*/  @!P0 BRA `(.L_x_10) ;  /* 0x0000008800848947 */ /* 0x002fea0003800000 */
.L_x_87:
[----:B-1----:R-:W-:Y:S01]  /*10e0*/  MOV R0, UR45 ;  /* 0x0000002d00007c02 */ /* 0x002fe20008000f00 */
[----:B------:R-:W-:Y:S05]  /*10f0*/  WARPSYNC.ALL ;  /* 0x0000000000007948 */ /* 0x000fea0003800000 */
[----:B------:R1:W-:Y:S01]  /*1100*/  BAR.SYNC.DEFER_BLOCKING R6, 0x100 ;  /* 0x000400060000751d */ /* 0x0003e20000010000 */
[----:B------:R-:W-:-:S13]  /*1110*/  ISETP.NE.AND P0, PT, R0, 0x3, PT ;  /* 0x000000030000780c */ /* 0x000fda0003f05270 */
[----:B-1----:R-:W-:Y:S05]  /*1120*/  @!P0 BRA `(.L_x_11) ;  /* 0x0000000000048947 */ /* 0x002fea0003800000 */
[----:B------:R-:W-:Y:S01]  /*1130*/  BPT.TRAP 0x1 ;  /* 0x000000040000795c */ /* 0x000fe20000300000 */
.L_x_11:
[----:B------:R-:W-:Y:S01]  /*1140*/  ULEA UR21, UR39, UR46, 0x3 ;  /* 0x0000002e27157291 */ /* 0x000fe2000f8e183f */
[----:B------:R-:W-:-:S05]  /*1150*/  IMAD.U32 R7, RZ, RZ, UR42 ;  /* 0x0000002aff077e24 */ /* 0x000fca000f8e00ff */
[----:B------:R-:W-:-:S04]  /*1160*/  SHF.L.U32 R7, R7, 0x1f, RZ ;  /* 0x0000001f07077819 */ /* 0x000fc800000006ff */
[----:B------:R1:W2:Y:S01]  /*1170*/  SYNCS.PHASECHK.TRANS64.TRYWAIT P1, [UR21+0x22830], R7 ;  /* 0x02283007ff0075a7 */ /* 0x0002a20008020155 */
[----:B------:R-:W-:Y:S05]  /*1180*/  @!P0 BRA `(.L_x_12) ;  /* 0x0000000000048947 */ /* 0x000fea0003800000 */
[----:B------:R-:W-:Y:S01]  /*1190*/  BPT.TRAP 0x1 ;  /* 0x000000040000795c */ /* 0x000fe20000300000 */
.L_x_12:
[----:B--2---:R-:W-:Y:S05]  /*11a0*/  @P1 BRA `(.L_x_13) ;  /* 0x0000000000081947 */ /* 0x004fea0003800000 */
[----:B------:R-:W2:Y:S02]  /*11b0*/  SYNCS.PHASECHK.TRANS64.TRYWAIT P1, [UR21+0x22830], R7 ;  /* 0x02283007ff0075a7 */ /* 0x000ea40008020155 */
[----:B--2---:R-:W-:Y:S05]  /*11c0*/  @!P1 BRA `(.L_x_14) ;  /* 0x0000008800609947 */ /* 0x004fea0003800000 */
.L_x_13:
[----:B------:R-:W-:Y:S01]  /*11d0*/  UIADD3 UR4, UR46, 0x1c400, URZ ;  /* 0x0001c4002e047890 */ /* 0x000fe2000fffe03f */
[----:B------:R-:W-:Y:S01]  /*11e0*/  WARPGROUP.ARRIVE ;  /* 0x00000000000079c5 */ /* 0x000fe20000000000 */
[----:B------:R-:W-:Y:S01]  /*11f0*/  ULOP3.LUT UR16, UR51, 0x10000, URZ, 0xfc, !UPT ;  /* 0x0001000033107892 */ /* 0x000fe2000f8efc3f */
[----:B------:R-:W-:Y:S01]  /*1200*/  P2R R15, PR, RZ, 0x1 ;  /* 0x00000001ff0f7803 */ /* 0x000fe20000000000 */
[----:B------:R-:W-:-:S03]  /*1210*/  USHF.R.U32.HI UR4, URZ, 0x4, UR4 ;  /* 0x000000043f047899 */ /* 0x000fc60008011604 */
[----:B------:R-:W3:Y:S01]  /*1220*/  S2R R21, SR_TID.X ;  /* 0x0000000000157919 */ /* 0x000ee20000002100 */
[----:B------:R-:W-:Y:S01]  /*1230*/  UMOV UR17, 0x40000040 ;  /* 0x4000004000117882 */ /* 0x000fe20000000000 */
[----:B------:R-:W-:Y:S01]  /*1240*/  UMOV UR19, 0x40000040 ;  /* 0x4000004000137882 */ /* 0x000fe20000000000 */
[----:B------:R-:W-:Y:S01]  /*1250*/  ULOP3.LUT UR4, UR4, 0x3fff, URZ, 0xc0, !UPT ;  /* 0x00003fff04047892 */ /* 0x000fe2000f8ec03f */
[----:B------:R-:W-:Y:S01]  /*1260*/  UMOV UR5, 0x40000040 ;  /* 0x4000004000057882 */ /* 0x000fe20000000000 */
[----:B------:R-:W-:Y:S02]  /*1270*/  UMOV UR7, 0x40000040 ;  /* 0x4000004000077882 */ /* 0x000fe40000000000 */
[----:B------:R-:W-:Y:S02]  /*1280*/  ULOP3.LUT UR20, UR4, 0x10000, URZ, 0xfc, !UPT ;  /* 0x0001000004147892 */ /* 0x000fe4000f8efc3f */
[----:B------:R-:W-:Y:S02]  /*1290*/  UIADD3 UR4, UR16, 0x2, URZ ;  /* 0x0000000210047890 */ /* 0x000fe4000fffe03f */
[----:B------:R-:W-:-:S02]  /*12a0*/  UIMAD UR18, UR39, 0x300, UR20 ;  /* 0x00000300271278a4 */ /* 0x000fc4000f8e0214 */
[----:B------:R-:W-:Y:S02]  /*12b0*/  UIADD3 UR8, UR16, 0x4, URZ ;  /* 0x0000000410087890 */ /* 0x000fe4000fffe03f */
[----:B------:R-:W-:Y:S02]  /*12c0*/  UIADD3 UR6, UR18, 0x2, URZ ;  /* 0x0000000212067890 */ /* 0x000fe4000fffe03f */
[----:B------:R-:W-:Y:S01]  /*12d0*/  UIADD3 UR10, UR18, 0x4, URZ ;  /* 0x00000004120a7890 */ /* 0x000fe2000fffe03f */
[----:B------:R-:W-:Y:S02]  /*12e0*/  UMOV UR9, 0x40000040 ;  /* 0x4000004000097882 */ /* 0x000fe40000000000 */
[----:B------:R-:W-:Y:S01]  /*12f0*/  HGMMA.64x96x16.F32.BF16 R24, gdesc[UR16], RZ, !UPT, gsb0 ;  /* 0x01600000101879f0 */ /* 0x000fe2000c0018ff */
[----:B------:R-:W-:Y:S01]  /*1300*/  UMOV UR11, 0x40000040 ;  /* 0x40000040000b7882 */ /* 0x000fe20000000000 */
[----:B------:R-:W-:Y:S02]  /*1310*/  UIADD3 UR12, UR16, 0x6, URZ ;  /* 0x00000006100c7890 */ /* 0x000fe4000fffe03f */
[----:B------:R-:W-:Y:S01]  /*1320*/  UIADD3 UR14, UR18, 0x6, URZ ;  /* 0x00000006120e7890 */ /* 0x000fe2000fffe03f */
[----:B------:R-:W-:Y:S01]  /*1330*/  UMOV UR13, 0x40000040 ;  /* 0x40000040000d7882 */ /* 0x000fe20000000000 */
[----:B------:R-:W-:Y:S01]  /*1340*/  UMOV UR15, 0x40000040 ;  /* 0x40000040000f7882 */ /* 0x000fe20000000000 */
[----:B---3--:R-:W-:Y:S01]  /*1350*/  LOP3.LUT R21, R21, 0x7f, RZ, 0xc0, !PT ;  /* 0x0000007f15157812 */ /* 0x008fe200078ec0ff */
[----:B------:R-:W-:-:S02]  /*1360*/  WARPGROUP.DEPBAR.LE gsb0, 0x0 ;  /* 0x00008000000079c5 */ /* 0x000fc40000010000 */
[----:B------:R-:W-:-:S06]  /*1370*/  WARPGROUP.ARRIVE ;  /* 0x00000000000079c5 */ /* 0x000fcc0000000000 */
[----:B------:R-:W-:Y:S01]  /*1380*/  HGMMA.64x96x16.F32.BF16 R24, gdesc[UR4], R24, gsb0 ;  /* 0x01600000041879f0 */ /* 0x000fe20008001818 */
[----:B------:R-:W-:Y:S01]  /*1390*/  ULDC UR7, c[0x0][0x9d8] ;  /* 0x0002760000077ab9 */ /* 0x000fe20000000800 */
[----:B------:R-:W-:-:S04]  /*13a0*/  UIMAD UR6, UR47, -0x60, UR50 ;  /* 0xffffffa02f0678a4 */ /* 0x000fc8000f8e0232 */
[----:B------:R-:W-:-:S06]  /*13b0*/  UIADD3 UR6, UR6, 0x60, URZ ;  /* 0x0000006006067890 */ /* 0x000fcc000fffe03f */
[----:B------:R-:W-:-:S04]  /*13c0*/  IMAD.U32 R4, RZ, RZ, UR6 ;  /* 0x00000006ff047e24 */ /* 0x000fc8000f8e00ff */
[----:B------:R-:W-:-:S05]  /*13d0*/  IMAD R4, R23, -0x2, R4 ;  /* 0xfffffffe17047824 */ /* 0x000fca00078e0204 */
[C---:B------:R-:W-:Y:S02]  /*13e0*/  ISETP.GT.AND P6, PT, R4.reuse, RZ, PT ;  /* 0x000000ff0400720c */ /* 0x040fe40003fc4270 */
[C---:B------:R-:W-:Y:S02]  /*13f0*/  ISETP.GT.AND P5, PT, R4.reuse, 0x1, PT ;  /* 0x000000010400780c */ /* 0x040fe40003fa4270 */
[C---:B------:R-:W-:Y:S02]  /*1400*/  ISETP.GT.AND P4, PT, R4.reuse, 0x8, PT ;  /* 0x000000080400780c */ /* 0x040fe40003f84270 */
[C---:B------:R-:W-:Y:S02]  /*1410*/  ISETP.GT.AND P3, PT, R4.reuse, 0x9, PT ;  /* 0x000000090400780c */ /* 0x040fe40003f64270 */
[C---:B------:R-:W-:Y:S02]  /*1420*/  ISETP.GT.AND P1, PT, R4.reuse, 0x10, PT ;  /* 0x000000100400780c */ /* 0x040fe40003f24270 */
[----:B------:R-:W-:Y:S01]  /*1430*/  ISETP.GT.AND P2, PT, R4, 0x11, PT ;  /* 0x000000110400780c */ /* 0x000fe20003f44270 */
[----:B------:R-:W-:-:S02]  /*1440*/  WARPGROUP.DEPBAR.LE gsb0, 0x0 ;  /* 0x00008000000079c5 */ /* 0x000fc40000010000 */
[----:B------:R-:W-:-:S06]  /*1450*/  WARPGROUP.ARRIVE ;  /* 0x00000000000079c5 */ /* 0x000fcc0000000000 */
[----:B------:R-:W-:Y:S01]  /*1460*/  HGMMA.64x96x16.F32.BF16 R24, gdesc[UR8], R24, gsb0 ;  /* 0x01600000081879f0 */ /* 0x000fe20008001818 */
[----:B------:R-:W-:Y:S02]  /*1470*/  ULDC UR10, c[0x0][0x988] ;  /* 0x00026200000a7ab9 */ /* 0x000fe40000000800 */
[----:B------:R-:W-:Y:S02]  /*1480*/  WARPGROUP.DEPBAR.LE gsb0, 0x0 ;  /* 0x00008000000079c5 */ /* 0x000fe40000010000 */
[----:B------:R-:W-:-:S06]  /*1490*/  WARPGROUP.ARRIVE ;  /* 0x00000000000079c5 */ /* 0x000fcc0000000000 */
[----:B------:R-:W-:Y:S03]  /*14a0*/  HGMMA.64x96x16.F32.BF16 R24, gdesc[UR12], R24, gsb0 ;  /* 0x016000000c1879f0 */ /* 0x000fe60008001818 */
[----:B------:R-:W-:Y:S02]  /*14b0*/  WARPGROUP.DEPBAR.LE gsb0, 0x0 ;  /* 0x00008000000079c5 */ /* 0x000fe40000010000 */
[----:B------:R-:W-:Y:S01]  /*14c0*/  FMUL.FTZ R24, R24, UR7 ;  /* 0x0000000718187c20 */ /* 0x000fe20008410000 */
[----:B------:R-:W-:Y:S01]  /*14d0*/  FMUL.FTZ R25, R25, UR7 ;  /* 0x0000000719197c20 */ /* 0x000fe20008410000 */
[----:B------:R-:W-:Y:S01]  /*14e0*/  FMUL.FTZ R28, R28, UR7 ;  /* 0x000000071c1c7c20 */ /* 0x000fe20008410000 */
[----:B------:R-:W-:Y:S01]  /*14f0*/  FMUL.FTZ R29, R29, UR7 ;  /* 0x000000071d1d7c20 */ /* 0x000fe20008410000 */
[----:B------:R-:W-:Y:S01]  /*1500*/  FMUL.FTZ R32, R32, UR7 ;  /* 0x0000000720207c20 */ /* 0x000fe20008410000 */
[----:B------:R-:W-:Y:S01]  /*1510*/  FMUL.FTZ R33, R33, UR7 ;  /* 0x0000000721217c20 */ /* 0x000fe20008410000 */
[----:B------:R-:W3:Y:S01]  /*1520*/  MUFU.TANH R24, R24 ;  /* 0x0000001800187308 */ /* 0x000ee20000002400 */
[----:B------:R-:W-:Y:S01]  /*1530*/  FMUL.FTZ R26, R26, UR7 ;  /* 0x000000071a1a7c20 */ /* 0x000fe20008410000 */
[----:B------:R-:W-:Y:S01]  /*1540*/  FMUL.FTZ R36, R36, UR7 ;  /* 0x0000000724247c20 */ /* 0x000fe20008410000 */
[----:B------:R-:W-:Y:S01]  /*1550*/  FMUL.FTZ R27, R27, UR7 ;  /* 0x000000071b1b7c20 */ /* 0x000fe20008410000 */
[----:B------:R-:W-:Y:S01]  /*1560*/  FMUL.FTZ R37, R37, UR7 ;  /* 0x0000000725257c20 */ /* 0x000fe20008410000 */
[----:B------:R-:W-:Y:S01]  /*1570*/  FMUL.FTZ R30, R30, UR7 ;  /* 0x000000071e1e7c20 */ /* 0x000fe20008410000 */
[----:B------:R-:W-:Y:S01]  /*1580*/  FMUL.FTZ R40, R40, UR7 ;  /* 0x0000000728287c20 */ /* 0x000fe20008410000 */
[----:B------:R-:W-:Y:S01]  /*1590*/  FMUL.FTZ R31, R31, UR7 ;  /* 0x000000071f1f7c20 */ /* 0x000fe20008410000 */
[----:B------:R-:W4:Y:S01]  /*15a0*/  MUFU.TANH R25, R25 ;  /* 0x0000001900197308 */ /* 0x000f220000002400 */
[----:B------:R-:W-:Y:S01]  /*15b0*/  FMUL.FTZ R41, R41, UR7 ;  /* 0x0000000729297c20 */ /* 0x000fe20008410000 */
[----:B------:R-:W-:Y:S01]  /*15c0*/  FMUL.FTZ R34, R34, UR7 ;  /* 0x0000000722227c20 */ /* 0x000fe20008410000 */
[----:B------:R-:W-:Y:S01]  /*15d0*/  FMUL.FTZ R44, R44, UR7 ;  /* 0x000000072c2c7c20 */ /* 0x000fe20008410000 */
[----:B------:R-:W-:Y:S01]  /*15e0*/  FMUL.FTZ R35, R35, UR7 ;  /* 0x0000000723237c20 */ /* 0x000fe20008410000 */
[----:B------:R-:W-:Y:S01]  /*15f0*/  FMUL.FTZ R38, R38, UR7 ;  /* 0x0000000726267c20 */ /* 0x000fe20008410000 */
[----:B------:R-:W-:Y:S01]  /*1600*/  FMUL.FTZ R45, R45, UR7 ;  /* 0x000000072d2d7c20 */ /* 0x000fe20008410000 */
[----:B------:R-:W-:Y:S01]  /*1610*/  FMUL.FTZ R39, R39, UR7 ;  /* 0x0000000727277c20 */ /* 0x000fe20008410000 */
[----:B------:R-:W5:Y:S01]  /*1620*/  MUFU.TANH R28, R28 ;  /* 0x0000001c001c7308 */ /* 0x000f620000002400 */
[----:B---3--:R-:W-:Y:S01]  /*1630*/  FSEL R24, R24, -INF , P6 ;  /* 0xff80000018187808 */ /* 0x008fe20003000000 */
[----:B------:R-:W-:Y:S01]  /*1640*/  FMUL.FTZ R48, R48, UR7 ;  /* 0x0000000730307c20 */ /* 0x000fe20008410000 */
[----:B------:R-:W-:Y:S01]  /*1650*/  FMUL.FTZ R42, R42, UR7 ;  /* 0x000000072a2a7c20 */ /* 0x000fe20008410000 */
[----:B------:R-:W-:Y:S01]  /*1660*/  FMUL.FTZ R49, R49, UR7 ;  /* 0x0000000731317c20 */ /* 0x000fe20008410000 */
[----:B------:R-:W-:Y:S01]  /*1670*/  FMUL.FTZ R43, R43, UR7 ;  /* 0x000000072b2b7c20 */ /* 0x000fe20008410000 */
[----:B------:R-:W-:Y:S01]  /*1680*/  FMUL.FTZ R52, R52, UR7 ;  /* 0x0000000734347c20 */ /* 0x000fe20008410000 */
[----:B------:R-:W-:Y:S01]  /*1690*/  FMUL.FTZ R47, R47, UR7 ;  /* 0x000000072f2f7c20 */ /* 0x000fe20008410000 */
[----:B------:R-:W3:Y:S01]  /*16a0*/  MUFU.TANH R29, R29 ;  /* 0x0000001d001d7308 */ /* 0x000ee20000002400 */
[----:B----4-:R-:W-:Y:S01]  /*16b0*/  FSEL R25, R25, -INF , P5 ;  /* 0xff80000019197808 */ /* 0x010fe20002800000 */
[----:B------:R-:W-:Y:S01]  /*16c0*/  FMUL.FTZ R53, R53, UR7 ;  /* 0x0000000735357c20 */ /* 0x000fe20008410000 */
[----:B------:R-:W-:Y:S01]  /*16d0*/  FMUL.FTZ R46, R46, UR7 ;  /* 0x000000072e2e7c20 */ /* 0x000fe20008410000 */
[----:B------:R-:W-:Y:S01]  /*16e0*/  FMUL.FTZ R56, R56, UR7 ;  /* 0x0000000738387c20 */ /* 0x000fe20008410000 */
[----:B------:R-:W-:Y:S01]  /*16f0*/  FMNMX.FTZ R5, R24, R25, !PT ;  /* 0x0000001918057209 */ /* 0x000fe20007810000 */
[----:B------:R-:W-:Y:S01]  /*1700*/  FMUL.FTZ R50, R50, UR7 ;  /* 0x0000000732327c20 */ /* 0x000fe20008410000 */
[----:B------:R-:W-:Y:S01]  /*1710*/  FMUL.FTZ R57, R57, UR7 ;  /* 0x0000000739397c20 */ /* 0x000fe20008410000 */
[----:B------:R-:W4:Y:S01]  /*1720*/  MUFU.TANH R32, R32 ;  /* 0x0000002000207308 */ /* 0x000f220000002400 */
[----:B-----5:R-:W-:Y:S01]  /*1730*/  FSEL R28, R28, -INF , P4 ;  /* 0xff8000001c1c7808 */ /* 0x020fe20002000000 */
[----:B------:R-:W-:Y:S01]  /*1740*/  FMUL.FTZ R51, R51, UR7 ;  /* 0x0000000733337c20 */ /* 0x000fe20008410000 */
[----:B------:R-:W-:Y:S01]  /*1750*/  FMUL.FTZ R60, R60, UR7 ;  /* 0x000000073c3c7c20 */ /* 0x000fe20008410000 */
[----:B------:R-:W-:Y:S01]  /*1760*/  FMUL.FTZ R54, R54, UR7 ;  /* 0x0000000736367c20 */ /* 0x000fe20008410000 */
[----:B------:R-:W-:Y:S01]  /*1770*/  FMNMX.FTZ R12, R28, R5, !PT ;  /* 0x000000051c0c7209 */ /* 0x000fe20007810000 */
[----:B------:R-:W-:Y:S01]  /*1780*/  FMUL.FTZ R61, R61, UR7 ;  /* 0x000000073d3d7c20 */ /* 0x000fe20008410000 */
[----:B------:R-:W-:Y:S01]  /*1790*/  FMUL.FTZ R55, R55, UR7 ;  /* 0x0000000737377c20 */ /* 0x000fe20008410000 */
[----:B--2---:R-:W2:Y:S01]  /*17a0*/  MUFU.TANH R0, R26 ;  /* 0x0000001a00007308 */ /* 0x004ea20000002400 */
[----:B---3--:R-:W-:Y:S01]  /*17b0*/  FSEL R29, R29, -INF , P3 ;  /* 0xff8000001d1d7808 */ /* 0x008fe20001800000 */
[----:B------:R-:W-:Y:S01]  /*17c0*/  FMUL.FTZ R64, R64, UR7 ;  /* 0x0000000740407c20 */ /* 0x000fe20008410000 */
[----:B------:R-:W-:Y:S01]  /*17d0*/  FMUL.FTZ R58, R58, UR7 ;  /* 0x000000073a3a7c20 */ /* 0x000fe20008410000 */
[----:B------:R-:W-:Y:S01]  /*17e0*/  FMUL.FTZ R65, R65, UR7 ;  /* 0x0000000741417c20 */ /* 0x000fe20008410000 */
[----:B------:R-:W-:Y:S01]  /*17f0*/  FMNMX.FTZ R5, R29, R12, !PT ;  /* 0x0000000c1d057209 */ /* 0x000fe20007810000 */
        /* <DEDUP_REMOVED lines=11> */
[----:B--2---:R-:W-:Y:S01]  /*18b0*/  FSEL R0, R0, -INF , P6 ;  /* 0xff80000000007808 */ /* 0x004fe20003000000 */
[----:B------:R-:W-:Y:S01]  /*18c0*/  FMUL.FTZ R70, R70, UR7 ;  /* 0x0000000746467c20 */ /* 0x000fe20008410000 */
[----:B------:R-:W-:Y:S01]  /*18d0*/  ISETP.GT.AND P6, PT, R4, 0x18, PT ;  /* 0x000000180400780c */ /* 0x000fe20003fc4270 */
[----:B------:R-:W-:-:S04]  /*18e0*/  FMUL.FTZ R71, R71, UR7 ;  /* 0x0000000747477c20 */ /* 0x000fc80008410000 */
[----:B------:R-:W2:Y:S01]  /*18f0*/  MUFU.TANH R36, R36 ;  /* 0x0000002400247308 */ /* 0x000ea20000002400 */
[----:B---3--:R-:W-:-:S04]  /*1900*/  FSEL R33, R33, -INF , P2 ;  /* 0xff80000021217808 */ /* 0x008fc80001000000 */
[----:B------:R-:W-:-:S03]  /*1910*/  FMNMX.FTZ R5, R33, R12, !PT ;  /* 0x0000000c21057209 */ /* 0x000fc60007810000 */
[----:B------:R-:W3:Y:S01]  /*1920*/  MUFU.TANH R8, R30 ;  /* 0x0000001e00087308 */ /* 0x000ee20000002400 */
[----:B----4-:R-:W-:Y:S02]  /*1930*/  FSEL R3, R3, -INF , P5 ;  /* 0xff80000003037808 */ /* 0x010fe40002800000 */
[----:B------:R-:W-:-:S05]  /*1940*/  ISETP.GT.AND P5, PT, R4, 0x19, PT ;  /* 0x000000190400780c */ /* 0x000fca0003fa4270 */
[----:B------:R-:W4:Y:S01]  /*1950*/  MUFU.TANH R37, R37 ;  /* 0x0000002500257308 */ /* 0x000f220000002400 */
[----:B--2---:R-:W-:-:S04]  /*1960*/  FSEL R36, R36, -INF , P6 ;  /* 0xff80000024247808 */ /* 0x004fc80003000000 */
[----:B------:R-:W-:-:S03]  /*1970*/  FMNMX.FTZ R12, R36, R5, !PT ;  /* 0x00000005240c7209 */ /* 0x000fc60007810000 */
[----:B------:R-:W2:Y:S01]  /*1980*/  MUFU.TANH R9, R31 ;  /* 0x0000001f00097308 */ /* 0x000ea20000002400 */
[----:B---3--:R-:W-:Y:S02]  /*1990*/  FSEL R8, R8, -INF , P4 ;  /* 0xff80000008087808 */ /* 0x008fe40002000000 */
[----:B------:R-:W-:-:S05]  /*19a0*/  ISETP.GT.AND P4, PT, R4, 0x20, PT ;  /* 0x000000200400780c */ /* 0x000fca0003f84270 */
[----:B------:R-:W3:Y:S01]  /*19b0*/  MUFU.TANH R40, R40 ;  /* 0x0000002800287308 */ /* 0x000ee20000002400 */
[----:B----4-:R-:W-:-:S04]  /*19c0*/  FSEL R37, R37, -INF , P5 ;  /* 0xff80000025257808 */ /* 0x010fc80002800000 */
[----:B------:R-:W-:-:S03]  /*19d0*/  FMNMX.FTZ R5, R37, R12, !PT ;  /* 0x0000000c25057209 */ /* 0x000fc60007810000 */
[----:B------:R-:W4:Y:S01]  /*19e0*/  MUFU.TANH R10, R34 ;  /* 0x00000022000a7308 */ /* 0x000f220000002400 */
[----:B--2---:R-:W-:Y:S02]  /*19f0*/  FSEL R9, R9, -INF , P3 ;  /* 0xff80000009097808 */ /* 0x004fe40001800000 */
[----:B------:R-:W-:-:S05]  /*1a00*/  ISETP.GT.AND P3, PT, R4, 0x21, PT ;  /* 0x000000210400780c */ /* 0x000fca0003f64270 */
        /* <DEDUP_REMOVED lines=88> */
[----:B--2---:R-:W-:-:S04]  /*1f90*/  FSEL R69, R69, -INF , P1 ;  /* 0xff80000045457808 */ /* 0x004fc80000800000 */
[----:B------:R-:W-:-:S03]  /*1fa0*/  FMNMX.FTZ R5, R69, R4, !PT ;  /* 0x0000000445057209 */ /* 0x000fc60007810000 */
[----:B------:R-:W2:Y:S01]  /*1fb0*/  MUFU.TANH R66, R66 ;  /* 0x0000004200427308 */ /* 0x000ea20000002400 */
[----:B---3--:R-:W-:Y:S01]  /*1fc0*/  FSEL R62, R62, -INF , P6 ;  /* 0xff8000003e3e7808 */ /* 0x008fe20003000000 */
[----:B------:R-:W3:Y:S06]  /*1fd0*/  SHFL.BFLY PT, R4, R5, 0x2, 0x1f ;  /* 0x0c401f0005047f89 */ /* 0x000eec00000e0000 */
[----:B------:R-:W5:Y:S01]  /*1fe0*/  MUFU.TANH R67, R67 ;  /* 0x0000004300437308 */ /* 0x000f620000002400 */
[----:B----4-:R-:W-:-:S07]  /*1ff0*/  FSEL R63, R63, -INF , P5 ;  /* 0xff8000003f3f7808 */ /* 0x010fce0002800000 */
[----:B------:R-:W4:Y:S01]  /*2000*/  MUFU.TANH R70, R70 ;  /* 0x0000004600467308 */ /* 0x000f220000002400 */
[----:B--2---:R-:W-:-:S07]  /*2010*/  FSEL R66, R66, -INF , P4 ;  /* 0xff80000042427808 */ /* 0x004fce0002000000 */
[----:B------:R-:W2:Y:S01]  /*2020*/  MUFU.TANH R71, R71 ;  /* 0x0000004700477308 */ /* 0x000ea20000002400 */
[----:B-----5:R-:W-:Y:S02]  /*2030*/  FSEL R67, R67, -INF , P3 ;  /* 0xff80000043437808 */ /* 0x020fe40001800000 */
[----:B---3--:R-:W-:Y:S02]  /*2040*/  FMNMX.FTZ R12, R5, R4, !PT ;  /* 0x00000004050c7209 */ /* 0x008fe40007810000 */
[----:B------:R-:W-:-:S03]  /*2050*/  FMNMX.FTZ R5, R0, R3, !PT ;  /* 0x0000000300057209 */ /* 0x000fc60007810000 */
[----:B------:R-:W3:Y:S01]  /*2060*/  SHFL.BFLY PT, R13, R12, 0x1, 0x1f ;  /* 0x0c201f000c0d7f89 */ /* 0x000ee200000e0000 */
[----:B----4-:R-:W-:Y:S02]  /*2070*/  FSEL R70, R70, -INF , P2 ;  /* 0xff80000046467808 */ /* 0x010fe40001000000 */
[----:B--2---:R-:W-:Y:S02]  /*2080*/  FSEL R71, R71, -INF , P1 ;  /* 0xff80000047477808 */ /* 0x004fe40000800000 */
[----:B---3--:R-:W-:Y:S02]  /*2090*/  FMNMX.FTZ R4, R12, R13, !PT ;  /* 0x0000000d0c047209 */ /* 0x008fe40007810000 */
[----:B------:R-:W-:Y:S02]  /*20a0*/  FMNMX.FTZ R12, R8, R5, !PT ;  /* 0x00000005080c7209 */ /* 0x000fe40007810000 */
[C---:B------:R-:W-:Y:S01]  /*20b0*/  FSETP.NEU.FTZ.AND P0, PT, R4.reuse, -INF , PT ;  /* 0xff8000000400780b */ /* 0x040fe20003f1d000 */
[----:B------:R-:W-:Y:S01]  /*20c0*/  FMUL.FTZ R13, R4, UR10 ;  /* 0x0000000a040d7c20 */ /* 0x000fe20008410000 */
[----:B------:R-:W-:-:S04]  /*20d0*/  FMNMX.FTZ R5, R9, R12, !PT ;  /* 0x0000000c09057209 */ /* 0x000fc80007810000 */
[----:B------:R-:W-:Y:S02]  /*20e0*/  FMNMX.FTZ R12, R10, R5, !PT ;  /* 0x000000050a0c7209 */ /* 0x000fe40007810000 */
[----:B------:R-:W-:Y:S02]  /*20f0*/  FSEL R14, R13, RZ, P0 ;  /* 0x000000ff0d0e7208 */ /* 0x000fe40000000000 */
[----:B------:R-:W-:Y:S02]  /*2100*/  FMNMX.FTZ R5, R11, R12, !PT ;  /* 0x0000000c0b057209 */ /* 0x000fe40007810000 */
[----:B------:R-:W-:Y:S01]  /*2110*/  ISETP.NE.AND P0, PT, R15, RZ, PT ;  /* 0x000000ff0f00720c */ /* 0x000fe20003f05270 */
[--C-:B------:R-:W-:Y:S01]  /*2120*/  FFMA.FTZ R24, R24, UR10, -R14.reuse ;  /* 0x0000000a18187c23 */ /* 0x100fe2000801080e */
[----:B------:R-:W-:Y:S01]  /*2130*/  FMNMX.FTZ R12, R38, R5, !PT ;  /* 0x00000005260c7209 */ /* 0x000fe20007810000 */
[--C-:B------:R-:W-:Y:S01]  /*2140*/  FFMA.FTZ R25, R25, UR10, -R14.reuse ;  /* 0x0000000a19197c23 */ /* 0x100fe2000801080e */
[--C-:B------:R-:W-:Y:S01]  /*2150*/  FFMA.FTZ R28, R28, UR10, -R14.reuse ;  /* 0x0000000a1c1c7c23 */ /* 0x100fe2000801080e */
[--C-:B------:R-:W-:Y:S01]  /*2160*/  FFMA.FTZ R29, R29, UR10, -R14.reuse ;  /* 0x0000000a1d1d7c23 */ /* 0x100fe2000801080e */
[----:B------:R-:W-:Y:S01]  /*2170*/  FMNMX.FTZ R5, R39, R12, !PT ;  /* 0x0000000c27057209 */ /* 0x000fe20007810000 */
[----:B------:R-:W-:Y:S01]  /*2180*/  MUFU.EX2 R24, R24 ;  /* 0x0000001800187308 */ /* 0x000fe20000000800 */
[--C-:B------:R-:W-:Y:S01]  /*2190*/  FFMA.FTZ R32, R32, UR10, -R14.reuse ;  /* 0x0000000a20207c23 */ /* 0x100fe2000801080e */
[--C-:B------:R-:W-:Y:S01]  /*21a0*/  FFMA.FTZ R33, R33, UR10, -R14.reuse ;  /* 0x0000000a21217c23 */ /* 0x100fe2000801080e */
[----:B------:R-:W-:Y:S01]  /*21b0*/  FMNMX.FTZ R12, R42, R5, !PT ;  /* 0x000000052a0c7209 */ /* 0x000fe20007810000 */
[--C-:B------:R-:W-:Y:S01]  /*21c0*/  FFMA.FTZ R36, R36, UR10, -R14.reuse ;  /* 0x0000000a24247c23 */ /* 0x100fe2000801080e */
[--C-:B------:R-:W-:Y:S01]  /*21d0*/  FFMA.FTZ R37, R37, UR10, -R14.reuse ;  /* 0x0000000a25257c23 */ /* 0x100fe2000801080e */
[--C-:B------:R-:W-:Y:S01]  /*21e0*/  FFMA.FTZ R40, R40, UR10, -R14.reuse ;  /* 0x0000000a28287c23 */ /* 0x100fe2000801080e */
[----:B------:R-:W-:Y:S01]  /*21f0*/  FMNMX.FTZ R5, R43, R12, !PT ;  /* 0x0000000c2b057209 */ /* 0x000fe20007810000 */
[----:B------:R-:W2:Y:S01]  /*2200*/  MUFU.EX2 R25, R25 ;  /* 0x0000001900197308 */ /* 0x000ea20000000800 */
[--C-:B------:R-:W-:Y:S01]  /*2210*/  FFMA.FTZ R41, R41, UR10, -R14.reuse ;  /* 0x0000000a29297c23 */ /* 0x100fe2000801080e */
        /* <DEDUP_REMOVED lines=14> */
[----:B------:R-:W3:Y:S01]  /*2300*/  MUFU.EX2 R29, R29 ;  /* 0x0000001d001d7308 */ /* 0x000ee20000000800 */
[--C-:B------:R-:W-:Y:S01]  /*2310*/  FFMA.FTZ R61, R61, UR10, -R14.reuse ;  /* 0x0000000a3d3d7c23 */ /* 0x100fe2000801080e */
[--C-:B------:R-:W-:Y:S01]  /*2320*/  FFMA.FTZ R64, R64, UR10, -R14.reuse ;  /* 0x0000000a40407c23 */ /* 0x100fe2000801080e */
[----:B------:R-:W-:Y:S01]  /*2330*/  FMNMX.FTZ R12, R54, R5, !PT ;  /* 0x00000005360c7209 */ /* 0x000fe20007810000 */
[--C-:B------:R-:W-:Y:S01]  /*2340*/  FFMA.FTZ R65, R65, UR10, -R14.reuse ;  /* 0x0000000a41417c23 */ /* 0x100fe2000801080e */
[--C-:B------:R-:W-:Y:S01]  /*2350*/  FFMA.FTZ R68, R68, UR10, -R14.reuse ;  /* 0x0000000a44447c23 */ /* 0x100fe2000801080e */
[----:B------:R-:W-:Y:S01]  /*2360*/  FFMA.FTZ R14, R69, UR10, -R14 ;  /* 0x0000000a450e7c23 */ /* 0x000fe2000801080e */
[----:B------:R-:W-:Y:S01]  /*2370*/  FMNMX.FTZ R5, R55, R12, !PT ;  /* 0x0000000c37057209 */ /* 0x000fe20007810000 */
[----:B------:R-:W-:Y:S01]  /*2380*/  MUFU.EX2 R32, R32 ;  /* 0x0000002000207308 */ /* 0x000fe20000000800 */
[----:B--2---:R-:W-:-:S02]  /*2390*/  F2FP.BF16.F32.PACK_AB R152, R25, R24 ;  /* 0x000000181998723e */ /* 0x004fc400000010ff */
[----:B------:R-:W-:-:S04]  /*23a0*/  FMNMX.FTZ R12, R58, R5, !PT ;  /* 0x000000053a0c7209 */ /* 0x000fc80007810000 */
[----:B------:R-:W-:Y:S01]  /*23b0*/  FMNMX.FTZ R5, R59, R12, !PT ;  /* 0x0000000c3b057209 */ /* 0x000fe20007810000 */
[----:B------:R-:W2:Y:S01]  /*23c0*/  MUFU.EX2 R33, R33 ;  /* 0x0000002100217308 */ /* 0x000ea20000000800 */
[----:B---3--:R-:W-:Y:S02]  /*23d0*/  F2FP.BF16.F32.PACK_AB R154, R29, R28 ;  /* 0x0000001c1d9a723e */ /* 0x008fe400000010ff */
[----:B------:R-:W-:-:S04]  /*23e0*/  FMNMX.FTZ R12, R62, R5, !PT ;  /* 0x000000053e0c7209 */ /* 0x000fc80007810000 */
[----:B------:R-:W-:Y:S01]  /*23f0*/  FMNMX.FTZ R5, R63, R12, !PT ;  /* 0x0000000c3f057209 */ /* 0x000fe20007810000 */
[----:B------:R-:W-:Y:S03]  /*2400*/  MUFU.EX2 R36, R36 ;  /* 0x0000002400247308 */ /* 0x000fe60000000800 */
[----:B------:R-:W-:-:S04]  /*2410*/  FMNMX.FTZ R12, R66, R5, !PT ;  /* 0x00000005420c7209 */ /* 0x000fc80007810000 */
[----:B------:R-:W-:Y:S01]  /*2420*/  FMNMX.FTZ R5, R67, R12, !PT ;  /* 0x0000000c43057209 */ /* 0x000fe20007810000 */
[----:B------:R-:W3:Y:S01]  /*2430*/  MUFU.EX2 R37, R37 ;  /* 0x0000002500257308 */ /* 0x000ee20000000800 */
[----:B--2---:R-:W-:Y:S02]  /*2440*/  F2FP.BF16.F32.PACK_AB R156, R33, R32 ;  /* 0x00000020219c723e */ /* 0x004fe400000010ff */
[----:B------:R-:W-:-:S04]  /*2450*/  FMNMX.FTZ R12, R70, R5, !PT ;  /* 0x00000005460c7209 */ /* 0x000fc80007810000 */
[----:B------:R-:W-:Y:S01]  /*2460*/  FMNMX.FTZ R12, R71, R12, !PT ;  /* 0x0000000c470c7209 */ /* 0x000fe20007810000 */
[----:B------:R-:W-:Y:S04]  /*2470*/  MUFU.EX2 R40, R40 ;  /* 0x0000002800287308 */ /* 0x000fe80000000800 */
[----:B------:R-:W2:Y:S04]  /*2480*/  SHFL.BFLY PT, R5, R12, 0x2, 0x1f ;  /* 0x0c401f000c057f89 */ /* 0x000ea800000e0000 */
[----:B------:R-:W4:Y:S01]  /*2490*/  MUFU.EX2 R41, R41 ;  /* 0x0000002900297308 */ /* 0x000f220000000800 */
[----:B---3--:R-:W-:-:S07]  /*24a0*/  F2FP.BF16.F32.PACK_AB R158, R37, R36 ;  /* 0x00000024259e723e */ /* 0x008fce00000010ff */
[----:B------:R-:W-:Y:S08]  /*24b0*/  MUFU.EX2 R44, R44 ;  /* 0x0000002c002c7308 */ /* 0x000ff00000000800 */
[----:B------:R-:W3:Y:S01]  /*24c0*/  MUFU.EX2 R45, R45 ;  /* 0x0000002d002d7308 */ /* 0x000ee20000000800 */
[----:B----4-:R-:W-:Y:S02]  /*24d0*/  F2FP.BF16.F32.PACK_AB R160, R41, R40 ;  /* 0x0000002829a0723e */ /* 0x010fe400000010ff */
[----:B--2---:R-:W-:-:S05]  /*24e0*/  FMNMX.FTZ R13, R12, R5, !PT ;  /* 0x000000050c0d7209 */ /* 0x004fca0007810000 */
[----:B------:R-:W-:Y:S01]  /*24f0*/  MUFU.EX2 R48, R48 ;  /* 0x0000003000307308 */ /* 0x000fe20000000800 */
[----:B------:R-:W2:Y:S07]  /*2500*/  SHFL.BFLY PT, R12, R13, 0x1, 0x1f ;  /* 0x0c201f000d0c7f89 */ /* 0x000eae00000e0000 */
[----:B------:R-:W4:Y:S01]  /*2510*/  MUFU.EX2 R49, R49 ;  /* 0x0000003100317308 */ /* 0x000f220000000800 */
[----:B---3--:R-:W-:-:S07]  /*2520*/  F2FP.BF16.F32.PACK_AB R162, R45, R44 ;  /* 0x0000002c2da2723e */ /* 0x008fce00000010ff */
[----:B------:R-:W-:Y:S08]  /*2530*/  MUFU.EX2 R52, R52 ;  /* 0x0000003400347308 */ /* 0x000ff00000000800 */
[----:B------:R-:W-:Y:S01]  /*2540*/  MUFU.EX2 R53, R53 ;  /* 0x0000003500357308 */ /* 0x000fe20000000800 */
[----:B--2---:R-:W-:Y:S02]  /*2550*/  FMNMX.FTZ R5, R13, R12, !PT ;  /* 0x0000000c0d057209 */ /* 0x004fe40007810000 */
[----:B----4-:R-:W-:-:S02]  /*2560*/  F2FP.BF16.F32.PACK_AB R164, R49, R48 ;  /* 0x0000003031a4723e */ /* 0x010fc400000010ff */
[C---:B------:R-:W-:Y:S01]  /*2570*/  FSETP.NEU.FTZ.AND P1, PT, R5.reuse, -INF , PT ;  /* 0xff8000000500780b */ /* 0x040fe20003f3d000 */
[----:B------:R-:W-:Y:S02]  /*2580*/  FMUL.FTZ R12, R5, UR10 ;  /* 0x0000000a050c7c20 */ /* 0x000fe40008410000 */
[----:B------:R-:W-:Y:S03]  /*2590*/  MUFU.EX2 R13, R14 ;  /* 0x0000000e000d7308 */ /* 0x000fe60000000800 */
[----:B------:R-:W-:Y:S02]  /*25a0*/  FSEL R12, R12, RZ, P1 ;  /* 0x000000ff0c0c7208 */ /* 0x000fe40000800000 */
[----:B------:R-:W-:-:S03]  /*25b0*/  ISETP.NE.AND P1, PT, R21, RZ, PT ;  /* 0x000000ff1500720c */ /* 0x000fc60003f25270 */
[--C-:B------:R-:W-:Y:S01]  /*25c0*/  FFMA.FTZ R0, R0, UR10, -R12.reuse ;  /* 0x0000000a00007c23 */ /* 0x100fe2000801080c */
[--C-:B------:R-:W-:Y:S01]  /*25d0*/  FFMA.FTZ R3, R3, UR10, -R12.reuse ;  /* 0x0000000a03037c23 */ /* 0x100fe2000801080c */
[--C-:B------:R-:W-:Y:S01]  /*25e0*/  FFMA.FTZ R8, R8, UR10, -R12.reuse ;  /* 0x0000000a08087c23 */ /* 0x100fe2000801080c */
[--C-:B------:R-:W-:Y:S01]  /*25f0*/  FFMA.FTZ R9, R9, UR10, -R12.reuse ;  /* 0x0000000a09097c23 */ /* 0x100fe2000801080c */
[----:B------:R-:W-:Y:S01]  /*2600*/  MUFU.EX2 R153, R0 ;  /* 0x0000000000997308 */ /* 0x000fe20000000800 */
[--C-:B------:R-:W-:Y:S01]  /*2610*/  FFMA.FTZ R10, R10, UR10, -R12.reuse ;  /* 0x0000000a0a0a7c23 */ /* 0x100fe2000801080c */
[--C-:B------:R-:W-:Y:S01]  /*2620*/  FFMA.FTZ R11, R11, UR10, -R12.reuse ;  /* 0x0000000a0b0b7c23 */ /* 0x100fe2000801080c */
[--C-:B------:R-:W-:Y:S01]  /*2630*/  FFMA.FTZ R38, R38, UR10, -R12.reuse ;  /* 0x0000000a26267c23 */ /* 0x100fe2000801080c */
[--C-:B------:R-:W-:Y:S01]  /*2640*/  FFMA.FTZ R39, R39, UR10, -R12.reuse ;  /* 0x0000000a27277c23 */ /* 0x100fe2000801080c */
[--C-:B------:R-:W-:Y:S01]  /*2650*/  FFMA.FTZ R42, R42, UR10, -R12.reuse ;  /* 0x0000000a2a2a7c23 */ /* 0x100fe2000801080c */
[--C-:B------:R-:W-:Y:S01]  /*2660*/  FFMA.FTZ R43, R43, UR10, -R12.reuse ;  /* 0x0000000a2b2b7c23 */ /* 0x100fe2000801080c */
[--C-:B------:R-:W-:Y:S01]  /*2670*/  FFMA.FTZ R46, R46, UR10, -R12.reuse ;  /* 0x0000000a2e2e7c23 */ /* 0x100fe2000801080c */
[----:B------:R2:W3:Y:S01]  /*2680*/  MUFU.EX2 R20, R3 ;  /* 0x0000000300147308 */ /* 0x0004e20000000800 */
[--C-:B------:R-:W-:Y:S01]  /*2690*/  FFMA.FTZ R47, R47, UR10, -R12.reuse ;  /* 0x0000000a2f2f7c23 */ /* 0x100fe2000801080c */
[--C-:B------:R-:W-:Y:S01]  /*26a0*/  FFMA.FTZ R50, R50, UR10, -R12.reuse ;  /* 0x0000000a32327c23 */ /* 0x100fe2000801080c */
[--C-:B------:R-:W-:Y:S01]  /*26b0*/  FFMA.FTZ R51, R51, UR10, -R12.reuse ;  /* 0x0000000a33337c23 */ /* 0x100fe2000801080c */
[--C-:B------:R-:W-:Y:S01]  /*26c0*/  FFMA.FTZ R54, R54, UR10, -R12.reuse ;  /* 0x0000000a36367c23 */ /* 0x100fe2000801080c */
[--C-:B------:R-:W-:Y:S01]  /*26d0*/  FFMA.FTZ R55, R55, UR10, -R12.reuse ;  /* 0x0000000a37377c23 */ /* 0x100fe2000801080c */
[--C-:B------:R-:W-:Y:S01]  /*26e0*/  FFMA.FTZ R58, R58, UR10, -R12.reuse ;  /* 0x0000000a3a3a7c23 */ /* 0x100fe2000801080c */
[--C-:B------:R-:W-:Y:S01]  /*26f0*/  FFMA.FTZ R59, R59, UR10, -R12.reuse ;  /* 0x0000000a3b3b7c23 */ /* 0x100fe2000801080c */
[----:B------:R4:W5:Y:S01]  /*2700*/  MUFU.EX2 R155, R8 ;  /* 0x00000008009b7308 */ /* 0x0009620000000800 */
[----:B--2---:R-:W-:Y:S01]  /*2710*/  FADD.FTZ R3, R24, R25 ;  /* 0x0000001918037221 */ /* 0x004fe20000010000 */
[--C-:B------:R-:W-:Y:S01]  /*2720*/  FFMA.FTZ R62, R62, UR10, -R12.reuse ;  /* 0x0000000a3e3e7c23 */ /* 0x100fe2000801080c */
[--C-:B------:R-:W-:Y:S01]  /*2730*/  FFMA.FTZ R63, R63, UR10, -R12.reuse ;  /* 0x0000000a3f3f7c23 */ /* 0x100fe2000801080c */
[--C-:B------:R-:W-:Y:S01]  /*2740*/  FFMA.FTZ R66, R66, UR10, -R12.reuse ;  /* 0x0000000a42427c23 */ /* 0x100fe2000801080c */
[----:B------:R-:W-:Y:S01]  /*2750*/  FADD.FTZ R0, R28, R3 ;  /* 0x000000031c007221 */ /* 0x000fe20000010000 */
[--C-:B------:R-:W-:Y:S01]  /*2760*/  FFMA.FTZ R67, R67, UR10, -R12.reuse ;  /* 0x0000000a43437c23 */ /* 0x100fe2000801080c */
[----:B------:R-:W-:Y:S01]  /*2770*/  FFMA.FTZ R70, R70, UR10, -R12 ;  /* 0x0000000a46467c23 */ /* 0x000fe2000801080c */
[----:B------:R2:W1:Y:S01]  /*2780*/  MUFU.EX2 R26, R9 ;  /* 0x00000009001a7308 */ /* 0x0004620000000800 */
[----:B------:R-:W-:Y:S01]  /*2790*/  FADD.FTZ R3, R29, R0 ;  /* 0x000000001d037221 */ /* 0x000fe20000010000 */
[----:B---3--:R-:W-:Y:S01]  /*27a0*/  FADD.FTZ R0, R153, R20 ;  /* 0x0000001499007221 */ /* 0x008fe20000010000 */
[----:B------:R-:W-:Y:S01]  /*27b0*/  FFMA.FTZ R12, R71, UR10, -R12 ;  /* 0x0000000a470c7c23 */ /* 0x000fe2000801080c */
[----:B------:R-:W-:Y:S01]  /*27c0*/  F2FP.BF16.F32.PACK_AB R166, R53, R52 ;  /* 0x0000003435a6723e */ /* 0x000fe200000010ff */
[----:B----4-:R-:W-:Y:S01]  /*27d0*/  FADD.FTZ R8, R32, R3 ;  /* 0x0000000320087221 */ /* 0x010fe20000010000 */
[----:B------:R-:W-:-:S02]  /*27e0*/  F2FP.BF16.F32.PACK_AB R153, R20, R153 ;  /* 0x000000991499723e */ /* 0x000fc400000010ff */
[----:B------:R3:W4:Y:S01]  /*27f0*/  MUFU.EX2 R157, R10 ;  /* 0x0000000a009d7308 */ /* 0x0007220000000800 */
[----:B--2---:R-:W-:Y:S01]  /*2800*/  FADD.FTZ R9, R33, R8 ;  /* 0x0000000821097221 */ /* 0x004fe20000010000 */
[----:B-----5:R-:W-:Y:S01]  /*2810*/  FADD.FTZ R3, R155, R0 ;  /* 0x000000009b037221 */ /* 0x020fe20000010000 */
[----:B------:R-:W-:Y:S02]  /*2820*/  IADD3 R8, -R18, 0xb, RZ ;  /* 0x0000000b12087810 */ /* 0x000fe40007ffe1ff */
[----:B------:R-:W-:-:S03]  /*2830*/  FADD.FTZ R0, R36, R9 ;  /* 0x0000000924007221 */ /* 0x000fc60000010000 */
[----:B------:R-:W2:Y:S01]  /*2840*/  MUFU.EX2 R14, R11 ;  /* 0x0000000b000e7308 */ /* 0x000ea20000000800 */
[C---:B-1----:R-:W-:Y:S01]  /*2850*/  FADD.FTZ R30, R26.reuse, R3 ;  /* 0x000000031a1e7221 */ /* 0x042fe20000010000 */
[----:B------:R-:W-:Y:S01]  /*2860*/  FADD.FTZ R9, R37, R0 ;  /* 0x0000000025097221 */ /* 0x000fe20000010000 */
[----:B---3--:R-:W-:Y:S02]  /*2870*/  MOV R10, UR21 ;  /* 0x00000015000a7c02 */ /* 0x008fe40008000f00 */
[----:B------:R-:W-:-:S03]  /*2880*/  F2FP.BF16.F32.PACK_AB R155, R26, R155 ;  /* 0x0000009b1a9b723e */ /* 0x000fc600000010ff */
[----:B------:R-:W1:Y:S01]  /*2890*/  MUFU.EX2 R38, R38 ;  /* 0x0000002600267308 */ /* 0x000e620000000800 */
[----:B----4-:R-:W-:Y:S01]  /*28a0*/  FADD.FTZ R3, R157, R30 ;  /* 0x0000001e9d037221 */ /* 0x010fe20000010000 */
[----:B------:R-:W-:Y:S01]  /*28b0*/  FADD.FTZ R30, R40, R9 ;  /* 0x00000009281e7221 */ /* 0x000fe20000010000 */
[----:B------:R-:W-:-:S03]  /*28c0*/  @!P1 VIADD R0, R10, 0x22840 ;  /* 0x000228400a009836 */ /* 0x000fc60000000000 */
[----:B------:R-:W-:Y:S02]  /*28d0*/  FADD.FTZ R9, R41, R30 ;  /* 0x0000001e29097221 */ /* 0x000fe40000010000 */
[----:B------:R-:W3:Y:S01]  /*28e0*/  MUFU.EX2 R39, R39 ;  /* 0x0000002700277308 */ /* 0x000ee20000000800 */
[----:B--2---:R-:W-:Y:S01]  /*28f0*/  FADD.FTZ R3, R14, R3 ;  /* 0x000000030e037221 */ /* 0x004fe20000010000 */
[----:B------:R-:W-:Y:S01]  /*2900*/  @!P1 PRMT R0, RZ, 0x654, R0 ;  /* 0x00000654ff009816 */ /* 0x000fe20000000000 */
[----:B------:R-:W-:Y:S01]  /*2910*/  FADD.FTZ R34, R44, R9 ;  /* 0x000000092c227221 */ /* 0x000fe20000010000 */
[----:B------:R2:W-:Y:S06]  /*2920*/  BAR.ARV R8, 0x100 ;  /* 0x000400080000751d */ /* 0x0005ec0000002000 */
[----:B------:R-:W4:Y:S01]  /*2930*/  MUFU.EX2 R42, R42 ;  /* 0x0000002a002a7308 */ /* 0x000f220000000800 */
[----:B-1----:R-:W-:Y:S01]  /*2940*/  FADD.FTZ R30, R38, R3 ;  /* 0x00000003261e7221 */ /* 0x002fe20000010000 */
[----:B------:R-:W-:Y:S01]  /*2950*/  FADD.FTZ R9, R45, R34 ;  /* 0x000000222d097221 */ /* 0x000fe20000010000 */
[----:B------:R4:W-:Y:S01]  /*2960*/  @!P1 SYNCS.ARRIVE.TRANS64.RED.A1T0 RZ, [R0+URZ], RZ ;  /* 0x000000ff00ff99a7 */ /* 0x0009e2000810043f */
[----:B------:R-:W-:Y:S01]  /*2970*/  F2FP.BF16.F32.PACK_AB R157, R14, R157 ;  /* 0x0000009d0e9d723e */ /* 0x000fe200000010ff */
[----:B---3--:R-:W-:-:S03]  /*2980*/  FADD.FTZ R3, R39, R30 ;  /* 0x0000001e27037221 */ /* 0x008fc60000010000 */
[----:B------:R-:W1:Y:S01]  /*2990*/  MUFU.EX2 R43, R43 ;  /* 0x0000002b002b7308 */ /* 0x000e620000000800 */
[----:B------:R-:W-:Y:S01]  /*29a0*/  FADD.FTZ R30, R48, R9 ;  /* 0x00000009301e7221 */ /* 0x000fe20000010000 */
[----:B------:R-:W-:-:S03]  /*29b0*/  F2FP.BF16.F32.PACK_AB R159, R39, R38 ;  /* 0x00000026279f723e */ /* 0x000fc600000010ff */
[----:B------:R-:W-:-:S03]  /*29c0*/  FADD.FTZ R9, R49, R30 ;  /* 0x0000001e31097221 */ /* 0x000fc60000010000 */
[----:B------:R-:W3:Y:S01]  /*29d0*/  MUFU.EX2 R46, R46 ;  /* 0x0000002e002e7308 */ /* 0x000ee20000000800 */
[----:B----4-:R-:W-:Y:S01]  /*29e0*/  FADD.FTZ R0, R42, R3 ;  /* 0x000000032a007221 */ /* 0x010fe20000010000 */
[----:B------:R-:W-:-:S04]  /*29f0*/  FADD.FTZ R30, R52, R9 ;  /* 0x00000009341e7221 */ /* 0x000fc80000010000 */
[----:B------:R-:W-:Y:S02]  /*2a00*/  FADD.FTZ R9, R53, R30 ;  /* 0x0000001e35097221 */ /* 0x000fe40000010000 */
[----:B------:R-:W4:Y:S01]  /*2a10*/  MUFU.EX2 R47, R47 ;  /* 0x0000002f002f7308 */ /* 0x000f220000000800 */
[C---:B-1----:R-:W-:Y:S01]  /*2a20*/  FADD.FTZ R3, R43.reuse, R0 ;  /* 0x000000002b037221 */ /* 0x042fe20000010000 */
[----:B------:R-:W-:-:S06]  /*2a30*/  F2FP.BF16.F32.PACK_AB R161, R43, R42 ;  /* 0x0000002a2ba1723e */ /* 0x000fcc00000010ff */
[----:B------:R-:W1:Y:S01]  /*2a40*/  MUFU.EX2 R50, R50 ;  /* 0x0000003200327308 */ /* 0x000e620000000800 */
[----:B---3--:R-:W-:-:S07]  /*2a50*/  FADD.FTZ R0, R46, R3 ;  /* 0x000000032e007221 */ /* 0x008fce0000010000 */
[----:B------:R-:W3:Y:S01]  /*2a60*/  MUFU.EX2 R56, R56 ;  /* 0x0000003800387308 */ /* 0x000ee20000000800 */
[C---:B----4-:R-:W-:Y:S01]  /*2a70*/  FADD.FTZ R3, R47.reuse, R0 ;  /* 0x000000002f037221 */ /* 0x050fe20000010000 */
[----:B------:R-:W-:-:S06]  /*2a80*/  F2FP.BF16.F32.PACK_AB R163, R47, R46 ;  /* 0x0000002e2fa3723e */ /* 0x000fcc00000010ff */
[----:B------:R-:W4:Y:S01]  /*2a90*/  MUFU.EX2 R51, R51 ;  /* 0x0000003300337308 */ /* 0x000f220000000800 */
[----:B-1----:R-:W-:-:S07]  /*2aa0*/  FADD.FTZ R0, R50, R3 ;  /* 0x0000000332007221 */ /* 0x002fce0000010000 */
[----:B------:R-:W1:Y:S01]  /*2ab0*/  MUFU.EX2 R57, R57 ;  /* 0x0000003900397308 */ /* 0x000e620000000800 */
[----:B---3--:R-:W-:-:S07]  /*2ac0*/  FADD.FTZ R24, R56, R9 ;  /* 0x0000000938187221 */ /* 0x008fce0000010000 */
[----:B------:R-:W3:Y:S01]  /*2ad0*/  MUFU.EX2 R54, R54 ;  /* 0x0000003600367308 */ /* 0x000ee20000000800 */
[C---:B----4-:R-:W-:Y:S01]  /*2ae0*/  FADD.FTZ R3, R51.reuse, R0 ;  /* 0x0000000033037221 */ /* 0x050fe20000010000 */
[----:B------:R-:W-:-:S06]  /*2af0*/  F2FP.BF16.F32.PACK_AB R165, R51, R50 ;  /* 0x0000003233a5723e */ /* 0x000fcc00000010ff */
[----:B------:R-:W4:Y:S01]  /*2b00*/  MUFU.EX2 R60, R60 ;  /* 0x0000003c003c7308 */ /* 0x000f220000000800 */
[C---:B-1----:R-:W-:Y:S01]  /*2b10*/  FADD.FTZ R9, R57.reuse, R24 ;  /* 0x0000001839097221 */ /* 0x042fe20000010000 */
[----:B------:R-:W-:-:S06]  /*2b20*/  F2FP.BF16.F32.PACK_AB R168, R57, R56 ;  /* 0x0000003839a8723e */ /* 0x000fcc00000010ff */
[----:B------:R-:W1:Y:S01]  /*2b30*/  MUFU.EX2 R55, R55 ;  /* 0x0000003700377308 */ /* 0x000e620000000800 */
[----:B---3--:R-:W-:-:S07]  /*2b40*/  FADD.FTZ R0, R54, R3 ;  /* 0x0000000336007221 */ /* 0x008fce0000010000 */
[----:B------:R-:W3:Y:S01]  /*2b50*/  MUFU.EX2 R61, R61 ;  /* 0x0000003d003d7308 */ /* 0x000ee20000000800 */
[----:B----4-:R-:W-:-:S07]  /*2b60*/  FADD.FTZ R24, R60, R9 ;  /* 0x000000093c187221 */ /* 0x010fce0000010000 */
[----:B------:R-:W4:Y:S01]  /*2b70*/  MUFU.EX2 R58, R58 ;  /* 0x0000003a003a7308 */ /* 0x000f220000000800 */
[C---:B-1----:R-:W-:Y:S01]  /*2b80*/  FADD.FTZ R3, R55.reuse, R0 ;  /* 0x0000000037037221 */ /* 0x042fe20000010000 */
[----:B------:R-:W-:-:S06]  /*2b90*/  F2FP.BF16.F32.PACK_AB R167, R55, R54 ;  /* 0x0000003637a7723e */ /* 0x000fcc00000010ff */
[----:B------:R-:W1:Y:S01]  /*2ba0*/  MUFU.EX2 R64, R64 ;  /* 0x0000004000407308 */ /* 0x000e620000000800 */
[C---:B---3--:R-:W-:Y:S01]  /*2bb0*/  FADD.FTZ R9, R61.reuse, R24 ;  /* 0x000000183d097221 */ /* 0x048fe20000010000 */
[----:B------:R-:W-:-:S06]  /*2bc0*/  F2FP.BF16.F32.PACK_AB R170, R61, R60 ;  /* 0x0000003c3daa723e */ /* 0x000fcc00000010ff */
[----:B------:R-:W3:Y:S01]  /*2bd0*/  MUFU.EX2 R59, R59 ;  /* 0x0000003b003b7308 */ /* 0x000ee20000000800 */
[----:B----4-:R-:W-:-:S07]  /*2be0*/  FADD.FTZ R0, R58, R3 ;  /* 0x000000033a007221 */ /* 0x010fce0000010000 */
[----:B------:R-:W4:Y:S01]  /*2bf0*/  MUFU.EX2 R65, R65 ;  /* 0x0000004100417308 */ /* 0x000f220000000800 */
[----:B-1----:R-:W-:-:S07]  /*2c00*/  FADD.FTZ R24, R64, R9 ;  /* 0x0000000940187221 */ /* 0x002fce0000010000 */
[----:B------:R-:W1:Y:S01]  /*2c10*/  MUFU.EX2 R62, R62 ;  /* 0x0000003e003e7308 */ /* 0x000e620000000800 */
[C---:B---3--:R-:W-:Y:S01]  /*2c20*/  FADD.FTZ R3, R59.reuse, R0 ;  /* 0x000000003b037221 */ /* 0x048fe20000010000 */
[----:B------:R-:W-:-:S06]  /*2c30*/  F2FP.BF16.F32.PACK_AB R169, R59, R58 ;  /* 0x0000003a3ba9723e */ /* 0x000fcc00000010ff */
[----:B------:R-:W3:Y:S01]  /*2c40*/  MUFU.EX2 R68, R68 ;  /* 0x0000004400447308 */ /* 0x000ee20000000800 */
[C---:B----4-:R-:W-:Y:S01]  /*2c50*/  FADD.FTZ R9, R65.reuse, R24 ;  /* 0x0000001841097221 */ /* 0x050fe20000010000 */
[----:B------:R-:W-:-:S06]  /*2c60*/  F2FP.BF16.F32.PACK_AB R172, R65, R64 ;  /* 0x0000004041ac723e */ /* 0x000fcc00000010ff */
[----:B------:R-:W4:Y:S01]  /*2c70*/  MUFU.EX2 R63, R63 ;  /* 0x0000003f003f7308 */ /* 0x000f220000000800 */
[----:B-1----:R-:W-:-:S07]  /*2c80*/  FADD.FTZ R0, R62, R3 ;  /* 0x000000033e007221 */ /* 0x002fce0000010000 */
[----:B------:R-:W1:Y:S01]  /*2c90*/  MUFU.EX2 R66, R66 ;  /* 0x0000004200427308 */ /* 0x000e620000000800 */
[----:B---3--:R-:W-:Y:S01]  /*2ca0*/  FADD.FTZ R24, R68, R9 ;  /* 0x0000000944187221 */ /* 0x008fe20000010000 */
[----:B------:R-:W-:-:S03]  /*2cb0*/  F2FP.BF16.F32.PACK_AB R174, R13, R68 ;  /* 0x000000440dae723e */ /* 0x000fc600000010ff */
[----:B------:R-:W-:-:S03]  /*2cc0*/  FADD.FTZ R3, R13, R24 ;  /* 0x000000180d037221 */ /* 0x000fc60000010000 */
[----:B------:R-:W3:Y:S01]  /*2cd0*/  MUFU.EX2 R67, R67 ;  /* 0x0000004300437308 */ /* 0x000ee20000000800 */
[C---:B----4-:R-:W-:Y:S01]  /*2ce0*/  FADD.FTZ R9, R63.reuse, R0 ;  /* 0x000000003f097221 */ /* 0x050fe20000010000 */
[----:B------:R-:W-:-:S06]  /*2cf0*/  F2FP.BF16.F32.PACK_AB R171, R63, R62 ;  /* 0x0000003e3fab723e */ /* 0x000fcc00000010ff */
[----:B------:R-:W4:Y:S01]  /*2d00*/  MUFU.EX2 R70, R70 ;  /* 0x0000004600467308 */ /* 0x000f220000000800 */
[----:B-1----:R-:W-:-:S07]  /*2d10*/  FADD.FTZ R0, R66, R9 ;  /* 0x0000000942007221 */ /* 0x002fce0000010000 */
[----:B------:R-:W1:Y:S01]  /*2d20*/  MUFU.EX2 R175, R12 ;  /* 0x0000000c00af7308 */ /* 0x000e620000000800 */
[C---:B---3--:R-:W-:Y:S01]  /*2d30*/  FADD.FTZ R9, R67.reuse, R0 ;  /* 0x0000000043097221 */ /* 0x048fe20000010000 */
[----:B------:R-:W-:-:S03]  /*2d40*/  F2FP.BF16.F32.PACK_AB R173, R67, R66 ;  /* 0x0000004243ad723e */ /* 0x000fc600000010ff */
[----:B----4-:R-:W-:-:S04]  /*2d50*/  FADD.FTZ R0, R70, R9 ;  /* 0x0000000946007221 */ /* 0x010fc80000010000 */
[C---:B-1----:R-:W-:Y:S01]  /*2d60*/  FADD.FTZ R0, R175.reuse, R0 ;  /* 0x00000000af007221 */ /* 0x042fe20000010000 */
[----:B------:R-:W-:Y:S01]  /*2d70*/  F2FP.BF16.F32.PACK_AB R175, R175, R70 ;  /* 0x00000046afaf723e */ /* 0x000fe200000010ff */
[----:B--2---:R-:W-:Y:S06]  /*2d80*/  @!P0 BRA `(.L_x_15) ;  /* 0x0000000000048947 */ /* 0x004fec0003800000 */
[----:B------:R-:W-:Y:S01]  /*2d90*/  BPT.TRAP 0x1 ;  /* 0x000000040000795c */ /* 0x000fe20000300000 */
.L_x_15:
[----:B------:R1:W2:Y:S01]  /*2da0*/  SYNCS.PHASECHK.TRANS64.TRYWAIT P2, [UR21+0x22850], R7 ;  /* 0x02285007ff0075a7 */ /* 0x0002a20008040155 */
[----:B------:R-:W-:Y:S05]  /*2db0*/  @!P0 BRA `(.L_x_16) ;  /* 0x0000000000048947 */ /* 0x000fea0003800000 */
[----:B------:R-:W-:Y:S01]  /*2dc0*/  BPT.TRAP 0x1 ;  /* 0x000000040000795c */ /* 0x000fe20000300000 */
.L_x_16:
[----:B--2---:R-:W-:Y:S05]  /*2dd0*/  @P2 BRA `(.L_x_17) ;  /* 0x0000000000082947 */ /* 0x004fea0003800000 */
[----:B------:R-:W2:Y:S02]  /*2de0*/  SYNCS.PHASECHK.TRANS64.TRYWAIT P2, [UR21+0x22850], R7 ;  /* 0x02285007ff0075a7 */ /* 0x000ea40008040155 */
[----:B--2---:R-:W-:Y:S05]  /*2df0*/  @!P2 BRA `(.L_x_18) ;  /* 0x0000006c006ca947 */ /* 0x004fea0003800000 */
.L_x_17:
[----:B------:R3:W-:Y:S01]  /*2e00*/  BAR.SYNC.DEFER_BLOCKING R6, 0x100 ;  /* 0x000400060000751d */ /* 0x0007e20000010000 */
[----:B------:R-:W-:Y:S01]  /*2e10*/  UIADD3 UR6, UR46, 0x400, URZ ;  /* 0x000004002e067890 */ /* 0x000fe2000fffe03f */
[----:B--2---:R-:W-:Y:S01]  /*2e20*/  @!P1 VIADD R10, R10, 0x22860 ;  /* 0x000228600a0a9836 */ /* 0x004fe20000000000 */
[----:B------:R-:W-:Y:S02]  /*2e30*/  UISETP.GE.AND UP0, UPT, UR50, 0x61, UPT ;  /* 0x000000613200788c */ /* 0x000fe4000bf06270 */
[----:B------:R-:W-:Y:S01]  /*2e40*/  USHF.R.U32.HI UR6, URZ, 0x4, UR6 ;  /* 0x000000043f067899 */ /* 0x000fe20008011606 */
[----:B------:R-:W-:Y:S01]  /*2e50*/  UMOV UR7, 0x40000040 ;  /* 0x4000004000077882 */ /* 0x000fe20000000000 */
[----:B------:R-:W-:Y:S02]  /*2e60*/  @!P1 PRMT R10, RZ, 0x654, R10 ;  /* 0x00000654ff0a9816 */ /* 0x000fe4000000000a */
[----:B------:R-:W-:Y:S01]  /*2e70*/  ULOP3.LUT UR6, UR6, 0x3fff, URZ, 0xc0, !UPT ;  /* 0x00003fff06067892 */ /* 0x000fe2000f8ec03f */
[----:B------:R-:W-:-:S03]  /*2e80*/  PLOP3.LUT P2, PT, PT, PT, UP0, 0x80, 0x0 ;  /* 0x000000000000781c */ /* 0x000fc60003f4f008 */
[----:B------:R-:W-:-:S04]  /*2e90*/  ULOP3.LUT UR21, UR6, 0x3000000, URZ, 0xfc, !UPT ;  /* 0x0300000006157892 */ /* 0x000fc8000f8efc3f */
[----:B------:R-:W-:Y:S01]  /*2ea0*/  UIMAD UR11, UR39, 0xc00, UR21 ;  /* 0x00000c00270b78a4 */ /* 0x000fe2000f8e0215 */
[----:B------:R-:W-:-:S06]  /*2eb0*/  WARPGROUP.ARRIVE ;  /* 0x00000000000079c5 */ /* 0x000fcc0000000000 */
[----:B------:R-:W-:Y:S02]  /*2ec0*/  UMOV UR6, UR11 ;  /* 0x0000000b00067c82 */ /* 0x000fe40008000000 */
[----:B------:R-:W-:Y:S01]  /*2ed0*/  HGMMA.64x256x16.F32.BF16 R24, R152, gdesc[UR4].tnspB, RZ, !UPT, gsb0 ;  /* 0x43e0000498187df0 */ /* 0x000fe2000c0018ff */
[----:B------:R-:W-:Y:S01]  /*2ee0*/  UIADD3 UR6, UR11, 0x80, URZ ;  /* 0x000000800b067890 */ /* 0x000fe2000fffe03f */
[----:B------:R-:W-:Y:S01]  /*2ef0*/  UMOV UR7, 0x40000040 ;  /* 0x4000004000077882 */ /* 0x000fe20000000000 */
[----:B------:R-:W-:Y:S02]  /*2f00*/  WARPGROUP.DEPBAR.LE gsb0, 0x0 ;  /* 0x00008000000079c5 */ /* 0x000fe40000010000 */
[----:B------:R-:W-:-:S15]  /*2f10*/  WARPGROUP.ARRIVE ;  /* 0x00000000000079c5 */ /* 0x000fde0000000000 */
[----:B------:R-:W-:-:S08]  /*2f20*/  NOP ;  /* 0x0000000000007918 */ /* 0x000fd00000000000 */
[----:B------:R-:W-:Y:S01]  /*2f30*/  HGMMA.64x256x16.F32.BF16 R24, R156, gdesc[UR4].tnspB, R24, gsb0 ;  /* 0x43e000049c187df0 */ /* 0x000fe20008001818 */
        /* <DEDUP_REMOVED lines=23> */
[----:B------:R-:W-:Y:S03]  /*30b0*/  HGMMA.64x256x16.F32.BF16 R24, R172, gdesc[UR4].tnspB, R24, gsb0 ;  /* 0x43e00004ac187df0 */ /* 0x000fe60008001818 */
[----:B------:R-:W-:Y:S02]  /*30c0*/  WARPGROUP.DEPBAR.LE gsb0, 0x0 ;  /* 0x00008000000079c5 */ /* 0x000fe40000010000 */
[----:B------:R3:W-:Y:S01]  /*30d0*/  @!P1 SYNCS.ARRIVE.TRANS64.RED.A1T0 RZ, [R10+URZ], RZ ;  /* 0x000000ff0aff99a7 */ /* 0x0007e2000810043f */
[----:B------:R-:W-:Y:S05]  /*30e0*/  @!P2 BRA `(.L_x_19) ;  /* 0x0000002000d0a947 */ /* 0x000fea0003800000 */
[----:B---3--:R-:W-:Y:S01]  /*30f0*/  MOV R6, R5 ;  /* 0x0000000500067202 */ /* 0x008fe20000000f00 */
[----:B------:R-:W-:Y:S01]  /*3100*/  IMAD.MOV.U32 R13, RZ, RZ, R4 ;  /* 0x000000ffff0d7224 */ /* 0x000fe200078e0004 */
[----:B------:R-:W-:Y:S01]  /*3110*/  UIADD3 UR47, UR47, -0x2, URZ ;  /* 0xfffffffe2f2f7890 */ /* 0x000fe2000fffe03f */
[----:B------:R-:W-:Y:S01]  /*3120*/  ULDC UR23, c[0x0][0x9d8] ;  /* 0x0002760000177ab9 */ /* 0x000fe20000000800 */
[----:B------:R-:W-:-:S10]  /*3130*/  ULDC UR22, c[0x0][0x988] ;  /* 0x0002620000167ab9 */ /* 0x000fd40000000800 */
.L_x_28:
[----:B------:R-:W-:Y:S01]  /*3140*/  UIADD3 UR39, UR39, 0x1, URZ ;  /* 0x0000000127277890 */ /* 0x000fe2000fffe03f */
[----:B------:R-:W-:Y:S01]  /*3150*/  IMAD.U32 R4, RZ, RZ, UR47 ;  /* 0x0000002fff047e24 */ /* 0x000fe2000f8e00ff */
[----:B------:R-:W-:Y:S02]  /*3160*/  UIADD3 UR47, UR47, -0x1, URZ ;  /* 0xffffffff2f2f7890 */ /* 0x000fe4000fffe03f */
[----:B------:R-:W-:Y:S02]  /*3170*/  UISETP.NE.AND UP0, UPT, UR39, 0x2, UPT ;  /* 0x000000022700788c */ /* 0x000fe4000bf05270 */
[----:B------:R-:W-:Y:S02]  /*3180*/  ISETP.GT.AND P2, PT, R4, RZ, PT ;  /* 0x000000ff0400720c */ /* 0x000fe40003f44270 */
[----:B------:R-:W-:Y:S02]  /*3190*/  USEL UR6, URZ, 0x1, UP0 ;  /* 0x000000013f067887 */ /* 0x000fe40008000000 */
[----:B------:R-:W-:-:S02]  /*31a0*/  USEL UR39, UR39, URZ, UP0 ;  /* 0x0000003f27277287 */ /* 0x000fc40008000000 */
[----:B------:R-:W-:Y:S01]  /*31b0*/  ULOP3.LUT UR42, UR42, UR6, URZ, 0x3c, !UPT ;  /* 0x000000062a2a7292 */ /* 0x000fe2000f8e3c3f */
[----:B--2---:R-:W-:Y:S11]  /*31c0*/  @!P0 BRA `(.L_x_20) ;  /* 0x0000000000048947 */ /* 0x004ff60003800000 */
[----:B------:R-:W-:Y:S01]  /*31d0*/  BPT.TRAP 0x1 ;  /* 0x000000040000795c */ /* 0x000fe20000300000 */
.L_x_20:
[----:B------:R-:W-:Y:S01]  /*31e0*/  MOV R4, UR42 ;  /* 0x0000002a00047c02 */ /* 0x000fe20008000f00 */
[----:B------:R-:W-:-:S03]  /*31f0*/  ULEA UR24, UR39, UR46, 0x3 ;  /* 0x0000002e27187291 */ /* 0x000fc6000f8e183f */
[----:B------:R-:W-:-:S04]  /*3200*/  SHF.L.U32 R4, R4, 0x1f, RZ ;  /* 0x0000001f04047819 */ /* 0x000fc800000006ff */
[----:B------:R-:W-:-:S13]  /*3210*/  R2UR UR25, R4 ;  /* 0x00000000041972ca */ /* 0x000fda00000e0000 */
[----:B------:R-:W-:-:S04]  /*3220*/  IMAD.U32 R4, RZ, RZ, UR25 ;  /* 0x00000019ff047e24 */ /* 0x000fc8000f8e00ff */
[----:B------:R2:W3:Y:S01]  /*3230*/  SYNCS.PHASECHK.TRANS64.TRYWAIT P3, [UR24+0x22830], R4 ;  /* 0x02283004ff0075a7 */ /* 0x0004e20008060158 */
[----:B------:R-:W-:Y:S05]  /*3240*/  @!P0 BRA `(.L_x_21) ;  /* 0x0000000000048947 */ /* 0x000fea0003800000 */
[----:B------:R-:W-:Y:S01]  /*3250*/  BPT.TRAP 0x1 ;  /* 0x000000040000795c */ /* 0x000fe20000300000 */
.L_x_21:
[----:B---3--:R-:W-:Y:S05]  /*3260*/  @P3 BRA `(.L_x_22) ;  /* 0x00000000000c3947 */ /* 0x008fea0003800000 */
[----:B--2---:R-:W-:-:S04]  /*3270*/  IMAD.U32 R4, RZ, RZ, UR25 ;  /* 0x00000019ff047e24 */ /* 0x004fc8000f8e00ff */
[----:B------:R-:W2:Y:S02]  /*3280*/  SYNCS.PHASECHK.TRANS64.TRYWAIT P3, [UR24+0x22830], R4 ;  /* 0x02283004ff0075a7 */ /* 0x000ea40008060158 */
[----:B--2---:R-:W-:Y:S05]  /*3290*/  @!P3 BRA `(.L_x_23) ;  /* 0x000000680058b947 */ /* 0x004fea0003800000 */
.L_x_22:
[----:B------:R-:W-:Y:S01]  /*32a0*/  UIMAD UR18, UR39, 0x300, UR20 ;  /* 0x00000300271278a4 */ /* 0x000fe2000f8e0214 */
[----:B------:R-:W-:Y:S01]  /*32b0*/  WARPGROUP.ARRIVE ;  /* 0x00000000000079c5 */ /* 0x000fe20000000000 */
[----:B------:R-:W-:Y:S01]  /*32c0*/  UMOV UR19, 0x40000040 ;  /* 0x4000004000137882 */ /* 0x000fe20000000000 */
[----:B------:R-:W-:Y:S01]  /*32d0*/  UMOV UR7, 0x40000040 ;  /* 0x4000004000077882 */ /* 0x000fe20000000000 */
[----:B------:R-:W-:Y:S02]  /*32e0*/  UIADD3 UR6, UR18, 0x2, URZ ;  /* 0x0000000212067890 */ /* 0x000fe4000fffe03f */
[----:B------:R-:W-:Y:S01]  /*32f0*/  UIADD3 UR10, UR18, 0x4, URZ ;  /* 0x00000004120a7890 */ /* 0x000fe2000fffe03f */
[----:B------:R-:W-:Y:S02]  /*3300*/  UMOV UR11, 0x40000040 ;  /* 0x40000040000b7882 */ /* 0x000fe40000000000 */
[----:B------:R-:W-:Y:S01]  /*3310*/  HGMMA.64x96x16.F32.BF16 R152, gdesc[UR16], RZ, !UPT, gsb0 ;  /* 0x01600000109879f0 */ /* 0x000fe2000c0018ff */
[----:B------:R-:W-:Y:S01]  /*3320*/  UIADD3 UR14, UR18, 0x6, URZ ;  /* 0x00000006120e7890 */ /* 0x000fe2000fffe03f */
[----:B------:R-:W-:Y:S01]  /*3330*/  UMOV UR15, 0x40000040 ;  /* 0x40000040000f7882 */ /* 0x000fe20000000000 */
[----:B------:R-:W-:-:S02]  /*3340*/  WARPGROUP.DEPBAR.LE gsb0, 0x0 ;  /* 0x00008000000079c5 */ /* 0x000fc40000010000 */
[----:B------:R-:W-:-:S06]  /*3350*/  WARPGROUP.ARRIVE ;  /* 0x00000000000079c5 */ /* 0x000fcc0000000000 */
[----:B------:R-:W-:Y:S03]  /*3360*/  HGMMA.64x96x16.F32.BF16 R152, gdesc[UR4], R152, gsb0 ;  /* 0x01600000049879f0 */ /* 0x000fe60008001898 */
[----:B------:R-:W-:Y:S02]  /*3370*/  WARPGROUP.DEPBAR.LE gsb0, 0x0 ;  /* 0x00008000000079c5 */ /* 0x000fe40000010000 */
[----:B------:R-:W-:-:S06]  /*3380*/  WARPGROUP.ARRIVE ;  /* 0x00000000000079c5 */ /* 0x000fcc0000000000 */
[----:B------:R-:W-:Y:S01]  /*3390*/  HGMMA.64x96x16.F32.BF16 R152, gdesc[UR8], R152, gsb0 ;  /* 0x01600000089879f0 */ /* 0x000fe20008001898 */
[----:B------:R-:W-:Y:S02]  /*33a0*/  UMOV UR10, UR22 ;  /* 0x00000016000a7c82 */ /* 0x000fe40008000000 */
[----:B------:R-:W-:Y:S02]  /*33b0*/  WARPGROUP.DEPBAR.LE gsb0, 0x0 ;  /* 0x00008000000079c5 */ /* 0x000fe40000010000 */
[----:B------:R-:W-:-:S06]  /*33c0*/  WARPGROUP.ARRIVE ;  /* 0x00000000000079c5 */ /* 0x000fcc0000000000 */
[----:B------:R-:W-:Y:S03]  /*33d0*/  HGMMA.64x96x16.F32.BF16 R152, gdesc[UR12], R152, gsb0 ;  /* 0x016000000c9879f0 */ /* 0x000fe60008001898 */
[----:B------:R-:W-:Y:S02]  /*33e0*/  WARPGROUP.DEPBAR.LE gsb0, 0x0 ;  /* 0x00008000000079c5 */ /* 0x000fe40000010000 */
[----:B------:R-:W-:Y:S01]  /*33f0*/  FMUL.FTZ R14, R152, UR23 ;  /* 0x00000017980e7c20 */ /* 0x000fe20008410000 */
[----:B--2---:R-:W-:Y:S01]  /*3400*/  FMUL.FTZ R5, R153, UR23 ;  /* 0x0000001799057c20 */ /* 0x004fe20008410000 */
[----:B------:R-:W-:Y:S01]  /*3410*/  FMUL.FTZ R201, R156, UR23 ;  /* 0x000000179cc97c20 */ /* 0x000fe20008410000 */
[----:B------:R-:W-:Y:S01]  /*3420*/  FMUL.FTZ R202, R157, UR23 ;  /* 0x000000179dca7c20 */ /* 0x000fe20008410000 */
[----:B------:R-:W-:Y:S01]  /*3430*/  FMUL.FTZ R203, R160, UR23 ;  /* 0x00000017a0cb7c20 */ /* 0x000fe20008410000 */
[----:B------:R-:W-:Y:S01]  /*3440*/  FMUL.FTZ R204, R161, UR23 ;  /* 0x00000017a1cc7c20 */ /* 0x000fe20008410000 */
[----:B------:R-:W2:Y:S01]  /*3450*/  MUFU.TANH R14, R14 ;  /* 0x0000000e000e7308 */ /* 0x000ea20000002400 */
[----:B------:R-:W-:Y:S01]  /*3460*/  FMUL.FTZ R205, R164, UR23 ;  /* 0x00000017a4cd7c20 */ /* 0x000fe20008410000 */
        /* <DEDUP_REMOVED lines=15> */
[----:B--2---:R-:W-:Y:S01]  /*3560*/  FMNMX.FTZ R4, R14, R13, !PT ;  /* 0x0000000d0e047209 */ /* 0x004fe20007810000 */
[----:B------:R-:W-:Y:S01]  /*3570*/  FMUL.FTZ R212, R189, UR23 ;  /* 0x00000017bdd47c20 */ /* 0x000fe20008410000 */
[----:B------:R-:W-:Y:S01]  /*3580*/  FMUL.FTZ R192, R192, UR23 ;  /* 0x00000017c0c07c20 */ /* 0x000fe20008410000 */
[----:B------:R-:W-:Y:S01]  /*3590*/  FMUL.FTZ R213, R193, UR23 ;  /* 0x00000017c1d57c20 */ /* 0x000fe20008410000 */
[----:B------:R-:W-:Y:S01]  /*35a0*/  FMUL.FTZ R193, R196, UR23 ;  /* 0x00000017c4c17c20 */ /* 0x000fe20008410000 */
[----:B------:R-:W-:Y:S01]  /*35b0*/  FMUL.FTZ R189, R197, UR23 ;  /* 0x00000017c5bd7c20 */ /* 0x000fe20008410000 */
[----:B------:R-:W-:Y:S01]  /*35c0*/  FMUL.FTZ R20, R167, UR23 ;  /* 0x00000017a7147c20 */ /* 0x000fe20008410000 */
[----:B------:R-:W2:Y:S01]  /*35d0*/  MUFU.TANH R202, R202 ;  /* 0x000000ca00ca7308 */ /* 0x000ea20000002400 */
[----:B---3--:R-:W-:Y:S01]  /*35e0*/  FMNMX.FTZ R4, R5, R4, !PT ;  /* 0x0000000405047209 */ /* 0x008fe20007810000 */
[----:B-1----:R-:W-:Y:S01]  /*35f0*/  FMUL.FTZ R7, R154, UR23 ;  /* 0x000000179a077c20 */ /* 0x002fe20008410000 */
[----:B------:R-:W-:Y:S01]  /*3600*/  FMUL.FTZ R9, R158, UR23 ;  /* 0x000000179e097c20 */ /* 0x000fe20008410000 */
[----:B------:R-:W-:Y:S01]  /*3610*/  FMUL.FTZ R10, R159, UR23 ;  /* 0x000000179f0a7c20 */ /* 0x000fe20008410000 */
[----:B------:R-:W-:Y:S01]  /*3620*/  FMUL.FTZ R11, R162, UR23 ;  /* 0x00000017a20b7c20 */ /* 0x000fe20008410000 */
[----:B------:R-:W-:Y:S01]  /*3630*/  FMUL.FTZ R12, R163, UR23 ;  /* 0x00000017a30c7c20 */ /* 0x000fe20008410000 */
[----:B------:R-:W-:Y:S01]  /*3640*/  FMUL.FTZ R15, R166, UR23 ;  /* 0x00000017a60f7c20 */ /* 0x000fe20008410000 */
[----:B------:R-:W1:Y:S01]  /*3650*/  MUFU.TANH R203, R203 ;  /* 0x000000cb00cb7308 */ /* 0x000e620000002400 */
[----:B----4-:R-:W-:Y:S01]  /*3660*/  FMNMX.FTZ R155, R201, R4, !PT ;  /* 0x00000004c99b7209 */ /* 0x010fe20007810000 */
[----:B------:R-:W-:Y:S01]  /*3670*/  FMUL.FTZ R21, R170, UR23 ;  /* 0x00000017aa157c20 */ /* 0x000fe20008410000 */
[----:B------:R-:W-:Y:S01]  /*3680*/  FMUL.FTZ R152, R171, UR23 ;  /* 0x00000017ab987c20 */ /* 0x000fe20008410000 */
[----:B------:R-:W-:Y:S01]  /*3690*/  FMUL.FTZ R153, R174, UR23 ;  /* 0x00000017ae997c20 */ /* 0x000fe20008410000 */
[----:B------:R-:W-:Y:S01]  /*36a0*/  FMUL.FTZ R154, R175, UR23 ;  /* 0x00000017af9a7c20 */ /* 0x000fe20008410000 */
[----:B------:R-:W-:Y:S01]  /*36b0*/  FMUL.FTZ R156, R179, UR23 ;  /* 0x00000017b39c7c20 */ /* 0x000fe20008410000 */
[----:B------:R-:W-:Y:S01]  /*36c0*/  FMUL.FTZ R157, R182, UR23 ;  /* 0x00000017b69d7c20 */ /* 0x000fe20008410000 */
[----:B------:R-:W3:Y:S01]  /*36d0*/  MUFU.TANH R204, R204 ;  /* 0x000000cc00cc7308 */ /* 0x000ee20000002400 */
        /* <DEDUP_REMOVED lines=8> */
[----:B-1----:R-:W-:Y:S01]  /*3760*/  FMNMX.FTZ R155, R203, R4, !PT ;  /* 0x00000004cb9b7209 */ /* 0x002fe20007810000 */
[----:B------:R-:W-:Y:S01]  /*3770*/  FMUL.FTZ R165, R198, UR23 ;  /* 0x00000017c6a57c20 */ /* 0x000fe20008410000 */
[----:B------:R-:W-:Y:S01]  /*3780*/  FMUL.FTZ R166, R199, UR23 ;  /* 0x00000017c7a67c20 */ /* 0x000fe20008410000 */
[----:B------:R-:W-:-:S04]  /*3790*/  MOV R199, UR24 ;  /* 0x0000001800c77c02 */ /* 0x000fc80008000f00 */
[----:B------:R-:W1:Y:S01]  /*37a0*/  MUFU.TANH R206, R206 ;  /* 0x000000ce00ce7308 */ /* 0x000e620000002400 */
[----:B---3--:R-:W-:-:S07]  /*37b0*/  FMNMX.FTZ R4, R204, R155, !PT ;  /* 0x0000009bcc047209 */ /* 0x008fce0007810000 */
[----:B------:R-:W3:Y:S01]  /*37c0*/  MUFU.TANH R207, R207 ;  /* 0x000000cf00cf7308 */ /* 0x000ee20000002400 */
[----:B--2---:R-:W-:-:S07]  /*37d0*/  FMNMX.FTZ R155, R205, R4, !PT ;  /* 0x00000004cd9b7209 */ /* 0x004fce0007810000 */
[----:B------:R-:W2:Y:S01]  /*37e0*/  MUFU.TANH R208, R208 ;  /* 0x000000d000d07308 */ /* 0x000ea20000002400 */
[----:B-1----:R-:W-:-:S07]  /*37f0*/  FMNMX.FTZ R4, R206, R155, !PT ;  /* 0x0000009bce047209 */ /* 0x002fce0007810000 */
        /* <DEDUP_REMOVED lines=25> */
[----:B---3--:R-:W-:Y:S01]  /*3990*/  FMNMX.FTZ R4, R192, R155, !PT ;  /* 0x0000009bc0047209 */ /* 0x008fe20007810000 */
[----:B------:R-:W-:-:S06]  /*39a0*/  FMUL.FTZ R155, R178, UR23 ;  /* 0x00000017b29b7c20 */ /* 0x000fcc0008410000 */
[----:B------:R-:W3:Y:S01]  /*39b0*/  MUFU.TANH R189, R189 ;  /* 0x000000bd00bd7308 */ /* 0x000ee20000002400 */
[----:B--2---:R-:W-:-:S07]  /*39c0*/  FMNMX.FTZ R4, R213, R4, !PT ;  /* 0x00000004d5047209 */ /* 0x004fce0007810000 */
[----:B------:R-:W2:Y:S01]  /*39d0*/  MUFU.TANH R7, R7 ;  /* 0x0000000700077308 */ /* 0x000ea20000002400 */
[----:B-1----:R-:W-:-:S07]  /*39e0*/  FMNMX.FTZ R4, R193, R4, !PT ;  /* 0x00000004c1047209 */ /* 0x002fce0007810000 */
[----:B------:R-:W1:Y:S01]  /*39f0*/  MUFU.TANH R8, R8 ;  /* 0x0000000800087308 */ /* 0x000e620000002400 */
[----:B---3--:R-:W-:-:S05]  /*3a00*/  FMNMX.FTZ R4, R189, R4, !PT ;  /* 0x00000004bd047209 */ /* 0x008fca0007810000 */
[----:B------:R-:W3:Y:S02]  /*3a10*/  SHFL.BFLY PT, R161, R4, 0x2, 0x1f ;  /* 0x0c401f0004a17f89 */ /* 0x000ee400000e0000 */
[----:B------:R-:W4:Y:S08]  /*3a20*/  MUFU.TANH R9, R9 ;  /* 0x0000000900097308 */ /* 0x000f300000002400 */
[----:B------:R-:W5:Y:S08]  /*3a30*/  MUFU.TANH R10, R10 ;  /* 0x0000000a000a7308 */ /* 0x000f700000002400 */
[----:B------:R-:W5:Y:S01]  /*3a40*/  MUFU.TANH R11, R11 ;  /* 0x0000000b000b7308 */ /* 0x000f620000002400 */
[----:B---3--:R-:W-:Y:S01]  /*3a50*/  FMNMX.FTZ R167, R4, R161, !PT ;  /* 0x000000a104a77209 */ /* 0x008fe20007810000 */
[----:B------:R-:W-:-:S06]  /*3a60*/  FMUL.FTZ R161, R190, UR23 ;  /* 0x00000017bea17c20 */ /* 0x000fcc0008410000 */
[----:B------:R-:W3:Y:S01]  /*3a70*/  MUFU.TANH R12, R12 ;  /* 0x0000000c000c7308 */ /* 0x000ee20000002400 */
[----:B------:R-:W2:Y:S07]  /*3a80*/  SHFL.BFLY PT, R4, R167, 0x1, 0x1f ;  /* 0x0c201f00a7047f89 */ /* 0x000eae00000e0000 */
[----:B------:R-:W3:Y:S08]  /*3a90*/  MUFU.TANH R15, R15 ;  /* 0x0000000f000f7308 */ /* 0x000ef00000002400 */
[----:B------:R-:W3:Y:S08]  /*3aa0*/  MUFU.TANH R20, R20 ;  /* 0x0000001400147308 */ /* 0x000ef00000002400 */
[----:B------:R-:W3:Y:S01]  /*3ab0*/  MUFU.TANH R21, R21 ;  /* 0x0000001500157308 */ /* 0x000ee20000002400 */
[----:B--2---:R-:W-:-:S05]  /*3ac0*/  FMNMX.FTZ R4, R167, R4, !PT ;  /* 0x00000004a7047209 */ /* 0x004fca0007810000 */
[C---:B------:R-:W-:Y:S01]  /*3ad0*/  FADD.FTZ R13, -R4.reuse, R13 ;  /* 0x0000000d040d7221 */ /* 0x040fe20000010100 */
[----:B------:R-:W-:Y:S01]  /*3ae0*/  FMUL.FTZ R178, R4, UR10 ;  /* 0x0000000a04b27c20 */ /* 0x000fe20008410000 */
[----:B------:R-:W2:Y:S02]  /*3af0*/  MUFU.TANH R152, R152 ;  /* 0x0000009800987308 */ /* 0x000ea40000002400 */
[----:B------:R-:W-:Y:S01]  /*3b00*/  FMUL.FTZ R168, R13, UR10 ;  /* 0x0000000a0da87c20 */ /* 0x000fe20008410000 */
[----:B------:R-:W-:Y:S01]  /*3b10*/  FMNMX.FTZ R13, R7, R6, !PT ;  /* 0x00000006070d7209 */ /* 0x000fe20007810000 */
[--C-:B------:R-:W-:Y:S01]  /*3b20*/  FFMA.FTZ R169, R14, UR10, -R178.reuse ;  /* 0x0000000a0ea97c23 */ /* 0x100fe200080108b2 */
[--C-:B------:R-:W-:Y:S01]  /*3b30*/  FFMA.FTZ R186, R177, UR10, -R178.reuse ;  /* 0x0000000ab1ba7c23 */ /* 0x100fe200080108b2 */
[--C-:B------:R-:W-:Y:S01]  /*3b40*/  FFMA.FTZ R177, R180, UR10, -R178.reuse ;  /* 0x0000000ab4b17c23 */ /* 0x100fe200080108b2 */
[----:B-1----:R-:W-:Y:S01]  /*3b50*/  FMNMX.FTZ R14, R8, R13, !PT ;  /* 0x0000000d080e7209 */ /* 0x002fe20007810000 */
[----:B------:R-:W1:Y:S01]  /*3b60*/  MUFU.TANH R153, R153 ;  /* 0x0000009900997308 */ /* 0x000e620000002400 */
[--C-:B------:R-:W-:Y:S01]  /*3b70*/  FFMA.FTZ R180, R181, UR10, -R178.reuse ;  /* 0x0000000ab5b47c23 */ /* 0x100fe200080108b2 */
[--C-:B------:R-:W-:Y:S01]  /*3b80*/  FFMA.FTZ R181, R184, UR10, -R178.reuse ;  /* 0x0000000ab8b57c23 */ /* 0x100fe200080108b2 */
[----:B----4-:R-:W-:Y:S01]  /*3b90*/  FMNMX.FTZ R167, R9, R14, !PT ;  /* 0x0000000e09a77209 */ /* 0x010fe20007810000 */
[--C-:B------:R-:W-:Y:S01]  /*3ba0*/  FFMA.FTZ R14, R5, UR10, -R178.reuse ;  /* 0x0000000a050e7c23 */ /* 0x100fe200080108b2 */
[--C-:B------:R-:W-:Y:S01]  /*3bb0*/  FFMA.FTZ R184, R185, UR10, -R178.reuse ;  /* 0x0000000ab9b87c23 */ /* 0x100fe200080108b2 */
[--C-:B------:R-:W-:Y:S01]  /*3bc0*/  FFMA.FTZ R185, R192, UR10, -R178.reuse ;  /* 0x0000000ac0b97c23 */ /* 0x100fe200080108b2 */
[----:B-----5:R-:W-:Y:S01]  /*3bd0*/  FMNMX.FTZ R170, R10, R167, !PT ;  /* 0x000000a70aaa7209 */ /* 0x020fe20007810000 */
[----:B------:R-:W4:Y:S01]  /*3be0*/  MUFU.TANH R154, R154 ;  /* 0x0000009a009a7308 */ /* 0x000f220000002400 */
[--C-:B------:R-:W-:Y:S01]  /*3bf0*/  FFMA.FTZ R167, R201, UR10, -R178.reuse ;  /* 0x0000000ac9a77c23 */ /* 0x100fe200080108b2 */
[--C-:B------:R-:W-:Y:S01]  /*3c00*/  FFMA.FTZ R183, R188, UR10, -R178.reuse ;  /* 0x0000000abcb77c23 */ /* 0x100fe200080108b2 */
[----:B------:R-:W-:Y:S01]  /*3c10*/  FMNMX.FTZ R5, R11, R170, !PT ;  /* 0x000000aa0b057209 */ /* 0x000fe20007810000 */
[--C-:B------:R-:W-:Y:S01]  /*3c20*/  FFMA.FTZ R192, R189, UR10, -R178.reuse ;  /* 0x0000000abdc07c23 */ /* 0x100fe200080108b2 */
[--C-:B------:R-:W-:Y:S01]  /*3c30*/  FFMA.FTZ R171, R205, UR10, -R178.reuse ;  /* 0x0000000acdab7c23 */ /* 0x100fe200080108b2 */
[--C-:B------:R-:W-:Y:S01]  /*3c40*/  FFMA.FTZ R173, R207, UR10, -R178.reuse ;  /* 0x0000000acfad7c23 */ /* 0x100fe200080108b2 */
[----:B---3--:R-:W-:Y:S01]  /*3c50*/  FMNMX.FTZ R170, R12, R5, !PT ;  /* 0x000000050caa7209 */ /* 0x008fe20007810000 */
[----:B------:R-:W3:Y:S01]  /*3c60*/  MUFU.TANH R155, R155 ;  /* 0x0000009b009b7308 */ /* 0x000ee20000002400 */
[--C-:B------:R-:W-:Y:S01]  /*3c70*/  FFMA.FTZ R175, R209, UR10, -R178.reuse ;  /* 0x0000000ad1af7c23 */ /* 0x100fe200080108b2 */
[--C-:B------:R-:W-:Y:S01]  /*3c80*/  FFMA.FTZ R179, R211, UR10, -R178.reuse ;  /* 0x0000000ad3b37c23 */ /* 0x100fe200080108b2 */
[----:B------:R-:W-:Y:S01]  /*3c90*/  FMNMX.FTZ R5, R15, R170, !PT ;  /* 0x000000aa0f057209 */ /* 0x000fe20007810000 */
[--C-:B------:R-:W-:Y:S01]  /*3ca0*/  FFMA.FTZ R170, R202, UR10, -R178.reuse ;  /* 0x0000000acaaa7c23 */ /* 0x100fe200080108b2 */
[--C-:B------:R-:W-:Y:S01]  /*3cb0*/  FFMA.FTZ R188, R212, UR10, -R178.reuse ;  /* 0x0000000ad4bc7c23 */ /* 0x100fe200080108b2 */
[----:B------:R-:W-:Y:S01]  /*3cc0*/  FFMA.FTZ R193, R193, UR10, -R178 ;  /* 0x0000000ac1c17c23 */ /* 0x000fe200080108b2 */
[----:B------:R-:W-:Y:S01]  /*3cd0*/  FMNMX.FTZ R172, R20, R5, !PT ;  /* 0x0000000514ac7209 */ /* 0x000fe20007810000 */
[----:B------:R-:W5:Y:S03]  /*3ce0*/  MUFU.TANH R156, R156 ;  /* 0x0000009c009c7308 */ /* 0x000f660000002400 */
[----:B------:R-:W-:-:S04]  /*3cf0*/  FMNMX.FTZ R5, R21, R172, !PT ;  /* 0x000000ac15057209 */ /* 0x000fc80007810000 */
[----:B--2---:R-:W-:Y:S01]  /*3d00*/  FMNMX.FTZ R172, R152, R5, !PT ;  /* 0x0000000598ac7209 */ /* 0x004fe20007810000 */
[----:B------:R-:W2:Y:S03]  /*3d10*/  MUFU.TANH R157, R157 ;  /* 0x0000009d009d7308 */ /* 0x000ea60000002400 */
[----:B-1----:R-:W-:Y:S01]  /*3d20*/  FMNMX.FTZ R5, R153, R172, !PT ;  /* 0x000000ac99057209 */ /* 0x002fe20007810000 */
[----:B------:R-:W-:-:S03]  /*3d30*/  FFMA.FTZ R172, R204, UR10, -R178 ;  /* 0x0000000accac7c23 */ /* 0x000fc600080108b2 */
[----:B----4-:R-:W-:Y:S01]  /*3d40*/  FMNMX.FTZ R174, R154, R5, !PT ;  /* 0x000000059aae7209 */ /* 0x010fe20007810000 */
[----:B------:R-:W1:Y:S03]  /*3d50*/  MUFU.TANH R158, R158 ;  /* 0x0000009e009e7308 */ /* 0x000e660000002400 */
[----:B---3--:R-:W-:-:S04]  /*3d60*/  FMNMX.FTZ R5, R155, R174, !PT ;  /* 0x000000ae9b057209 */ /* 0x008fc80007810000 */
[----:B-----5:R-:W-:Y:S01]  /*3d70*/  FMNMX.FTZ R174, R156, R5, !PT ;  /* 0x000000059cae7209 */ /* 0x020fe20007810000 */
[----:B------:R-:W3:Y:S03]  /*3d80*/  MUFU.TANH R159, R159 ;  /* 0x0000009f009f7308 */ /* 0x000ee60000002400 */
[----:B--2---:R-:W-:Y:S01]  /*3d90*/  FMNMX.FTZ R5, R157, R174, !PT ;  /* 0x000000ae9d057209 */ /* 0x004fe20007810000 */
[----:B------:R-:W-:-:S04]  /*3da0*/  FFMA.FTZ R174, R206, UR10, -R178 ;  /* 0x0000000aceae7c23 */ /* 0x000fc800080108b2 */
[----:B------:R-:W2:Y:S01]  /*3db0*/  MUFU.TANH R160, R160 ;  /* 0x000000a000a07308 */ /* 0x000ea20000002400 */
[----:B-1----:R-:W-:-:S07]  /*3dc0*/  FMNMX.FTZ R176, R158, R5, !PT ;  /* 0x000000059eb07209 */ /* 0x002fce0007810000 */
[----:B------:R-:W1:Y:S01]  /*3dd0*/  MUFU.TANH R161, R161 ;  /* 0x000000a100a17308 */ /* 0x000e620000002400 */
[----:B---3--:R-:W-:-:S07]  /*3de0*/  FMNMX.FTZ R5, R159, R176, !PT ;  /* 0x000000b09f057209 */ /* 0x008fce0007810000 */
[----:B------:R-:W3:Y:S01]  /*3df0*/  MUFU.TANH R162, R162 ;  /* 0x000000a200a27308 */ /* 0x000ee20000002400 */
[----:B--2---:R-:W-:-:S07]  /*3e00*/  FMNMX.FTZ R176, R160, R5, !PT ;  /* 0x00000005a0b07209 */ /* 0x004fce0007810000 */
[----:B------:R-:W2:Y:S01]  /*3e10*/  MUFU.TANH R163, R163 ;  /* 0x000000a300a37308 */ /* 0x000ea20000002400 */
[----:B-1----:R-:W-:Y:S01]  /*3e20*/  FMNMX.FTZ R5, R161, R176, !PT ;  /* 0x000000b0a1057209 */ /* 0x002fe20007810000 */
[----:B------:R-:W-:-:S06]  /*3e30*/  FFMA.FTZ R176, R208, UR10, -R178 ;  /* 0x0000000ad0b07c23 */ /* 0x000fcc00080108b2 */
[----:B------:R-:W1:Y:S01]  /*3e40*/  MUFU.TANH R164, R164 ;  /* 0x000000a400a47308 */ /* 0x000e620000002400 */
[----:B---3--:R-:W-:-:S07]  /*3e50*/  FMNMX.FTZ R182, R162, R5, !PT ;  /* 0x00000005a2b67209 */ /* 0x008fce0007810000 */
[----:B------:R-:W3:Y:S01]  /*3e60*/  MUFU.TANH R165, R165 ;  /* 0x000000a500a57308 */ /* 0x000ee20000002400 */
[----:B--2---:R-:W-:-:S07]  /*3e70*/  FMNMX.FTZ R5, R163, R182, !PT ;  /* 0x000000b6a3057209 */ /* 0x004fce0007810000 */
[----:B------:R-:W2:Y:S01]  /*3e80*/  MUFU.TANH R166, R166 ;  /* 0x000000a600a67308 */ /* 0x000ea20000002400 */
[----:B-1----:R-:W-:-:S07]  /*3e90*/  FMNMX.FTZ R182, R164, R5, !PT ;  /* 0x00000005a4b67209 */ /* 0x002fce0007810000 */
[----:B------:R-:W1:Y:S01]  /*3ea0*/  MUFU.EX2 R168, R168 ;  /* 0x000000a800a87308 */ /* 0x000e620000000800 */
[----:B---3--:R-:W-:Y:S01]  /*3eb0*/  FMNMX.FTZ R5, R165, R182, !PT ;  /* 0x000000b6a5057209 */ /* 0x008fe20007810000 */
[----:B------:R-:W-:-:S06]  /*3ec0*/  FFMA.FTZ R182, R210, UR10, -R178 ;  /* 0x0000000ad2b67c23 */ /* 0x000fcc00080108b2 */
[----:B------:R3:W4:Y:S01]  /*3ed0*/  MUFU.EX2 R13, R169 ;  /* 0x000000a9000d7308 */ /* 0x0007220000000800 */
[----:B--2---:R-:W-:-:S05]  /*3ee0*/  FMNMX.FTZ R5, R166, R5, !PT ;  /* 0x00000005a6057209 */ /* 0x004fca0007810000 */
[----:B------:R-:W2:Y:S02]  /*3ef0*/  SHFL.BFLY PT, R190, R5, 0x2, 0x1f ;  /* 0x0c401f0005be7f89 */ /* 0x000ea400000e0000 */
[----:B------:R-:W5:Y:S01]  /*3f00*/  MUFU.EX2 R14, R14 ;  /* 0x0000000e000e7308 */ /* 0x000f620000000800 */
[--C-:B---3--:R-:W-:Y:S01]  /*3f10*/  FFMA.FTZ R169, R203, UR10, -R178.reuse ;  /* 0x0000000acba97c23 */ /* 0x108fe200080108b2 */
[-C--:B-1----:R-:W-:Y:S01]  /*3f20*/  FMUL.FTZ R24, R24, R168.reuse ;  /* 0x000000a818187220 */ /* 0x082fe20000410000 */
[-C--:B------:R-:W-:Y:S01]  /*3f30*/  FMUL.FTZ R25, R25, R168.reuse ;  /* 0x000000a819197220 */ /* 0x080fe20000410000 */
[-C--:B------:R-:W-:Y:S01]  /*3f40*/  FMUL.FTZ R28, R28, R168.reuse ;  /* 0x000000a81c1c7220 */ /* 0x080fe20000410000 */
[-C--:B------:R-:W-:Y:S01]  /*3f50*/  FMUL.FTZ R29, R29, R168.reuse ;  /* 0x000000a81d1d7220 */ /* 0x080fe20000410000 */
[-C--:B------:R-:W-:Y:S01]  /*3f60*/  FMUL.FTZ R32, R32, R168.reuse ;  /* 0x000000a820207220 */ /* 0x080fe20000410000 */
[-C--:B------:R-:W-:Y:S01]  /*3f70*/  FMUL.FTZ R33, R33, R168.reuse ;  /* 0x000000a821217220 */ /* 0x080fe20000410000 */
[----:B------:R-:W1:Y:S01]  /*3f80*/  MUFU.EX2 R167, R167 ;  /* 0x000000a700a77308 */ /* 0x000e620000000800 */
[----:B----4-:R-:W-:Y:S01]  /*3f90*/  FFMA.FTZ R3, R168, R3, R13 ;  /* 0x00000003a8037223 */ /* 0x010fe2000001000d */
[-C--:B------:R-:W-:Y:S01]  /*3fa0*/  FMUL.FTZ R36, R36, R168.reuse ;  /* 0x000000a824247220 */ /* 0x080fe20000410000 */
[-C--:B------:R-:W-:Y:S01]  /*3fb0*/  FMUL.FTZ R37, R37, R168.reuse ;  /* 0x000000a825257220 */ /* 0x080fe20000410000 */
[-C--:B------:R-:W-:Y:S01]  /*3fc0*/  FMUL.FTZ R40, R40, R168.reuse ;  /* 0x000000a828287220 */ /* 0x080fe20000410000 */
[-C--:B------:R-:W-:Y:S01]  /*3fd0*/  FMUL.FTZ R41, R41, R168.reuse ;  /* 0x000000a829297220 */ /* 0x080fe20000410000 */
[-C--:B------:R-:W-:Y:S01]  /*3fe0*/  FMUL.FTZ R44, R44, R168.reuse ;  /* 0x000000a82c2c7220 */ /* 0x080fe20000410000 */
[-C--:B------:R-:W-:Y:S01]  /*3ff0*/  FMUL.FTZ R45, R45, R168.reuse ;  /* 0x000000a82d2d7220 */ /* 0x080fe20000410000 */
[----:B------:R-:W3:Y:S01]  /*4000*/  MUFU.EX2 R170, R170 ;  /* 0x000000aa00aa7308 */ /* 0x000ee20000000800 */
[-C--:B------:R-:W-:Y:S01]  /*4010*/  FMUL.FTZ R48, R48, R168.reuse ;  /* 0x000000a830307220 */ /* 0x080fe20000410000 */
[-C--:B------:R-:W-:Y:S01]  /*4020*/  FMUL.FTZ R49, R49, R168.reuse ;  /* 0x000000a831317220 */ /* 0x080fe20000410000 */
[-C--:B------:R-:W-:Y:S01]  /*4030*/  FMUL.FTZ R52, R52, R168.reuse ;  /* 0x000000a834347220 */ /* 0x080fe20000410000 */
[-C--:B------:R-:W-:Y:S01]  /*4040*/  FMUL.FTZ R53, R53, R168.reuse ;  /* 0x000000a835357220 */ /* 0x080fe20000410000 */
[----:B------:R-:W-:Y:S01]  /*4050*/  FMUL.FTZ R56, R56, R168 ;  /* 0x000000a838387220 */ /* 0x000fe20000410000 */
[----:B--2---:R-:W-:Y:S01]  /*4060*/  FMNMX.FTZ R187, R5, R190, !PT ;  /* 0x000000be05bb7209 */ /* 0x004fe20007810000 */
[----:B------:R-:W-:Y:S01]  /*4070*/  FFMA.FTZ R190, R213, UR10, -R178 ;  /* 0x0000000ad5be7c23 */ /* 0x000fe200080108b2 */
[----:B------:R-:W2:Y:S01]  /*4080*/  MUFU.EX2 R169, R169 ;  /* 0x000000a900a97308 */ /* 0x000ea20000000800 */
[-C--:B------:R-:W-:Y:S01]  /*4090*/  FMUL.FTZ R57, R57, R168.reuse ;  /* 0x000000a839397220 */ /* 0x080fe20000410000 */
[-C--:B------:R-:W-:Y:S01]  /*40a0*/  FMUL.FTZ R60, R60, R168.reuse ;  /* 0x000000a83c3c7220 */ /* 0x080fe20000410000 */
[----:B------:R-:W4:Y:S01]  /*40b0*/  SHFL.BFLY PT, R194, R187, 0x1, 0x1f ;  /* 0x0c201f00bbc27f89 */ /* 0x000f2200000e0000 */
[-C--:B------:R-:W-:Y:S01]  /*40c0*/  FMUL.FTZ R61, R61, R168.reuse ;  /* 0x000000a83d3d7220 */ /* 0x080fe20000410000 */
[-C--:B------:R-:W-:Y:S01]  /*40d0*/  FMUL.FTZ R64, R64, R168.reuse ;  /* 0x000000a840407220 */ /* 0x080fe20000410000 */
[-C--:B------:R-:W-:Y:S01]  /*40e0*/  FMUL.FTZ R65, R65, R168.reuse ;  /* 0x000000a841417220 */ /* 0x080fe20000410000 */
[-C--:B------:R-:W-:Y:S01]  /*40f0*/  FMUL.FTZ R68, R68, R168.reuse ;  /* 0x000000a844447220 */ /* 0x080fe20000410000 */
[----:B------:R-:W2:Y:S01]  /*4100*/  MUFU.EX2 R172, R172 ;  /* 0x000000ac00ac7308 */ /* 0x000ea20000000800 */
[-C--:B------:R-:W-:Y:S01]  /*4110*/  FMUL.FTZ R69, R69, R168.reuse ;  /* 0x000000a845457220 */ /* 0x080fe20000410000 */
[-C--:B------:R-:W-:Y:S01]  /*4120*/  FMUL.FTZ R72, R72, R168.reuse ;  /* 0x000000a848487220 */ /* 0x080fe20000410000 */
[-C--:B------:R-:W-:Y:S01]  /*4130*/  FMUL.FTZ R73, R73, R168.reuse ;  /* 0x000000a849497220 */ /* 0x080fe20000410000 */
        /* <DEDUP_REMOVED lines=14> */
[----:B------:R-:W-:Y:S01]  /*4220*/  FMUL.FTZ R100, R100, R168 ;  /* 0x000000a864647220 */ /* 0x000fe20000410000 */
[----:B----4-:R-:W-:Y:S01]  /*4230*/  FMNMX.FTZ R5, R187, R194, !PT ;  /* 0x000000c2bb057209 */ /* 0x010fe20007810000 */
[-C--:B------:R-:W-:Y:S01]  /*4240*/  FMUL.FTZ R101, R101, R168.reuse ;  /* 0x000000a865657220 */ /* 0x080fe20000410000 */
[-C--:B------:R-:W-:Y:S01]  /*4250*/  FMUL.FTZ R104, R104, R168.reuse ;  /* 0x000000a868687220 */ /* 0x080fe20000410000 */
[-C--:B------:R-:W-:Y:S01]  /*4260*/  FMUL.FTZ R105, R105, R168.reuse ;  /* 0x000000a869697220 */ /* 0x080fe20000410000 */
[-C--:B------:R-:W-:Y:S01]  /*4270*/  FMUL.FTZ R108, R108, R168.reuse ;  /* 0x000000a86c6c7220 */ /* 0x080fe20000410000 */
[C---:B------:R-:W-:Y:S01]  /*4280*/  FMUL.FTZ R191, R5.reuse, UR10 ;  /* 0x0000000a05bf7c20 */ /* 0x040fe20008410000 */
[----:B------:R-:W-:Y:S01]  /*4290*/  FADD.FTZ R178, -R5, R6 ;  /* 0x0000000605b27221 */ /* 0x000fe20000010100 */
[----:B------:R-:W4:Y:S01]  /*42a0*/  MUFU.EX2 R173, R173 ;  /* 0x000000ad00ad7308 */ /* 0x000f220000000800 */
[----:B------:R-:W-:Y:S01]  /*42b0*/  FMUL.FTZ R109, R109, R168 ;  /* 0x000000a86d6d7220 */ /* 0x000fe20000410000 */
[--C-:B------:R-:W-:Y:S01]  /*42c0*/  FFMA.FTZ R9, R9, UR10, -R191.reuse ;  /* 0x0000000a09097c23 */ /* 0x100fe200080108bf */
[----:B------:R-:W-:Y:S01]  /*42d0*/  FMUL.FTZ R189, R178, UR10 ;  /* 0x0000000ab2bd7c20 */ /* 0x000fe20008410000 */
[--C-:B------:R-:W-:Y:S01]  /*42e0*/  FFMA.FTZ R178, R7, UR10, -R191.reuse ;  /* 0x0000000a07b27c23 */ /* 0x100fe200080108bf */
[--C-:B------:R-:W-:Y:S01]  /*42f0*/  FFMA.FTZ R7, R8, UR10, -R191.reuse ;  /* 0x0000000a08077c23 */ /* 0x100fe200080108bf */
[----:B------:R-:W-:Y:S01]  /*4300*/  IADD3 R8, -R18, 0xb, RZ ;  /* 0x0000000b12087810 */ /* 0x000fe20007ffe1ff */
[--C-:B------:R-:W-:Y:S01]  /*4310*/  FFMA.FTZ R10, R10, UR10, -R191.reuse ;  /* 0x0000000a0a0a7c23 */ /* 0x100fe200080108bf */
[----:B------:R5:W-:Y:S01]  /*4320*/  MUFU.EX2 R6, R192 ;  /* 0x000000c000067308 */ /* 0x000be20000000800 */
[--C-:B------:R-:W-:Y:S01]  /*4330*/  FFMA.FTZ R11, R11, UR10, -R191.reuse ;  /* 0x0000000a0b0b7c23 */ /* 0x100fe200080108bf */
[--C-:B------:R-:W-:Y:S01]  /*4340*/  FFMA.FTZ R12, R12, UR10, -R191.reuse ;  /* 0x0000000a0c0c7c23 */ /* 0x100fe200080108bf */
[--C-:B------:R-:W-:Y:S01]  /*4350*/  FFMA.FTZ R15, R15, UR10, -R191.reuse ;  /* 0x0000000a0f0f7c23 */ /* 0x100fe200080108bf */
[--C-:B------:R-:W-:Y:S01]  /*4360*/  FFMA.FTZ R20, R20, UR10, -R191.reuse ;  /* 0x0000000a14147c23 */ /* 0x100fe200080108bf */
[--C-:B------:R-:W-:Y:S01]  /*4370*/  FFMA.FTZ R21, R21, UR10, -R191.reuse ;  /* 0x0000000a15157c23 */ /* 0x100fe200080108bf */
[--C-:B------:R-:W-:Y:S01]  /*4380*/  FFMA.FTZ R194, R154, UR10, -R191.reuse ;  /* 0x0000000a9ac27c23 */ /* 0x100fe200080108bf */
[--C-:B------:R-:W-:Y:S01]  /*4390*/  FFMA.FTZ R195, R155, UR10, -R191.reuse ;  /* 0x0000000a9bc37c23 */ /* 0x100fe200080108bf */
[----:B------:R-:W4:Y:S01]  /*43a0*/  MUFU.EX2 R176, R176 ;  /* 0x000000b000b07308 */ /* 0x000f220000000800 */
[----:B-----5:R-:W-:Y:S01]  /*43b0*/  FFMA.FTZ R192, R152, UR10, -R191 ;  /* 0x0000000a98c07c23 */ /* 0x020fe200080108bf */
[----:B------:R-:W-:-:S02]  /*43c0*/  @!P1 VIADD R152, R199, 0x22840 ;  /* 0x00022840c7989836 */ /* 0x000fc40000000000 */
[--C-:B------:R-:W-:Y:S01]  /*43d0*/  FFMA.FTZ R196, R156, UR10, -R191.reuse ;  /* 0x0000000a9cc47c23 */ /* 0x100fe200080108bf */
[--C-:B------:R-:W-:Y:S01]  /*43e0*/  FFMA.FTZ R197, R157, UR10, -R191.reuse ;  /* 0x0000000a9dc57c23 */ /* 0x100fe200080108bf */
[--C-:B------:R-:W-:Y:S01]  /*43f0*/  FFMA.FTZ R198, R158, UR10, -R191.reuse ;  /* 0x0000000a9ec67c23 */ /* 0x100fe200080108bf */
[--C-:B------:R-:W-:Y:S01]  /*4400*/  FFMA.FTZ R201, R159, UR10, -R191.reuse ;  /* 0x0000000a9fc97c23 */ /* 0x100fe200080108bf */
[----:B------:R-:W-:Y:S01]  /*4410*/  @!P1 PRMT R152, RZ, 0x654, R152 ;  /* 0x00000654ff989816 */ /* 0x000fe20000000098 */
[----:B------:R1:W-:Y:S06]  /*4420*/  BAR.ARV R8, 0x100 ;  /* 0x000400080000751d */ /* 0x0003ec0000002000 */
[----:B------:R5:W-:Y:S01]  /*4430*/  @!P1 SYNCS.ARRIVE.TRANS64.RED.A1T0 RZ, [R152+URZ], RZ ;  /* 0x000000ff98ff99a7 */ /* 0x000be2000810043f */
[----:B------:R-:W-:Y:S01]  /*4440*/  MUFU.EX2 R175, R175 ;  /* 0x000000af00af7308 */ /* 0x000fe20000000800 */
[--C-:B------:R-:W-:Y:S01]  /*4450*/  FFMA.FTZ R202, R160, UR10, -R191.reuse ;  /* 0x0000000aa0ca7c23 */ /* 0x100fe200080108bf */
[--C-:B------:R-:W-:Y:S01]  /*4460*/  FFMA.FTZ R203, R161, UR10, -R191.reuse ;  /* 0x0000000aa1cb7c23 */ /* 0x100fe200080108bf */
[--C-:B------:R-:W-:Y:S01]  /*4470*/  FFMA.FTZ R204, R162, UR10, -R191.reuse ;  /* 0x0000000aa2cc7c23 */ /* 0x100fe200080108bf */
[--C-:B------:R-:W-:Y:S01]  /*4480*/  FFMA.FTZ R163, R163, UR10, -R191.reuse ;  /* 0x0000000aa3a37c23 */ /* 0x100fe200080108bf */
[--C-:B------:R-:W-:Y:S01]  /*4490*/  FFMA.FTZ R165, R165, UR10, -R191.reuse ;  /* 0x0000000aa5a57c23 */ /* 0x100fe200080108bf */
[----:B------:R-:W-:Y:S01]  /*44a0*/  FFMA.FTZ R155, R166, UR10, -R191 ;  /* 0x0000000aa69b7c23 */ /* 0x000fe200080108bf */
[----:B-----5:R-:W-:Y:S01]  /*44b0*/  FADD.FTZ R152, R14, R3 ;  /* 0x000000030e987221 */ /* 0x020fe20000010000 */
[----:B------:R-:W5:Y:S01]  /*44c0*/  MUFU.EX2 R182, R182 ;  /* 0x000000b600b67308 */ /* 0x000f620000000800 */
[-C--:B------:R-:W-:Y:S01]  /*44d0*/  FMUL.FTZ R112, R112, R168.reuse ;  /* 0x000000a870707220 */ /* 0x080fe20000410000 */
[-C--:B------:R-:W-:Y:S01]  /*44e0*/  FMUL.FTZ R113, R113, R168.reuse ;  /* 0x000000a871717220 */ /* 0x080fe20000410000 */
[----:B-1----:R-:W-:Y:S01]  /*44f0*/  FADD.FTZ R3, R167, R152 ;  /* 0x00000098a7037221 */ /* 0x002fe20000010000 */
[-C--:B------:R-:W-:Y:S01]  /*4500*/  FMUL.FTZ R116, R116, R168.reuse ;  /* 0x000000a874747220 */ /* 0x080fe20000410000 */
[-C--:B------:R-:W-:Y:S01]  /*4510*/  FMUL.FTZ R117, R117, R168.reuse ;  /* 0x000000a875757220 */ /* 0x080fe20000410000 */
[-C--:B------:R-:W-:Y:S01]  /*4520*/  FMUL.FTZ R120, R120, R168.reuse ;  /* 0x000000a878787220 */ /* 0x080fe20000410000 */
[----:B---3--:R-:W-:Y:S01]  /*4530*/  FADD.FTZ R152, R170, R3 ;  /* 0x00000003aa987221 */ /* 0x008fe20000010000 */
[----:B------:R-:W1:Y:S01]  /*4540*/  MUFU.EX2 R179, R179 ;  /* 0x000000b300b37308 */ /* 0x000e620000000800 */
[-C--:B------:R-:W-:Y:S01]  /*4550*/  FMUL.FTZ R121, R121, R168.reuse ;  /* 0x000000a879797220 */ /* 0x080fe20000410000 */
[-C--:B------:R-:W-:Y:S01]  /*4560*/  FMUL.FTZ R124, R124, R168.reuse ;  /* 0x000000a87c7c7220 */ /* 0x080fe20000410000 */
[----:B--2---:R-:W-:Y:S01]  /*4570*/  FADD.FTZ R3, R169, R152 ;  /* 0x00000098a9037221 */ /* 0x004fe20000010000 */
[-C--:B------:R-:W-:Y:S01]  /*4580*/  FMUL.FTZ R125, R125, R168.reuse ;  /* 0x000000a87d7d7220 */ /* 0x080fe20000410000 */
[-C--:B------:R-:W-:Y:S01]  /*4590*/  FMUL.FTZ R128, R128, R168.reuse ;  /* 0x000000a880807220 */ /* 0x080fe20000410000 */
[-C--:B------:R-:W-:Y:S01]  /*45a0*/  FMUL.FTZ R129, R129, R168.reuse ;  /* 0x000000a881817220 */ /* 0x080fe20000410000 */
[----:B------:R-:W-:Y:S01]  /*45b0*/  FADD.FTZ R152, R172, R3 ;  /* 0x00000003ac987221 */ /* 0x000fe20000010000 */
[----:B------:R-:W2:Y:S01]  /*45c0*/  MUFU.EX2 R186, R186 ;  /* 0x000000ba00ba7308 */ /* 0x000ea20000000800 */
[-C--:B------:R-:W-:Y:S01]  /*45d0*/  FMUL.FTZ R132, R132, R168.reuse ;  /* 0x000000a884847220 */ /* 0x080fe20000410000 */
[-C--:B------:R-:W-:Y:S01]  /*45e0*/  FMUL.FTZ R133, R133, R168.reuse ;  /* 0x000000a885857220 */ /* 0x080fe20000410000 */
[----:B------:R-:W-:Y:S01]  /*45f0*/  FADD.FTZ R3, R171, R152 ;  /* 0x00000098ab037221 */ /* 0x000fe20000010000 */
[-C--:B------:R-:W-:Y:S01]  /*4600*/  FMUL.FTZ R136, R136, R168.reuse ;  /* 0x000000a888887220 */ /* 0x080fe20000410000 */
[-C--:B------:R-:W-:Y:S01]  /*4610*/  FMUL.FTZ R137, R137, R168.reuse ;  /* 0x000000a889897220 */ /* 0x080fe20000410000 */
[-C--:B------:R-:W-:Y:S01]  /*4620*/  FMUL.FTZ R140, R140, R168.reuse ;  /* 0x000000a88c8c7220 */ /* 0x080fe20000410000 */
[----:B------:R-:W-:Y:S01]  /*4630*/  FADD.FTZ R152, R174, R3 ;  /* 0x00000003ae987221 */ /* 0x000fe20000010000 */
[----:B------:R-:W-:Y:S01]  /*4640*/  MUFU.EX2 R177, R177 ;  /* 0x000000b100b17308 */ /* 0x000fe20000000800 */
[-C--:B------:R-:W-:Y:S01]  /*4650*/  FMUL.FTZ R141, R141, R168.reuse ;  /* 0x000000a88d8d7220 */ /* 0x080fe20000410000 */
[-C--:B------:R-:W-:Y:S01]  /*4660*/  FMUL.FTZ R144, R144, R168.reuse ;  /* 0x000000a890907220 */ /* 0x080fe20000410000 */
[----:B----4-:R-:W-:Y:S01]  /*4670*/  FADD.FTZ R3, R173, R152 ;  /* 0x00000098ad037221 */ /* 0x010fe20000010000 */
[-C--:B------:R-:W-:Y:S01]  /*4680*/  FMUL.FTZ R145, R145, R168.reuse ;  /* 0x000000a891917220 */ /* 0x080fe20000410000 */
[-C--:B------:R-:W-:Y:S01]  /*4690*/  FMUL.FTZ R148, R148, R168.reuse ;  /* 0x000000a894947220 */ /* 0x080fe20000410000 */
[----:B------:R-:W-:Y:S01]  /*46a0*/  FMUL.FTZ R149, R149, R168 ;  /* 0x000000a895957220 */ /* 0x000fe20000410000 */
[----:B------:R-:W-:Y:S01]  /*46b0*/  FADD.FTZ R152, R176, R3 ;  /* 0x00000003b0987221 */ /* 0x000fe20000010000 */
[----:B------:R-:W3:Y:S01]  /*46c0*/  MUFU.EX2 R180, R180 ;  /* 0x000000b400b47308 */ /* 0x000ee20000000800 */
[----:B-----5:R-:W-:-:S02]  /*46d0*/  F2FP.BF16.F32.PACK_AB R162, R182, R175 ;  /* 0x000000afb6a2723e */ /* 0x020fc400000010ff */
[----:B------:R-:W-:Y:S01]  /*46e0*/  FADD.FTZ R3, R175, R152 ;  /* 0x00000098af037221 */ /* 0x000fe20000010000 */
[----:B------:R-:W-:Y:S02]  /*46f0*/  F2FP.BF16.F32.PACK_AB R154, R170, R167 ;  /* 0x000000a7aa9a723e */ /* 0x000fe400000010ff */
[----:B------:R-:W-:Y:S01]  /*4700*/  F2FP.BF16.F32.PACK_AB R156, R172, R169 ;  /* 0x000000a9ac9c723e */ /* 0x000fe200000010ff */
[----:B------:R-:W-:Y:S01]  /*4710*/  FADD.FTZ R152, R182, R3 ;  /* 0x00000003b6987221 */ /* 0x000fe20000010000 */
[----:B------:R-:W4:Y:S01]  /*4720*/  MUFU.EX2 R181, R181 ;  /* 0x000000b500b57308 */ /* 0x000f220000000800 */
[----:B------:R-:W-:Y:S02]  /*4730*/  F2FP.BF16.F32.PACK_AB R160, R176, R173 ;  /* 0x000000adb0a0723e */ /* 0x000fe400000010ff */
[----:B-1----:R-:W-:-:S04]  /*4740*/  FADD.FTZ R3, R179, R152 ;  /* 0x00000098b3037221 */ /* 0x002fc80000010000 */
[----:B--2---:R-:W-:Y:S01]  /*4750*/  FADD.FTZ R152, R186, R3 ;  /* 0x00000003ba987221 */ /* 0x004fe20000010000 */
[----:B------:R-:W1:Y:S01]  /*4760*/  MUFU.EX2 R189, R189 ;  /* 0x000000bd00bd7308 */ /* 0x000e620000000800 */
[----:B---3--:R-:W-:Y:S02]  /*4770*/  F2FP.BF16.F32.PACK_AB R166, R180, R177 ;  /* 0x000000b1b4a6723e */ /* 0x008fe400000010ff */
[----:B------:R-:W-:-:S04]  /*4780*/  FADD.FTZ R3, R177, R152 ;  /* 0x00000098b1037221 */ /* 0x000fc80000010000 */
[----:B------:R-:W-:Y:S01]  /*4790*/  FADD.FTZ R152, R180, R3 ;  /* 0x00000003b4987221 */ /* 0x000fe20000010000 */
[----:B------:R-:W2:Y:S03]  /*47a0*/  MUFU.EX2 R178, R178 ;  /* 0x000000b200b27308 */ /* 0x000ea60000000800 */
[----:B----4-:R-:W-:-:S05]  /*47b0*/  FADD.FTZ R3, R181, R152 ;  /* 0x00000098b5037221 */ /* 0x010fca0000010000 */
[----:B------:R-:W3:Y:S01]  /*47c0*/  MUFU.EX2 R184, R184 ;  /* 0x000000b800b87308 */ /* 0x000ee20000000800 */
[-C--:B-1----:R-:W-:Y:S01]  /*47d0*/  FMUL.FTZ R26, R26, R189.reuse ;  /* 0x000000bd1a1a7220 */ /* 0x082fe20000410000 */
[-C--:B------:R-:W-:Y:S01]  /*47e0*/  FMUL.FTZ R27, R27, R189.reuse ;  /* 0x000000bd1b1b7220 */ /* 0x080fe20000410000 */
[-C--:B------:R-:W-:Y:S01]  /*47f0*/  FMUL.FTZ R30, R30, R189.reuse ;  /* 0x000000bd1e1e7220 */ /* 0x080fe20000410000 */
[-C--:B------:R-:W-:Y:S01]  /*4800*/  FMUL.FTZ R31, R31, R189.reuse ;  /* 0x000000bd1f1f7220 */ /* 0x080fe20000410000 */
[-C--:B------:R-:W-:Y:S01]  /*4810*/  FMUL.FTZ R34, R34, R189.reuse ;  /* 0x000000bd22227220 */ /* 0x080fe20000410000 */
[-C--:B------:R-:W-:Y:S01]  /*4820*/  FMUL.FTZ R35, R35, R189.reuse ;  /* 0x000000bd23237220 */ /* 0x080fe20000410000 */
[-C--:B------:R-:W-:Y:S01]  /*4830*/  FMUL.FTZ R38, R38, R189.reuse ;  /* 0x000000bd26267220 */ /* 0x080fe20000410000 */
[----:B------:R-:W1:Y:S01]  /*4840*/  MUFU.EX2 R7, R7 ;  /* 0x0000000700077308 */ /* 0x000e620000000800 */
[----:B--2---:R-:W-:Y:S01]  /*4850*/  FFMA.FTZ R0, R189, R0, R178 ;  /* 0x00000000bd007223 */ /* 0x004fe200000100b2 */
[-C--:B------:R-:W-:Y:S01]  /*4860*/  FMUL.FTZ R39, R39, R189.reuse ;  /* 0x000000bd27277220 */ /* 0x080fe20000410000 */
[-C--:B------:R-:W-:Y:S01]  /*4870*/  FMUL.FTZ R42, R42, R189.reuse ;  /* 0x000000bd2a2a7220 */ /* 0x080fe20000410000 */
[-C--:B------:R-:W-:Y:S01]  /*4880*/  FMUL.FTZ R43, R43, R189.reuse ;  /* 0x000000bd2b2b7220 */ /* 0x080fe20000410000 */
[-C--:B------:R-:W-:Y:S01]  /*4890*/  FMUL.FTZ R46, R46, R189.reuse ;  /* 0x000000bd2e2e7220 */ /* 0x080fe20000410000 */
[-C--:B------:R-:W-:Y:S01]  /*48a0*/  FMUL.FTZ R47, R47, R189.reuse ;  /* 0x000000bd2f2f7220 */ /* 0x080fe20000410000 */
[-C--:B------:R-:W-:Y:S01]  /*48b0*/  FMUL.FTZ R50, R50, R189.reuse ;  /* 0x000000bd32327220 */ /* 0x080fe20000410000 */
[----:B------:R-:W2:Y:S01]  /*48c0*/  MUFU.EX2 R183, R183 ;  /* 0x000000b700b77308 */ /* 0x000ea20000000800 */
[----:B---3--:R-:W-:Y:S01]  /*48d0*/  FADD.FTZ R152, R184, R3 ;  /* 0x00000003b8987221 */ /* 0x008fe20000010000 */
[-C--:B------:R-:W-:Y:S01]  /*48e0*/  FMUL.FTZ R51, R51, R189.reuse ;  /* 0x000000bd33337220 */ /* 0x080fe20000410000 */
[-C--:B------:R-:W-:Y:S01]  /*48f0*/  FMUL.FTZ R54, R54, R189.reuse ;  /* 0x000000bd36367220 */ /* 0x080fe20000410000 */
[-C--:B------:R-:W-:Y:S01]  /*4900*/  FMUL.FTZ R55, R55, R189.reuse ;  /* 0x000000bd37377220 */ /* 0x080fe20000410000 */
[-C--:B------:R-:W-:Y:S01]  /*4910*/  FMUL.FTZ R58, R58, R189.reuse ;  /* 0x000000bd3a3a7220 */ /* 0x080fe20000410000 */
[-C--:B------:R-:W-:Y:S01]  /*4920*/  FMUL.FTZ R59, R59, R189.reuse ;  /* 0x000000bd3b3b7220 */ /* 0x080fe20000410000 */
[-C--:B------:R-:W-:Y:S01]  /*4930*/  FMUL.FTZ R62, R62, R189.reuse ;  /* 0x000000bd3e3e7220 */ /* 0x080fe20000410000 */
[----:B------:R-:W3:Y:S01]  /*4940*/  MUFU.EX2 R9, R9 ;  /* 0x0000000900097308 */ /* 0x000ee20000000800 */
[----:B-1----:R-:W-:Y:S01]  /*4950*/  FADD.FTZ R0, R7, R0 ;  /* 0x0000000007007221 */ /* 0x002fe20000010000 */
[-C--:B------:R-:W-:Y:S01]  /*4960*/  FMUL.FTZ R63, R63, R189.reuse ;  /* 0x000000bd3f3f7220 */ /* 0x080fe20000410000 */
[-C--:B------:R-:W-:Y:S01]  /*4970*/  FMUL.FTZ R66, R66, R189.reuse ;  /* 0x000000bd42427220 */ /* 0x080fe20000410000 */
[-C--:B------:R-:W-:Y:S01]  /*4980*/  FMUL.FTZ R67, R67, R189.reuse ;  /* 0x000000bd43437220 */ /* 0x080fe20000410000 */
[-C--:B------:R-:W-:Y:S01]  /*4990*/  FMUL.FTZ R70, R70, R189.reuse ;  /* 0x000000bd46467220 */ /* 0x080fe20000410000 */
[-C--:B------:R-:W-:Y:S01]  /*49a0*/  FMUL.FTZ R71, R71, R189.reuse ;  /* 0x000000bd47477220 */ /* 0x080fe20000410000 */
[----:B------:R-:W-:Y:S01]  /*49b0*/  FMUL.FTZ R74, R74, R189 ;  /* 0x000000bd4a4a7220 */ /* 0x000fe20000410000 */
[----:B------:R-:W1:Y:S01]  /*49c0*/  MUFU.EX2 R10, R10 ;  /* 0x0000000a000a7308 */ /* 0x000e620000000800 */
[----:B--2---:R-:W-:Y:S01]  /*49d0*/  FADD.FTZ R3, R183, R152 ;  /* 0x00000098b7037221 */ /* 0x004fe20000010000 */
[----:B------:R-:W-:Y:S01]  /*49e0*/  F2FP.BF16.F32.PACK_AB R152, R14, R13 ;  /* 0x0000000d0e98723e */ /* 0x000fe200000010ff */
        /* <DEDUP_REMOVED lines=20> */
[-C--:B------:R-:W-:Y:S01]  /*4b30*/  FMUL.FTZ R107, R107, R189.reuse ;  /* 0x000000bd6b6b7220 */ /* 0x080fe20000410000 */
[----:B------:R-:W1:Y:S01]  /*4b40*/  MUFU.EX2 R15, R15 ;  /* 0x0000000f000f7308 */ /* 0x000e620000000800 */
[----:B--2---:R-:W-:Y:S01]  /*4b50*/  FADD.FTZ R13, R11, R0 ;  /* 0x000000000b0d7221 */ /* 0x004fe20000010000 */
        /* <DEDUP_REMOVED lines=22> */
[----:B------:R1:W-:Y:S01]  /*4cc0*/  MUFU.EX2 R187, R193 ;  /* 0x000000c100bb7308 */ /* 0x0003e20000000800 */
[----:B--2---:R-:W-:Y:S01]  /*4cd0*/  FADD.FTZ R0, R20, R13 ;  /* 0x0000000d14007221 */ /* 0x004fe20000010000 */
[-C--:B------:R-:W-:Y:S01]  /*4ce0*/  FMUL.FTZ R146, R146, R189.reuse ;  /* 0x000000bd92927220 */ /* 0x080fe20000410000 */
[-C--:B------:R-:W-:Y:S01]  /*4cf0*/  FMUL.FTZ R147, R147, R189.reuse ;  /* 0x000000bd93937220 */ /* 0x080fe20000410000 */
[-C--:B------:R-:W-:Y:S01]  /*4d00*/  FMUL.FTZ R150, R150, R189.reuse ;  /* 0x000000bd96967220 */ /* 0x080fe20000410000 */
[----:B------:R-:W-:Y:S01]  /*4d10*/  FMUL.FTZ R151, R151, R189 ;  /* 0x000000bd97977220 */ /* 0x000fe20000410000 */
[----:B------:R-:W-:-:S02]  /*4d20*/  F2FP.BF16.F32.PACK_AB R157, R12, R11 ;  /* 0x0000000b0c9d723e */ /* 0x000fc400000010ff */
[----:B------:R-:W2:Y:S01]  /*4d30*/  MUFU.EX2 R192, R192 ;  /* 0x000000c000c07308 */ /* 0x000ea20000000800 */
[--C-:B-1----:R-:W-:Y:S01]  /*4d40*/  FFMA.FTZ R193, R153, UR10, -R191.reuse ;  /* 0x0000000a99c17c23 */ /* 0x102fe200080108bf */
[----:B---3--:R-:W-:Y:S01]  /*4d50*/  FADD.FTZ R13, R21, R0 ;  /* 0x00000000150d7221 */ /* 0x008fe20000010000 */
[----:B------:R-:W-:Y:S01]  /*4d60*/  FFMA.FTZ R153, R164, UR10, -R191 ;  /* 0x0000000aa4997c23 */ /* 0x000fe200080108bf */
[----:B------:R-:W-:Y:S02]  /*4d70*/  F2FP.BF16.F32.PACK_AB R164, R186, R179 ;  /* 0x000000b3baa4723e */ /* 0x000fe400000010ff */
[----:B------:R-:W-:Y:S02]  /*4d80*/  F2FP.BF16.F32.PACK_AB R159, R20, R15 ;  /* 0x0000000f149f723e */ /* 0x000fe400000010ff */
[----:B------:R-:W1:Y:S08]  /*4d90*/  MUFU.EX2 R193, R193 ;  /* 0x000000c100c17308 */ /* 0x000e700000000800 */
[----:B------:R-:W3:Y:S01]  /*4da0*/  MUFU.EX2 R194, R194 ;  /* 0x000000c200c27308 */ /* 0x000ee20000000800 */
[C---:B--2---:R-:W-:Y:S01]  /*4db0*/  FADD.FTZ R0, R192.reuse, R13 ;  /* 0x0000000dc0007221 */ /* 0x044fe20000010000 */
[----:B------:R-:W-:-:S06]  /*4dc0*/  F2FP.BF16.F32.PACK_AB R161, R192, R21 ;  /* 0x00000015c0a1723e */ /* 0x000fcc00000010ff */
[----:B------:R-:W2:Y:S01]  /*4dd0*/  MUFU.EX2 R195, R195 ;  /* 0x000000c300c37308 */ /* 0x000ea20000000800 */
[----:B-1----:R-:W-:-:S07]  /*4de0*/  FADD.FTZ R13, R193, R0 ;  /* 0x00000000c10d7221 */ /* 0x002fce0000010000 */
[----:B------:R-:W1:Y:S01]  /*4df0*/  MUFU.EX2 R196, R196 ;  /* 0x000000c400c47308 */ /* 0x000e620000000800 */
[----:B---3--:R-:W-:-:S07]  /*4e00*/  FADD.FTZ R0, R194, R13 ;  /* 0x0000000dc2007221 */ /* 0x008fce0000010000 */
[----:B------:R-:W3:Y:S01]  /*4e10*/  MUFU.EX2 R197, R197 ;  /* 0x000000c500c57308 */ /* 0x000ee20000000800 */
[----:B--2---:R-:W-:-:S07]  /*4e20*/  FADD.FTZ R13, R195, R0 ;  /* 0x00000000c30d7221 */ /* 0x004fce0000010000 */
[----:B------:R-:W2:Y:S01]  /*4e30*/  MUFU.EX2 R188, R188 ;  /* 0x000000bc00bc7308 */ /* 0x000ea20000000800 */
[----:B-1----:R-:W-:-:S07]  /*4e40*/  FADD.FTZ R0, R196, R13 ;  /* 0x0000000dc4007221 */ /* 0x002fce0000010000 */
[----:B------:R-:W1:Y:S01]  /*4e50*/  MUFU.EX2 R198, R198 ;  /* 0x000000c600c67308 */ /* 0x000e620000000800 */
[----:B---3--:R-:W-:-:S07]  /*4e60*/  FADD.FTZ R13, R197, R0 ;  /* 0x00000000c50d7221 */ /* 0x008fce0000010000 */
[----:B------:R-:W3:Y:S01]  /*4e70*/  MUFU.EX2 R185, R185 ;  /* 0x000000b900b97308 */ /* 0x000ee20000000800 */
[C---:B--2---:R-:W-:Y:S01]  /*4e80*/  FADD.FTZ R158, R188.reuse, R3 ;  /* 0x00000003bc9e7221 */ /* 0x044fe20000010000 */
[----:B------:R-:W-:-:S06]  /*4e90*/  F2FP.BF16.F32.PACK_AB R170, R188, R183 ;  /* 0x000000b7bcaa723e */ /* 0x000fcc00000010ff */
[----:B------:R-:W2:Y:S01]  /*4ea0*/  MUFU.EX2 R201, R201 ;  /* 0x000000c900c97308 */ /* 0x000ea20000000800 */
[C---:B-1----:R-:W-:Y:S01]  /*4eb0*/  FADD.FTZ R0, R198.reuse, R13 ;  /* 0x0000000dc6007221 */ /* 0x042fe20000010000 */
[----:B------:R-:W-:-:S06]  /*4ec0*/  F2FP.BF16.F32.PACK_AB R167, R198, R197 ;  /* 0x000000c5c6a7723e */ /* 0x000fcc00000010ff */
[----:B------:R-:W1:Y:S01]  /*4ed0*/  MUFU.EX2 R190, R190 ;  /* 0x000000be00be7308 */ /* 0x000e620000000800 */
[----:B---3--:R-:W-:Y:S01]  /*4ee0*/  FADD.FTZ R3, R185, R158 ;  /* 0x0000009eb9037221 */ /* 0x008fe20000010000 */
[----:B------:R-:W-:Y:S02]  /*4ef0*/  F2FP.BF16.F32.PACK_AB R158, R174, R171 ;  /* 0x000000abae9e723e */ /* 0x000fe400000010ff */
[----:B------:R-:W-:-:S04]  /*4f00*/  F2FP.BF16.F32.PACK_AB R174, R6, R187 ;  /* 0x000000bb06ae723e */ /* 0x000fc800000010ff */
[----:B------:R-:W3:Y:S01]  /*4f10*/  MUFU.EX2 R202, R202 ;  /* 0x000000ca00ca7308 */ /* 0x000ee20000000800 */
[----:B--2---:R-:W-:-:S07]  /*4f20*/  FADD.FTZ R13, R201, R0 ;  /* 0x00000000c90d7221 */ /* 0x004fce0000010000 */
[----:B------:R-:W2:Y:S01]  /*4f30*/  MUFU.EX2 R203, R203 ;  /* 0x000000cb00cb7308 */ /* 0x000ea20000000800 */
[C---:B-1----:R-:W-:Y:S01]  /*4f40*/  FADD.FTZ R168, R190.reuse, R3 ;  /* 0x00000003bea87221 */ /* 0x042fe20000010000 */
[----:B------:R-:W-:-:S03]  /*4f50*/  F2FP.BF16.F32.PACK_AB R172, R190, R185 ;  /* 0x000000b9beac723e */ /* 0x000fc600000010ff */
[----:B------:R-:W-:Y:S01]  /*4f60*/  FADD.FTZ R3, R187, R168 ;  /* 0x000000a8bb037221 */ /* 0x000fe20000010000 */
[----:B------:R-:W-:Y:S02]  /*4f70*/  F2FP.BF16.F32.PACK_AB R168, R184, R181 ;  /* 0x000000b5b8a8723e */ /* 0x000fe400000010ff */
[----:B------:R-:W1:Y:S01]  /*4f80*/  MUFU.EX2 R204, R204 ;  /* 0x000000cc00cc7308 */ /* 0x000e620000000800 */
[----:B---3--:R-:W-:Y:S01]  /*4f90*/  FADD.FTZ R0, R202, R13 ;  /* 0x0000000dca007221 */ /* 0x008fe20000010000 */
[----:B------:R-:W-:Y:S01]  /*4fa0*/  FADD.FTZ R3, R6, R3 ;  /* 0x0000000306037221 */ /* 0x000fe20000010000 */
[----:B------:R-:W-:-:S05]  /*4fb0*/  F2FP.BF16.F32.PACK_AB R169, R202, R201 ;  /* 0x000000c9caa9723e */ /* 0x000fca00000010ff */
[----:B------:R3:W4:Y:S01]  /*4fc0*/  MUFU.EX2 R191, R163 ;  /* 0x000000a300bf7308 */ /* 0x0007220000000800 */
[----:B--2---:R-:W-:-:S07]  /*4fd0*/  FADD.FTZ R13, R203, R0 ;  /* 0x00000000cb0d7221 */ /* 0x004fce0000010000 */
[----:B------:R2:W5:Y:S01]  /*4fe0*/  MUFU.EX2 R14, R153 ;  /* 0x00000099000e7308 */ /* 0x0005620000000800 */
[----:B-1----:R-:W-:Y:S01]  /*4ff0*/  FADD.FTZ R0, R204, R13 ;  /* 0x0000000dcc007221 */ /* 0x002fe20000010000 */
[----:B---3--:R-:W-:Y:S02]  /*5000*/  F2FP.BF16.F32.PACK_AB R163, R194, R193 ;  /* 0x000000c1c2a3723e */ /* 0x008fe400000010ff */
[----:B------:R-:W-:-:S04]  /*5010*/  F2FP.BF16.F32.PACK_AB R171, R204, R203 ;  /* 0x000000cbccab723e */ /* 0x000fc800000010ff */
[----:B------:R1:W3:Y:S01]  /*5020*/  MUFU.EX2 R175, R165 ;  /* 0x000000a500af7308 */ /* 0x0002e20000000800 */
[----:B--2---:R-:W-:Y:S01]  /*5030*/  F2FP.BF16.F32.PACK_AB R153, R7, R178 ;  /* 0x000000b20799723e */ /* 0x004fe200000010ff */
[----:B----4-:R-:W-:-:S06]  /*5040*/  FADD.FTZ R7, R191, R0 ;  /* 0x00000000bf077221 */ /* 0x010fcc0000010000 */
[----:B------:R2:W4:Y:S01]  /*5050*/  MUFU.EX2 R6, R155 ;  /* 0x0000009b00067308 */ /* 0x0005220000000800 */
[----:B-----5:R-:W-:Y:S01]  /*5060*/  FADD.FTZ R0, R14, R7 ;  /* 0x000000070e007221 */ /* 0x020fe20000010000 */
[----:B-1----:R-:W-:Y:S02]  /*5070*/  F2FP.BF16.F32.PACK_AB R165, R196, R195 ;  /* 0x000000c3c4a5723e */ /* 0x002fe400000010ff */
[----:B------:R-:W-:Y:S01]  /*5080*/  F2FP.BF16.F32.PACK_AB R173, R14, R191 ;  /* 0x000000bf0ead723e */ /* 0x000fe200000010ff */
[----:B---3--:R-:W-:Y:S01]  /*5090*/  FADD.FTZ R7, R175, R0 ;  /* 0x00000000af077221 */ /* 0x008fe20000010000 */
[----:B--2---:R-:W-:-:S03]  /*50a0*/  F2FP.BF16.F32.PACK_AB R155, R10, R9 ;  /* 0x000000090a9b723e */ /* 0x004fc600000010ff */
[C---:B----4-:R-:W-:Y:S01]  /*50b0*/  FADD.FTZ R0, R6.reuse, R7 ;  /* 0x0000000706007221 */ /* 0x050fe20000010000 */
[----:B------:R-:W-:Y:S01]  /*50c0*/  F2FP.BF16.F32.PACK_AB R175, R6, R175 ;  /* 0x000000af06af723e */ /* 0x000fe200000010ff */
[----:B------:R-:W-:Y:S06]  /*50d0*/  @!P0 BRA `(.L_x_24) ;  /* 0x0000000000048947 */ /* 0x000fec0003800000 */
[----:B------:R-:W-:Y:S01]  /*50e0*/  BPT.TRAP 0x1 ;  /* 0x000000040000795c */ /* 0x000fe20000300000 */
.L_x_24:
[----:B------:R-:W-:-:S04]  /*50f0*/  IMAD.U32 R6, RZ, RZ, UR25 ;  /* 0x00000019ff067e24 */ /* 0x000fc8000f8e00ff */
[----:B------:R1:W2:Y:S01]  /*5100*/  SYNCS.PHASECHK.TRANS64.TRYWAIT P3, [UR24+0x22850], R6 ;  /* 0x02285006ff0075a7 */ /* 0x0002a20008060158 */
[----:B------:R-:W-:Y:S05]  /*5110*/  @!P0 BRA `(.L_x_25) ;  /* 0x0000000000048947 */ /* 0x000fea0003800000 */
[----:B------:R-:W-:Y:S01]  /*5120*/  BPT.TRAP 0x1 ;  /* 0x000000040000795c */ /* 0x000fe20000300000 */
.L_x_25:
[----:B--2---:R-:W-:Y:S05]  /*5130*/  @P3 BRA `(.L_x_26) ;  /* 0x00000000000c3947 */ /* 0x004fea0003800000 */
[----:B-1----:R-:W-:-:S04]  /*5140*/  MOV R6, UR25 ;  /* 0x0000001900067c02 */ /* 0x002fc80008000f00 */
[----:B------:R-:W1:Y:S02]  /*5150*/  SYNCS.PHASECHK.TRANS64.TRYWAIT P3, [UR24+0x22850], R6 ;  /* 0x02285006ff0075a7 */ /* 0x000e640008060158 */
[----:B-1----:R-:W-:Y:S05]  /*5160*/  @!P3 BRA `(.L_x_27) ;  /* 0x0000004800c0b947 */ /* 0x002fea0003800000 */
.L_x_26:
[----:B-1----:R-:W-:Y:S01]  /*5170*/  VIADD R6, R18, 0x8 ;  /* 0x0000000812067836 */ /* 0x002fe20000000000 */
[----:B------:R-:W-:Y:S01]  /*5180*/  UIMAD UR11, UR39, 0xc00, UR21 ;  /* 0x00000c00270b78a4 */ /* 0x000fe2000f8e0215 */
[----:B------:R-:W-:Y:S01]  /*5190*/  @!P1 VIADD R199, R199, 0x22860 ;  /* 0x00022860c7c79836 */ /* 0x000fe20000000000 */
[----:B------:R-:W-:Y:S01]  /*51a0*/  UMOV UR7, 0x40000040 ;  /* 0x4000004000077882 */ /* 0x000fe20000000000 */
[----:B------:R-:W-:Y:S01]  /*51b0*/  IMAD.MOV.U32 R13, RZ, RZ, R4 ;  /* 0x000000ffff0d7224 */ /* 0x000fe200078e0004 */
[----:B------:R1:W-:Y:S02]  /*51c0*/  BAR.SYNC.DEFER_BLOCKING R6, 0x100 ;  /* 0x000400060000751d */ /* 0x0003e40000010000 */
[----:B------:R-:W-:-:S04]  /*51d0*/  @!P1 PRMT R199, RZ, 0x654, R199 ;  /* 0x00000654ffc79816 */ /* 0x000fc800000000c7 */
[----:B------:R-:W-:Y:S01]  /*51e0*/  UMOV UR6, UR11 ;  /* 0x0000000b00067c82 */ /* 0x000fe20008000000 */
[----:B-1----:R-:W-:Y:S01]  /*51f0*/  MOV R6, R5 ;  /* 0x0000000500067202 */ /* 0x002fe20000000f00 */
[----:B------:R-:W-:-:S06]  /*5200*/  WARPGROUP.ARRIVE ;  /* 0x00000000000079c5 */ /* 0x000fcc0000000000 */
        /* <DEDUP_REMOVED lines=33> */
[----:B------:R-:W-:Y:S05]  /*5420*/  @P2 BRA `(.L_x_28) ;  /* 0xffffffdc00442947 */ /* 0x000fea000383ffff */
.L_x_19:
[----:B---3--:R-:W3:Y:S01]  /*5430*/  SHFL.BFLY PT, R6, R3, 0x2, 0x1f ;  /* 0x0c401f0003067f89 */ /* 0x008ee200000e0000 */
[C---:B------:R-:W-:Y:S01]  /*5440*/  IADD3 R11, P0, R16.reuse, 0x20, RZ ;  /* 0x00000020100b7810 */ /* 0x040fe20007f1e0ff */
[----:B------:R-:W-:Y:S01]  /*5450*/  UIADD3 UR34, -UR37, URZ, URZ ;  /* 0x0000003f25227290 */ /* 0x000fe2000fffe13f */
[C---:B------:R-:W-:Y:S01]  /*5460*/  IADD3 R12, P4, R16.reuse, 0x60, RZ ;  /* 0x00000060100c7810 */ /* 0x040fe20007f9e0ff */
[----:B-1----:R-:W1:Y:S01]  /*5470*/  SHFL.BFLY PT, R7, R0, 0x2, 0x1f ;  /* 0x0c401f0000077f89 */ /* 0x002e6200000e0000 */
[----:B------:R-:W-:Y:S01]  /*5480*/  LOP3.LUT R9, R11, 0x380, RZ, 0xc0, !PT ;  /* 0x000003800b097812 */ /* 0x000fe200078ec0ff */
[----:B------:R-:W-:Y:S01]  /*5490*/  ULDC UR4, c[0x0][0xda8] ;  /* 0x00036a0000047ab9 */ /* 0x000fe20000000800 */
[C---:B------:R-:W-:Y:S01]  /*54a0*/  IADD3 R163, P3, R16.reuse, 0x4000, RZ ;  /* 0x0000400010a37810 */ /* 0x040fe20007f7e0ff */
[----:B------:R-:W-:Y:S01]  /*54b0*/  UIMAD UR34, UR4, UR34, UR44 ;  /* 0x00000022042272a4 */ /* 0x000fe2000f8e022c */
[C---:B------:R-:W-:Y:S01]  /*54c0*/  IADD3 R13, P2, R16.reuse, 0x4060, RZ ;  /* 0x00004060100d7810 */ /* 0x040fe20007f5e0ff */
[----:B------:R-:W-:Y:S01]  /*54d0*/  UIADD3 UR35, -UR36, URZ, URZ ;  /* 0x0000003f24237290 */ /* 0x000fe2000fffe13f */
[----:B------:R-:W-:Y:S01]  /*54e0*/  LOP3.LUT R162, R163, 0x380, RZ, 0xc0, !PT ;  /* 0x00000380a3a27812 */ /* 0x000fe200078ec0ff */
[----:B------:R-:W-:Y:S01]  /*54f0*/  ULDC UR4, c[0x0][0xdb4] ;  /* 0x00036d0000047ab9 */ /* 0x000fe20000000800 */
[----:B------:R-:W-:Y:S01]  /*5500*/  IADD3 R161, P1, R16, 0x40, RZ ;  /* 0x0000004010a17810 */ /* 0x000fe20007f3e0ff */
[----:B------:R-:W-:Y:S01]  /*5510*/  USHF.L.U32 UR34, UR34, 0x7, URZ ;  /* 0x0000000722227899 */ /* 0x000fe2000800063f */
[----:B------:R-:W-:Y:S01]  /*5520*/  SHF.R.U64 R162, R162, 0x3, RZ ;  /* 0x00000003a2a27819 */ /* 0x000fe200000012ff */
[----:B------:R-:W-:Y:S01]  /*5530*/  UIMAD UR35, UR4, UR35, UR37 ;  /* 0x00000023042372a4 */ /* 0x000fe2000f8e0225 */
[----:B------:R-:W-:Y:S01]  /*5540*/  LOP3.LUT R160, R161, 0x380, RZ, 0xc0, !PT ;  /* 0x00000380a1a07812 */ /* 0x000fe200078ec0ff */
[----:B------:R-:W-:Y:S01]  /*5550*/  ULDC.64 UR8, c[0x0][0xb70] ;  /* 0x0002dc0000087ab9 */ /* 0x000fe20000000a00 */
[----:B------:R-:W-:Y:S01]  /*5560*/  LOP3.LUT R162, R162, R163, RZ, 0x3c, !PT ;  /* 0x000000a3a2a27212 */ /* 0x000fe200078e3cff */
[----:B------:R-:W-:Y:S01]  /*5570*/  IMAD.X R163, RZ, RZ, R17, P3 ;  /* 0x000000ffffa37224 */ /* 0x000fe200018e0611 */
[----:B------:R-:W-:Y:S01]  /*5580*/  IADD3 R177, P3, R16, 0x8060, RZ ;  /* 0x0000806010b17810 */ /* 0x000fe20007f7e0ff */
[----:B------:R-:W-:Y:S01]  /*5590*/  USHF.R.S32.HI UR4, URZ, 0x1f, UR35 ;  /* 0x0000001f3f047899 */ /* 0x000fe20008011423 */
[----:B------:R-:W-:Y:S01]  /*55a0*/  SHF.R.U64 R160, R160, 0x3, RZ ;  /* 0x00000003a0a07819 */ /* 0x000fe200000012ff */
[----:B---3--:R-:W-:Y:S01]  /*55b0*/  FADD.FTZ R6, R6, R3 ;  /* 0x0000000306067221 */ /* 0x008fe20000010000 */
[----:B------:R-:W-:Y:S01]  /*55c0*/  LOP3.LUT R3, R12, 0x380, RZ, 0xc0, !PT ;  /* 0x000003800c037812 */ /* 0x000fe200078ec0ff */
[----:B------:R-:W-:Y:S01]  /*55d0*/  UIMAD UR6, UR4, UR8, URZ ;  /* 0x00000008040672a4 */ /* 0x000fe2000f8e023f */
[----:B------:R-:W-:Y:S01]  /*55e0*/  LOP3.LUT R176, R177, 0x380, RZ, 0xc0, !PT ;  /* 0x00000380b1b07812 */ /* 0x000fe200078ec0ff */
[----:B-1----:R-:W-:Y:S01]  /*55f0*/  FADD.FTZ R7, R7, R0 ;  /* 0x0000000007077221 */ /* 0x002fe20000010000 */
[----:B------:R-:W1:Y:S01]  /*5600*/  SHFL.BFLY PT, R169, R6, 0x1, 0x1f ;  /* 0x0c201f0006a97f89 */ /* 0x000e6200000e0000 */
[----:B------:R-:W-:Y:S01]  /*5610*/  SHF.R.U64 R0, R9, 0x3, RZ ;  /* 0x0000000309007819 */ /* 0x000fe200000012ff */
[----:B------:R-:W-:Y:S01]  /*5620*/  UIMAD.WIDE.U32 UR4, UR35, UR8, URZ ;  /* 0x00000008230472a5 */ /* 0x000fe2000f8e003f */
[----:B------:R-:W-:Y:S01]  /*5630*/  SHF.R.U64 R9, R3, 0x3, RZ ;  /* 0x0000000303097819 */ /* 0x000fe200000012ff */
[----:B------:R-:W3:Y:S01]  /*5640*/  SHFL.BFLY PT, R10, R7, 0x1, 0x1f ;  /* 0x0c201f00070a7f89 */ /* 0x000ee200000e0000 */
[----:B------:R-:W-:Y:S01]  /*5650*/  SHF.R.U64 R176, R176, 0x3, RZ ;  /* 0x00000003b0b07819 */ /* 0x000fe200000012ff */
[----:B------:R-:W-:Y:S01]  /*5660*/  ULDC UR7, c[0x0][0xa88] ;  /* 0x0002a20000077ab9 */ /* 0x000fe20000000800 */
[----:B------:R-:W-:Y:S01]  /*5670*/  LOP3.LUT R160, R160, R161, RZ, 0x3c, !PT ;  /* 0x000000a1a0a07212 */ /* 0x000fe200078e3cff */
[----:B------:R4:W-:Y:S06]  /*5680*/  BAR.ARV R8, 0x100 ;  /* 0x000400080000751d */ /* 0x0009ec0000002000 */
[----:B------:R-:W-:Y:S01]  /*5690*/  LOP3.LUT R176, R176, R177, RZ, 0x3c, !PT ;  /* 0x000000b1b0b07212 */ /* 0x000fe200078e3cff */
[--C-:B------:R-:W-:Y:S01]  /*56a0*/  IMAD.X R177, RZ, RZ, R17.reuse, P3 ;  /* 0x000000ffffb17224 */ /* 0x100fe200018e0611 */
[----:B----4-:R-:W-:Y:S01]  /*56b0*/  LOP3.LUT R8, R9, R12, RZ, 0x3c, !PT ;  /* 0x0000000c09087212 */ /* 0x010fe200078e3cff */
[----:B------:R-:W-:Y:S01]  /*56c0*/  IMAD.X R9, RZ, RZ, R17, P4 ;  /* 0x000000ffff097224 */ /* 0x000fe200020e0611 */
[----:B------:R-:W-:Y:S01]  /*56d0*/  LOP3.LUT R12, R13, 0x380, RZ, 0xc0, !PT ;  /* 0x000003800d0c7812 */ /* 0x000fe200078ec0ff */
[----:B------:R-:W-:Y:S06]  /*56e0*/  BAR.ARV 0x8, 0x120 ;  /* 0x0204800000007b1d */ /* 0x000fec0000002000 */
[----:B------:R-:W-:Y:S01]  /*56f0*/  SHF.R.U64 R12, R12, 0x3, RZ ;  /* 0x000000030c0c7819 */ /* 0x000fe200000012ff */
[----:B-1----:R-:W-:Y:S01]  /*5700*/  FADD.FTZ R169, R6, R169 ;  /* 0x000000a906a97221 */ /* 0x002fe20000010000 */
[----:B------:R-:W-:Y:S01]  /*5710*/  LOP3.LUT R6, R0, R11, RZ, 0x3c, !PT ;  /* 0x0000000b00067212 */ /* 0x000fe200078e3cff */
[----:B---3--:R-:W-:Y:S01]  /*5720*/  FADD.FTZ R167, R7, R10 ;  /* 0x0000000a07a77221 */ /* 0x008fe20000010000 */
[----:B------:R-:W-:Y:S01]  /*5730*/  LOP3.LUT R12, R12, R13, RZ, 0x3c, !PT ;  /* 0x0000000d0c0c7212 */ /* 0x000fe200078e3cff */
[--C-:B------:R-:W-:Y:S01]  /*5740*/  IMAD.X R13, RZ, RZ, R17.reuse, P2 ;  /* 0x000000ffff0d7224 */ /* 0x100fe200010e0611 */
[C---:B------:R-:W-:Y:S01]  /*5750*/  IADD3 R171, P2, R16.reuse, 0xc040, RZ ;  /* 0x0000c04010ab7810 */ /* 0x040fe20007f5e0ff */
[----:B------:R-:W-:Y:S01]  /*5760*/  IMAD.X R7, RZ, RZ, R17, P0 ;  /* 0x000000ffff077224 */ /* 0x000fe200000e0611 */
[----:B------:R-:W-:Y:S01]  /*5770*/  IADD3 R21, P0, R16, 0x8000, RZ ;  /* 0x0000800010157810 */ /* 0x000fe20007f1e0ff */
[----:B------:R-:W-:Y:S01]  /*5780*/  BAR.SYNC.DEFER_BLOCKING 0x1, 0x100 ;  /* 0x0044000000007b1d */ /* 0x000fe20000010000 */
[----:B------:R-:W-:Y:S01]  /*5790*/  LOP3.LUT R170, R171, 0x380, RZ, 0xc0, !PT ;  /* 0x00000380abaa7812 */ /* 0x000fe200078ec0ff */
[----:B------:R-:W-:Y:S01]  /*57a0*/  UIMAD UR6, UR35, UR9, UR6 ;  /* 0x00000009230672a4 */ /* 0x000fe2000f8e0206 */
[----:B------:R-:W-:-:S02]  /*57b0*/  FSETP.NE.FTZ.AND P3, PT, R169, RZ, PT ;  /* 0x000000ffa900720b */ /* 0x000fc40003f75000 */
[----:B------:R-:W-:Y:S02]  /*57c0*/  SHF.R.U64 R170, R170, 0x3, RZ ;  /* 0x00000003aaaa7819 */ /* 0x000fe400000012ff */
[----:B------:R-:W-:Y:S02]  /*57d0*/  LOP3.LUT R20, R21, 0x380, RZ, 0xc0, !PT ;  /* 0x0000038015147812 */ /* 0x000fe400078ec0ff */
[----:B------:R-:W-:Y:S01]  /*57e0*/  LOP3.LUT R170, R170, R171, RZ, 0x3c, !PT ;  /* 0x000000abaaaa7212 */ /* 0x000fe200078e3cff */
[----:B------:R-:W-:Y:S01]  /*57f0*/  IMAD.X R171, RZ, RZ, R17, P2 ;  /* 0x000000ffffab7224 */ /* 0x000fe200010e0611 */
[----:B------:R-:W-:Y:S02]  /*5800*/  IADD3 R157, P5, R16, 0x4040, RZ ;  /* 0x00004040109d7810 */ /* 0x000fe40007fbe0ff */
[----:B------:R-:W-:Y:S02]  /*5810*/  IADD3.X R161, RZ, R17, RZ, P1, !PT ;  /* 0x00000011ffa17210 */ /* 0x000fe40000ffe4ff */
[----:B------:R-:W-:-:S02]  /*5820*/  FSETP.NE.FTZ.AND P2, PT, R167, RZ, PT ;  /* 0x000000ffa700720b */ /* 0x000fc40003f55000 */
[----:B------:R-:W-:Y:S02]  /*5830*/  IADD3 R153, P1, R16, 0x8020, RZ ;  /* 0x0000802010997810 */ /* 0x000fe40007f3e0ff */
[----:B------:R-:W-:Y:S02]  /*5840*/  SHF.R.U64 R20, R20, 0x3, RZ ;  /* 0x0000000314147819 */ /* 0x000fe400000012ff */
[----:B------:R-:W-:Y:S01]  /*5850*/  MOV R159, R6 ;  /* 0x00000006009f7202 */ /* 0x000fe20000000f00 */
[----:B------:R-:W-:Y:S01]  /*5860*/  IMAD.MOV.U32 R6, RZ, RZ, RZ ;  /* 0x000000ffff067224 */ /* 0x000fe200078e00ff */
[----:B------:R-:W-:Y:S02]  /*5870*/  LOP3.LUT R156, R157, 0x380, RZ, 0xc0, !PT ;  /* 0x000003809d9c7812 */ /* 0x000fe400078ec0ff */
[----:B------:R-:W-:Y:S02]  /*5880*/  LOP3.LUT R152, R153, 0x380, RZ, 0xc0, !PT ;  /* 0x0000038099987812 */ /* 0x000fe400078ec0ff */
[----:B------:R-:W-:Y:S01]  /*5890*/  MOV R160, R160 ;  /* 0x000000a000a07202 */ /* 0x000fe20000000f00 */
[----:B------:R-:W1:Y:S01]  /*58a0*/  @P3 MUFU.RCP R6, R169 ;  /* 0x000000a900063308 */ /* 0x000e620000001000 */
[----:B------:R-:W-:-:S02]  /*58b0*/  LOP3.LUT R20, R20, R21, RZ, 0x3c, !PT ;  /* 0x0000001514147212 */ /* 0x000fc400078e3cff */
[----:B------:R-:W-:Y:S02]  /*58c0*/  MOV R161, R8 ;  /* 0x0000000800a17202 */ /* 0x000fe40000000f00 */
[----:B------:R-:W-:Y:S02]  /*58d0*/  IADD3.X R21, RZ, R17, RZ, P0, !PT ;  /* 0x00000011ff157210 */ /* 0x000fe400007fe4ff */
[----:B------:R-:W-:Y:S01]  /*58e0*/  MOV R8, RZ ;  /* 0x000000ff00087202 */ /* 0x000fe20000000f00 */
[----:B------:R-:W-:Y:S01]  /*58f0*/  @P3 MUFU.LG2 R169, R169 ;  /* 0x000000a900a93308 */ /* 0x000fe20000000c00 */
[----:B------:R-:W-:Y:S02]  /*5900*/  SHF.R.U64 R156, R156, 0x3, RZ ;  /* 0x000000039c9c7819 */ /* 0x000fe400000012ff */
[----:B------:R-:W-:Y:S02]  /*5910*/  IADD3 R165, P0, R16, 0xc060, RZ ;  /* 0x0000c06010a57810 */ /* 0x000fe40007f1e0ff */
[----:B------:R-:W-:-:S02]  /*5920*/  SHF.R.U64 R152, R152, 0x3, RZ ;  /* 0x0000000398987819 */ /* 0x000fc400000012ff */
[----:B------:R-:W-:Y:S01]  /*5930*/  IADD3 R11, P6, R16, 0x4020, RZ ;  /* 0x00004020100b7810 */ /* 0x000fe20007fde0ff */
[----:B------:R-:W3:Y:S01]  /*5940*/  @P2 MUFU.RCP R8, R167 ;  /* 0x000000a700082308 */ /* 0x000ee20000001000 */
[----:B------:R-:W-:Y:S01]  /*5950*/  LOP3.LUT R156, R156, R157, RZ, 0x3c, !PT ;  /* 0x0000009d9c9c7212 */ /* 0x000fe200078e3cff */
[--C-:B------:R-:W-:Y:S01]  /*5960*/  IMAD.X R157, RZ, RZ, R17.reuse, P5 ;  /* 0x000000ffff9d7224 */ /* 0x100fe200028e0611 */
[----:B------:R-:W-:Y:S01]  /*5970*/  LOP3.LUT R164, R165, 0x380, RZ, 0xc0, !PT ;  /* 0x00000380a5a47812 */ /* 0x000fe200078ec0ff */
[-C--:B-1----:R-:W-:Y:S01]  /*5980*/  FMUL.FTZ R25, R25, R6.reuse ;  /* 0x0000000619197220 */ /* 0x082fe20000410000 */
[----:B------:R-:W-:Y:S01]  /*5990*/  LOP3.LUT R152, R152, R153, RZ, 0x3c, !PT ;  /* 0x0000009998987212 */ /* 0x000fe200078e3cff */
[--C-:B------:R-:W-:Y:S01]  /*59a0*/  IMAD.X R153, RZ, RZ, R17.reuse, P1 ;  /* 0x000000ffff997224 */ /* 0x100fe200008e0611 */
[----:B------:R-:W-:Y:S01]  /*59b0*/  LOP3.LUT R10, R11, 0x380, RZ, 0xc0, !PT ;  /* 0x000003800b0a7812 */ /* 0x000fe200078ec0ff */
[----:B------:R-:W1:Y:S01]  /*59c0*/  @P2 MUFU.LG2 R167, R167 ;  /* 0x000000a700a72308 */ /* 0x000e620000000c00 */
[----:B------:R-:W-:Y:S01]  /*59d0*/  SHF.R.U64 R164, R164, 0x3, RZ ;  /* 0x00000003a4a47819 */ /* 0x000fe200000012ff */
[-C--:B------:R-:W-:Y:S01]  /*59e0*/  FMUL.FTZ R24, R24, R6.reuse ;  /* 0x0000000618187220 */ /* 0x080fe20000410000 */
[----:B------:R-:W-:Y:S01]  /*59f0*/  SHF.R.U64 R10, R10, 0x3, RZ ;  /* 0x000000030a0a7819 */ /* 0x000fe200000012ff */
[-C--:B------:R-:W-:Y:S01]  /*5a00*/  FMUL.FTZ R29, R29, R6.reuse ;  /* 0x000000061d1d7220 */ /* 0x080fe20000410000 */
[----:B------:R-:W-:Y:S01]  /*5a10*/  LOP3.LUT R15, R16, 0x380, RZ, 0xc0, !PT ;  /* 0x00000380100f7812 */ /* 0x000fe200078ec0ff */
[----:B------:R-:W-:Y:S01]  /*5a20*/  FMUL.FTZ R168, R32, R6 ;  /* 0x0000000620a87220 */ /* 0x000fe20000410000 */
[----:B------:R-:W-:Y:S01]  /*5a30*/  MOV R156, R156 ;  /* 0x0000009c009c7202 */ /* 0x000fe20000000f00 */
[----:B------:R-:W-:Y:S01]  /*5a40*/  FMUL.FTZ R166, R36, R6 ;  /* 0x0000000624a67220 */ /* 0x000fe20000410000 */
[----:B------:R-:W-:Y:S01]  /*5a50*/  MOV R157, R152 ;  /* 0x00000098009d7202 */ /* 0x000fe20000000f00 */
[----:B------:R-:W-:Y:S01]  /*5a60*/  VIADD R152, R200, UR34 ;  /* 0x00000022c8987c36 */ /* 0x000fe20008000000 */
[----:B------:R-:W-:Y:S01]  /*5a70*/  LOP3.LUT R164, R164, R165, RZ, 0x3c, !PT ;  /* 0x000000a5a4a47212 */ /* 0x000fe200078e3cff */
[-C--:B---3--:R-:W-:Y:S01]  /*5a80*/  FMUL.FTZ R27, R27, R8.reuse ;  /* 0x000000081b1b7220 */ /* 0x088fe20000410000 */
[----:B------:R-:W-:Y:S01]  /*5a90*/  IADD3.X R165, RZ, R17, RZ, P0, !PT ;  /* 0x00000011ffa57210 */ /* 0x000fe200007fe4ff */
[----:B------:R-:W-:Y:S01]  /*5aa0*/  VIADD R7, R152, 0x8 ;  /* 0x0000000898077836 */ /* 0x000fe20000000000 */
[----:B------:R-:W-:Y:S01]  /*5ab0*/  LOP3.LUT R10, R10, R11, RZ, 0x3c, !PT ;  /* 0x0000000b0a0a7212 */ /* 0x000fe200078e3cff */
[----:B------:R-:W-:Y:S01]  /*5ac0*/  FMUL.FTZ R31, R31, R8 ;  /* 0x000000081f1f7220 */ /* 0x000fe20000410000 */
[----:B------:R-:W-:Y:S01]  /*5ad0*/  SHF.R.U64 R15, R15, 0x3, RZ ;  /* 0x000000030f0f7819 */ /* 0x000fe200000012ff */
[-C--:B------:R-:W-:Y:S01]  /*5ae0*/  FMUL.FTZ R9, R41, R6.reuse ;  /* 0x0000000629097220 */ /* 0x080fe20000410000 */
[----:B------:R-:W-:Y:S01]  /*5af0*/  IADD3.X R11, RZ, R17, RZ, P6, !PT ;  /* 0x00000011ff0b7210 */ /* 0x000fe200037fe4ff */
[----:B------:R-:W-:Y:S01]  /*5b00*/  FMUL.FTZ R53, R53, R6 ;  /* 0x0000000635357220 */ /* 0x000fe20000410000 */
[----:B------:R-:W-:Y:S01]  /*5b10*/  MOV R3, R164 ;  /* 0x000000a400037202 */ /* 0x000fe20000000f00 */
[----:B------:R-:W-:Y:S01]  /*5b20*/  FMUL.FTZ R164, R40, R6 ;  /* 0x0000000628a47220 */ /* 0x000fe20000410000 */
[----:B------:R-:W-:Y:S01]  /*5b30*/  LOP3.LUT P0, RZ, R2, 0x3, RZ, 0xc0, !PT ;  /* 0x0000000302ff7812 */ /* 0x000fe2000780c0ff */
[----:B------:R-:W-:Y:S01]  /*5b40*/  IMAD.U32 R40, RZ, RZ, UR10 ;  /* 0x0000000aff287e24 */ /* 0x000fe2000f8e00ff */
[----:B------:R-:W-:Y:S01]  /*5b50*/  LOP3.LUT R14, R15, R16, RZ, 0x3c, !PT ;  /* 0x000000100f0e7212 */ /* 0x000fe200078e3cff */
[----:B------:R-:W-:Y:S01]  /*5b60*/  IMAD.MOV.U32 R15, RZ, RZ, R17 ;  /* 0x000000ffff0f7224 */ /* 0x000fe200078e0011 */
[----:B------:R-:W-:Y:S01]  /*5b70*/  MOV R162, R162 ;  /* 0x000000a200a27202 */ /* 0x000fe20000000f00 */
[----:B------:R-:W-:Y:S01]  /*5b80*/  FMUL.FTZ R165, R44, R6 ;  /* 0x000000062ca57220 */ /* 0x000fe20000410000 */
[----:B------:R-:W-:Y:S01]  /*5b90*/  MOV R163, R10 ;  /* 0x0000000a00a37202 */ /* 0x000fe20000000f00 */
[----:B------:R-:W-:Y:S01]  /*5ba0*/  FMUL.FTZ R10, R45, R6 ;  /* 0x000000062d0a7220 */ /* 0x000fe20000410000 */
[----:B------:R-:W-:Y:S01]  /*5bb0*/  MOV R155, R12 ;  /* 0x0000000c009b7202 */ /* 0x000fe20000000f00 */
[----:B------:R-:W-:Y:S01]  /*5bc0*/  FMUL.FTZ R13, R33, R6 ;  /* 0x00000006210d7220 */ /* 0x000fe20000410000 */
[----:B------:R-:W-:Y:S01]  /*5bd0*/  MOV R158, R20 ;  /* 0x00000014009e7202 */ /* 0x000fe20000000f00 */
[-C--:B------:R-:W-:Y:S01]  /*5be0*/  FMUL.FTZ R12, R49, R6.reuse ;  /* 0x00000006310c7220 */ /* 0x080fe20000410000 */
[----:B------:R-:W-:Y:S01]  /*5bf0*/  ISETP.GE.OR P1, PT, R7, UR7, P0 ;  /* 0x0000000707007c0c */ /* 0x000fe20008726670 */
[----:B------:R-:W-:Y:S01]  /*5c00*/  FMUL.FTZ R45, R64, R6 ;  /* 0x00000006402d7220 */ /* 0x000fe20000410000 */
[----:B------:R-:W-:Y:S01]  /*5c10*/  MOV R20, R170 ;  /* 0x000000aa00147202 */ /* 0x000fe20000000f00 */
[----:B------:R-:W-:Y:S01]  /*5c20*/  FMUL.FTZ R33, R72, R6 ;  /* 0x0000000648217220 */ /* 0x000fe20000410000 */
[----:B------:R-:W-:Y:S01]  /*5c30*/  MOV R49, UR10 ;  /* 0x0000000a00317c02 */ /* 0x000fe20008000f00 */
[----:B------:R-:W-:Y:S01]  /*5c40*/  FMUL.FTZ R64, R26, R8 ;  /* 0x000000081a407220 */ /* 0x000fe20000410000 */
[----:B------:R-:W-:Y:S01]  /*5c50*/  MOV R7, UR5 ;  /* 0x0000000500077c02 */ /* 0x000fe20008000f00 */
[----:B------:R-:W-:Y:S01]  /*5c60*/  FMUL.FTZ R170, R28, R6 ;  /* 0x000000061caa7220 */ /* 0x000fe20000410000 */
[----:B------:R-:W-:Y:S01]  /*5c70*/  @P3 FMUL.FTZ R7, R40, 0.69314718246459960938 ;  /* 0x3f31721828073820 */ /* 0x000fe20000410000 */
[----:B------:R-:W-:Y:S01]  /*5c80*/  FMUL.FTZ R72, R30, R8 ;  /* 0x000000081e487220 */ /* 0x000fe20000410000 */
[----:B------:R-:W-:Y:S01]  /*5c90*/  @P3 FMUL.FTZ R26, R169, 0.69314718246459960938 ;  /* 0x3f317218a91a3820 */ /* 0x000fe20000410000 */
[----:B------:R-:W-:Y:S01]  /*5ca0*/  IADD3 R179, P4, R16, 0x8040, RZ ;  /* 0x0000804010b37810 */ /* 0x000fe20007f9e0ff */
[----:B------:R-:W-:Y:S01]  /*5cb0*/  FMUL.FTZ R11, R37, R6 ;  /* 0x00000006250b7220 */ /* 0x000fe20000410000 */
[----:B------:R-:W-:Y:S01]  /*5cc0*/  MOV R14, R14 ;  /* 0x0000000e000e7202 */ /* 0x000fe20000000f00 */
[-C--:B------:R-:W-:Y:S01]  /*5cd0*/  FMUL.FTZ R15, R48, R6.reuse ;  /* 0x00000006300f7220 */ /* 0x080fe20000410000 */
[----:B------:R-:W-:Y:S01]  /*5ce0*/  IADD3 R175, P6, R16, 0xc000, RZ ;  /* 0x0000c00010af7810 */ /* 0x000fe20007fde0ff */
[-C--:B------:R-:W-:Y:S01]  /*5cf0*/  FMUL.FTZ R52, R52, R6.reuse ;  /* 0x0000000634347220 */ /* 0x080fe20000410000 */
        /* <DEDUP_REMOVED lines=45> */
[----:B------:R-:W-:Y:S01]  /*5fd0*/  FMUL.FTZ R148, R148, R6 ;  /* 0x0000000694947220 */ /* 0x000fe20000410000 */
[----:B------:R-:W-:Y:S01]  /*5fe0*/  IMAD.MOV.U32 R48, RZ, RZ, -0x800000 ;  /* 0xff800000ff307424 */ /* 0x000fe200078e00ff */
[----:B------:R-:W-:Y:S01]  /*5ff0*/  F2FP.BF16.F32.PACK_AB R24, R25, R24 ;  /* 0x000000181918723e */ /* 0x000fe200000010ff */
[----:B------:R-:W-:Y:S01]  /*6000*/  IMAD.U32 R6, RZ, RZ, UR4 ;  /* 0x00000004ff067e24 */ /* 0x000fe2000f8e00ff */
[----:B------:R-:W-:Y:S01]  /*6010*/  IADD3 R173, P5, R16, 0xc020, RZ ;  /* 0x0000c02010ad7810 */ /* 0x000fe20007fbe0ff */
[----:B------:R-:W-:Y:S01]  /*6020*/  @P2 FMUL.FTZ R49, R49, 0.69314718246459960938 ;  /* 0x3f31721831312820 */ /* 0x000fe20000410000 */
[-C--:B------:R-:W-:Y:S01]  /*6030*/  FMUL.FTZ R35, R35, R8.reuse ;  /* 0x0000000823237220 */ /* 0x080fe20000410000 */
[-C--:B------:R-:W-:Y:S01]  /*6040*/  FMUL.FTZ R34, R34, R8.reuse ;  /* 0x0000000822227220 */ /* 0x080fe20000410000 */
[-C--:B------:R-:W-:Y:S01]  /*6050*/  FMUL.FTZ R39, R39, R8.reuse ;  /* 0x0000000827277220 */ /* 0x080fe20000410000 */
[----:B------:R-:W-:Y:S01]  /*6060*/  FMUL.FTZ R38, R38, R8 ;  /* 0x0000000826267220 */ /* 0x000fe20000410000 */
[----:B-1----:R-:W-:Y:S01]  /*6070*/  @P2 FMUL.FTZ R30, R167, 0.69314718246459960938 ;  /* 0x3f317218a71e2820 */ /* 0x002fe20000410000 */
[----:B------:R-:W-:Y:S01]  /*6080*/  @P3 FFMA.FTZ R48, R7, R4, R26 ;  /* 0x0000000407303223 */ /* 0x000fe2000001001a */
[----:B------:R-:W-:Y:S01]  /*6090*/  F2FP.BF16.F32.PACK_AB R25, R27, R64 ;  /* 0x000000401b19723e */ /* 0x000fe200000010ff */
[-C--:B------:R-:W-:Y:S01]  /*60a0*/  FMUL.FTZ R43, R43, R8.reuse ;  /* 0x000000082b2b7220 */ /* 0x080fe20000410000 */
[----:B------:R-:W-:Y:S01]  /*60b0*/  LOP3.LUT R178, R179, 0x380, RZ, 0xc0, !PT ;  /* 0x00000380b3b27812 */ /* 0x000fe200078ec0ff */
[-C--:B------:R-:W-:Y:S01]  /*60c0*/  FMUL.FTZ R42, R42, R8.reuse ;  /* 0x000000082a2a7220 */ /* 0x080fe20000410000 */
[-C--:B------:R-:W-:Y:S01]  /*60d0*/  FMUL.FTZ R47, R47, R8.reuse ;  /* 0x000000082f2f7220 */ /* 0x080fe20000410000 */
[----:B------:R-:W-:Y:S01]  /*60e0*/  FMUL.FTZ R46, R46, R8 ;  /* 0x000000082e2e7220 */ /* 0x000fe20000410000 */
[----:B------:R-:W-:Y:S01]  /*60f0*/  F2FP.BF16.F32.PACK_AB R26, R29, R170 ;  /* 0x000000aa1d1a723e */ /* 0x000fe200000010ff */
[----:B------:R-:W-:Y:S01]  /*6100*/  FMUL.FTZ R51, R51, R8 ;  /* 0x0000000833337220 */ /* 0x000fe20000410000 */
[----:B------:R-:W-:Y:S01]  /*6110*/  F2FP.BF16.F32.PACK_AB R27, R31, R72 ;  /* 0x000000481f1b723e */ /* 0x000fe200000010ff */
[-C--:B------:R-:W-:Y:S01]  /*6120*/  FMUL.FTZ R50, R50, R8.reuse ;  /* 0x0000000832327220 */ /* 0x080fe20000410000 */
[----:B------:R-:W-:Y:S01]  /*6130*/  LOP3.LUT R174, R175, 0x380, RZ, 0xc0, !PT ;  /* 0x00000380afae7812 */ /* 0x000fe200078ec0ff */
[-C--:B------:R-:W-:Y:S01]  /*6140*/  FMUL.FTZ R55, R55, R8.reuse ;  /* 0x0000000837377220 */ /* 0x080fe20000410000 */
[----:B------:R-:W-:Y:S01]  /*6150*/  FMUL.FTZ R54, R54, R8 ;  /* 0x0000000836367220 */ /* 0x000fe20000410000 */
[----:B------:R-:W-:-:S02]  /*6160*/  IMAD.MOV.U32 R44, RZ, RZ, -0x800000 ;  /* 0xff800000ff2c7424 */ /* 0x000fc400078e00ff */
[-C--:B------:R-:W-:Y:S01]  /*6170*/  FMUL.FTZ R59, R59, R8.reuse ;  /* 0x000000083b3b7220 */ /* 0x080fe20000410000 */
[-C--:B------:R-:W-:Y:S01]  /*6180*/  FMUL.FTZ R58, R58, R8.reuse ;  /* 0x000000083a3a7220 */ /* 0x080fe20000410000 */
[-C--:B------:R-:W-:Y:S01]  /*6190*/  FMUL.FTZ R63, R63, R8.reuse ;  /* 0x000000083f3f7220 */ /* 0x080fe20000410000 */
[-C--:B------:R-:W-:Y:S01]  /*61a0*/  FMUL.FTZ R62, R62, R8.reuse ;  /* 0x000000083e3e7220 */ /* 0x080fe20000410000 */
[----:B------:R-:W-:Y:S01]  /*61b0*/  LOP3.LUT R172, R173, 0x380, RZ, 0xc0, !PT ;  /* 0x00000380adac7812 */ /* 0x000fe200078ec0ff */
        /* <DEDUP_REMOVED lines=44> */
[----:B------:R-:W-:Y:S01]  /*6480*/  @P2 FFMA.FTZ R44, R49, R5, R30 ;  /* 0x00000005312c2223 */ /* 0x000fe2000001001e */
[----:B------:R-:W-:Y:S01]  /*6490*/  IMAD.MOV.U32 R40, RZ, RZ, R6 ;  /* 0x000000ffff287224 */ /* 0x000fe200078e0006 */
[----:B------:R-:W-:Y:S01]  /*64a0*/  SHF.R.U64 R178, R178, 0x3, RZ ;  /* 0x00000003b2b27819 */ /* 0x000fe200000012ff */
[----:B------:R1:W-:Y:S01]  /*64b0*/  STSM.16.M88.4 [R14], R24 ;  /* 0x000000180e007844 */ /* 0x0003e20000000200 */
[----:B------:R-:W-:Y:S01]  /*64c0*/  F2FP.BF16.F32.PACK_AB R4, R13, R168 ;  /* 0x000000a80d04723e */ /* 0x000fe200000010ff */
[----:B------:R-:W-:Y:S01]  /*64d0*/  UIADD3 UR4, UR5, UR6, URZ ;  /* 0x0000000605047290 */ /* 0x000fe2000fffe03f */
[----:B------:R-:W-:-:S02]  /*64e0*/  F2FP.BF16.F32.PACK_AB R5, R35, R34 ;  /* 0x000000222305723e */ /* 0x000fc400000010ff */
[----:B------:R-:W-:Y:S02]  /*64f0*/  F2FP.BF16.F32.PACK_AB R6, R11, R166 ;  /* 0x000000a60b06723e */ /* 0x000fe400000010ff */
[----:B------:R-:W-:Y:S01]  /*6500*/  F2FP.BF16.F32.PACK_AB R7, R39, R38 ;  /* 0x000000262707723e */ /* 0x000fe200000010ff */
[----:B------:R-:W-:Y:S01]  /*6510*/  IMAD.U32 R41, RZ, RZ, UR4 ;  /* 0x00000004ff297e24 */ /* 0x000fe2000f8e00ff */
[----:B------:R-:W-:Y:S01]  /*6520*/  F2FP.BF16.F32.PACK_AB R8, R9, R164 ;  /* 0x000000a40908723e */ /* 0x000fe200000010ff */
[----:B------:R-:W-:Y:S01]  /*6530*/  USHF.R.S32.HI UR4, URZ, 0x1f, UR36 ;  /* 0x0000001f3f047899 */ /* 0x000fe20008011424 */
[----:B------:R-:W-:Y:S01]  /*6540*/  SHF.R.U64 R174, R174, 0x3, RZ ;  /* 0x00000003aeae7819 */ /* 0x000fe200000012ff */
[----:B------:R-:W-:Y:S01]  /*6550*/  STSM.16.M88.4 [R159], R4 ;  /* 0x000000049f007844 */ /* 0x000fe20000000200 */
[----:B------:R-:W-:Y:S02]  /*6560*/  F2FP.BF16.F32.PACK_AB R9, R43, R42 ;  /* 0x0000002a2b09723e */ /* 0x000fe400000010ff */
[----:B------:R-:W-:Y:S01]  /*6570*/  F2FP.BF16.F32.PACK_AB R10, R10, R165 ;  /* 0x000000a50a0a723e */ /* 0x000fe200000010ff */
[----:B------:R-:W3:Y:S01]  /*6580*/  LDC.64 R42, c[0x0][0xb78] ;  /* 0x0002de00ff2a7b82 */ /* 0x000ee20000000a00 */
[----:B------:R-:W-:-:S02]  /*6590*/  F2FP.BF16.F32.PACK_AB R11, R47, R46 ;  /* 0x0000002e2f0b723e */ /* 0x000fc400000010ff */
[----:B------:R-:W-:Y:S02]  /*65a0*/  F2FP.BF16.F32.PACK_AB R12, R12, R15 ;  /* 0x0000000f0c0c723e */ /* 0x000fe400000010ff */
[----:B------:R-:W-:Y:S01]  /*65b0*/  F2FP.BF16.F32.PACK_AB R13, R51, R50 ;  /* 0x00000032330d723e */ /* 0x000fe200000010ff */
[----:B------:R-:W-:Y:S01]  /*65c0*/  STSM.16.M88.4 [R160], R8 ;  /* 0x00000008a0007844 */ /* 0x000fe20000000200 */
[----:B-1----:R-:W-:Y:S02]  /*65d0*/  F2FP.BF16.F32.PACK_AB R14, R53, R52 ;  /* 0x00000034350e723e */ /* 0x002fe400000010ff */
[----:B------:R-:W-:Y:S02]  /*65e0*/  F2FP.BF16.F32.PACK_AB R15, R55, R54 ;  /* 0x00000036370f723e */ /* 0x000fe400000010ff */
[----:B------:R-:W-:Y:S02]  /*65f0*/  SHF.R.U64 R172, R172, 0x3, RZ ;  /* 0x00000003acac7819 */ /* 0x000fe400000012ff */
[----:B------:R-:W-:Y:S01]  /*6600*/  F2FP.BF16.F32.PACK_AB R24, R57, R56 ;  /* 0x000000383918723e */ /* 0x000fe200000010ff */
[----:B------:R1:W-:Y:S01]  /*6610*/  STSM.16.M88.4 [R161], R12 ;  /* 0x0000000ca1007844 */ /* 0x0003e20000000200 */
[----:B------:R-:W-:-:S02]  /*6620*/  F2FP.BF16.F32.PACK_AB R25, R59, R58 ;  /* 0x0000003a3b19723e */ /* 0x000fc400000010ff */
[----:B------:R-:W-:Y:S02]  /*6630*/  F2FP.BF16.F32.PACK_AB R26, R61, R60 ;  /* 0x0000003c3d1a723e */ /* 0x000fe400000010ff */
[----:B------:R-:W-:Y:S02]  /*6640*/  F2FP.BF16.F32.PACK_AB R27, R63, R62 ;  /* 0x0000003e3f1b723e */ /* 0x000fe400000010ff */
[----:B------:R-:W-:Y:S02]  /*6650*/  LOP3.LUT R178, R178, R179, RZ, 0x3c, !PT ;  /* 0x000000b3b2b27212 */ /* 0x000fe400078e3cff */
[----:B------:R-:W-:Y:S01]  /*6660*/  F2FP.BF16.F32.PACK_AB R28, R28, R45 ;  /* 0x0000002d1c1c723e */ /* 0x000fe200000010ff */
[----:B------:R-:W-:Y:S01]  /*6670*/  STSM.16.M88.4 [R162], R24 ;  /* 0x00000018a2007844 */ /* 0x000fe20000000200 */
[----:B------:R-:W-:Y:S01]  /*6680*/  F2FP.BF16.F32.PACK_AB R29, R67, R66 ;  /* 0x00000042431d723e */ /* 0x000fe200000010ff */
[----:B---3--:R-:W-:Y:S01]  /*6690*/  IMAD.WIDE.U32 R40, R42, UR36, R40 ;  /* 0x000000242a287c25 */ /* 0x008fe2000f8e0028 */
[----:B------:R-:W-:-:S02]  /*66a0*/  F2FP.BF16.F32.PACK_AB R30, R69, R68 ;  /* 0x00000044451e723e */ /* 0x000fc400000010ff */
[----:B------:R-:W-:Y:S01]  /*66b0*/  F2FP.BF16.F32.PACK_AB R31, R71, R70 ;  /* 0x00000046471f723e */ /* 0x000fe200000010ff */
[----:B-1----:R-:W-:Y:S01]  /*66c0*/  IMAD R12, R42, UR4, RZ ;  /* 0x000000042a0c7c24 */ /* 0x002fe2000f8e02ff */
[----:B------:R-:W-:Y:S01]  /*66d0*/  F2FP.BF16.F32.PACK_AB R32, R32, R33 ;  /* 0x000000212020723e */ /* 0x000fe200000010ff */
[----:B------:R-:W-:Y:S01]  /*66e0*/  ULDC.64 UR4, c[0x0][0xb40] ;  /* 0x0002d00000047ab9 */ /* 0x000fe20000000a00 */
[----:B------:R-:W-:Y:S01]  /*66f0*/  LOP3.LUT R174, R174, R175, RZ, 0x3c, !PT ;  /* 0x000000afaeae7212 */ /* 0x000fe200078e3cff */
[----:B------:R-:W-:Y:S01]  /*6700*/  IMAD.X R175, RZ, RZ, R17, P6 ;  /* 0x000000ffffaf7224 */ /* 0x000fe200030e0611 */
[----:B------:R-:W-:Y:S01]  /*6710*/  IADD3.X R179, RZ, R17, RZ, P4, !PT ;  /* 0x00000011ffb37210 */ /* 0x000fe200027fe4ff */
[----:B------:R-:W-:Y:S01]  /*6720*/  STSM.16.M88.4 [R163], R28 ;  /* 0x0000001ca3007844 */ /* 0x000fe20000000200 */
[----:B------:R-:W-:Y:S01]  /*6730*/  F2FP.BF16.F32.PACK_AB R33, R75, R74 ;  /* 0x0000004a4b21723e */ /* 0x000fe200000010ff */
[----:B------:R-:W-:Y:S01]  /*6740*/  IMAD R12, R43, UR36, R12 ;  /* 0x000000242b0c7c24 */ /* 0x000fe2000f8e020c */
[----:B------:R-:W-:-:S02]  /*6750*/  F2FP.BF16.F32.PACK_AB R34, R77, R76 ;  /* 0x0000004c4d22723e */ /* 0x000fc400000010ff */
[----:B------:R-:W-:Y:S02]  /*6760*/  F2FP.BF16.F32.PACK_AB R35, R79, R78 ;  /* 0x0000004e4f23723e */ /* 0x000fe400000010ff */
[----:B------:R-:W-:Y:S02]  /*6770*/  F2FP.BF16.F32.PACK_AB R36, R36, R37 ;  /* 0x000000252424723e */ /* 0x000fe400000010ff */
[----:B------:R-:W-:Y:S01]  /*6780*/  F2FP.BF16.F32.PACK_AB R37, R83, R82 ;  /* 0x000000525325723e */ /* 0x000fe200000010ff */
[----:B------:R-:W-:Y:S01]  /*6790*/  STSM.16.M88.4 [R156], R32 ;  /* 0x000000209c007844 */ /* 0x000fe20000000200 */
[----:B------:R-:W-:Y:S02]  /*67a0*/  F2FP.BF16.F32.PACK_AB R38, R85, R84 ;  /* 0x000000545526723e */ /* 0x000fe400000010ff */
[----:B------:R-:W-:Y:S02]  /*67b0*/  F2FP.BF16.F32.PACK_AB R39, R87, R86 ;  /* 0x000000565727723e */ /* 0x000fe400000010ff */
[----:B------:R-:W-:-:S02]  /*67c0*/  LOP3.LUT R172, R172, R173, RZ, 0x3c, !PT ;  /* 0x000000adacac7212 */ /* 0x000fc400078e3cff */
[----:B------:R-:W-:Y:S01]  /*67d0*/  F2FP.BF16.F32.PACK_AB R4, R89, R88 ;  /* 0x000000585904723e */ /* 0x000fe200000010ff */
[----:B------:R-:W-:Y:S01]  /*67e0*/  STSM.16.M88.4 [R155], R36 ;  /* 0x000000249b007844 */ /* 0x000fe20000000200 */
[----:B------:R-:W-:Y:S02]  /*67f0*/  F2FP.BF16.F32.PACK_AB R5, R91, R90 ;  /* 0x0000005a5b05723e */ /* 0x000fe400000010ff */
[----:B------:R-:W-:Y:S02]  /*6800*/  F2FP.BF16.F32.PACK_AB R6, R93, R92 ;  /* 0x0000005c5d06723e */ /* 0x000fe400000010ff */
[----:B------:R-:W-:Y:S02]  /*6810*/  F2FP.BF16.F32.PACK_AB R7, R95, R94 ;  /* 0x0000005e5f07723e */ /* 0x000fe400000010ff */
[----:B------:R-:W-:Y:S02]  /*6820*/  F2FP.BF16.F32.PACK_AB R104, R105, R104 ;  /* 0x000000686968723e */ /* 0x000fe400000010ff */
[----:B------:R-:W-:Y:S01]  /*6830*/  IADD3.X R173, RZ, R17, RZ, P5, !PT ;  /* 0x00000011ffad7210 */ /* 0x000fe20002ffe4ff */
[----:B------:R1:W-:Y:S01]  /*6840*/  STSM.16.M88.4 [R158], R4 ;  /* 0x000000049e007844 */ /* 0x0003e20000000200 */
[----:B------:R-:W-:-:S02]  /*6850*/  F2FP.BF16.F32.PACK_AB R8, R97, R96 ;  /* 0x000000606108723e */ /* 0x000fc400000010ff */
[----:B------:R-:W-:Y:S01]  /*6860*/  F2FP.BF16.F32.PACK_AB R9, R99, R98 ;  /* 0x000000626309723e */ /* 0x000fe200000010ff */
[----:B------:R-:W3:Y:S01]  /*6870*/  SHFL.IDX PT, R6, R22, RZ, 0x1f ;  /* 0x00001fff16067589 */ /* 0x000ee200000e0000 */
[----:B------:R-:W-:Y:S02]  /*6880*/  F2FP.BF16.F32.PACK_AB R10, R101, R100 ;  /* 0x00000064650a723e */ /* 0x000fe400000010ff */
[----:B------:R-:W-:Y:S02]  /*6890*/  F2FP.BF16.F32.PACK_AB R11, R103, R102 ;  /* 0x00000066670b723e */ /* 0x000fe400000010ff */
[----:B------:R-:W-:Y:S02]  /*68a0*/  F2FP.BF16.F32.PACK_AB R105, R107, R106 ;  /* 0x0000006a6b69723e */ /* 0x000fe400000010ff */
[----:B------:R-:W-:Y:S01]  /*68b0*/  F2FP.BF16.F32.PACK_AB R112, R113, R112 ;  /* 0x000000707170723e */ /* 0x000fe200000010ff */
[----:B------:R4:W-:Y:S01]  /*68c0*/  STSM.16.M88.4 [R157], R8 ;  /* 0x000000089d007844 */ /* 0x0009e20000000200 */
[----:B------:R-:W-:-:S02]  /*68d0*/  MOV R21, R178 ;  /* 0x000000b200157202 */ /* 0x000fc40000000f00 */
[----:B------:R-:W-:Y:S02]  /*68e0*/  F2FP.BF16.F32.PACK_AB R106, R109, R108 ;  /* 0x0000006c6d6a723e */ /* 0x000fe400000010ff */
[----:B------:R-:W-:Y:S02]  /*68f0*/  F2FP.BF16.F32.PACK_AB R107, R111, R110 ;  /* 0x0000006e6f6b723e */ /* 0x000fe400000010ff */
[----:B------:R-:W-:Y:S02]  /*6900*/  F2FP.BF16.F32.PACK_AB R113, R115, R114 ;  /* 0x000000727371723e */ /* 0x000fe400000010ff */
[----:B------:R-:W-:Y:S01]  /*6910*/  F2FP.BF16.F32.PACK_AB R120, R121, R120 ;  /* 0x000000787978723e */ /* 0x000fe200000010ff */
[----:B------:R4:W-:Y:S01]  /*6920*/  STSM.16.M88.4 [R21], R104 ;  /* 0x0000006815007844 */ /* 0x0009e20000000200 */
[----:B------:R-:W-:Y:S02]  /*6930*/  MOV R154, R176 ;  /* 0x000000b0009a7202 */ /* 0x000fe40000000f00 */
[----:B------:R-:W-:-:S02]  /*6940*/  F2FP.BF16.F32.PACK_AB R114, R117, R116 ;  /* 0x000000747572723e */ /* 0x000fc400000010ff */
[----:B------:R-:W-:Y:S02]  /*6950*/  F2FP.BF16.F32.PACK_AB R115, R119, R118 ;  /* 0x000000767773723e */ /* 0x000fe400000010ff */
[----:B------:R-:W-:Y:S02]  /*6960*/  F2FP.BF16.F32.PACK_AB R121, R123, R122 ;  /* 0x0000007a7b79723e */ /* 0x000fe400000010ff */
[----:B------:R-:W-:Y:S01]  /*6970*/  F2FP.BF16.F32.PACK_AB R128, R129, R128 ;  /* 0x000000808180723e */ /* 0x000fe200000010ff */
[----:B------:R4:W-:Y:S01]  /*6980*/  STSM.16.M88.4 [R154], R112 ;  /* 0x000000709a007844 */ /* 0x0009e20000000200 */
[----:B------:R-:W-:Y:S02]  /*6990*/  MOV R153, R174 ;  /* 0x000000ae00997202 */ /* 0x000fe40000000f00 */
[----:B------:R-:W-:Y:S02]  /*69a0*/  F2FP.BF16.F32.PACK_AB R122, R125, R124 ;  /* 0x0000007c7d7a723e */ /* 0x000fe400000010ff */
[----:B------:R-:W-:-:S02]  /*69b0*/  F2FP.BF16.F32.PACK_AB R123, R127, R126 ;  /* 0x0000007e7f7b723e */ /* 0x000fc400000010ff */
[----:B------:R-:W-:Y:S02]  /*69c0*/  F2FP.BF16.F32.PACK_AB R129, R131, R130 ;  /* 0x000000828381723e */ /* 0x000fe400000010ff */
[----:B------:R-:W-:Y:S01]  /*69d0*/  F2FP.BF16.F32.PACK_AB R136, R137, R136 ;  /* 0x000000888988723e */ /* 0x000fe200000010ff */
[----:B------:R4:W-:Y:S01]  /*69e0*/  STSM.16.M88.4 [R153], R120 ;  /* 0x0000007899007844 */ /* 0x0009e20000000200 */
[----:B------:R-:W-:Y:S02]  /*69f0*/  MOV R0, R172 ;  /* 0x000000ac00007202 */ /* 0x000fe40000000f00 */
[----:B------:R-:W-:Y:S02]  /*6a00*/  F2FP.BF16.F32.PACK_AB R130, R133, R132 ;  /* 0x000000848582723e */ /* 0x000fe400000010ff */
[----:B------:R-:W-:Y:S02]  /*6a10*/  F2FP.BF16.F32.PACK_AB R131, R135, R134 ;  /* 0x000000868783723e */ /* 0x000fe400000010ff */
[----:B------:R-:W-:-:S02]  /*6a20*/  F2FP.BF16.F32.PACK_AB R137, R139, R138 ;  /* 0x0000008a8b89723e */ /* 0x000fc400000010ff */
[----:B------:R-:W-:Y:S01]  /*6a30*/  F2FP.BF16.F32.PACK_AB R144, R145, R144 ;  /* 0x000000909190723e */ /* 0x000fe200000010ff */
[----:B------:R4:W-:Y:S01]  /*6a40*/  STSM.16.M88.4 [R0], R128 ;  /* 0x0000008000007844 */ /* 0x0009e20000000200 */
[----:B------:R-:W-:Y:S02]  /*6a50*/  F2FP.BF16.F32.PACK_AB R138, R141, R140 ;  /* 0x0000008c8d8a723e */ /* 0x000fe400000010ff */
[----:B------:R-:W-:Y:S02]  /*6a60*/  F2FP.BF16.F32.PACK_AB R139, R143, R142 ;  /* 0x0000008e8f8b723e */ /* 0x000fe400000010ff */
[----:B------:R-:W-:Y:S02]  /*6a70*/  F2FP.BF16.F32.PACK_AB R145, R147, R146 ;  /* 0x000000929391723e */ /* 0x000fe400000010ff */
[----:B------:R-:W-:Y:S01]  /*6a80*/  F2FP.BF16.F32.PACK_AB R146, R149, R148 ;  /* 0x000000949592723e */ /* 0x000fe200000010ff */
[----:B------:R4:W-:Y:S01]  /*6a90*/  STSM.16.M88.4 [R20], R136 ;  /* 0x0000008814007844 */ /* 0x0009e20000000200 */
[----:B------:R-:W-:-:S02]  /*6aa0*/  F2FP.BF16.F32.PACK_AB R147, R151, R150 ;  /* 0x000000969793723e */ /* 0x000fc400000010ff */
[C---:B------:R-:W-:Y:S02]  /*6ab0*/  ISETP.GE.OR P0, PT, R152.reuse, UR7, P0 ;  /* 0x0000000798007c0c */ /* 0x040fe40008706670 */
[----:B-1----:R-:W-:Y:S01]  /*6ac0*/  SHF.R.S32.HI R5, RZ, 0x1f, R152 ;  /* 0x0000001fff057819 */ /* 0x002fe20000011498 */
[----:B------:R4:W-:Y:S01]  /*6ad0*/  STSM.16.M88.4 [R3], R144 ;  /* 0x0000009003007844 */ /* 0x0009e20000000200 */
[----:B------:R-:W-:Y:S01]  /*6ae0*/  IADD3 R152, P2, R152, R40, RZ ;  /* 0x0000002898987210 */ /* 0x000fe20007f5e0ff */
[----:B------:R-:W-:Y:S01]  /*6af0*/  @!PT LDS RZ, [RZ] ;  /* 0x00000000fffff984 */ /* 0x000fe20000000800 */
[----:B------:R-:W-:Y:S01]  /*6b00*/  @!PT LDS RZ, [RZ] ;  /* 0x00000000fffff984 */ /* 0x000fe20000000800 */
[----:B------:R-:W-:Y:S01]  /*6b10*/  @!PT LDS RZ, [RZ] ;  /* 0x00000000fffff984 */ /* 0x000fe20000000800 */
[----:B------:R1:W-:Y:S06]  /*6b20*/  MEMBAR.ALL.CTA ;  /* 0x0000000000007992 */ /* 0x0003ec0000008000 */
[----:B-1----:R-:W1:Y:S01]  /*6b30*/  FENCE.VIEW.ASYNC.S ;  /* 0x00000000000073c6 */ /* 0x002e620000000000 */
[----:B------:R-:W-:Y:S01]  /*6b40*/  IADD3.X R5, R5, R41, R12, P2, !PT ;  /* 0x0000002905057210 */ /* 0x000fe200017fe40c */
[----:B-1----:R-:W-:Y:S06]  /*6b50*/  BAR.ARV 0x1, 0x120 ;  /* 0x0044800000007b1d */ /* 0x002fec0000002000 */
[----:B------:R-:W-:Y:S01]  /*6b60*/  LEA R4, P2, R152, UR4, 0x2 ;  /* 0x0000000498047c11 */ /* 0x000fe2000f8410ff */
[----:B------:R-:W-:-:S02]  /*6b70*/  ULDC UR4, c[0x0][0xc] ;  /* 0x0000030000047ab9 */ /* 0x000fc40000000800 */
[----:B------:R-:W-:Y:S01]  /*6b80*/  UIADD3 UR44, UR4, UR44, URZ ;  /* 0x0000002c042c7290 */ /* 0x000fe2000fffe03f */
[----:B------:R-:W-:-:S05]  /*6b90*/  LEA.HI.X R5, R152, UR5, R5, 0x2, P2 ;  /* 0x0000000598057c11 */ /* 0x000fca00090f1405 */
[----:B------:R4:W-:Y:S04]  /*6ba0*/  @!P1 STG.E desc[UR40][R4.64+0x20], R44 ;  /* 0x0000202c04009986 */ /* 0x0009e8000c101928 */
[----:B------:R4:W-:Y:S01]  /*6bb0*/  @!P0 STG.E desc[UR40][R4.64], R48 ;  /* 0x0000003004008986 */ /* 0x0009e2000c101928 */
[----:B---3--:R-:W-:-:S13]  /*6bc0*/  ISETP.NE.AND P0, PT, R6, 0x7, PT ;  /* 0x000000070600780c */ /* 0x008fda0003f05270 */
[----:B----4-:R-:W-:Y:S05]  /*6bd0*/  @P0 BRA `(.L_x_29) ;  /* 0x00000000007c0947 */ /* 0x010fea0003800000 */
[----:B------:R-:W-:Y:S01]  /*6be0*/  BAR.SYNC.DEFER_BLOCKING 0x1, 0x120 ;  /* 0x0044800000007b1d */ /* 0x000fe20000010000 */
[----:B------:R-:W-:-:S05]  /*6bf0*/  ELECT P0, URZ, PT ;  /* 0x00000000003f782f */ /* 0x000fca0003800000 */
[----:B------:R-:W-:Y:S08]  /*6c00*/  BSSY B0, `(.L_x_29) ;  /* 0x000001c000007945 */ /* 0x000ff00003800000 */
[----:B------:R-:W-:Y:S05]  /*6c10*/  @!P0 BRA `(.L_x_30) ;  /* 0x0000000000688947 */ /* 0x000fea0003800000 */
[----:B------:R-:W-:Y:S02]  /*6c20*/  UIADD3 UR4, UP0, UR48, 0x9f0, URZ ;  /* 0x000009f030047890 */ /* 0x000fe4000ff1e03f */
[----:B------:R-:W-:Y:S02]  /*6c30*/  UIADD3 UR6, UR46, 0x4000, URZ ;  /* 0x000040002e067890 */ /* 0x000fe4000fffe03f */
[----:B------:R-:W-:Y:S02]  /*6c40*/  UIADD3.X UR5, URZ, UR49, URZ, UP0, !UPT ;  /* 0x000000313f057290 */ /* 0x000fe400087fe43f */
[----:B------:R-:W-:Y:S01]  /*6c50*/  UIADD3 UR8, UR46, 0x8000, URZ ;  /* 0x000080002e087890 */ /* 0x000fe2000fffe03f */
[----:B------:R-:W-:Y:S01]  /*6c60*/  UMOV UR33, URZ ;  /* 0x0000003f00217c82 */ /* 0x000fe20008000000 */
[----:B------:R-:W-:Y:S01]  /*6c70*/  UMOV UR37, URZ ;  /* 0x0000003f00257c82 */ /* 0x000fe20008000000 */
[----:B------:R-:W-:Y:S01]  /*6c80*/  UMOV UR32, UR46 ;  /* 0x0000002e00207c82 */ /* 0x000fe20008000000 */
[----:B------:R-:W-:Y:S01]  /*6c90*/  UMOV UR7, 0x40 ;  /* 0x0000004000077882 */ /* 0x000fe20000000000 */
[----:B------:R-:W-:-:S02]  /*6ca0*/  UIADD3 UR9, UR46, 0xc000, URZ ;  /* 0x0000c0002e097890 */ /* 0x000fc4000fffe03f */
[----:B------:R1:W-:Y:S02]  /*6cb0*/  UTMASTG.5D [UR32], [UR4] ;  /* 0x00000020040073b5 */ /* 0x0003e40008020000 */
[----:B-1----:R-:W-:Y:S01]  /*6cc0*/  UMOV UR32, UR6 ;  /* 0x0000000600207c82 */ /* 0x002fe20008000000 */
[----:B------:R-:W-:Y:S01]  /*6cd0*/  UMOV UR33, UR7 ;  /* 0x0000000700217c82 */ /* 0x000fe20008000000 */
[----:B------:R-:W-:Y:S01]  /*6ce0*/  UMOV UR6, 0x80 ;  /* 0x0000008000067882 */ /* 0x000fe20000000000 */
[----:B------:R1:W-:Y:S02]  /*6cf0*/  UTMASTG.5D [UR32], [UR4] ;  /* 0x00000020040073b5 */ /* 0x0003e40008020000 */
[----:B-1----:R-:W-:Y:S01]  /*6d00*/  UMOV UR32, UR8 ;  /* 0x0000000800207c82 */ /* 0x002fe20008000000 */
[----:B------:R-:W-:Y:S01]  /*6d10*/  UMOV UR33, UR6 ;  /* 0x0000000600217c82 */ /* 0x000fe20008000000 */
[----:B------:R-:W-:Y:S01]  /*6d20*/  UMOV UR6, 0xc0 ;  /* 0x000000c000067882 */ /* 0x000fe20000000000 */
[----:B------:R1:W-:Y:S02]  /*6d30*/  UTMASTG.5D [UR32], [UR4] ;  /* 0x00000020040073b5 */ /* 0x0003e40008020000 */
[----:B-1----:R-:W-:Y:S01]  /*6d40*/  UMOV UR32, UR9 ;  /* 0x0000000900207c82 */ /* 0x002fe20008000000 */
[----:B------:R-:W-:Y:S01]  /*6d50*/  UMOV UR33, UR6 ;  /* 0x0000000600217c82 */ /* 0x000fe20008000000 */
[----:B------:R-:W-:Y:S01]  /*6d60*/  UIADD3 UR6, UR46, 0x22820, URZ ;  /* 0x000228202e067890 */ /* 0x000fe2000fffe03f */
[----:B------:R1:W-:Y:S03]  /*6d70*/  UTMASTG.5D [UR32], [UR4] ;  /* 0x00000020040073b5 */ /* 0x0003e60008020000 */
[----:B------:R-:W-:Y:S01]  /*6d80*/  UPRMT UR6, URZ, 0x654, UR6 ;  /* 0x000006543f067896 */ /* 0x000fe20008000006 */
[----:B------:R0:W-:Y:S01]  /*6d90*/  UTMACMDFLUSH ;  /* 0x00000000000079b7 */ /* 0x0001e20000000000 */
[----:B------:R-:W-:-:S07]  /*6da0*/  DEPBAR.LE SB0, 0x0 ;  /* 0x000080000000791a */ /* 0x000fce0000000000 */
[----:B-1----:R-:W-:Y:S03]  /*6db0*/  SYNCS.ARRIVE.TRANS64.RED.A1T0 RZ, [UR6], RZ ;  /* 0x000000ffffff79a7 */ /* 0x002fe60008100406 */
.L_x_30:
[----:B------:R-:W-:Y:S05]  /*6dc0*/  BSYNC B0 ;  /* 0x0000000000007941 */ /* 0x000fea0003800000 */
.L_x_29:
[----:B------:R-:W1:Y:S01]  /*6dd0*/  LDC R0, c[0x0][0xda4] ;  /* 0x00036900ff007b82 */ /* 0x000e620000000800 */
[----:B------:R-:W-:Y:S02]  /*6de0*/  UIADD3 UR39, UR39, 0x1, URZ ;  /* 0x0000000127277890 */ /* 0x000fe4000fffe03f */
[----:B------:R-:W-:Y:S02]  /*6df0*/  UIADD3 UR43, UR43, 0x1, URZ ;  /* 0x000000012b2b7890 */ /* 0x000fe4000fffe03f */
[----:B------:R-:W-:-:S04]  /*6e00*/  UISETP.NE.AND UP0, UPT, UR39, 0x2, UPT ;  /* 0x000000022700788c */ /* 0x000fc8000bf05270 */
[----:B------:R-:W-:Y:S02]  /*6e10*/  USEL UR4, URZ, 0x1, UP0 ;  /* 0x000000013f047887 */ /* 0x000fe40008000000 */
[----:B------:R-:W-:Y:S02]  /*6e20*/  USEL UR39, UR39, URZ, UP0 ;  /* 0x0000003f27277287 */ /* 0x000fe40008000000 */
[----:B------:R-:W-:Y:S01]  /*6e30*/  ULOP3.LUT UR42, UR42, UR4, URZ, 0x3c, !UPT ;  /* 0x000000042a2a7292 */ /* 0x000fe2000f8e3c3f */
[----:B-1----:R-:W-:-:S13]  /*6e40*/  ISETP.LE.AND P0, PT, R0, UR44, PT ;  /* 0x0000002c00007c0c */ /* 0x002fda000bf03270 */
[----:B------:R-:W-:Y:S05]  /*6e50*/  @!P0 BRA `(.L_x_31) ;  /* 0xffffff9c00b88947 */ /* 0x000fea000383ffff */
[----:B------:R-:W-:Y:S05]  /*6e60*/  EXIT ;  /* 0x000000000000794d */ /* 0x000fea0003800000 */
.L_x_7:
[----:B------:R-:W-:-:S08]  /*6e70*/  NOP ;  /* 0x0000000000007918 */ /* 0x000fd00000000000 */
[----:B------:R-:W1:-:S00]  /*6e80*/  USETMAXREG.DEALLOC.CTAPOOL 0x18 ;  /* 0x00000018000079c8 */ /* 0x000e4000080e0500 */
[----:B-1----:R-:W-:-:S06]  /*6e90*/  LOP3.LUT R0, R0, 0x3, RZ, 0xc0, !PT ;  /* 0x0000000300007812 */ /* 0x002fcc00078ec0ff */
[----:B------:R-:W1:Y:S02]  /*6ea0*/  SHFL.IDX PT, R0, R0, RZ, 0x1f ;  /* 0x00001fff00007589 */ /* 0x000e6400000e0000 */
[----:B-1----:R-:W-:-:S13]  /*6eb0*/  ISETP.NE.AND P0, PT, R0, RZ, PT ;  /* 0x000000ff0000720c */ /* 0x002fda0003f05270 */
[----:B------:R-:W-:Y:S05]  /*6ec0*/  @P0 EXIT ;  /* 0x000000000000094d */ /* 0x000fea0003800000 */
[----:B------:R-:W1:Y:S01]  /*6ed0*/  S2UR UR4, SR_CTAID.X ;  /* 0x00000000000479c3 */ /* 0x000e620000002500 */
[----:B------:R-:W-:Y:S01]  /*6ee0*/  MOV R16, RZ ;  /* 0x000000ff00107202 */ /* 0x000fe20000000f00 */
[----:B------:R-:W-:Y:S02]  /*6ef0*/  IMAD.MOV.U32 R2, RZ, RZ, 0x1 ;  /* 0x00000001ff027424 */ /* 0x000fe400078e00ff */
[----:B------:R-:W-:-:S04]  /*6f00*/  IMAD.MOV.U32 R17, RZ, RZ, 0x1 ;  /* 0x00000001ff117424 */ /* 0x000fc800078e00ff */
[----:B------:R-:W1:Y:S02]  /*6f10*/  LDC R0, c[0x0][0xda4] ;  /* 0x00036900ff007b82 */ /* 0x000e640000000800 */
[----:B-1----:R-:W-:-:S13]  /*6f20*/  ISETP.LE.AND P0, PT, R0, UR4, PT ;  /* 0x0000000400007c0c */ /* 0x002fda000bf03270 */
[----:B------:R-:W-:Y:S05]  /*6f30*/  @P0 BRA `(.L_x_32) ;  /* 0x0000002800180947 */ /* 0x000fea0003800000 */
[----:B------:R-:W-:Y:S01]  /*6f40*/  MOV R0, UR4 ;  /* 0x0000000400007c02 */ /* 0x000fe20008000f00 */
[----:B------:R-:W-:Y:S01]  /*6f50*/  IMAD.MOV.U32 R16, RZ, RZ, RZ ;  /* 0x000000ffff107224 */ /* 0x000fe200078e00ff */
[----:B------:R-:W-:Y:S01]  /*6f60*/  ULDC.64 UR42, c[0x0][0x198] ;  /* 0x00006600002a7ab9 */ /* 0x000fe20000000a00 */
[----:B------:R-:W-:Y:S01]  /*6f70*/  IMAD.MOV.U32 R17, RZ, RZ, 0x1 ;  /* 0x00000001ff117424 */ /* 0x000fe200078e00ff */
[----:B------:R-:W-:Y:S01]  /*6f80*/  ULDC UR36, c[0x0][0xc] ;  /* 0x0000030000247ab9 */ /* 0x000fe20000000800 */
[----:B------:R1:W-:Y:S04]  /*6f90*/  STL [R1+0xc], R0 ;  /* 0x00000c0001007387 */ /* 0x0003e80000100800 */
[----:B------:R1:W-:Y:S02]  /*6fa0*/  STL [R1+0x18], RZ ;  /* 0x000018ff01007387 */ /* 0x0003e40000100800 */
.L_x_74:
[----:B------:R-:W2:Y:S01]  /*6fb0*/  LDL R2, [R1+0xc] ;  /* 0x00000c0001027983 */ /* 0x000ea20000100800 */
[----:B-1----:R-:W1:Y:S01]  /*6fc0*/  LDC R0, c[0x0][0xda8] ;  /* 0x00036a00ff007b82 */ /* 0x002e620000000800 */
[----:B------:R-:W-:Y:S05]  /*6fd0*/  YIELD ;  /* 0x0000000000007946 */ /* 0x000fea0003800000 */
[----:B------:R-:W3:Y:S01]  /*6fe0*/  S2R R5, SR_CgaCtaId ;  /* 0x0000000000057919 */ /* 0x000ee20000008800 */
[----:B------:R-:W-:Y:S01]  /*6ff0*/  ULDC.64 UR4, c[0x0][0x3f8] ;  /* 0x0000fe0000047ab9 */ /* 0x000fe20000000a00 */
[----:B------:R-:W4:Y:S01]  /*7000*/  LDC R19, c[0x0][0xdb4] ;  /* 0x00036d00ff137b82 */ /* 0x000f220000000800 */
[----:B------:R-:W-:-:S03]  /*7010*/  UISETP.NE.U32.AND UP0, UPT, UR4, URZ, UPT ;  /* 0x0000003f0400728c */ /* 0x000fc6000bf05070 */
[----:B------:R-:W-:Y:S01]  /*7020*/  ULDC UR4, c[0x0][0x404] ;  /* 0x0001010000047ab9 */ /* 0x000fe20000000800 */
[----:B------:R-:W-:-:S04]  /*7030*/  UISETP.NE.AND.EX UP0, UPT, UR5, URZ, UPT, UP0 ;  /* 0x0000003f0500728c */ /* 0x000fc8000bf05300 */
[----:B------:R-:W-:Y:S01]  /*7040*/  USEL UR4, UR4, 0x1, UP0 ;  /* 0x0000000104047887 */ /* 0x000fe20008000000 */
[----:B-1----:R-:W-:Y:S02]  /*7050*/  ISETP.NE.AND P0, PT, R0, 0x1, PT ;  /* 0x000000010000780c */ /* 0x002fe40003f05270 */
[----:B----4-:R-:W-:-:S11]  /*7060*/  ISETP.NE.AND P1, PT, R19, 0x1, PT ;  /* 0x000000011300780c */ /* 0x010fd60003f25270 */
[----:B------:R-:W2:Y:S08]  /*7070*/  @P0 LDC R0, c[0x0][0xdac] ;  /* 0x00036b00ff000b82 */ /* 0x000eb00000000800 */
[----:B------:R-:W1:Y:S01]  /*7080*/  @P0 LDC R3, c[0x0][0xdb0] ;  /* 0x00036c00ff030b82 */ /* 0x000e620000000800 */
[----:B--2---:R-:W-:Y:S01]  /*7090*/  @P0 IMAD.HI.U32 R0, R2, R0, RZ ;  /* 0x0000000002000227 */ /* 0x004fe200078e00ff */
[----:B------:R-:W-:-:S04]  /*70a0*/  MOV R4, R2 ;  /* 0x0000000200047202 */ /* 0x000fc80000000f00 */
[----:B-1----:R-:W-:Y:S02]  /*70b0*/  @P0 SHF.R.U32.HI R4, RZ, R3, R0 ;  /* 0x00000003ff040219 */ /* 0x002fe40000011600 */
[----:B------:R-:W1:Y:S03]  /*70c0*/  LDC R0, c[0x0][0x2e0] ;  /* 0x0000b800ff007b82 */ /* 0x000e660000000800 */
[----:B------:R-:W-:Y:S01]  /*70d0*/  IMAD.MOV.U32 R18, RZ, RZ, R4 ;  /* 0x000000ffff127224 */ /* 0x000fe200078e0004 */
[----:B------:R2:W-:Y:S04]  /*70e0*/  STL [R1+0x4], R4 ;  /* 0x0000040401007387 */ /* 0x0005e80000100800 */
[----:B------:R-:W4:Y:S01]  /*70f0*/  @P1 LDC.64 R2, c[0x0][0xdb8] ;  /* 0x00036e00ff021b82 */ /* 0x000f220000000a00 */
[----:B-1----:R-:W-:Y:S01]  /*7100*/  IMAD R7, R0, UR4, RZ ;  /* 0x0000000400077c24 */ /* 0x002fe2000f8e02ff */
[----:B------:R-:W-:-:S04]  /*7110*/  MOV R0, 0x400 ;  /* 0x0000040000007802 */ /* 0x000fc80000000f00 */
[----:B---3--:R-:W-:Y:S01]  /*7120*/  LEA R6, R5, R0, 0x18 ;  /* 0x0000000005067211 */ /* 0x008fe200078ec0ff */
[----:B------:R-:W-:Y:S01]  /*7130*/  VIADD R0, R7, 0x5f ;  /* 0x0000005f07007836 */ /* 0x000fe20000000000 */
[----:B------:R2:W-:Y:S01]  /*7140*/  STL [R1+0x14], R7 ;  /* 0x0000140701007387 */ /* 0x0005e20000100800 */
[----:B----4-:R-:W-:-:S03]  /*7150*/  @P1 IMAD.HI.U32 R2, R4, R2, RZ ;  /* 0x0000000204021227 */ /* 0x010fc600078e00ff */
[----:B------:R2:W-:Y:S02]  /*7160*/  STL [R1], R6 ;  /* 0x0000000601007387 */ /* 0x0005e40000100800 */
[----:B------:R-:W-:Y:S01]  /*7170*/  @P1 SHF.R.U32.HI R18, RZ, R3, R2 ;  /* 0x00000003ff121219 */ /* 0x000fe20000011602 */
[----:B------:R-:W-:Y:S01]  /*7180*/  IMAD.HI R2, R0, 0x2aaaaaab, RZ ;  /* 0x2aaaaaab00027827 */ /* 0x000fe200078e02ff */
[----:B------:R-:W-:-:S03]  /*7190*/  IADD3 R3, R6, 0x1c400, RZ ;  /* 0x0001c40006037810 */ /* 0x000fc60007ffe0ff */
[----:B------:R-:W-:Y:S01]  /*71a0*/  IMAD.MOV R0, RZ, RZ, -R18 ;  /* 0x000000ffff007224 */ /* 0x000fe200078e0a12 */
[----:B------:R-:W-:Y:S02]  /*71b0*/  LOP3.LUT P0, RZ, R3, 0x3ff, RZ, 0xc0, !PT ;  /* 0x000003ff03ff7812 */ /* 0x000fe4000780c0ff */
[----:B------:R-:W-:Y:S01]  /*71c0*/  SHF.R.U32.HI R3, RZ, 0x1f, R2 ;  /* 0x0000001fff037819 */ /* 0x000fe20000011602 */
[----:B------:R-:W-:-:S03]  /*71d0*/  IMAD R19, R19, R0, R4 ;  /* 0x0000000013137224 */ /* 0x000fc600078e0204 */
[----:B------:R-:W-:-:S05]  /*71e0*/  LEA.HI.SX32 R0, R2, R3, 0x1c ;  /* 0x0000000302007211 */ /* 0x000fca00078fe2ff */
[----:B------:R2:W-:Y:S02]  /*71f0*/  STL [R1+0x8], R0 ;  /* 0x0000080001007387 */ /* 0x0005e40000100800 */
[----:B------:R-:W-:Y:S05]  /*7200*/  @!P0 BRA `(.L_x_33) ;  /* 0x0000000000408947 */ /* 0x000fea0003800000 */
[----:B------:R-:W-:Y:S01]  /*7210*/  MOV R2, 0x0 ;  /* 0x0000000000027802 */ /* 0x000fe20000000f00 */
[----:B------:R-:W-:Y:S01]  /*7220*/  ULDC.64 UR6, c[0x4][0x90] ;  /* 0x0100240000067ab9 */ /* 0x000fe20000000a00 */
[----:B------:R-:W-:Y:S01]  /*7230*/  ULDC.64 UR8, c[0x4][0x98] ;  /* 0x0100260000087ab9 */ /* 0x000fe20000000a00 */
[----:B------:R-:W-:Y:S01]  /*7240*/  ULDC.64 UR4, c[0x4][0x8] ;  /* 0x0100020000047ab9 */ /* 0x000fe20000000a00 */
[----:B--2---:R-:W-:Y:S01]  /*7250*/  IMAD.U32 R4, RZ, RZ, UR6 ;  /* 0x00000006ff047e24 */ /* 0x004fe2000f8e00ff */
[----:B------:R-:W-:Y:S01]  /*7260*/  MOV R5, UR7 ;  /* 0x0000000700057c02 */ /* 0x000fe20008000f00 */
[----:B------:R-:W1:Y:S01]  /*7270*/  LDC.64 R2, c[0x4][R2] ;  /* 0x0100000002027b82 */ /* 0x000e620000000a00 */
[----:B------:R-:W-:Y:S01]  /*7280*/  IMAD.U32 R6, RZ, RZ, UR8 ;  /* 0x00000008ff067e24 */ /* 0x000fe2000f8e00ff */
[----:B------:R-:W-:Y:S01]  /*7290*/  MOV R10, UR4 ;  /* 0x00000004000a7c02 */ /* 0x000fe20008000f00 */
[----:B------:R-:W-:Y:S01]  /*72a0*/  IMAD.U32 R7, RZ, RZ, UR9 ;  /* 0x00000009ff077e24 */ /* 0x000fe2000f8e00ff */
[----:B------:R-:W-:Y:S01]  /*72b0*/  MOV R12, 0x1 ;  /* 0x00000001000c7802 */ /* 0x000fe20000000f00 */
[----:B------:R-:W-:-:S02]  /*72c0*/  IMAD.U32 R11, RZ, RZ, UR5 ;  /* 0x00000005ff0b7e24 */ /* 0x000fc4000f8e00ff */
[----:B------:R-:W-:Y:S02]  /*72d0*/  IMAD.MOV.U32 R8, RZ, RZ, 0x70 ;  /* 0x00000070ff087424 */ /* 0x000fe400078e00ff */
[----:B------:R-:W-:-:S07]  /*72e0*/  IMAD.MOV.U32 R13, RZ, RZ, RZ ;  /* 0x000000ffff0d7224 */ /* 0x000fce00078e00ff */
[----:B------:R-:W-:-:S07]  /*72f0*/  LEPC R20, `(.L_x_33) ;  /* 0x000000001014794e */ /* 0x000fce0000000000 */
[----:B-1----:R-:W-:Y:S05]  /*7300*/  CALL.ABS.NOINC R2 ;  /* 0x0000000002007343 */ /* 0x002fea0003c00000 */
.L_x_33:
[----:B------:R-:W2:Y:S02]  /*7310*/  LDL R2, [R1] ;  /* 0x0000000001027983 */ /* 0x000ea40000100800 */
[----:B--2---:R-:W-:-:S05]  /*7320*/  VIADD R0, R2, 0x400 ;  /* 0x0000040002007836 */ /* 0x004fca0000000000 */
[----:B------:R-:W-:-:S13]  /*7330*/  LOP3.LUT P0, RZ, R0, 0x3ff, RZ, 0xc0, !PT ;  /* 0x000003ff00ff7812 */ /* 0x000fda000780c0ff */
[----:B------:R-:W-:Y:S05]  /*7340*/  @!P0 BRA `(.L_x_34) ;  /* 0x0000000000808947 */ /* 0x000fea0003800000 */
[----:B------:R-:W-:Y:S01]  /*7350*/  MOV R0, 0x0 ;  /* 0x0000000000007802 */ /* 0x000fe20000000f00 */
[----:B------:R-:W-:Y:S01]  /*7360*/  ULDC.64 UR6, c[0x4][0x90] ;  /* 0x0100240000067ab9 */ /* 0x000fe20000000a00 */
[----:B------:R-:W-:Y:S01]  /*7370*/  ULDC.64 UR8, c[0x4][0x98] ;  /* 0x0100260000087ab9 */ /* 0x000fe20000000a00 */
[----:B------:R-:W-:Y:S01]  /*7380*/  ULDC.64 UR4, c[0x4][0x10] ;  /* 0x0100040000047ab9 */ /* 0x000fe20000000a00 */
[----:B------:R1:W2:Y:S01]  /*7390*/  LDC.64 R2, c[0x4][R0] ;  /* 0x0100000000027b82 */ /* 0x0002a20000000a00 */
[----:B------:R-:W-:Y:S01]  /*73a0*/  MOV R4, UR6 ;  /* 0x0000000600047c02 */ /* 0x000fe20008000f00 */
[----:B------:R-:W-:Y:S01]  /*73b0*/  IMAD.U32 R5, RZ, RZ, UR7 ;  /* 0x00000007ff057e24 */ /* 0x000fe2000f8e00ff */
[----:B------:R-:W-:Y:S01]  /*73c0*/  MOV R7, UR9 ;  /* 0x0000000900077c02 */ /* 0x000fe20008000f00 */
[----:B------:R-:W-:Y:S01]  /*73d0*/  IMAD.U32 R6, RZ, RZ, UR8 ;  /* 0x00000008ff067e24 */ /* 0x000fe2000f8e00ff */
[----:B------:R-:W-:Y:S01]  /*73e0*/  MOV R8, 0x70 ;  /* 0x0000007000087802 */ /* 0x000fe20000000f00 */
[----:B------:R-:W-:-:S02]  /*73f0*/  IMAD.U32 R10, RZ, RZ, UR4 ;  /* 0x00000004ff0a7e24 */ /* 0x000fc4000f8e00ff */
[----:B------:R-:W-:Y:S02]  /*7400*/  IMAD.U32 R11, RZ, RZ, UR5 ;  /* 0x00000005ff0b7e24 */ /* 0x000fe4000f8e00ff */
[----:B------:R-:W-:Y:S02]  /*7410*/  IMAD.MOV.U32 R12, RZ, RZ, 0x1 ;  /* 0x00000001ff0c7424 */ /* 0x000fe400078e00ff */
[----:B-1----:R-:W-:-:S07]  /*7420*/  IMAD.MOV.U32 R13, RZ, RZ, RZ ;  /* 0x000000ffff0d7224 */ /* 0x002fce00078e00ff */
[----:B------:R-:W-:-:S07]  /*7430*/  LEPC R20, `(.L_x_35) ;  /* 0x000000001014794e */ /* 0x000fce0000000000 */
[----:B--2---:R-:W-:Y:S05]  /*7440*/  CALL.ABS.NOINC R2 ;  /* 0x0000000002007343 */ /* 0x004fea0003c00000 */
.L_x_35:
[----:B------:R-:W-:Y:S01]  /*7450*/  MOV R2, 0x0 ;  /* 0x0000000000027802 */ /* 0x000fe20000000f00 */
[----:B------:R-:W-:Y:S01]  /*7460*/  ULDC.64 UR6, c[0x4][0x90] ;  /* 0x0100240000067ab9 */ /* 0x000fe20000000a00 */
[----:B------:R-:W-:Y:S01]  /*7470*/  ULDC.64 UR8, c[0x4][0x98] ;  /* 0x0100260000087ab9 */ /* 0x000fe20000000a00 */
[----:B------:R-:W-:Y:S01]  /*7480*/  ULDC.64 UR4, c[0x4][0x18] ;  /* 0x0100060000047ab9 */ /* 0x000fe20000000a00 */
[----:B------:R-:W-:Y:S01]  /*7490*/  MOV R4, UR6 ;  /* 0x0000000600047c02 */ /* 0x000fe20008000f00 */
[----:B------:R-:W-:Y:S01]  /*74a0*/  IMAD.U32 R5, RZ, RZ, UR7 ;  /* 0x00000007ff057e24 */ /* 0x000fe2000f8e00ff */
        /* <DEDUP_REMOVED lines=10> */
.L_x_34:
[----:B------:R-:W1:Y:S01]  /*7550*/  LDC R0, c[0x0][0x428] ;  /* 0x00010a00ff007b82 */ /* 0x000e620000000800 */
[----:B------:R-:W-:Y:S01]  /*7560*/  ULDC.64 UR4, c[0x0][0x9f8] ;  /* 0x00027e0000047ab9 */ /* 0x000fe20000000a00 */
[----:B------:R-:W2:Y:S01]  /*7570*/  LDL.LU R5, [R1+0x4] ;  /* 0x0000040001057983 */ /* 0x000ea20000300800 */
[----:B-1----:R-:W-:-:S03]  /*7580*/  ISETP.NE.AND P1, PT, R0, 0x1, PT ;  /* 0x000000010000780c */ /* 0x002fc60003f25270 */
[----:B------:R-:W3:Y:S01]  /*7590*/  LDL R4, [R1+0xc] ;  /* 0x00000c0001047983 */ /* 0x000ee20000100800 */
[----:B------:R-:W-:Y:S01]  /*75a0*/  ISETP.NE.U32.AND P0, PT, RZ, UR4, PT ;  /* 0x00000004ff007c0c */ /* 0x000fe2000bf05070 */
[----:B------:R-:W-:Y:S01]  /*75b0*/  IMAD.MOV.U32 R6, RZ, RZ, R18 ;  /* 0x000000ffff067224 */ /* 0x000fe200078e0012 */
[----:B------:R-:W-:Y:S01]  /*75c0*/  MOV R0, R19 ;  /* 0x0000001300007202 */ /* 0x000fe20000000f00 */
[----:B------:R-:W1:Y:S01]  /*75d0*/  S2R R7, SR_TID.X ;  /* 0x0000000000077919 */ /* 0x000e620000002100 */
[----:B------:R-:W-:Y:S01]  /*75e0*/  ISETP.NE.AND.EX P0, PT, RZ, UR5, PT, P0 ;  /* 0x00000005ff007c0c */ /* 0x000fe2000bf05300 */
[----:B------:R-:W-:-:S04]  /*75f0*/  ULDC UR4, c[0x0][0xda8] ;  /* 0x00036a0000047ab9 */ /* 0x000fc80000000800 */
[----:B------:R-:W4:Y:S08]  /*7600*/  @P1 LDC R2, c[0x0][0x42c] ;  /* 0x00010b00ff021b82 */ /* 0x000f300000000800 */
[----:B------:R-:W1:Y:S01]  /*7610*/  @P1 LDC R3, c[0x0][0x430] ;  /* 0x00010c00ff031b82 */ /* 0x000e620000000800 */
[----:B----4-:R-:W-:Y:S01]  /*7620*/  @P1 IMAD.HI.U32 R2, R19, R2, RZ ;  /* 0x0000000213021227 */ /* 0x010fe200078e00ff */
[----:B-1----:R-:W-:-:S04]  /*7630*/  LOP3.LUT R7, R7, 0x1f, RZ, 0xc0, !PT ;  /* 0x0000001f07077812 */ /* 0x002fc800078ec0ff */
[----:B------:R-:W-:Y:S02]  /*7640*/  @P1 SHF.R.U32.HI R0, RZ, R3, R2 ;  /* 0x00000003ff001219 */ /* 0x000fe40000011602 */
[----:B------:R-:W1:Y:S02]  /*7650*/  @P0 LDC.64 R2, c[0x0][0x9f8] ;  /* 0x00027e00ff020b82 */ /* 0x000e640000000a00 */
[----:B-1----:R-:W-:-:S05]  /*7660*/  @P0 IMAD.WIDE R2, R18, 0x4, R2 ;  /* 0x0000000412020825 */ /* 0x002fca00078e0202 */
[----:B------:R1:W5:Y:S01]  /*7670*/  @P0 LDG.E R6, desc[UR40][R2.64] ;  /* 0x0000002802060981 */ /* 0x000362000c1e1900 */
[----:B------:R-:W-:-:S04]  /*7680*/  ISETP.NE.AND P1, PT, R7, RZ, PT ;  /* 0x000000ff0700720c */ /* 0x000fc80003f25270 */
[----:B------:R-:W-:-:S09]  /*7690*/  PLOP3.LUT P2, PT, P1, PT, PT, 0x8, 0x0 ;  /* 0x000000000000781c */ /* 0x000fd20000f4e170 */
[----:B------:R-:W-:-:S05]  /*76a0*/  VOTEU.ALL UP1, P1 ;  /* 0x00000000003f7886 */ /* 0x000fca0000820000 */
[----:B------:R-:W-:-:S04]  /*76b0*/  @!UP1 UIADD3 UR8, UP0, UR42, 0x270, URZ ;  /* 0x000002702a089890 */ /* 0x000fc8000ff1e03f */
[----:B------:R-:W-:-:S03]  /*76c0*/  @!UP1 UIADD3.X UR9, URZ, UR43, URZ, UP0, !UPT ;  /* 0x0000002b3f099290 */ /* 0x000fc600087fe43f */
[----:B------:R-:W-:Y:S01]  /*76d0*/  VOTEU.ALL UP0, P1 ;  /* 0x00000000003f7886 */ /* 0x000fe20000800000 */
[----:B--2---:R-:W-:-:S04]  /*76e0*/  IMAD.MOV R8, RZ, RZ, -R5 ;  /* 0x000000ffff087224 */ /* 0x004fc800078e0a05 */
[----:B---3--:R-:W-:-:S05]  /*76f0*/  IMAD R8, R8, UR4, R4 ;  /* 0x0000000408087c24 */ /* 0x008fca000f8e0204 */
[----:B-1----:R-:W-:-:S07]  /*7700*/  SHF.L.U32 R8, R8, 0x7, RZ ;  /* 0x0000000708087819 */ /* 0x002fce00000006ff */
.L_x_36:
[----:B------:R-:W-:Y:S02]  /*7710*/  PLOP3.LUT P0, PT, P0, P2, PT, 0xa2, 0x0 ;  /* 0x000000000000781c */ /* 0x000fe40000705472 */
[----:B------:R-:W-:Y:S01]  /*7720*/  @P2 R2UR P0, UR7, R18 ;  /* 0x00000000120722ca */ /* 0x000fe20000000000 */
[----:B------:R-:W-:-:S07]  /*7730*/  UMOV UR4, URZ ;  /* 0x0000003f00047c82 */ /* 0x000fce0008000000 */
[----:B------:R-:W-:Y:S02]  /*7740*/  PLOP3.LUT P0, PT, P0, P2, PT, 0xa2, 0x0 ;  /* 0x000000000000781c */ /* 0x000fe40000705472 */
[----:B------:R-:W-:-:S08]  /*7750*/  @P2 R2UR.OR P0, UR6, R19 ;  /* 0x00000000130622ca */ /* 0x000fd00000100000 */
[----:B------:R-:W-:Y:S02]  /*7760*/  PLOP3.LUT P0, PT, P0, P2, PT, 0xa2, 0x0 ;  /* 0x000000000000781c */ /* 0x000fe40000705472 */
[----:B------:R-:W-:-:S08]  /*7770*/  @P2 R2UR.OR P0, UR5, R8 ;  /* 0x00000000080522ca */ /* 0x000fd00000100000 */
[----:B------:R-:W-:-:S05]  /*7780*/  @P2 PLOP3.LUT P2, PT, P0, PT, PT, 0x80, 0x0 ;  /* 0x000000000000281c */ /* 0x000fca000074f070 */
[----:B------:R1:W-:Y:S08]  /*7790*/  @!UP0 UTMAPF.L2.4D [UR4], [UR8] ;  /* 0x00000004080085b8 */ /* 0x0003f00008018000 */
[----:B-1----:R-:W-:Y:S05]  /*77a0*/  @P2 BRA.U.ANY `(.L_x_36) ;  /* 0xfffffffd00d82947 */ /* 0x002fea000393ffff */
[----:B------:R-:W1:Y:S01]  /*77b0*/  LDC.64 R2, c[0x0][0x3f8] ;  /* 0x0000fe00ff027b82 */ /* 0x000e620000000a00 */
[----:B------:R-:W-:Y:S01]  /*77c0*/  UMOV UR4, 0xffffffff ;  /* 0xffffffff00047882 */ /* 0x000fe20000000000 */
[----:B-1----:R-:W-:-:S04]  /*77d0*/  ISETP.NE.U32.AND P0, PT, R2, RZ, PT ;  /* 0x000000ff0200720c */ /* 0x002fc80003f05070 */
[----:B------:R-:W-:-:S04]  /*77e0*/  ISETP.NE.AND.EX P0, PT, R3, RZ, PT, P0 ;  /* 0x000000ff0300720c */ /* 0x000fc80003f05300 */
[----:B-----5:R-:W-:Y:S01]  /*77f0*/  SEL R4, R6, RZ, !P0 ;  /* 0x000000ff06047207 */ /* 0x020fe20004000000 */
[----:B------:R-:W-:Y:S08]  /*7800*/  BRA.DIV UR4, `(.L_x_37) ;  /* 0x0000002604307947 */ /* 0x000ff0000b800000 */
.L_x_90:
[----:B------:R-:W2:Y:S01]  /*7810*/  LDL R5, [R1+0x8] ;  /* 0x0000080001057983 */ /* 0x000ea20000100800 */
[----:B------:R-:W-:Y:S01]  /*7820*/  UMOV UR4, 0xffffffff ;  /* 0xffffffff00047882 */ /* 0x000fe20000000000 */
[----:B------:R-:W-:Y:S01]  /*7830*/  SHF.R.S32.HI R7, RZ, 0x1f, R6 ;  /* 0x0000001fff077819 */ /* 0x000fe20000011406 */
[----:B--2---:R-:W-:Y:S01]  /*7840*/  VIADD R9, R5, 0xffffffff ;  /* 0xffffffff05097836 */ /* 0x004fe20000000000 */
[----:B------:R-:W-:Y:S06]  /*7850*/  BRA.DIV UR4, `(.L_x_38) ;  /* 0x0000002604507947 */ /* 0x000fec000b800000 */
[----:B------:R-:W-:-:S13]  /*7860*/  ELECT P6, URZ, PT ;  /* 0x00000000003f782f */ /* 0x000fda00038c0000 */
.L_x_93:
[----:B------:R-:W-:Y:S05]  /*7870*/  @!P6 BRA `(.L_x_39) ;  /* 0x0000000000ece947 */ /* 0x000fea0003800000 */
[----:B------:R1:W-:Y:S01]  /*7880*/  STL [R1+0x10], R9 ;  /* 0x0000100901007387 */ /* 0x0003e20000100800 */
[----:B------:R-:W-:Y:S01]  /*7890*/  IMAD.MOV.U32 R4, RZ, RZ, R6 ;  /* 0x000000ffff047224 */ /* 0x000fe200078e0006 */
[----:B------:R-:W-:Y:S06]  /*78a0*/  @!P0 BRA `(.L_x_40) ;  /* 0x0000000000488947 */ /* 0x000fec0003800000 */
[----:B------:R-:W2:Y:S01]  /*78b0*/  LDC R11, c[0x0][0x41c] ;  /* 0x00010700ff0b7b82 */ /* 0x000ea20000000800 */
[----:B------:R-:W-:Y:S01]  /*78c0*/  ULDC.64 UR4, c[0x0][0x408] ;  /* 0x0001020000047ab9 */ /* 0x000fe20000000a00 */
[----:B--2---:R-:W-:-:S13]  /*78d0*/  ISETP.NE.AND P1, PT, R11, 0x1, PT ;  /* 0x000000010b00780c */ /* 0x004fda0003f25270 */
[----:B------:R-:W2:Y:S02]  /*78e0*/  @P1 LDC.64 R4, c[0x0][0x420] ;  /* 0x00010800ff041b82 */ /* 0x000ea40000000a00 */
[----:B--2---:R-:W-:Y:S01]  /*78f0*/  @P1 IMAD.HI.U32 R10, R9, R4, RZ ;  /* 0x00000004090a1227 */ /* 0x004fe200078e00ff */
[----:B------:R-:W-:-:S04]  /*7900*/  MOV R4, R9 ;  /* 0x0000000900047202 */ /* 0x000fc80000000f00 */
[----:B------:R-:W-:Y:S01]  /*7910*/  @P1 SHF.R.U32.HI R4, RZ, R5, R10 ;  /* 0x00000005ff041219 */ /* 0x000fe2000001160a */
[----:B------:R-:W-:-:S04]  /*7920*/  IMAD R10, R7, UR4, RZ ;  /* 0x00000004070a7c24 */ /* 0x000fc8000f8e02ff */
[----:B------:R-:W-:Y:S02]  /*7930*/  IMAD.MOV R5, RZ, RZ, -R4 ;  /* 0x000000ffff057224 */ /* 0x000fe400078e0a04 */
[----:B------:R-:W-:Y:S02]  /*7940*/  IMAD R10, R6, UR5, R10 ;  /* 0x00000005060a7c24 */ /* 0x000fe4000f8e020a */
[----:B------:R-:W-:-:S05]  /*7950*/  IMAD R5, R11, R5, R9 ;  /* 0x000000050b057224 */ /* 0x000fca00078e0209 */
[----:B------:R2:W-:Y:S02]  /*7960*/  STL [R1+0x10], R5 ;  /* 0x0000100501007387 */ /* 0x0005e40000100800 */
[----:B--2---:R-:W-:-:S03]  /*7970*/  SHF.R.S32.HI R5, RZ, 0x1f, R4 ;  /* 0x0000001fff057819 */ /* 0x004fc60000011404 */
[----:B------:R-:W-:-:S04]  /*7980*/  IMAD.WIDE.U32 R4, R6, UR4, R4 ;  /* 0x0000000406047c25 */ /* 0x000fc8000f8e0004 */
[----:B------:R-:W-:Y:S01]  /*7990*/  IMAD.IADD R5, R5, 0x1, R10 ;  /* 0x0000000105057824 */ /* 0x000fe200078e020a */
[----:B------:R-:W-:-:S04]  /*79a0*/  LEA R10, P1, R4, R2, 0x2 ;  /* 0x00000002040a7211 */ /* 0x000fc800078210ff */
[----:B------:R-:W-:-:S05]  /*79b0*/  LEA.HI.X R11, R4, R3, R5, 0x2, P1 ;  /* 0x00000003040b7211 */ /* 0x000fca00008f1405 */
[----:B------:R2:W5:Y:S04]  /*79c0*/  LDG.E R4, desc[UR40][R10.64] ;  /* 0x000000280a047981 */ /* 0x000568000c1e1900 */
.L_x_40:
[----:B--2---:R-:W2:Y:S01]  /*79d0*/  S2R R10, SR_CgaCtaId ;  /* 0x00000000000a7919 */ /* 0x004ea20000008800 */
[----:B------:R-:W-:-:S04]  /*79e0*/  MOV R5, 0x400 ;  /* 0x0000040000057802 */ /* 0x000fc80000000f00 */
[----:B--2---:R-:W-:Y:S02]  /*79f0*/  LEA R5, R10, R5, 0x18 ;  /* 0x000000050a057211 */ /* 0x004fe400078ec0ff */
[----:B------:R-:W-:Y:S02]  /*7a00*/  SHF.L.U32 R10, R17, 0x1f, RZ ;  /* 0x0000001f110a7819 */ /* 0x000fe400000006ff */
[----:B------:R-:W-:-:S04]  /*7a10*/  LEA R5, R16, R5, 0x3 ;  /* 0x0000000510057211 */ /* 0x000fc800078e18ff */
[----:B------:R-:W2:Y:S02]  /*7a20*/  SYNCS.PHASECHK.TRANS64.TRYWAIT P1, [R5+URZ+0x22840], R10 ;  /* 0x0228400a050075a7 */ /* 0x000ea4000802017f */
[----:B--2---:R-:W-:Y:S05]  /*7a30*/  @!P1 BRA `(.L_x_41) ;  /* 0x0000002000f89947 */ /* 0x004fea0003800000 */
.L_x_94:
[----:B------:R-:W3:Y:S02]  /*7a40*/  S2R R11, SR_TID.X ;  /* 0x00000000000b7919 */ /* 0x000ee40000002100 */
[----:B---3--:R-:W-:-:S04]  /*7a50*/  LOP3.LUT R11, R11, 0x7f, RZ, 0xc0, !PT ;  /* 0x0000007f0b0b7812 */ /* 0x008fc800078ec0ff */
[----:B------:R-:W-:-:S13]  /*7a60*/  ISETP.NE.AND P1, PT, R11, RZ, PT ;  /* 0x000000ff0b00720c */ /* 0x000fda0003f25270 */
[----:B------:R-:W-:Y:S05]  /*7a70*/  @P1 BRA `(.L_x_42) ;  /* 0x00000000001c1947 */ /* 0x000fea0003800000 */
[----:B------:R-:W3:Y:S01]  /*7a80*/  S2R R11, SR_TID.X ;  /* 0x00000000000b7919 */ /* 0x000ee20000002100 */
[----:B--2---:R-:W-:-:S04]  /*7a90*/  IMAD.MOV.U32 R10, RZ, RZ, 0x3000 ;  /* 0x00003000ff0a7424 */ /* 0x004fc800078e00ff */
[----:B------:R4:W-:Y:S01]  /*7aa0*/  SYNCS.ARRIVE.TRANS64 RZ, [R5+URZ+0x22830], R10 ;  /* 0x0228300a05ff79a7 */ /* 0x0009e2000800003f */
[----:B---3--:R-:W-:-:S04]  /*7ab0*/  LOP3.LUT R11, R11, 0x1f, RZ, 0xc0, !PT ;  /* 0x0000001f0b0b7812 */ /* 0x008fc800078ec0ff */
[----:B------:R-:W-:-:S13]  /*7ac0*/  ISETP.NE.AND P1, PT, R11, RZ, PT ;  /* 0x000000ff0b00720c */ /* 0x000fda0003f25270 */
[----:B----4-:R-:W-:Y:S05]  /*7ad0*/  @!P1 BRA `(.L_x_42) ;  /* 0x0000000000049947 */ /* 0x010fea0003800000 */
[----:B------:R-:W-:Y:S01]  /*7ae0*/  BPT.TRAP 0x1 ;  /* 0x000000040000795c */ /* 0x000fe20000300000 */
.L_x_42:
[----:B--2---:R-:W2:Y:S01]  /*7af0*/  LDL R10, [R1+0x10] ;  /* 0x00001000010a7983 */ /* 0x004ea20000100800 */
[----:B------:R-:W-:Y:S01]  /*7b00*/  MOV R11, 0x400 ;  /* 0x00000400000b7802 */ /* 0x000fe20000000f00 */
[----:B------:R-:W3:Y:S01]  /*7b10*/  S2R R12, SR_CgaCtaId ;  /* 0x00000000000c7919 */ /* 0x000ee20000008800 */
[----:B------:R-:W-:Y:S01]  /*7b20*/  R2UR UR9, R5 ;  /* 0x00000000050972ca */ /* 0x000fe200000e0000 */
[----:B------:R-:W-:Y:S01]  /*7b30*/  UIADD3 UR4, UP0, UR42, 0x370, URZ ;  /* 0x000003702a047890 */ /* 0x000fe2000ff1e03f */
[----:B------:R-:W-:Y:S02]  /*7b40*/  R2UR UR12, R0 ;  /* 0x00000000000c72ca */ /* 0x000fe400000e0000 */
[----:B-----5:R-:W-:Y:S01]  /*7b50*/  R2UR UR13, R4 ;  /* 0x00000000040d72ca */ /* 0x020fe200000e0000 */
[----:B------:R-:W-:Y:S01]  /*7b60*/  UIADD3.X UR5, URZ, UR43, URZ, UP0, !UPT ;  /* 0x0000002b3f057290 */ /* 0x000fe200087fe43f */
[----:B---3--:R-:W-:-:S05]  /*7b70*/  LEA R11, R12, R11, 0x18 ;  /* 0x0000000b0c0b7211 */ /* 0x008fca00078ec0ff */
[----:B------:R-:W-:-:S05]  /*7b80*/  IMAD R5, R16, 0x3000, R11 ;  /* 0x0000300010057824 */ /* 0x000fca00078e020b */
[----:B------:R-:W-:Y:S01]  /*7b90*/  R2UR UR8, R5 ;  /* 0x00000000050872ca */ /* 0x000fe200000e0000 */
[----:B------:R-:W-:Y:S01]  /*7ba0*/  UIADD3 UR9, UR9, 0x22830, URZ ;  /* 0x0002283009097890 */ /* 0x000fe2000fffe03f */
[----:B------:R-:W-:Y:S01]  /*7bb0*/  UMOV UR6, 0x0 ;  /* 0x0000000000067882 */ /* 0x000fe20000000000 */
[----:B------:R-:W-:Y:S01]  /*7bc0*/  UMOV UR7, 0x14f00000 ;  /* 0x14f0000000077882 */ /* 0x000fe20000000000 */
[----:B------:R-:W-:-:S09]  /*7bd0*/  UMOV UR10, URZ ;  /* 0x0000003f000a7c82 */ /* 0x000fd20008000000 */
[----:B------:R-:W-:Y:S01]  /*7be0*/  UIADD3 UR8, UR8, 0x1c400, URZ ;  /* 0x0001c40008087890 */ /* 0x000fe2000fffe03f */
[----:B--2---:R-:W-:-:S13]  /*7bf0*/  R2UR UR11, R10 ;  /* 0x000000000a0b72ca */ /* 0x004fda00000e0000 */
[----:B------:R-:W-:-:S09]  /*7c00*/  UIMAD UR11, UR11, 0x60, URZ ;  /* 0x000000600b0b78a4 */ /* 0x000fd2000f8e023f */
[----:B------:R2:W-:Y:S02]  /*7c10*/  UTMALDG.4D [UR8], [UR4], desc[UR6] ;  /* 0x00000608040075b4 */ /* 0x0005e40008019000 */
[----:B--2---:R-:W-:Y:S01]  /*7c20*/  NOP ;  /* 0x0000000000007918 */ /* 0x004fe20000000000 */
.L_x_39:
[----:B------:R-:W2:Y:S01]  /*7c30*/  LDL R12, [R1+0x18] ;  /* 0x00001800010c7983 */ /* 0x000ea20000100800 */
[----:B------:R-:W-:Y:S05]  /*7c40*/  WARPSYNC.ALL ;  /* 0x0000000000007948 */ /* 0x000fea0003800000 */
[----:B------:R-:W3:Y:S01]  /*7c50*/  S2R R11, SR_CgaCtaId ;  /* 0x00000000000b7919 */ /* 0x000ee20000008800 */
[----:B------:R-:W-:Y:S01]  /*7c60*/  MOV R10, 0x400 ;  /* 0x00000400000a7802 */ /* 0x000fe20000000f00 */
[----:B------:R-:W-:Y:S01]  /*7c70*/  BAR.SYNC.DEFER_BLOCKING 0x8, 0x120 ;  /* 0x0204800000007b1d */ /* 0x000fe20000010000 */
[----:B------:R-:W-:-:S13]  /*7c80*/  ELECT P1, URZ, PT ;  /* 0x00000000003f782f */ /* 0x000fda0003820000 */
[----:B------:R-:W-:Y:S01]  /*7c90*/  @P1 R2UR UR13, R18 ;  /* 0x00000000120d12ca */ /* 0x000fe200000e0000 */
[----:B------:R-:W-:Y:S01]  /*7ca0*/  UIADD3 UR4, UP0, UR42, 0x270, URZ ;  /* 0x000002702a047890 */ /* 0x000fe2000ff1e03f */
[----:B------:R-:W-:Y:S02]  /*7cb0*/  @P1 R2UR UR12, R19 ;  /* 0x00000000130c12ca */ /* 0x000fe400000e0000 */
[----:B------:R-:W-:Y:S01]  /*7cc0*/  @P1 R2UR UR11, R8 ;  /* 0x00000000080b12ca */ /* 0x000fe200000e0000 */
[----:B------:R-:W-:Y:S01]  /*7cd0*/  UIADD3.X UR5, URZ, UR43, URZ, UP0, !UPT ;  /* 0x0000002b3f057290 */ /* 0x000fe200087fe43f */
[----:B------:R-:W-:Y:S01]  /*7ce0*/  BSSY B0, `(.L_x_43) ;  /* 0x000000f000007945 */ /* 0x000fe20003800000 */
[----:B------:R-:W-:Y:S01]  /*7cf0*/  UMOV UR6, 0x0 ;  /* 0x0000000000067882 */ /* 0x000fe20000000000 */
[----:B------:R-:W-:Y:S01]  /*7d00*/  UMOV UR7, 0x12f00000 ;  /* 0x12f0000000077882 */ /* 0x000fe20000000000 */
[----:B------:R-:W-:Y:S01]  /*7d10*/  UMOV UR10, URZ ;  /* 0x0000003f000a7c82 */ /* 0x000fe20008000000 */
[----:B------:R-:W-:Y:S01]  /*7d20*/  @P1 IMAD.MOV.U32 R5, RZ, RZ, 0x4000 ;  /* 0x00004000ff051424 */ /* 0x000fe200078e00ff */
[----:B---3--:R-:W-:-:S04]  /*7d30*/  LEA R10, R11, R10, 0x18 ;  /* 0x0000000a0b0a7211 */ /* 0x008fc800078ec0ff */
[----:B------:R-:W-:Y:S01]  /*7d40*/  R2UR UR9, R10 ;  /* 0x000000000a0972ca */ /* 0x000fe200000e0000 */
[----:B------:R2:W-:-:S12]  /*7d50*/  @P1 SYNCS.ARRIVE.TRANS64 RZ, [R10+URZ+0x22800], R5 ;  /* 0x022800050aff19a7 */ /* 0x0005d8000800003f */
[----:B------:R-:W-:Y:S02]  /*7d60*/  UIADD3 UR8, UR9, 0x18400, URZ ;  /* 0x0001840009087890 */ /* 0x000fe4000fffe03f */
[----:B------:R-:W-:-:S09]  /*7d70*/  UIADD3 UR9, UR9, 0x22800, URZ ;  /* 0x0002280009097890 */ /* 0x000fd2000fffe03f */
[----:B------:R3:W-:Y:S01]  /*7d80*/  UTMALDG.4D [UR8], [UR4], desc[UR6] ;  /* 0x00000608040075b4 */ /* 0x0007e20008019000 */
[----:B--2---:R-:W-:-:S04]  /*7d90*/  LOP3.LUT R5, R12, 0x1, RZ, 0xc, !PT ;  /* 0x000000010c057812 */ /* 0x004fc800078e0cff */
[----:B------:R-:W-:-:S04]  /*7da0*/  SHF.L.U32 R5, R5, 0x1f, RZ ;  /* 0x0000001f05057819 */ /* 0x000fc800000006ff */
[----:B------:R-:W2:Y:S02]  /*7db0*/  SYNCS.PHASECHK.TRANS64.TRYWAIT P1, [R10+URZ+0x22820], R5 ;  /* 0x022820050a0075a7 */ /* 0x000ea4000802017f */
[----:B--23--:R-:W-:Y:S05]  /*7dc0*/  @!P1 BRA `(.L_x_44) ;  /* 0x0000002000289947 */ /* 0x00cfea0003800000 */
.L_x_95:
[----:B------:R-:W-:Y:S05]  /*7dd0*/  BSYNC B0 ;  /* 0x0000000000007941 */ /* 0x000fea0003800000 */
.L_x_43:
[----:B------:R-:W-:Y:S04]  /*7de0*/  BSSY B0, `(.L_x_45) ;  /* 0x0000037000007945 */ /* 0x000fe80003800000 */
[----:B------:R-:W-:Y:S05]  /*7df0*/  @!P6 BRA `(.L_x_46) ;  /* 0x0000000000d4e947 */ /* 0x000fea0003800000 */
[----:B------:R-:W3:Y:S01]  /*7e00*/  S2R R11, SR_CgaCtaId ;  /* 0x00000000000b7919 */ /* 0x000ee20000008800 */
[----:B--2---:R-:W-:Y:S02]  /*7e10*/  MOV R8, 0x400 ;  /* 0x0000040000087802 */ /* 0x004fe40000000f00 */
[----:B------:R-:W-:Y:S01]  /*7e20*/  SHF.L.U32 R5, R17, 0x1f, RZ ;  /* 0x0000001f11057819 */ /* 0x000fe200000006ff */
[----:B------:R-:W2:Y:S01]  /*7e30*/  S2R R10, SR_TID.X ;  /* 0x00000000000a7919 */ /* 0x000ea20000002100 */
[----:B---3--:R-:W-:-:S04]  /*7e40*/  LEA R8, R11, R8, 0x18 ;  /* 0x000000080b087211 */ /* 0x008fc800078ec0ff */
[----:B------:R-:W-:Y:S02]  /*7e50*/  LEA R8, R16, R8, 0x3 ;  /* 0x0000000810087211 */ /* 0x000fe400078e18ff */
[----:B--2---:R-:W-:Y:S02]  /*7e60*/  LOP3.LUT R10, R10, 0x7f, RZ, 0xc0, !PT ;  /* 0x0000007f0a0a7812 */ /* 0x004fe400078ec0ff */
[----:B------:R-:W2:Y:S02]  /*7e70*/  SYNCS.PHASECHK.TRANS64.TRYWAIT P1, [R8+URZ+0x22860], R5 ;  /* 0x02286005080075a7 */ /* 0x000ea4000802017f */
[----:B------:R-:W-:Y:S01]  /*7e80*/  ISETP.NE.AND P2, PT, R10, RZ, PT ;  /* 0x000000ff0a00720c */ /* 0x000fe20003f45270 */
[----:B--2---:R-:W-:-:S12]  /*7e90*/  @!P1 BRA `(.L_x_47) ;  /* 0x0000002000149947 */ /* 0x004fd80003800000 */
.L_x_96:
        /* <DEDUP_REMOVED lines=8> */
.L_x_48:
[----:B------:R-:W3:Y:S01]  /*7f20*/  LDL R10, [R1+0x10] ;  /* 0x00001000010a7983 */ /* 0x000ee20000100800 */
[----:B--2---:R-:W-:Y:S01]  /*7f30*/  MOV R5, 0x400 ;  /* 0x0000040000057802 */ /* 0x004fe20000000f00 */
[----:B------:R-:W2:Y:S01]  /*7f40*/  S2R R11, SR_CgaCtaId ;  /* 0x00000000000b7919 */ /* 0x000ea20000008800 */
[----:B------:R-:W-:Y:S01]  /*7f50*/  R2UR UR9, R8 ;  /* 0x00000000080972ca */ /* 0x000fe200000e0000 */
[----:B------:R-:W-:Y:S01]  /*7f60*/  UIADD3 UR4, UP0, UR42, 0x470, URZ ;  /* 0x000004702a047890 */ /* 0x000fe2000ff1e03f */
[----:B------:R-:W-:Y:S02]  /*7f70*/  R2UR UR12, R0 ;  /* 0x00000000000c72ca */ /* 0x000fe400000e0000 */
[----:B------:R-:W-:Y:S01]  /*7f80*/  R2UR UR13, R4 ;  /* 0x00000000040d72ca */ /* 0x000fe200000e0000 */
[----:B------:R-:W-:Y:S01]  /*7f90*/  UIADD3.X UR5, URZ, UR43, URZ, UP0, !UPT ;  /* 0x0000002b3f057290 */ /* 0x000fe200087fe43f */
[----:B--2---:R-:W-:-:S05]  /*7fa0*/  LEA R5, R11, R5, 0x18 ;  /* 0x000000050b057211 */ /* 0x004fca00078ec0ff */
[----:B------:R-:W-:-:S05]  /*7fb0*/  IMAD R5, R16, 0xc000, R5 ;  /* 0x0000c00010057824 */ /* 0x000fca00078e0205 */
[----:B------:R-:W-:Y:S01]  /*7fc0*/  R2UR UR14, R5 ;  /* 0x00000000050e72ca */ /* 0x000fe200000e0000 */
[----:B------:R-:W-:Y:S01]  /*7fd0*/  UIADD3 UR9, UR9, 0x22850, URZ ;  /* 0x0002285009097890 */ /* 0x000fe2000fffe03f */
[----:B------:R-:W-:Y:S01]  /*7fe0*/  UMOV UR10, URZ ;  /* 0x0000003f000a7c82 */ /* 0x000fe20008000000 */
[----:B------:R-:W-:Y:S01]  /*7ff0*/  UMOV UR6, 0x0 ;  /* 0x0000000000067882 */ /* 0x000fe20000000000 */
[----:B------:R-:W-:-:S09]  /*8000*/  UMOV UR7, 0x14f00000 ;  /* 0x14f0000000077882 */ /* 0x000fd20000000000 */
[----:B------:R-:W-:Y:S02]  /*8010*/  UIADD3 UR8, UR14, 0x400, URZ ;  /* 0x000004000e087890 */ /* 0x000fe4000fffe03f */
[----:B------:R-:W-:Y:S02]  /*8020*/  UIADD3 UR15, UR14, 0x3400, URZ ;  /* 0x000034000e0f7890 */ /* 0x000fe4000fffe03f */
[----:B------:R-:W-:Y:S01]  /*8030*/  UIADD3 UR17, UR14, 0x6400, URZ ;  /* 0x000064000e117890 */ /* 0x000fe2000fffe03f */
[----:B------:R-:W-:Y:S01]  /*8040*/  UMOV UR16, 0x40 ;  /* 0x0000004000107882 */ /* 0x000fe20000000000 */
[----:B------:R-:W-:-:S03]  /*8050*/  UIADD3 UR18, UR14, 0x9400, URZ ;  /* 0x000094000e127890 */ /* 0x000fc6000fffe03f */
[----:B------:R-:W-:Y:S01]  /*8060*/  UMOV UR14, 0x80 ;  /* 0x00000080000e7882 */ /* 0x000fe20000000000 */
[----:B---3--:R-:W-:-:S13]  /*8070*/  R2UR UR11, R10 ;  /* 0x000000000a0b72ca */ /* 0x008fda00000e0000 */
[----:B------:R-:W-:-:S09]  /*8080*/  UIMAD UR11, UR11, 0x60, URZ ;  /* 0x000000600b0b78a4 */ /* 0x000fd2000f8e023f */
[----:B------:R2:W-:Y:S02]  /*8090*/  UTMALDG.4D [UR8], [UR4], desc[UR6] ;  /* 0x00000608040075b4 */ /* 0x0005e40008019000 */
[----:B--2---:R-:W-:Y:S01]  /*80a0*/  UMOV UR8, UR15 ;  /* 0x0000000f00087c82 */ /* 0x004fe20008000000 */
[----:B------:R-:W-:Y:S02]  /*80b0*/  UMOV UR10, UR16 ;  /* 0x00000010000a7c82 */ /* 0x000fe40008000000 */
[----:B------:R2:W-:Y:S02]  /*80c0*/  UTMALDG.4D [UR8], [UR4], desc[UR6] ;  /* 0x00000608040075b4 */ /* 0x0005e40008019000 */
[----:B--2---:R-:W-:Y:S01]  /*80d0*/  UMOV UR8, UR17 ;  /* 0x0000001100087c82 */ /* 0x004fe20008000000 */
[----:B------:R-:W-:Y:S01]  /*80e0*/  UMOV UR10, UR14 ;  /* 0x0000000e000a7c82 */ /* 0x000fe20008000000 */
[----:B------:R-:W-:Y:S01]  /*80f0*/  UMOV UR14, 0xc0 ;  /* 0x000000c0000e7882 */ /* 0x000fe20000000000 */
[----:B------:R2:W-:Y:S02]  /*8100*/  UTMALDG.4D [UR8], [UR4], desc[UR6] ;  /* 0x00000608040075b4 */ /* 0x0005e40008019000 */
[----:B--2---:R-:W-:Y:S01]  /*8110*/  UMOV UR8, UR18 ;  /* 0x0000001200087c82 */ /* 0x004fe20008000000 */
[----:B------:R-:W-:-:S02]  /*8120*/  UMOV UR10, UR14 ;  /* 0x0000000e000a7c82 */ /* 0x000fc40008000000 */
[----:B------:R3:W-:Y:S02]  /*8130*/  UTMALDG.4D [UR8], [UR4], desc[UR6] ;  /* 0x00000608040075b4 */ /* 0x0007e40008019000 */
[----:B---3--:R-:W-:Y:S01]  /*8140*/  NOP ;  /* 0x0000000000007918 */ /* 0x008fe20000000000 */
.L_x_46:
[----:B------:R-:W-:Y:S05]  /*8150*/  BSYNC B0 ;  /* 0x0000000000007941 */ /* 0x000fea0003800000 */
.L_x_45:
[----:B--2---:R-:W2:Y:S01]  /*8160*/  LDL.LU R5, [R1+0x14] ;  /* 0x0000140001057983 */ /* 0x004ea20000300800 */
[----:B------:R-:W-:-:S05]  /*8170*/  VIADD R16, R16, 0x1 ;  /* 0x0000000110107836 */ /* 0x000fca0000000000 */
[----:B------:R-:W-:-:S04]  /*8180*/  ISETP.NE.AND P1, PT, R16, 0x2, PT ;  /* 0x000000021000780c */ /* 0x000fc80003f25270 */
[----:B------:R-:W-:Y:S02]  /*8190*/  SEL R8, RZ, 0x1, P1 ;  /* 0x00000001ff087807 */ /* 0x000fe40000800000 */
[----:B------:R-:W-:Y:S02]  /*81a0*/  SEL R16, R16, RZ, P1 ;  /* 0x000000ff10107207 */ /* 0x000fe40000800000 */
[----:B------:R-:W-:Y:S02]  /*81b0*/  LOP3.LUT R17, R17, R8, RZ, 0x3c, !PT ;  /* 0x0000000811117212 */ /* 0x000fe400078e3cff */
[----:B--2---:R-:W-:-:S13]  /*81c0*/  ISETP.GE.AND P2, PT, R5, 0x61, PT ;  /* 0x000000610500780c */ /* 0x004fda0003f46270 */
[----:B------:R-:W-:Y:S05]  /*81d0*/  @!P2 BRA `(.L_x_49) ;  /* 0x000000140048a947 */ /* 0x000fea0003800000 */
[----:B------:R-:W2:Y:S01]  /*81e0*/  LDL R11, [R1+0x8] ;  /* 0x00000800010b7983 */ /* 0x000ea20000100800 */
[----:B------:R-:W-:Y:S01]  /*81f0*/  IMAD.MOV.U32 R5, RZ, RZ, 0x1 ;  /* 0x00000001ff057424 */ /* 0x000fe200078e00ff */
[C---:B--2---:R-:W-:Y:S02]  /*8200*/  IADD3 R10, -R11.reuse, RZ, RZ ;  /* 0x000000ff0b0a7210 */ /* 0x044fe40007ffe1ff */
[----:B------:R-:W-:Y:S02]  /*8210*/  IADD3 R8, R11, -0x2, RZ ;  /* 0xfffffffe0b087810 */ /* 0x000fe40007ffe0ff */
[----:B------:R-:W-:-:S05]  /*8220*/  VIADDMNMX R10, R10, R5, 0xffffffff, !PT ;  /* 0xffffffff0a0a7446 */ /* 0x000fca0007800105 */
[----:B------:R-:W-:-:S05]  /*8230*/  IMAD.IADD R5, R11, 0x1, R10 ;  /* 0x000000010b057824 */ /* 0x000fca00078e020a */
[----:B------:R-:W-:-:S04]  /*8240*/  LOP3.LUT R5, R5, 0x1, RZ, 0xc0, !PT ;  /* 0x0000000105057812 */ /* 0x000fc800078ec0ff */
[----:B------:R-:W-:-:S13]  /*8250*/  ISETP.NE.U32.AND P1, PT, R5, 0x1, PT ;  /* 0x000000010500780c */ /* 0x000fda0003f25070 */
[----:B------:R-:W-:Y:S05]  /*8260*/  @P1 BRA `(.L_x_50) ;  /* 0x0000000400ac1947 */ /* 0x000fea0003800000 */
[----:B------:R-:W-:Y:S04]  /*8270*/  BSSY B0, `(.L_x_51) ;  /* 0x0000063000007945 */ /* 0x000fe80003800000 */
[----:B------:R-:W-:Y:S05]  /*8280*/  @!P6 BRA `(.L_x_52) ;  /* 0x000000040084e947 */ /* 0x000fea0003800000 */
[----:B------:R-:W-:Y:S05]  /*8290*/  @!P0 BRA `(.L_x_53) ;  /* 0x0000000000448947 */ /* 0x000fea0003800000 */
[----:B------:R-:W2:Y:S01]  /*82a0*/  LDC R11, c[0x0][0x41c] ;  /* 0x00010700ff0b7b82 */ /* 0x000ea20000000800 */
[----:B------:R-:W-:Y:S01]  /*82b0*/  ULDC.64 UR4, c[0x0][0x408] ;  /* 0x0001020000047ab9 */ /* 0x000fe20000000a00 */
[----:B--2---:R-:W-:-:S13]  /*82c0*/  ISETP.NE.AND P1, PT, R11, 0x1, PT ;  /* 0x000000010b00780c */ /* 0x004fda0003f25270 */
[----:B------:R-:W2:Y:S02]  /*82d0*/  @P1 LDC.64 R4, c[0x0][0x420] ;  /* 0x00010800ff041b82 */ /* 0x000ea40000000a00 */
[----:B--2---:R-:W-:-:S04]  /*82e0*/  @P1 IMAD.HI.U32 R12, R8, R4, RZ ;  /* 0x00000004080c1227 */ /* 0x004fc800078e00ff */
[----:B------:R-:W-:Y:S01]  /*82f0*/  IMAD.MOV.U32 R4, RZ, RZ, R8 ;  /* 0x000000ffff047224 */ /* 0x000fe200078e0008 */
[----:B------:R-:W-:-:S05]  /*8300*/  @P1 SHF.R.U32.HI R4, RZ, R5, R12 ;  /* 0x00000005ff041219 */ /* 0x000fca000001160c */
[----:B------:R-:W-:-:S04]  /*8310*/  IMAD.MOV R5, RZ, RZ, -R4 ;  /* 0x000000ffff057224 */ /* 0x000fc800078e0a04 */
[----:B------:R-:W-:Y:S01]  /*8320*/  IMAD R8, R11, R5, R8 ;  /* 0x000000050b087224 */ /* 0x000fe200078e0208 */
[--C-:B------:R-:W-:Y:S01]  /*8330*/  SHF.R.S32.HI R5, RZ, 0x1f, R4.reuse ;  /* 0x0000001fff057819 */ /* 0x100fe20000011404 */
[----:B------:R-:W-:Y:S02]  /*8340*/  IMAD R11, R7, UR4, RZ ;  /* 0x00000004070b7c24 */ /* 0x000fe4000f8e02ff */
[----:B------:R-:W-:-:S04]  /*8350*/  IMAD.WIDE.U32 R4, R6, UR4, R4 ;  /* 0x0000000406047c25 */ /* 0x000fc8000f8e0004 */
[----:B------:R-:W-:Y:S01]  /*8360*/  IMAD R11, R6, UR5, R11 ;  /* 0x00000005060b7c24 */ /* 0x000fe2000f8e020b */
[----:B------:R-:W-:-:S04]  /*8370*/  LEA R2, P1, R4, R2, 0x2 ;  /* 0x0000000204027211 */ /* 0x000fc800078210ff */
[----:B------:R-:W-:-:S04]  /*8380*/  IADD3 R11, R11, R5, RZ ;  /* 0x000000050b0b7210 */ /* 0x000fc80007ffe0ff */
[----:B------:R-:W-:-:S05]  /*8390*/  LEA.HI.X R3, R4, R3, R11, 0x2, P1 ;  /* 0x0000000304037211 */ /* 0x000fca00008f140b */
[----:B------:R2:W5:Y:S02]  /*83a0*/  LDG.E R4, desc[UR40][R2.64] ;  /* 0x0000002802047981 */ /* 0x000564000c1e1900 */
.L_x_53:
[----:B--2---:R-:W2:Y:S01]  /*83b0*/  S2R R3, SR_CgaCtaId ;  /* 0x0000000000037919 */ /* 0x004ea20000008800 */
[----:B------:R-:W-:Y:S01]  /*83c0*/  MOV R2, 0x400 ;  /* 0x0000040000027802 */ /* 0x000fe20000000f00 */
[----:B------:R-:W3:Y:S03]  /*83d0*/  S2R R5, SR_TID.X ;  /* 0x0000000000057919 */ /* 0x000ee60000002100 */
[----:B--2---:R-:W-:Y:S02]  /*83e0*/  LEA R2, R3, R2, 0x18 ;  /* 0x0000000203027211 */ /* 0x004fe400078ec0ff */
[----:B------:R-:W-:Y:S02]  /*83f0*/  SHF.L.U32 R3, R17, 0x1f, RZ ;  /* 0x0000001f11037819 */ /* 0x000fe400000006ff */
[----:B---3--:R-:W-:Y:S01]  /*8400*/  LOP3.LUT R5, R5, 0x7f, RZ, 0xc0, !PT ;  /* 0x0000007f05057812 */ /* 0x008fe200078ec0ff */
[----:B------:R-:W-:-:S03]  /*8410*/  IMAD R2, R16, 0x8, R2 ;  /* 0x0000000810027824 */ /* 0x000fc600078e0202 */
[----:B------:R-:W-:Y:S01]  /*8420*/  ISETP.NE.AND P1, PT, R5, RZ, PT ;  /* 0x000000ff0500720c */ /* 0x000fe20003f25270 */
[----:B------:R-:W2:Y:S02]  /*8430*/  SYNCS.PHASECHK.TRANS64.TRYWAIT P2, [R2+URZ+0x22840], R3 ;  /* 0x02284003020075a7 */ /* 0x000ea4000804017f */
[----:B--2---:R-:W-:Y:S10]  /*8440*/  @!P2 BRA `(.L_x_54) ;  /* 0x0000001800bca947 */ /* 0x004ff40003800000 */
.L_x_97:
[----:B------:R-:W-:Y:S05]  /*8450*/  @P1 BRA `(.L_x_55) ;  /* 0x00000000001c1947 */ /* 0x000fea0003800000 */
[----:B------:R-:W3:Y:S01]  /*8460*/  S2R R11, SR_TID.X ;  /* 0x00000000000b7919 */ /* 0x000ee20000002100 */
[----:B------:R-:W-:-:S04]  /*8470*/  MOV R5, 0x3000 ;  /* 0x0000300000057802 */ /* 0x000fc80000000f00 */
[----:B------:R4:W-:Y:S01]  /*8480*/  SYNCS.ARRIVE.TRANS64 RZ, [R2+URZ+0x22830], R5 ;  /* 0x0228300502ff79a7 */ /* 0x0009e2000800003f */
[----:B---3--:R-:W-:-:S04]  /*8490*/  LOP3.LUT R11, R11, 0x1f, RZ, 0xc0, !PT ;  /* 0x0000001f0b0b7812 */ /* 0x008fc800078ec0ff */
[----:B------:R-:W-:-:S13]  /*84a0*/  ISETP.NE.AND P2, PT, R11, RZ, PT ;  /* 0x000000ff0b00720c */ /* 0x000fda0003f45270 */
[----:B----4-:R-:W-:Y:S05]  /*84b0*/  @!P2 BRA `(.L_x_55) ;  /* 0x000000000004a947 */ /* 0x010fea0003800000 */
[----:B------:R-:W-:Y:S01]  /*84c0*/  BPT.TRAP 0x1 ;  /* 0x000000040000795c */ /* 0x000fe20000300000 */
.L_x_55:
[----:B------:R-:W3:Y:S01]  /*84d0*/  S2R R11, SR_CgaCtaId ;  /* 0x00000000000b7919 */ /* 0x000ee20000008800 */
[----:B------:R-:W-:Y:S01]  /*84e0*/  MOV R5, 0x400 ;  /* 0x0000040000057802 */ /* 0x000fe20000000f00 */
[----:B------:R-:W-:Y:S01]  /*84f0*/  IMAD R8, R8, 0x60, RZ ;  /* 0x0000006008087824 */ /* 0x000fe200078e02ff */
[----:B------:R-:W-:Y:S01]  /*8500*/  R2UR UR9, R2 ;  /* 0x00000000020972ca */ /* 0x000fe200000e0000 */
[----:B------:R-:W-:Y:S01]  /*8510*/  UIADD3 UR4, UP0, UR42, 0x370, URZ ;  /* 0x000003702a047890 */ /* 0x000fe2000ff1e03f */
[----:B------:R-:W-:Y:S01]  /*8520*/  R2UR UR12, R0 ;  /* 0x00000000000c72ca */ /* 0x000fe200000e0000 */
[----:B------:R-:W-:Y:S01]  /*8530*/  UMOV UR6, 0x0 ;  /* 0x0000000000067882 */ /* 0x000fe20000000000 */
[----:B-----5:R-:W-:Y:S01]  /*8540*/  R2UR UR13, R4 ;  /* 0x00000000040d72ca */ /* 0x020fe200000e0000 */
[----:B------:R-:W-:Y:S01]  /*8550*/  UIADD3.X UR5, URZ, UR43, URZ, UP0, !UPT ;  /* 0x0000002b3f057290 */ /* 0x000fe200087fe43f */
[----:B------:R-:W-:Y:S01]  /*8560*/  R2UR UR11, R8 ;  /* 0x00000000080b72ca */ /* 0x000fe200000e0000 */
[----:B------:R-:W-:Y:S01]  /*8570*/  UMOV UR7, 0x14f00000 ;  /* 0x14f0000000077882 */ /* 0x000fe20000000000 */
[----:B------:R-:W-:-:S05]  /*8580*/  UMOV UR10, URZ ;  /* 0x0000003f000a7c82 */ /* 0x000fca0008000000 */
[----:B------:R-:W-:Y:S01]  /*8590*/  UIADD3 UR9, UR9, 0x22830, URZ ;  /* 0x0002283009097890 */ /* 0x000fe2000fffe03f */
[----:B---3--:R-:W-:-:S05]  /*85a0*/  LEA R5, R11, R5, 0x18 ;  /* 0x000000050b057211 */ /* 0x008fca00078ec0ff */
[----:B------:R-:W-:-:S05]  /*85b0*/  IMAD R5, R16, 0x3000, R5 ;  /* 0x0000300010057824 */ /* 0x000fca00078e0205 */
[----:B------:R-:W-:-:S13]  /*85c0*/  R2UR UR8, R5 ;  /* 0x00000000050872ca */ /* 0x000fda00000e0000 */
[----:B------:R-:W-:-:S09]  /*85d0*/  UIADD3 UR8, UR8, 0x1c400, URZ ;  /* 0x0001c40008087890 */ /* 0x000fd2000fffe03f */
[----:B------:R3:W-:Y:S01]  /*85e0*/  UTMALDG.4D [UR8], [UR4], desc[UR6] ;  /* 0x00000608040075b4 */ /* 0x0007e20008019000 */
[----:B------:R-:W4:Y:S02]  /*85f0*/  SYNCS.PHASECHK.TRANS64.TRYWAIT P2, [R2+URZ+0x22860], R3 ;  /* 0x02286003020075a7 */ /* 0x000f24000804017f */
[----:B---34-:R-:W-:Y:S05]  /*8600*/  @!P2 BRA `(.L_x_56) ;  /* 0x000000180060a947 */ /* 0x018fea0003800000 */
.L_x_98:
[----:B------:R-:W-:Y:S05]  /*8610*/  @P1 BRA `(.L_x_57) ;  /* 0x00000000001c1947 */ /* 0x000fea0003800000 */
[----:B------:R-:W4:Y:S01]  /*8620*/  S2R R5, SR_TID.X ;  /* 0x0000000000057919 */ /* 0x000f220000002100 */
[----:B--23--:R-:W-:-:S04]  /*8630*/  IMAD.MOV.U32 R3, RZ, RZ, 0xc000 ;  /* 0x0000c000ff037424 */ /* 0x00cfc800078e00ff */
[----:B------:R2:W-:Y:S01]  /*8640*/  SYNCS.ARRIVE.TRANS64 RZ, [R2+URZ+0x22850], R3 ;  /* 0x0228500302ff79a7 */ /* 0x0005e2000800003f */
[----:B----4-:R-:W-:-:S04]  /*8650*/  LOP3.LUT R5, R5, 0x1f, RZ, 0xc0, !PT ;  /* 0x0000001f05057812 */ /* 0x010fc800078ec0ff */
[----:B------:R-:W-:-:S13]  /*8660*/  ISETP.NE.AND P1, PT, R5, RZ, PT ;  /* 0x000000ff0500720c */ /* 0x000fda0003f25270 */
[----:B--2---:R-:W-:Y:S05]  /*8670*/  @!P1 BRA `(.L_x_57) ;  /* 0x0000000000049947 */ /* 0x004fea0003800000 */
[----:B------:R-:W-:Y:S01]  /*8680*/  BPT.TRAP 0x1 ;  /* 0x000000040000795c */ /* 0x000fe20000300000 */
.L_x_57:
[----:B------:R-:W4:Y:S01]  /*8690*/  S2R R5, SR_CgaCtaId ;  /* 0x0000000000057919 */ /* 0x000f220000008800 */
[----:B--23--:R-:W-:Y:S01]  /*86a0*/  MOV R3, 0x400 ;  /* 0x0000040000037802 */ /* 0x00cfe20000000f00 */
[----:B------:R-:W-:Y:S01]  /*86b0*/  UIADD3 UR4, UP0, UR42, 0x470, URZ ;  /* 0x000004702a047890 */ /* 0x000fe2000ff1e03f */
[----:B------:R-:W-:Y:S01]  /*86c0*/  R2UR UR9, R2 ;  /* 0x00000000020972ca */ /* 0x000fe200000e0000 */
[----:B------:R-:W-:Y:S01]  /*86d0*/  UMOV UR10, URZ ;  /* 0x0000003f000a7c82 */ /* 0x000fe20008000000 */
[----:B------:R-:W-:Y:S01]  /*86e0*/  R2UR UR11, R8 ;  /* 0x00000000080b72ca */ /* 0x000fe200000e0000 */
[----:B------:R-:W-:Y:S01]  /*86f0*/  UIADD3.X UR5, URZ, UR43, URZ, UP0, !UPT ;  /* 0x0000002b3f057290 */ /* 0x000fe200087fe43f */
[----:B------:R-:W-:Y:S01]  /*8700*/  R2UR UR12, R0 ;  /* 0x00000000000c72ca */ /* 0x000fe200000e0000 */
[----:B------:R-:W-:Y:S01]  /*8710*/  UMOV UR6, 0x0 ;  /* 0x0000000000067882 */ /* 0x000fe20000000000 */
[----:B------:R-:W-:Y:S01]  /*8720*/  R2UR UR13, R4 ;  /* 0x00000000040d72ca */ /* 0x000fe200000e0000 */
[----:B------:R-:W-:Y:S01]  /*8730*/  UMOV UR7, 0x14f00000 ;  /* 0x14f0000000077882 */ /* 0x000fe20000000000 */
[----:B------:R-:W-:-:S05]  /*8740*/  UMOV UR17, 0x40 ;  /* 0x0000004000117882 */ /* 0x000fca0000000000 */
[----:B------:R-:W-:Y:S01]  /*8750*/  UIADD3 UR9, UR9, 0x22850, URZ ;  /* 0x0002285009097890 */ /* 0x000fe2000fffe03f */
[----:B----4-:R-:W-:-:S05]  /*8760*/  LEA R3, R5, R3, 0x18 ;  /* 0x0000000305037211 */ /* 0x010fca00078ec0ff */
[----:B------:R-:W-:-:S05]  /*8770*/  IMAD R2, R16, 0xc000, R3 ;  /* 0x0000c00010027824 */ /* 0x000fca00078e0203 */
[----:B------:R-:W-:-:S13]  /*8780*/  R2UR UR14, R2 ;  /* 0x00000000020e72ca */ /* 0x000fda00000e0000 */
[----:B------:R-:W-:Y:S02]  /*8790*/  UIADD3 UR8, UR14, 0x400, URZ ;  /* 0x000004000e087890 */ /* 0x000fe4000fffe03f */
[----:B------:R-:W-:Y:S02]  /*87a0*/  UIADD3 UR15, UR14, 0x3400, URZ ;  /* 0x000034000e0f7890 */ /* 0x000fe4000fffe03f */
[----:B------:R-:W-:Y:S02]  /*87b0*/  UIADD3 UR16, UR14, 0x6400, URZ ;  /* 0x000064000e107890 */ /* 0x000fe4000fffe03f */
[----:B------:R-:W-:-:S03]  /*87c0*/  UIADD3 UR14, UR14, 0x9400, URZ ;  /* 0x000094000e0e7890 */ /* 0x000fc6000fffe03f */
[----:B------:R2:W-:Y:S02]  /*87d0*/  UTMALDG.4D [UR8], [UR4], desc[UR6] ;  /* 0x00000608040075b4 */ /* 0x0005e40008019000 */
[----:B--2---:R-:W-:Y:S01]  /*87e0*/  UMOV UR8, UR15 ;  /* 0x0000000f00087c82 */ /* 0x004fe20008000000 */
[----:B------:R-:W-:Y:S01]  /*87f0*/  UMOV UR10, UR17 ;  /* 0x00000011000a7c82 */ /* 0x000fe20008000000 */
[----:B------:R-:W-:Y:S01]  /*8800*/  UMOV UR15, 0x80 ;  /* 0x00000080000f7882 */ /* 0x000fe20000000000 */
        /* <DEDUP_REMOVED lines=8> */
[----:B--2---:R-:W-:Y:S01]  /*8890*/  NOP ;  /* 0x0000000000007918 */ /* 0x004fe20000000000 */
.L_x_52:
[----:B------:R-:W-:Y:S05]  /*88a0*/  BSYNC B0 ;  /* 0x0000000000007941 */ /* 0x000fea0003800000 */
.L_x_51:
[----:B------:R-:W2:Y:S01]  /*88b0*/  LDL.LU R3, [R1+0x8] ;  /* 0x0000080001037983 */ /* 0x000ea20000300800 */
[----:B------:R-:W-:-:S04]  /*88c0*/  IADD3 R16, R16, 0x1, RZ ;  /* 0x0000000110107810 */ /* 0x000fc80007ffe0ff */
[----:B------:R-:W-:-:S04]  /*88d0*/  ISETP.NE.AND P1, PT, R16, 0x2, PT ;  /* 0x000000021000780c */ /* 0x000fc80003f25270 */
[----:B------:R-:W-:Y:S02]  /*88e0*/  SEL R2, RZ, 0x1, P1 ;  /* 0x00000001ff027807 */ /* 0x000fe40000800000 */
[----:B------:R-:W-:Y:S02]  /*88f0*/  SEL R16, R16, RZ, P1 ;  /* 0x000000ff10107207 */ /* 0x000fe40000800000 */
[----:B------:R-:W-:Y:S01]  /*8900*/  LOP3.LUT R17, R17, R2, RZ, 0x3c, !PT ;  /* 0x0000000211117212 */ /* 0x000fe200078e3cff */
[----:B--2---:R-:W-:-:S07]  /*8910*/  VIADD R8, R3, 0xfffffffd ;  /* 0xfffffffd03087836 */ /* 0x004fce0000000000 */
.L_x_50:
[----:B------:R-:W-:Y:S01]  /*8920*/  IADD3 R10, -R10, RZ, RZ ;  /* 0x000000ff0a0a7210 */ /* 0x000fe20007ffe1ff */
[----:B------:R-:W-:Y:S03]  /*8930*/  BSSY B0, `(.L_x_49) ;  /* 0x00000dc000007945 */ /* 0x000fe60003800000 */
[----:B------:R-:W-:-:S13]  /*8940*/  ISETP.NE.AND P1, PT, R9, R10, PT ;  /* 0x0000000a0900720c */ /* 0x000fda0003f25270 */
[----:B------:R-:W-:Y:S05]  /*8950*/  @!P1 BRA `(.L_x_58) ;  /* 0x0000000c00649947 */ /* 0x000fea0003800000 */
.L_x_73:
[----:B------:R-:W-:Y:S04]  /*8960*/  BSSY B1, `(.L_x_59) ;  /* 0x0000065000017945 */ /* 0x000fe80003800000 */
[----:B------:R-:W-:Y:S05]  /*8970*/  @!P6 BRA `(.L_x_60) ;  /* 0x00000004008ce947 */ /* 0x000fea0003800000 */
[----:B-1----:R-:W-:Y:S01]  /*8980*/  IMAD.MOV.U32 R9, RZ, RZ, R8 ;  /* 0x000000ffff097224 */ /* 0x002fe200078e0008 */
[----:B------:R-:W-:Y:S06]  /*8990*/  @!P0 BRA `(.L_x_61) ;  /* 0x0000000000488947 */ /* 0x000fec0003800000 */
[----:B------:R-:W1:Y:S01]  /*89a0*/  LDC R10, c[0x0][0x41c] ;  /* 0x00010700ff0a7b82 */ /* 0x000e620000000800 */
[----:B------:R-:W-:Y:S02]  /*89b0*/  ULDC.64 UR4, c[0x0][0x408] ;  /* 0x0001020000047ab9 */ /* 0x000fe40000000a00 */
[----:B------:R-:W-:-:S04]  /*89c0*/  IMAD R11, R7, UR4, RZ ;  /* 0x00000004070b7c24 */ /* 0x000fc8000f8e02ff */
[----:B------:R-:W-:Y:S01]  /*89d0*/  IMAD R11, R6, UR5, R11 ;  /* 0x00000005060b7c24 */ /* 0x000fe2000f8e020b */
[----:B-1----:R-:W-:-:S13]  /*89e0*/  ISETP.NE.AND P1, PT, R10, 0x1, PT ;  /* 0x000000010a00780c */ /* 0x002fda0003f25270 */
[----:B------:R-:W1:Y:S02]  /*89f0*/  @P1 LDC.64 R2, c[0x0][0x420] ;  /* 0x00010800ff021b82 */ /* 0x000e640000000a00 */
[----:B-1----:R-:W-:Y:S01]  /*8a00*/  @P1 IMAD.HI.U32 R4, R8, R2, RZ ;  /* 0x0000000208041227 */ /* 0x002fe200078e00ff */
[----:B------:R-:W-:-:S04]  /*8a10*/  MOV R2, R8 ;  /* 0x0000000800027202 */ /* 0x000fc80000000f00 */
[----:B------:R-:W-:Y:S02]  /*8a20*/  @P1 SHF.R.U32.HI R2, RZ, R3, R4 ;  /* 0x00000003ff021219 */ /* 0x000fe40000011604 */
[----:B------:R-:W1:Y:S02]  /*8a30*/  LDC.64 R4, c[0x0][0x3f8] ;  /* 0x0000fe00ff047b82 */ /* 0x000e640000000a00 */
[--C-:B------:R-:W-:Y:S01]  /*8a40*/  SHF.R.S32.HI R3, RZ, 0x1f, R2.reuse ;  /* 0x0000001fff037819 */ /* 0x100fe20000011402 */
[--C-:B------:R-:W-:Y:S02]  /*8a50*/  IMAD.MOV R9, RZ, RZ, -R2.reuse ;  /* 0x000000ffff097224 */ /* 0x100fe400078e0a02 */
[----:B------:R-:W-:-:S04]  /*8a60*/  IMAD.WIDE.U32 R2, R6, UR4, R2 ;  /* 0x0000000406027c25 */ /* 0x000fc8000f8e0002 */
[----:B------:R-:W-:Y:S01]  /*8a70*/  IMAD R9, R10, R9, R8 ;  /* 0x000000090a097224 */ /* 0x000fe200078e0208 */
[----:B------:R-:W-:Y:S02]  /*8a80*/  IADD3 R11, R11, R3, RZ ;  /* 0x000000030b0b7210 */ /* 0x000fe40007ffe0ff */
[----:B-1----:R-:W-:-:S04]  /*8a90*/  LEA R4, P1, R2, R4, 0x2 ;  /* 0x0000000402047211 */ /* 0x002fc800078210ff */
[----:B------:R-:W-:-:S05]  /*8aa0*/  LEA.HI.X R5, R2, R5, R11, 0x2, P1 ;  /* 0x0000000502057211 */ /* 0x000fca00008f140b */
[----:B------:R1:W5:Y:S04]  /*8ab0*/  LDG.E R4, desc[UR40][R4.64] ;  /* 0x0000002804047981 */ /* 0x000368000c1e1900 */
.L_x_61:
[----:B------:R-:W2:Y:S01]  /*8ac0*/  S2R R3, SR_CgaCtaId ;  /* 0x0000000000037919 */ /* 0x000ea20000008800 */
[----:B------:R-:W-:Y:S01]  /*8ad0*/  MOV R2, 0x400 ;  /* 0x0000040000027802 */ /* 0x000fe20000000f00 */
[----:B-1----:R-:W1:Y:S03]  /*8ae0*/  S2R R5, SR_TID.X ;  /* 0x0000000000057919 */ /* 0x002e660000002100 */
[----:B--2---:R-:W-:Y:S02]  /*8af0*/  LEA R2, R3, R2, 0x18 ;  /* 0x0000000203027211 */ /* 0x004fe400078ec0ff */
[----:B-1----:R-:W-:-:S03]  /*8b00*/  LOP3.LUT R5, R5, 0x7f, RZ, 0xc0, !PT ;  /* 0x0000007f05057812 */ /* 0x002fc600078ec0ff */
[----:B------:R-:W-:Y:S01]  /*8b10*/  IMAD R3, R16, 0x8, R2 ;  /* 0x0000000810037824 */ /* 0x000fe200078e0202 */
[----:B------:R-:W-:Y:S02]  /*8b20*/  SHF.L.U32 R2, R17, 0x1f, RZ ;  /* 0x0000001f11027819 */ /* 0x000fe400000006ff */
[----:B------:R-:W-:Y:S02]  /*8b30*/  ISETP.NE.AND P1, PT, R5, RZ, PT ;  /* 0x000000ff0500720c */ /* 0x000fe40003f25270 */
[----:B------:R-:W1:Y:S02]  /*8b40*/  SYNCS.PHASECHK.TRANS64.TRYWAIT P2, [R3+URZ+0x22840], R2 ;  /* 0x02284002030075a7 */ /* 0x000e64000804017f */
[----:B-1----:R-:W-:Y:S09]  /*8b50*/  @!P2 BRA `(.L_x_62) ;  /* 0x000000140020a947 */ /* 0x002ff20003800000 */
.L_x_99:
[----:B------:R-:W-:Y:S05]  /*8b60*/  @P1 BRA `(.L_x_63) ;  /* 0x00000000001c1947 */ /* 0x000fea0003800000 */
[----:B------:R-:W2:Y:S01]  /*8b70*/  S2R R5, SR_TID.X ;  /* 0x0000000000057919 */ /* 0x000ea20000002100 */
[----:B------:R-:W-:-:S04]  /*8b80*/  MOV R10, 0x3000 ;  /* 0x00003000000a7802 */ /* 0x000fc80000000f00 */
[----:B------:R3:W-:Y:S01]  /*8b90*/  SYNCS.ARRIVE.TRANS64 RZ, [R3+URZ+0x22830], R10 ;  /* 0x0228300a03ff79a7 */ /* 0x0007e2000800003f */
[----:B--2---:R-:W-:-:S04]  /*8ba0*/  LOP3.LUT R5, R5, 0x1f, RZ, 0xc0, !PT ;  /* 0x0000001f05057812 */ /* 0x004fc800078ec0ff */
[----:B------:R-:W-:-:S13]  /*8bb0*/  ISETP.NE.AND P2, PT, R5, RZ, PT ;  /* 0x000000ff0500720c */ /* 0x000fda0003f45270 */
[----:B---3--:R-:W-:Y:S05]  /*8bc0*/  @!P2 BRA `(.L_x_63) ;  /* 0x000000000004a947 */ /* 0x008fea0003800000 */
[----:B------:R-:W-:Y:S01]  /*8bd0*/  BPT.TRAP 0x1 ;  /* 0x000000040000795c */ /* 0x000fe20000300000 */
.L_x_63:
[----:B------:R-:W2:Y:S01]  /*8be0*/  S2R R10, SR_CgaCtaId ;  /* 0x00000000000a7919 */ /* 0x000ea20000008800 */
[----:B------:R-:W-:Y:S01]  /*8bf0*/  MOV R5, 0x400 ;  /* 0x0000040000057802 */ /* 0x000fe20000000f00 */
[----:B------:R-:W-:Y:S01]  /*8c00*/  UIADD3 UR4, UP0, UR42, 0x370, URZ ;  /* 0x000003702a047890 */ /* 0x000fe2000ff1e03f */
[----:B------:R-:W-:Y:S01]  /*8c10*/  R2UR UR9, R3 ;  /* 0x00000000030972ca */ /* 0x000fe200000e0000 */
[----:B------:R-:W-:Y:S01]  /*8c20*/  UMOV UR6, 0x0 ;  /* 0x0000000000067882 */ /* 0x000fe20000000000 */
[----:B------:R-:W-:Y:S01]  /*8c30*/  R2UR UR12, R0 ;  /* 0x00000000000c72ca */ /* 0x000fe200000e0000 */
[----:B------:R-:W-:Y:S01]  /*8c40*/  UIADD3.X UR5, URZ, UR43, URZ, UP0, !UPT ;  /* 0x0000002b3f057290 */ /* 0x000fe200087fe43f */
[----:B-----5:R-:W-:Y:S01]  /*8c50*/  R2UR UR13, R4 ;  /* 0x00000000040d72ca */ /* 0x020fe200000e0000 */
[----:B------:R-:W-:Y:S01]  /*8c60*/  UMOV UR7, 0x14f00000 ;  /* 0x14f0000000077882 */ /* 0x000fe20000000000 */
[----:B------:R-:W-:-:S07]  /*8c70*/  UMOV UR10, URZ ;  /* 0x0000003f000a7c82 */ /* 0x000fce0008000000 */
[----:B------:R-:W-:Y:S01]  /*8c80*/  UIADD3 UR9, UR9, 0x22830, URZ ;  /* 0x0002283009097890 */ /* 0x000fe2000fffe03f */
[----:B--2---:R-:W-:-:S05]  /*8c90*/  LEA R5, R10, R5, 0x18 ;  /* 0x000000050a057211 */ /* 0x004fca00078ec0ff */
[----:B------:R-:W-:-:S05]  /*8ca0*/  IMAD R5, R16, 0x3000, R5 ;  /* 0x0000300010057824 */ /* 0x000fca00078e0205 */
[----:B------:R-:W-:Y:S01]  /*8cb0*/  R2UR UR8, R5 ;  /* 0x00000000050872ca */ /* 0x000fe200000e0000 */
[----:B------:R-:W-:-:S05]  /*8cc0*/  IMAD R5, R9, 0x60, RZ ;  /* 0x0000006009057824 */ /* 0x000fca00078e02ff */
[----:B------:R-:W-:-:S07]  /*8cd0*/  R2UR UR11, R5 ;  /* 0x00000000050b72ca */ /* 0x000fce00000e0000 */
[----:B------:R-:W-:-:S09]  /*8ce0*/  UIADD3 UR8, UR8, 0x1c400, URZ ;  /* 0x0001c40008087890 */ /* 0x000fd2000fffe03f */
[----:B------:R2:W-:Y:S01]  /*8cf0*/  UTMALDG.4D [UR8], [UR4], desc[UR6] ;  /* 0x00000608040075b4 */ /* 0x0005e20008019000 */
[----:B------:R-:W3:Y:S02]  /*8d00*/  SYNCS.PHASECHK.TRANS64.TRYWAIT P2, [R3+URZ+0x22860], R2 ;  /* 0x02286002030075a7 */ /* 0x000ee4000804017f */
[----:B--23--:R-:W-:Y:S05]  /*8d10*/  @!P2 BRA `(.L_x_64) ;  /* 0x0000001000c4a947 */ /* 0x00cfea0003800000 */
.L_x_100:
[----:B------:R-:W-:Y:S05]  /*8d20*/  @P1 BRA `(.L_x_65) ;  /* 0x00000000001c1947 */ /* 0x000fea0003800000 */
[----:B------:R-:W3:Y:S01]  /*8d30*/  S2R R9, SR_TID.X ;  /* 0x0000000000097919 */ /* 0x000ee20000002100 */
[----:B-12---:R-:W-:-:S04]  /*8d40*/  IMAD.MOV.U32 R2, RZ, RZ, 0xc000 ;  /* 0x0000c000ff027424 */ /* 0x006fc800078e00ff */
[----:B------:R4:W-:Y:S01]  /*8d50*/  SYNCS.ARRIVE.TRANS64 RZ, [R3+URZ+0x22850], R2 ;  /* 0x0228500203ff79a7 */ /* 0x0009e2000800003f */
[----:B---3--:R-:W-:-:S04]  /*8d60*/  LOP3.LUT R9, R9, 0x1f, RZ, 0xc0, !PT ;  /* 0x0000001f09097812 */ /* 0x008fc800078ec0ff */
[----:B------:R-:W-:-:S13]  /*8d70*/  ISETP.NE.AND P1, PT, R9, RZ, PT ;  /* 0x000000ff0900720c */ /* 0x000fda0003f25270 */
[----:B----4-:R-:W-:Y:S05]  /*8d80*/  @!P1 BRA `(.L_x_65) ;  /* 0x0000000000049947 */ /* 0x010fea0003800000 */
[----:B------:R-:W-:Y:S01]  /*8d90*/  BPT.TRAP 0x1 ;  /* 0x000000040000795c */ /* 0x000fe20000300000 */
.L_x_65:
[----:B------:R-:W3:Y:S01]  /*8da0*/  S2R R9, SR_CgaCtaId ;  /* 0x0000000000097919 */ /* 0x000ee20000008800 */
[----:B-12---:R-:W-:Y:S01]  /*8db0*/  MOV R2, 0x400 ;  /* 0x0000040000027802 */ /* 0x006fe20000000f00 */
        /* <DEDUP_REMOVED lines=11> */
[----:B---3--:R-:W-:-:S05]  /*8e70*/  LEA R2, R9, R2, 0x18 ;  /* 0x0000000209027211 */ /* 0x008fca00078ec0ff */
[----:B------:R-:W-:-:S05]  /*8e80*/  IMAD R2, R16, 0xc000, R2 ;  /* 0x0000c00010027824 */ /* 0x000fca00078e0202 */
[----:B------:R-:W-:-:S13]  /*8e90*/  R2UR UR14, R2 ;  /* 0x00000000020e72ca */ /* 0x000fda00000e0000 */
[----:B------:R-:W-:Y:S02]  /*8ea0*/  UIADD3 UR8, UR14, 0x400, URZ ;  /* 0x000004000e087890 */ /* 0x000fe4000fffe03f */
[----:B------:R-:W-:Y:S02]  /*8eb0*/  UIADD3 UR15, UR14, 0x3400, URZ ;  /* 0x000034000e0f7890 */ /* 0x000fe4000fffe03f */
[----:B------:R-:W-:Y:S02]  /*8ec0*/  UIADD3 UR16, UR14, 0x6400, URZ ;  /* 0x000064000e107890 */ /* 0x000fe4000fffe03f */
[----:B------:R-:W-:-:S03]  /*8ed0*/  UIADD3 UR14, UR14, 0x9400, URZ ;  /* 0x000094000e0e7890 */ /* 0x000fc6000fffe03f */
[----:B------:R1:W-:Y:S02]  /*8ee0*/  UTMALDG.4D [UR8], [UR4], desc[UR6] ;  /* 0x00000608040075b4 */ /* 0x0003e40008019000 */
[----:B-1----:R-:W-:Y:S01]  /*8ef0*/  UMOV UR8, UR15 ;  /* 0x0000000f00087c82 */ /* 0x002fe20008000000 */
[----:B------:R-:W-:Y:S01]  /*8f00*/  UMOV UR10, UR17 ;  /* 0x00000011000a7c82 */ /* 0x000fe20008000000 */
[----:B------:R-:W-:Y:S01]  /*8f10*/  UMOV UR15, 0x80 ;  /* 0x00000080000f7882 */ /* 0x000fe20000000000 */
[----:B------:R1:W-:Y:S02]  /*8f20*/  UTMALDG.4D [UR8], [UR4], desc[UR6] ;  /* 0x00000608040075b4 */ /* 0x0003e40008019000 */
[----:B-1----:R-:W-:Y:S01]  /*8f30*/  UMOV UR8, UR16 ;  /* 0x0000001000087c82 */ /* 0x002fe20008000000 */
[----:B------:R-:W-:Y:S01]  /*8f40*/  UMOV UR10, UR15 ;  /* 0x0000000f000a7c82 */ /* 0x000fe20008000000 */
[----:B------:R-:W-:Y:S01]  /*8f50*/  UMOV UR15, 0xc0 ;  /* 0x000000c0000f7882 */ /* 0x000fe20000000000 */
[----:B------:R1:W-:Y:S02]  /*8f60*/  UTMALDG.4D [UR8], [UR4], desc[UR6] ;  /* 0x00000608040075b4 */ /* 0x0003e40008019000 */
[----:B-1----:R-:W-:Y:S01]  /*8f70*/  UMOV UR8, UR14 ;  /* 0x0000000e00087c82 */ /* 0x002fe20008000000 */
[----:B------:R-:W-:-:S02]  /*8f80*/  UMOV UR10, UR15 ;  /* 0x0000000f000a7c82 */ /* 0x000fc40008000000 */
[----:B------:R2:W-:Y:S02]  /*8f90*/  UTMALDG.4D [UR8], [UR4], desc[UR6] ;  /* 0x00000608040075b4 */ /* 0x0005e40008019000 */
[----:B--2---:R-:W-:Y:S01]  /*8fa0*/  NOP ;  /* 0x0000000000007918 */ /* 0x004fe20000000000 */
.L_x_60:
[----:B------:R-:W-:Y:S05]  /*8fb0*/  BSYNC B1 ;  /* 0x0000000000017941 */ /* 0x000fea0003800000 */
.L_x_59:
[----:B-1----:R-:W-:Y:S01]  /*8fc0*/  IADD3 R9, R16, 0x1, RZ ;  /* 0x0000000110097810 */ /* 0x002fe20007ffe0ff */
[----:B------:R-:W-:Y:S03]  /*8fd0*/  BSSY B1, `(.L_x_66) ;  /* 0x0000069000017945 */ /* 0x000fe60003800000 */
[----:B------:R-:W-:-:S04]  /*8fe0*/  ISETP.NE.AND P1, PT, R9, 0x2, PT ;  /* 0x000000020900780c */ /* 0x000fc80003f25270 */
[----:B------:R-:W-:Y:S02]  /*8ff0*/  SEL R2, RZ, 0x1, P1 ;  /* 0x00000001ff027807 */ /* 0x000fe40000800000 */
[----:B------:R-:W-:Y:S02]  /*9000*/  SEL R9, R9, RZ, P1 ;  /* 0x000000ff09097207 */ /* 0x000fe40000800000 */
[----:B------:R-:W-:Y:S01]  /*9010*/  LOP3.LUT R17, R17, R2, RZ, 0x3c, !PT ;  /* 0x0000000211117212 */ /* 0x000fe200078e3cff */
[----:B------:R-:W-:Y:S06]  /*9020*/  @!P6 BRA `(.L_x_67) ;  /* 0x00000004008ce947 */ /* 0x000fec0003800000 */
[----:B------:R-:W-:Y:S01]  /*9030*/  VIADD R10, R8, 0xffffffff ;  /* 0xffffffff080a7836 */ /* 0x000fe20000000000 */
        /* <DEDUP_REMOVED lines=9> */
[----:B------:R-:W-:-:S05]  /*90d0*/  @P1 SHF.R.U32.HI R2, RZ, R3, R4 ;  /* 0x00000003ff021219 */ /* 0x000fca0000011604 */
[----:B------:R-:W-:-:S04]  /*90e0*/  IMAD.MOV R3, RZ, RZ, -R2 ;  /* 0x000000ffff037224 */ /* 0x000fc800078e0a02 */
[----:B------:R-:W-:Y:S01]  /*90f0*/  IMAD R10, R5, R3, R10 ;  /* 0x00000003050a7224 */ /* 0x000fe200078e020a */
[--C-:B------:R-:W-:Y:S01]  /*9100*/  SHF.R.S32.HI R3, RZ, 0x1f, R2.reuse ;  /* 0x0000001fff037819 */ /* 0x100fe20000011402 */
[----:B------:R-:W1:Y:S02]  /*9110*/  LDC.64 R4, c[0x0][0x3f8] ;  /* 0x0000fe00ff047b82 */ /* 0x000e640000000a00 */
[----:B------:R-:W-:-:S05]  /*9120*/  IMAD.WIDE.U32 R2, R6, UR4, R2 ;  /* 0x0000000406027c25 */ /* 0x000fca000f8e0002 */
[----:B------:R-:W-:Y:S02]  /*9130*/  IADD3 R11, R11, R3, RZ ;  /* 0x000000030b0b7210 */ /* 0x000fe40007ffe0ff */
[----:B-1----:R-:W-:-:S04]  /*9140*/  LEA R4, P1, R2, R4, 0x2 ;  /* 0x0000000402047211 */ /* 0x002fc800078210ff */
[----:B------:R-:W-:-:S05]  /*9150*/  LEA.HI.X R5, R2, R5, R11, 0x2, P1 ;  /* 0x0000000502057211 */ /* 0x000fca00008f140b */
[----:B------:R1:W5:Y:S04]  /*9160*/  LDG.E R4, desc[UR40][R4.64] ;  /* 0x0000002804047981 */ /* 0x000368000c1e1900 */
.L_x_68:
        /* <DEDUP_REMOVED lines=10> */
.L_x_101:
        /* <DEDUP_REMOVED lines=8> */
.L_x_70:
[----:B------:R-:W2:Y:S01]  /*9290*/  S2R R11, SR_CgaCtaId ;  /* 0x00000000000b7919 */ /* 0x000ea20000008800 */
        /* <DEDUP_REMOVED lines=12> */
[----:B--2---:R-:W-:-:S05]  /*9360*/  LEA R5, R11, R5, 0x18 ;  /* 0x000000050b057211 */ /* 0x004fca00078ec0ff */
[----:B------:R-:W-:-:S05]  /*9370*/  IMAD R5, R9, 0x3000, R5 ;  /* 0x0000300009057824 */ /* 0x000fca00078e0205 */
[----:B------:R-:W-:-:S13]  /*9380*/  R2UR UR8, R5 ;  /* 0x00000000050872ca */ /* 0x000fda00000e0000 */
[----:B------:R-:W-:-:S09]  /*9390*/  UIADD3 UR8, UR8, 0x1c400, URZ ;  /* 0x0001c40008087890 */ /* 0x000fd2000fffe03f */
[----:B------:R2:W-:Y:S01]  /*93a0*/  UTMALDG.4D [UR8], [UR4], desc[UR6] ;  /* 0x00000608040075b4 */ /* 0x0005e20008019000 */
[----:B------:R-:W3:Y:S02]  /*93b0*/  SYNCS.PHASECHK.TRANS64.TRYWAIT P2, [R3+URZ+0x22860], R2 ;  /* 0x02286002030075a7 */ /* 0x000ee4000804017f */
[----:B--23--:R-:W-:Y:S05]  /*93c0*/  @!P2 BRA `(.L_x_71) ;  /* 0x0000000c0040a947 */ /* 0x00cfea0003800000 */
.L_x_102:
        /* <DEDUP_REMOVED lines=8> */
.L_x_72:
        /* <DEDUP_REMOVED lines=32> */
[----:B-1----:R-:W-:Y:S01]  /*9650*/  NOP ;  /* 0x0000000000007918 */ /* 0x002fe20000000000 */
.L_x_67:
[----:B------:R-:W-:Y:S05]  /*9660*/  BSYNC B1 ;  /* 0x0000000000017941 */ /* 0x000fea0003800000 */
.L_x_66:
[C---:B------:R-:W-:Y:S01]  /*9670*/  ISETP.GT.AND P2, PT, R8.reuse, 0x1, PT ;  /* 0x000000010800780c */ /* 0x040fe20003f44270 */
[----:B------:R-:W-:Y:S01]  /*9680*/  VIADD R8, R8, 0xfffffffe ;  /* 0xfffffffe08087836 */ /* 0x000fe20000000000 */
[----:B------:R-:W-:-:S04]  /*9690*/  IADD3 R9, R9, 0x1, RZ ;  /* 0x0000000109097810 */ /* 0x000fc80007ffe0ff */
[----:B------:R-:W-:-:S04]  /*96a0*/  ISETP.NE.AND P1, PT, R9, 0x2, PT ;  /* 0x000000020900780c */ /* 0x000fc80003f25270 */
[----:B------:R-:W-:Y:S02]  /*96b0*/  SEL R2, RZ, 0x1, P1 ;  /* 0x00000001ff027807 */ /* 0x000fe40000800000 */
[----:B------:R-:W-:Y:S02]  /*96c0*/  SEL R16, R9, RZ, P1 ;  /* 0x000000ff09107207 */ /* 0x000fe40000800000 */
[----:B------:R-:W-:Y:S01]  /*96d0*/  LOP3.LUT R17, R17, R2, RZ, 0x3c, !PT ;  /* 0x0000000211117212 */ /* 0x000fe200078e3cff */
[----:B------:R-:W-:Y:S06]  /*96e0*/  @P2 BRA `(.L_x_73) ;  /* 0xfffffff0009c2947 */ /* 0x000fec000383ffff */
.L_x_58:
[----:B------:R-:W-:Y:S05]  /*96f0*/  BSYNC B0 ;  /* 0x0000000000007941 */ /* 0x000fea0003800000 */
.L_x_49:
[----:B------:R-:W2:Y:S01]  /*9700*/  LDL.LU R2, [R1+0xc] ;  /* 0x00000c0001027983 */ /* 0x000ea20000300800 */
[----:B------:R-:W-:-:S03]  /*9710*/  ULDC UR4, c[0x0][0xda4] ;  /* 0x0003690000047ab9 */ /* 0x000fc60000000800 */
[----:B------:R-:W3:Y:S01]  /*9720*/  LDL.LU R0, [R1+0x18] ;  /* 0x0000180001007983 */ /* 0x000ee20000300800 */
[----:B--2---:R-:W-:Y:S01]  /*9730*/  IADD3 R2, R2, UR36, RZ ;  /* 0x0000002402027c10 */ /* 0x004fe2000fffe0ff */
[----:B---3--:R-:W-:-:S04]  /*9740*/  VIADD R0, R0, 0x1 ;  /* 0x0000000100007836 */ /* 0x008fc80000000000 */
[----:B------:R2:W-:Y:S01]  /*9750*/  STL [R1+0xc], R2 ;  /* 0x00000c0201007387 */ /* 0x0005e20000100800 */
[----:B------:R-:W-:-:S03]  /*9760*/  ISETP.GE.AND P0, PT, R2, UR4, PT ;  /* 0x0000000402007c0c */ /* 0x000fc6000bf06270 */
[----:B------:R2:W-:Y:S10]  /*9770*/  STL [R1+0x18], R0 ;  /* 0x0000180001007387 */ /* 0x0005f40000100800 */
[----:B--2---:R-:W-:Y:S05]  /*9780*/  @!P0 BRA `(.L_x_74) ;  /* 0xffffffd800088947 */ /* 0x004fea000383ffff */
[----:B------:R-:W-:-:S07]  /*9790*/  LOP3.LUT R2, R0, 0x1, RZ, 0xc, !PT ;  /* 0x0000000100027812 */ /* 0x000fce00078e0cff */
.L_x_32:
[----:B------:R-:W2:Y:S01]  /*97a0*/  S2R R3, SR_CgaCtaId ;  /* 0x0000000000037919 */ /* 0x000ea20000008800 */
[----:B------:R-:W-:Y:S01]  /*97b0*/  MOV R0, 0x400 ;  /* 0x0000040000007802 */ /* 0x000fe20000000f00 */
[----:B------:R-:W-:Y:S03]  /*97c0*/  BSSY B0, `(.L_x_75) ;  /* 0x0000005000007945 */ /* 0x000fe60003800000 */
[----:B--2---:R-:W-:Y:S02]  /*97d0*/  LEA R0, R3, R0, 0x18 ;  /* 0x0000000003007211 */ /* 0x004fe400078ec0ff */
[----:B------:R-:W-:-:S04]  /*97e0*/  SHF.L.U32 R3, R2, 0x1f, RZ ;  /* 0x0000001f02037819 */ /* 0x000fc800000006ff */
[----:B------:R-:W2:Y:S02]  /*97f0*/  SYNCS.PHASECHK.TRANS64.TRYWAIT P0, [R0+URZ+0x22820], R3 ;  /* 0x02282003000075a7 */ /* 0x000ea4000800017f */
[----:B--2---:R-:W-:Y:S05]  /*9800*/  @!P0 BRA `(.L_x_76) ;  /* 0x0000000800448947 */ /* 0x004fea0003800000 */
.L_x_103:
[----:B------:R-:W-:Y:S05]  /*9810*/  BSYNC B0 ;  /* 0x0000000000007941 */ /* 0x000fea0003800000 */
.L_x_75:
[----:B------:R-:W-:-:S03]  /*9820*/  UMOV UR4, 0xffffffff ;  /* 0xffffffff00047882 */ /* 0x000fc60000000000 */
[----:B------:R-:W-:Y:S05]  /*9830*/  BRA.DIV UR4, `(.L_x_77) ;  /* 0x0000000a044c7947 */ /* 0x000fea000b800000 */
[----:B------:R-:W3:Y:S02]  /*9840*/  S2R R2, SR_TID.X ;  /* 0x0000000000027919 */ /* 0x000ee40000002100 */
[----:B---3--:R-:W-:-:S04]  /*9850*/  SHF.R.U32.HI R2, RZ, 0x5, R2 ;  /* 0x00000005ff027819 */ /* 0x008fc80000011602 */
[----:B------:R-:W-:-:S05]  /*9860*/  LOP3.LUT R2, R2, 0x3, RZ, 0xc0, !PT ;  /* 0x0000000302027812 */ /* 0x000fca00078ec0ff */
[----:B------:R3:W4:Y:S02]  /*9870*/  SHFL.IDX PT, R14, R2, RZ, 0x1f ;  /* 0x00001fff020e7589 */ /* 0x00072400000e0000 */
.L_x_106:
[----:B----4-:R-:W-:Y:S01]  /*9880*/  ISETP.NE.AND P0, PT, R14, RZ, PT ;  /* 0x000000ff0e00720c */ /* 0x010fe20003f05270 */
[----:B------:R-:W-:-:S12]  /*9890*/  BSSY B0, `(.L_x_78) ;  /* 0x0000024000007945 */ /* 0x000fd80003800000 */
[----:B------:R-:W-:Y:S05]  /*98a0*/  @P0 BRA `(.L_x_79) ;  /* 0x0000000000880947 */ /* 0x000fea0003800000 */
[----:B------:R-:W-:-:S03]  /*98b0*/  UMOV UR4, 0xffffffff ;  /* 0xffffffff00047882 */ /* 0x000fc60000000000 */
[----:B------:R-:W-:Y:S05]  /*98c0*/  BRA.DIV UR4, `(.L_x_80) ;  /* 0x0000000a045c7947 */ /* 0x000fea000b800000 */
[----:B------:R-:W-:-:S13]  /*98d0*/  ELECT P6, URZ, PT ;  /* 0x00000000003f782f */ /* 0x000fda00038c0000 */
.L_x_109:
[----:B------:R-:W-:Y:S05]  /*98e0*/  @!P6 BRA `(.L_x_79) ;  /* 0x000000000078e947 */ /* 0x000fea0003800000 */
[----:B------:R-:W-:-:S06]  /*98f0*/  ULOP3.LUT UR4, UR38, 0x2, URZ, 0xfc, !UPT ;  /* 0x0000000226047892 */ /* 0x000fcc000f8efc3f */
[----:B---3--:R-:W-:-:S04]  /*9900*/  MOV R2, UR4 ;  /* 0x0000000400027c02 */ /* 0x008fc80008000f00 */
[----:B------:R-:W-:-:S13]  /*9910*/  ISETP.NE.AND P2, PT, R2, 0x3, PT ;  /* 0x000000030200780c */ /* 0x000fda0003f45270 */
[----:B------:R-:W-:Y:S05]  /*9920*/  @!P2 BRA `(.L_x_81) ;  /* 0x000000000004a947 */ /* 0x000fea0003800000 */
[----:B------:R-:W-:Y:S01]  /*9930*/  BPT.TRAP 0x1 ;  /* 0x000000040000795c */ /* 0x000fe20000300000 */
.L_x_81:
[----:B--2---:R-:W-:Y:S01]  /*9940*/  VIADD R3, R0, 0x22840 ;  /* 0x0002284000037836 */ /* 0x004fe20000000000 */
[----:B------:R-:W-:Y:S01]  /*9950*/  SHF.L.U32 R5, R17, 0x1f, RZ ;  /* 0x0000001f11057819 */ /* 0x000fe200000006ff */
[----:B------:R-:W-:-:S03]  /*9960*/  VIADD R2, R16, 0x1 ;  /* 0x0000000110027836 */ /* 0x000fc60000000000 */
[----:B------:R-:W-:Y:S02]  /*9970*/  LEA R6, R16, R3, 0x3 ;  /* 0x0000000310067211 */ /* 0x000fe400078e18ff */
[----:B------:R-:W-:Y:S02]  /*9980*/  ISETP.NE.AND P1, PT, R2, 0x2, PT ;  /* 0x000000020200780c */ /* 0x000fe40003f25270 */
[----:B------:R-:W2:Y:S02]  /*9990*/  SYNCS.PHASECHK.TRANS64.TRYWAIT P0, [R6+URZ], R5 ;  /* 0x00000005060075a7 */ /* 0x000ea4000800017f */
[----:B------:R-:W-:-:S04]  /*99a0*/  SEL R4, RZ, 0x1, P1 ;  /* 0x00000001ff047807 */ /* 0x000fc80000800000 */
[----:B------:R-:W-:Y:S02]  /*99b0*/  LOP3.LUT R17, R17, R4, RZ, 0x3c, !PT ;  /* 0x0000000411117212 */ /* 0x000fe400078e3cff */
[----:B------:R-:W-:Y:S02]  /*99c0*/  SEL R4, R2, RZ, P1 ;  /* 0x000000ff02047207 */ /* 0x000fe40000800000 */
[----:B------:R-:W-:Y:S02]  /*99d0*/  SHF.L.U32 R2, R17, 0x1f, RZ ;  /* 0x0000001f11027819 */ /* 0x000fe400000006ff */
[----:B------:R-:W-:Y:S01]  /*99e0*/  LEA R3, R4, R3, 0x3 ;  /* 0x0000000304037211 */ /* 0x000fe200078e18ff */
[----:B--2---:R-:W-:Y:S06]  /*99f0*/  @!P0 BRA `(.L_x_82) ;  /* 0x0000000800308947 */ /* 0x004fec0003800000 */
.L_x_110:
[----:B------:R-:W3:Y:S02]  /*9a00*/  SYNCS.PHASECHK.TRANS64.TRYWAIT P0, [R3+URZ], R2 ;  /* 0x00000002030075a7 */ /* 0x000ee4000800017f */
[----:B---3--:R-:W-:Y:S05]  /*9a10*/  @!P0 BRA `(.L_x_83) ;  /* 0x00000008003c8947 */ /* 0x008fea0003800000 */
.L_x_111:
[----:B------:R-:W-:Y:S05]  /*9a20*/  @!P2 BRA `(.L_x_84) ;  /* 0x000000000004a947 */ /* 0x000fea0003800000 */
[----:B------:R-:W-:Y:S01]  /*9a30*/  BPT.TRAP 0x1 ;  /* 0x000000040000795c */ /* 0x000fe20000300000 */
.L_x_84:
[----:B---3--:R-:W-:-:S05]  /*9a40*/  VIADD R3, R0, 0x22860 ;  /* 0x0002286000037836 */ /* 0x008fca0000000000 */
[----:B------:R-:W-:-:S04]  /*9a50*/  LEA R16, R16, R3, 0x3 ;  /* 0x0000000310107211 */ /* 0x000fc800078e18ff */
[----:B------:R-:W3:Y:S02]  /*9a60*/  SYNCS.PHASECHK.TRANS64.TRYWAIT P0, [R16+URZ], R5 ;  /* 0x00000005100075a7 */ /* 0x000ee4000800017f */
[----:B---3--:R-:W-:Y:S05]  /*9a70*/  @!P0 BRA `(.L_x_85) ;  /* 0x0000000800388947 */ /* 0x008fea0003800000 */
.L_x_112:
[----:B------:R-:W-:-:S07]  /*9a80*/  IMAD R3, R4, 0x8, R3 ;  /* 0x0000000804037824 */ /* 0x000fce00078e0203 */
.L_x_86:
[----:B----4-:R4:W1:Y:S02]  /*9a90*/  SYNCS.PHASECHK.TRANS64.TRYWAIT P0, [R3+URZ], R2 ;  /* 0x00000002030075a7 */ /* 0x010864000800017f */
[----:B-1----:R-:W-:Y:S05]  /*9aa0*/  @!P0 NANOSLEEP.SYNCS 0x989680 ;  /* 0x009896800000895d */ /* 0x002fea0003900000 */
[----:B------:R-:W1:Y:S02]  /*9ab0*/  @!P0 SYNCS.PHASECHK.TRANS64 P0, [R3+URZ], R2 ;  /* 0x00000002030085a7 */ /* 0x000e64000800007f */
[----:B-1----:R-:W-:Y:S05]  /*9ac0*/  @!P0 BRA `(.L_x_86) ;  /* 0xfffffffc00f08947 */ /* 0x002fea000383ffff */
.L_x_79:
[----:B------:R-:W-:Y:S05]  /*9ad0*/  BSYNC B0 ;  /* 0x0000000000007941 */ /* 0x000fea0003800000 */
.L_x_78:
[----:B------:R-:W-:Y:S05]  /*9ae0*/  EXIT ;  /* 0x000000000000794d */ /* 0x000fea0003800000 */
.L_x_10:
[----:B-1----:R-:W-:-:S04]  /*9af0*/  MOV R3, UR46 ;  /* 0x0000002e00037c02 */ /* 0x002fc80008000f00 */
[----:B------:R1:W2:Y:S03]  /*9b00*/  SYNCS.PHASECHK.TRANS64.TRYWAIT P0, [R3+URZ+0x22800], R0 ;  /* 0x02280000030075a7 */ /* 0x0002a6000800017f */
[----:B--2---:R-:W-:Y:S05]  /*9b10*/  @!P0 NANOSLEEP.SYNCS 0x989680 ;  /* 0x009896800000895d */ /* 0x004fea0003900000 */
[----:B------:R-:W2:Y:S02]  /*9b20*/  @!P0 SYNCS.PHASECHK.TRANS64 P0, [R3+URZ+0x22800], R0 ;  /* 0x02280000030085a7 */ /* 0x000ea4000800007f */
[----:B--2---:R-:W-:Y:S05]  /*9b30*/  @!P0 BRA `(.L_x_10) ;  /* 0xfffffffc00ec8947 */ /* 0x004fea000383ffff */
[----:B------:R-:W-:Y:S05]  /*9b40*/  BRA `(.L_x_87) ;  /* 0xffffff7400647947 */ /* 0x000fea000383ffff */
.L_x_14:
[----:B--2---:R-:W-:-:S04]  /*9b50*/  IMAD.U32 R0, RZ, RZ, UR21 ;  /* 0x00000015ff007e24 */ /* 0x004fc8000f8e00ff */
[----:B------:R2:W3:Y:S03]  /*9b60*/  SYNCS.PHASECHK.TRANS64.TRYWAIT P1, [R0+URZ+0x22830], R7 ;  /* 0x02283007000075a7 */ /* 0x0004e6000802017f */
[----:B---3--:R-:W-:Y:S05]  /*9b70*/  @!P1 NANOSLEEP.SYNCS 0x989680 ;  /* 0x009896800000995d */ /* 0x008fea0003900000 */
[----:B------:R-:W3:Y:S02]  /*9b80*/  @!P1 SYNCS.PHASECHK.TRANS64 P1, [R0+URZ+0x22830], R7 ;  /* 0x02283007000095a7 */ /* 0x000ee4000802007f */
[----:B---3--:R-:W-:Y:S05]  /*9b90*/  @!P1 BRA `(.L_x_14) ;  /* 0xfffffffc00ec9947 */ /* 0x008fea000383ffff */
[----:B------:R-:W-:Y:S05]  /*9ba0*/  BRA `(.L_x_13) ;  /* 0xffffff7400887947 */ /* 0x000fea000383ffff */
.L_x_18:
[----:B--2---:R2:W3:Y:S02]  /*9bb0*/  SYNCS.PHASECHK.TRANS64.TRYWAIT P2, [R10+URZ+0x22850], R7 ;  /* 0x022850070a0075a7 */ /* 0x0044e4000804017f */
[----:B---3--:R-:W-:Y:S05]  /*9bc0*/  @!P2 NANOSLEEP.SYNCS 0x989680 ;  /* 0x009896800000a95d */ /* 0x008fea0003900000 */
[----:B------:R-:W3:Y:S02]  /*9bd0*/  @!P2 SYNCS.PHASECHK.TRANS64 P2, [R10+URZ+0x22850], R7 ;  /* 0x022850070a00a5a7 */ /* 0x000ee4000804007f */
[----:B---3--:R-:W-:Y:S05]  /*9be0*/  @!P2 BRA `(.L_x_18) ;  /* 0xfffffffc00f0a947 */ /* 0x008fea000383ffff */
[----:B------:R-:W-:Y:S05]  /*9bf0*/  BRA `(.L_x_17) ;  /* 0xffffff9000807947 */ /* 0x000fea000383ffff */
.L_x_23:
[----:B--2---:R-:W-:Y:S01]  /*9c00*/  MOV R4, UR24 ;  /* 0x0000001800047c02 */ /* 0x004fe20008000f00 */
[----:B------:R-:W-:-:S04]  /*9c10*/  IMAD.U32 R5, RZ, RZ, UR25 ;  /* 0x00000019ff057e24 */ /* 0x000fc8000f8e00ff */
[----:B------:R2:W3:Y:S03]  /*9c20*/  SYNCS.PHASECHK.TRANS64.TRYWAIT P3, [R4+URZ+0x22830], R5 ;  /* 0x02283005040075a7 */ /* 0x0004e6000806017f */
[----:B---3--:R-:W-:Y:S05]  /*9c30*/  @!P3 NANOSLEEP.SYNCS 0x989680 ;  /* 0x009896800000b95d */ /* 0x008fea0003900000 */
[----:B------:R-:W3:Y:S02]  /*9c40*/  @!P3 SYNCS.PHASECHK.TRANS64 P3, [R4+URZ+0x22830], R5 ;  /* 0x022830050400b5a7 */ /* 0x000ee4000806007f */
[----:B---3--:R-:W-:Y:S05]  /*9c50*/  @!P3 BRA `(.L_x_23) ;  /* 0xfffffffc00e8b947 */ /* 0x008fea000383ffff */
[----:B------:R-:W-:Y:S05]  /*9c60*/  BRA `(.L_x_22) ;  /* 0xffffff94008c7947 */ /* 0x000fea000383ffff */
.L_x_27:
[----:B-1----:R-:W-:-:S04]  /*9c70*/  MOV R6, UR25 ;  /* 0x0000001900067c02 */ /* 0x002fc80008000f00 */
[----:B------:R1:W2:Y:S03]  /*9c80*/  SYNCS.PHASECHK.TRANS64.TRYWAIT P3, [R199+URZ+0x22850], R6 ;  /* 0x02285006c70075a7 */ /* 0x0002a6000806017f */
[----:B--2---:R-:W-:Y:S05]  /*9c90*/  @!P3 NANOSLEEP.SYNCS 0x989680 ;  /* 0x009896800000b95d */ /* 0x004fea0003900000 */
[----:B------:R-:W2:Y:S02]  /*9ca0*/  @!P3 SYNCS.PHASECHK.TRANS64 P3, [R199+URZ+0x22850], R6 ;  /* 0x02285006c700b5a7 */ /* 0x000ea4000806007f */
[----:B--2---:R-:W-:Y:S05]  /*9cb0*/  @!P3 BRA `(.L_x_27) ;  /* 0xfffffffc00ecb947 */ /* 0x004fea000383ffff */
[----:B------:R-:W-:Y:S05]  /*9cc0*/  BRA `(.L_x_26) ;  /* 0xffffffb400287947 */ /* 0x000fea000383ffff */
.L_x_37:
[----:B------:R-:W1:Y:S01]  /*9cd0*/  S2R R5, SR_TID.X ;  /* 0x0000000000057919 */ /* 0x000e620000002100 */
[----:B------:R-:W-:Y:S01]  /*9ce0*/  BSSY B0, `(.L_x_88) ;  /* 0x000000a000007945 */ /* 0x000fe20003800000 */
[----:B------:R-:W-:Y:S01]  /*9cf0*/  MOV R12, RZ ;  /* 0x000000ff000c7202 */ /* 0x000fe20000000f00 */
[----:B------:R-:W-:Y:S01]  /*9d00*/  IMAD.MOV.U32 R11, RZ, RZ, 0x1f ;  /* 0x0000001fff0b7424 */ /* 0x000fe200078e00ff */
[----:B------:R-:W-:Y:S02]  /*9d10*/  MOV R15, 0xffffffff ;  /* 0xffffffff000f7802 */ /* 0x000fe40000000f00 */
[----:B-1----:R-:W-:-:S04]  /*9d20*/  SHF.R.U32.HI R5, RZ, 0x5, R5 ;  /* 0x00000005ff057819 */ /* 0x002fc80000011605 */
[----:B------:R-:W-:-:S05]  /*9d30*/  LOP3.LUT R5, R5, 0x3, RZ, 0xc0, !PT ;  /* 0x0000000305057812 */ /* 0x000fca00078ec0ff */
[----:B------:R-:W-:-:S07]  /*9d40*/  IMAD.MOV.U32 R13, RZ, RZ, R5 ;  /* 0x000000ffff0d7224 */ /* 0x000fce00078e0005 */
[----:B------:R-:W-:Y:S05]  /*9d50*/  WARPSYNC.COLLECTIVE R15, `(.L_x_89) ;  /* 0x000000000f087348 */ /* 0x000fea0003c00000 */
[----:B------:R1:W2:Y:S02]  /*9d60*/  SHFL.IDX P6, R14, R13, R12, R11 ;  /* 0x0000000c0d0e7389 */ /* 0x0002a400000c000b */
[----:B-12---:R-:W-:Y:S01]  /*9d70*/  ENDCOLLECTIVE ;  /* 0x000000000000791b */ /* 0x006fe20003800000 */
.L_x_89:
[----:B------:R-:W-:Y:S05]  /*9d80*/  BSYNC B0 ;  /* 0x0000000000007941 */ /* 0x000fea0003800000 */
.L_x_88:
[----:B------:R-:W-:Y:S05]  /*9d90*/  BRA `(.L_x_90) ;  /* 0xffffffd8009c7947 */ /* 0x000fea000383ffff */
.L_x_38:
[----:B------:R-:W-:Y:S01]  /*9da0*/  BSSY B0, `(.L_x_91) ;  /* 0x0000006000007945 */ /* 0x000fe20003800000 */
[----:B------:R-:W-:-:S07]  /*9db0*/  IMAD.MOV.U32 R15, RZ, RZ, -0x1 ;  /* 0xffffffffff0f7424 */ /* 0x000fce00078e00ff */
[----:B------:R-:W-:Y:S05]  /*9dc0*/  WARPSYNC.COLLECTIVE R15, `(.L_x_92) ;  /* 0x000000000f0c7348 */ /* 0x000fea0003c00000 */
[----:B------:R-:W-:Y:S02]  /*9dd0*/  ELECT P6, UR62, PT ;  /* 0x00000000003e782f */ /* 0x000fe400038c0000 */
[----:B------:R-:W-:Y:S01]  /*9de0*/  MOV R14, UR62 ;  /* 0x0000003e000e7c02 */ /* 0x000fe20008000f00 */
[----:B------:R-:W-:Y:S10]  /*9df0*/  ENDCOLLECTIVE ;  /* 0x000000000000791b */ /* 0x000ff40003800000 */
.L_x_92:
[----:B------:R-:W-:Y:S05]  /*9e00*/  BSYNC B0 ;  /* 0x0000000000007941 */ /* 0x000fea0003800000 */
.L_x_91:
[----:B------:R-:W-:Y:S05]  /*9e10*/  BRA `(.L_x_93) ;  /* 0xffffffd800947947 */ /* 0x000fea000383ffff */
.L_x_41:
[----:B--2---:R2:W3:Y:S02]  /*9e20*/  SYNCS.PHASECHK.TRANS64.TRYWAIT P1, [R5+URZ+0x22840], R10 ;  /* 0x0228400a050075a7 */ /* 0x0044e4000802017f */
[----:B---3--:R-:W-:Y:S05]  /*9e30*/  @!P1 NANOSLEEP.SYNCS 0x989680 ;  /* 0x009896800000995d */ /* 0x008fea0003900000 */
[----:B------:R-:W3:Y:S02]  /*9e40*/  @!P1 SYNCS.PHASECHK.TRANS64 P1, [R5+URZ+0x22840], R10 ;  /* 0x0228400a050095a7 */ /* 0x000ee4000802007f */
[----:B---3--:R-:W-:Y:S05]  /*9e50*/  @!P1 BRA `(.L_x_41) ;  /* 0xfffffffc00f09947 */ /* 0x008fea000383ffff */
[----:B------:R-:W-:Y:S05]  /*9e60*/  BRA `(.L_x_94) ;  /* 0xffffffd800f47947 */ /* 0x000fea000383ffff */
.L_x_44:
[----:B--2---:R-:W2:Y:S01]  /*9e70*/  S2R R10, SR_CgaCtaId ;  /* 0x00000000000a7919 */ /* 0x004ea20000008800 */
[----:B------:R-:W-:-:S04]  /*9e80*/  MOV R8, 0x400 ;  /* 0x0000040000087802 */ /* 0x000fc80000000f00 */
[----:B--2---:R-:W-:-:S04]  /*9e90*/  LEA R8, R10, R8, 0x18 ;  /* 0x000000080a087211 */ /* 0x004fc800078ec0ff */
[----:B------:R2:W3:Y:S03]  /*9ea0*/  SYNCS.PHASECHK.TRANS64.TRYWAIT P1, [R8+URZ+0x22820], R5 ;  /* 0x02282005080075a7 */ /* 0x0004e6000802017f */
[----:B---3--:R-:W-:Y:S05]  /*9eb0*/  @!P1 NANOSLEEP.SYNCS 0x989680 ;  /* 0x009896800000995d */ /* 0x008fea0003900000 */
[----:B------:R-:W3:Y:S02]  /*9ec0*/  @!P1 SYNCS.PHASECHK.TRANS64 P1, [R8+URZ+0x22820], R5 ;  /* 0x02282005080095a7 */ /* 0x000ee4000802007f */
[----:B---3--:R-:W-:Y:S05]  /*9ed0*/  @!P1 BRA `(.L_x_44) ;  /* 0xfffffffc00e49947 */ /* 0x008fea000383ffff */
[----:B------:R-:W-:Y:S05]  /*9ee0*/  BRA `(.L_x_95) ;  /* 0xffffffdc00b87947 */ /* 0x000fea000383ffff */
.L_x_47:
[----:B--2---:R2:W3:Y:S02]  /*9ef0*/  SYNCS.PHASECHK.TRANS64.TRYWAIT P1, [R8+URZ+0x22860], R5 ;  /* 0x02286005080075a7 */ /* 0x0044e4000802017f */
[----:B---3--:R-:W-:Y:S05]  /*9f00*/  @!P1 NANOSLEEP.SYNCS 0x989680 ;  /* 0x009896800000995d */ /* 0x008fea0003900000 */
[----:B------:R-:W3:Y:S02]  /*9f10*/  @!P1 SYNCS.PHASECHK.TRANS64 P1, [R8+URZ+0x22860], R5 ;  /* 0x02286005080095a7 */ /* 0x000ee4000802007f */
[----:B---3--:R-:W-:Y:S05]  /*9f20*/  @!P1 BRA `(.L_x_47) ;  /* 0xfffffffc00f09947 */ /* 0x008fea000383ffff */
[----:B------:R-:W-:Y:S05]  /*9f30*/  BRA `(.L_x_96) ;  /* 0xffffffdc00d87947 */ /* 0x000fea000383ffff */
.L_x_54:
[----:B--2---:R2:W3:Y:S02]  /*9f40*/  SYNCS.PHASECHK.TRANS64.TRYWAIT P2, [R2+URZ+0x22840], R3 ;  /* 0x02284003020075a7 */ /* 0x0044e4000804017f */
[----:B---3--:R-:W-:Y:S05]  /*9f50*/  @!P2 NANOSLEEP.SYNCS 0x989680 ;  /* 0x009896800000a95d */ /* 0x008fea0003900000 */
[----:B------:R-:W3:Y:S02]  /*9f60*/  @!P2 SYNCS.PHASECHK.TRANS64 P2, [R2+URZ+0x22840], R3 ;  /* 0x022840030200a5a7 */ /* 0x000ee4000804007f */
[----:B---3--:R-:W-:Y:S05]  /*9f70*/  @!P2 BRA `(.L_x_54) ;  /* 0xfffffffc00f0a947 */ /* 0x008fea000383ffff */
[----:B------:R-:W-:Y:S05]  /*9f80*/  BRA `(.L_x_97) ;  /* 0xffffffe400307947 */ /* 0x000fea000383ffff */
.L_x_56:
[----:B---3--:R3:W4:Y:S02]  /*9f90*/  SYNCS.PHASECHK.TRANS64.TRYWAIT P2, [R2+URZ+0x22860], R3 ;  /* 0x02286003020075a7 */ /* 0x008724000804017f */
[----:B----4-:R-:W-:Y:S05]  /*9fa0*/  @!P2 NANOSLEEP.SYNCS 0x989680 ;  /* 0x009896800000a95d */ /* 0x010fea0003900000 */
[----:B------:R-:W4:Y:S02]  /*9fb0*/  @!P2 SYNCS.PHASECHK.TRANS64 P2, [R2+URZ+0x22860], R3 ;  /* 0x022860030200a5a7 */ /* 0x000f24000804007f */
[----:B----4-:R-:W-:Y:S05]  /*9fc0*/  @!P2 BRA `(.L_x_56) ;  /* 0xfffffffc00f0a947 */ /* 0x010fea000383ffff */
[----:B------:R-:W-:Y:S05]  /*9fd0*/  BRA `(.L_x_98) ;  /* 0xffffffe4008c7947 */ /* 0x000fea000383ffff */
.L_x_62:
[----:B-1----:R1:W2:Y:S02]  /*9fe0*/  SYNCS.PHASECHK.TRANS64.TRYWAIT P2, [R3+URZ+0x22840], R2 ;  /* 0x02284002030075a7 */ /* 0x0022a4000804017f */
[----:B--2---:R-:W-:Y:S05]  /*9ff0*/  @!P2 NANOSLEEP.SYNCS 0x989680 ;  /* 0x009896800000a95d */ /* 0x004fea0003900000 */
[----:B------:R-:W2:Y:S02]  /*a000*/  @!P2 SYNCS.PHASECHK.TRANS64 P2, [R3+URZ+0x22840], R2 ;  /* 0x022840020300a5a7 */ /* 0x000ea4000804007f */
[----:B--2---:R-:W-:Y:S05]  /*a010*/  @!P2 BRA `(.L_x_62) ;  /* 0xfffffffc00f0a947 */ /* 0x004fea000383ffff */
[----:B------:R-:W-:Y:S05]  /*a020*/  BRA `(.L_x_99) ;  /* 0xffffffe800cc7947 */ /* 0x000fea000383ffff */
.L_x_64:
[----:B--2---:R2:W3:Y:S02]  /*a030*/  SYNCS.PHASECHK.TRANS64.TRYWAIT P2, [R3+URZ+0x22860], R2 ;  /* 0x02286002030075a7 */ /* 0x0044e4000804017f */
[----:B---3--:R-:W-:Y:S05]  /*a040*/  @!P2 NANOSLEEP.SYNCS 0x989680 ;  /* 0x009896800000a95d */ /* 0x008fea0003900000 */
[----:B------:R-:W3:Y:S02]  /*a050*/  @!P2 SYNCS.PHASECHK.TRANS64 P2, [R3+URZ+0x22860], R2 ;  /* 0x022860020300a5a7 */ /* 0x000ee4000804007f */
[----:B---3--:R-:W-:Y:S05]  /*a060*/  @!P2 BRA `(.L_x_64) ;  /* 0xfffffffc00f0a947 */ /* 0x008fea000383ffff */
[----:B------:R-:W-:Y:S05]  /*a070*/  BRA `(.L_x_100) ;  /* 0xffffffec00287947 */ /* 0x000fea000383ffff */
.L_x_69:
[----:B-1----:R1:W2:Y:S02]  /*a080*/  SYNCS.PHASECHK.TRANS64.TRYWAIT P2, [R3+URZ+0x22840], R2 ;  /* 0x02284002030075a7 */ /* 0x0022a4000804017f */
[----:B--2---:R-:W-:Y:S05]  /*a090*/  @!P2 NANOSLEEP.SYNCS 0x989680 ;  /* 0x009896800000a95d */ /* 0x004fea0003900000 */
[----:B------:R-:W2:Y:S02]  /*a0a0*/  @!P2 SYNCS.PHASECHK.TRANS64 P2, [R3+URZ+0x22840], R2 ;  /* 0x022840020300a5a7 */ /* 0x000ea4000804007f */
[----:B--2---:R-:W-:Y:S05]  /*a0b0*/  @!P2 BRA `(.L_x_69) ;  /* 0xfffffffc00f0a947 */ /* 0x004fea000383ffff */
[----:B------:R-:W-:Y:S05]  /*a0c0*/  BRA `(.L_x_101) ;  /* 0xfffffff000507947 */ /* 0x000fea000383ffff */
.L_x_71:
[----:B--2---:R2:W3:Y:S02]  /*a0d0*/  SYNCS.PHASECHK.TRANS64.TRYWAIT P2, [R3+URZ+0x22860], R2 ;  /* 0x02286002030075a7 */ /* 0x0044e4000804017f */
[----:B---3--:R-:W-:Y:S05]  /*a0e0*/  @!P2 NANOSLEEP.SYNCS 0x989680 ;  /* 0x009896800000a95d */ /* 0x008fea0003900000 */
[----:B------:R-:W3:Y:S02]  /*a0f0*/  @!P2 SYNCS.PHASECHK.TRANS64 P2, [R3+URZ+0x22860], R2 ;  /* 0x022860020300a5a7 */ /* 0x000ee4000804007f */
[----:B---3--:R-:W-:Y:S05]  /*a100*/  @!P2 BRA `(.L_x_71) ;  /* 0xfffffffc00f0a947 */ /* 0x008fea000383ffff */
[----:B------:R-:W-:Y:S05]  /*a110*/  BRA `(.L_x_102) ;  /* 0xfffffff000ac7947 */ /* 0x000fea000383ffff */
.L_x_76:
[----:B--2---:R2:W3:Y:S02]  /*a120*/  SYNCS.PHASECHK.TRANS64.TRYWAIT P0, [R0+URZ+0x22820], R3 ;  /* 0x02282003000075a7 */ /* 0x0044e4000800017f */
[----:B---3--:R-:W-:Y:S05]  /*a130*/  @!P0 NANOSLEEP.SYNCS 0x989680 ;  /* 0x009896800000895d */ /* 0x008fea0003900000 */
[----:B------:R-:W3:Y:S02]  /*a140*/  @!P0 SYNCS.PHASECHK.TRANS64 P0, [R0+URZ+0x22820], R3 ;  /* 0x02282003000085a7 */ /* 0x000ee4000800007f */
[----:B---3--:R-:W-:Y:S05]  /*a150*/  @!P0 BRA `(.L_x_76) ;  /* 0xfffffffc00f08947 */ /* 0x008fea000383ffff */
[----:B------:R-:W-:Y:S05]  /*a160*/  BRA `(.L_x_103) ;  /* 0xfffffff400a87947 */ /* 0x000fea000383ffff */
.L_x_77:
[----:B------:R-:W3:Y:S01]  /*a170*/  S2R R2, SR_TID.X ;  /* 0x0000000000027919 */ /* 0x000ee20000002100 */
[----:B------:R-:W-:Y:S01]  /*a180*/  BSSY B0, `(.L_x_104) ;  /* 0x000000a000007945 */ /* 0x000fe20003800000 */
[----:B------:R-:W-:Y:S01]  /*a190*/  IMAD.MOV.U32 R12, RZ, RZ, RZ ;  /* 0x000000ffff0c7224 */ /* 0x000fe200078e00ff */
[----:B------:R-:W-:Y:S01]  /*a1a0*/  MOV R11, 0x1f ;  /* 0x0000001f000b7802 */ /* 0x000fe20000000f00 */
[----:B------:R-:W-:Y:S01]  /*a1b0*/  IMAD.MOV.U32 R15, RZ, RZ, -0x1 ;  /* 0xffffffffff0f7424 */ /* 0x000fe200078e00ff */
[----:B---3--:R-:W-:-:S04]  /*a1c0*/  SHF.R.U32.HI R2, RZ, 0x5, R2 ;  /* 0x00000005ff027819 */ /* 0x008fc80000011602 */
[----:B------:R-:W-:-:S04]  /*a1d0*/  LOP3.LUT R2, R2, 0x3, RZ, 0xc0, !PT ;  /* 0x0000000302027812 */ /* 0x000fc800078ec0ff */
[----:B------:R-:W-:-:S07]  /*a1e0*/  MOV R13, R2 ;  /* 0x00000002000d7202 */ /* 0x000fce0000000f00 */
[----:B-12---:R-:W-:Y:S05]  /*a1f0*/  WARPSYNC.COLLECTIVE R15, `(.L_x_105) ;  /* 0x000000000f087348 */ /* 0x006fea0003c00000 */
[----:B------:R3:W4:Y:S02]  /*a200*/  SHFL.IDX P6, R14, R13, R12, R11 ;  /* 0x0000000c0d0e7389 */ /* 0x00072400000c000b */
[----:B-1234-:R-:W-:Y:S01]  /*a210*/  ENDCOLLECTIVE ;  /* 0x000000000000791b */ /* 0x01efe20003800000 */
.L_x_105:
[----:B------:R-:W-:Y:S05]  /*a220*/  BSYNC B0 ;  /* 0x0000000000007941 */ /* 0x000fea0003800000 */
.L_x_104:
[----:B------:R-:W-:Y:S05]  /*a230*/  BRA `(.L_x_106) ;  /* 0xfffffff400907947 */ /* 0x000fea000383ffff */
.L_x_80:
[----:B------:R-:W-:Y:S01]  /*a240*/  BSSY B1, `(.L_x_107) ;  /* 0x0000006000017945 */ /* 0x000fe20003800000 */
[----:B------:R-:W-:-:S07]  /*a250*/  MOV R15, 0xffffffff ;  /* 0xffffffff000f7802 */ /* 0x000fce0000000f00 */
[----:B-123--:R-:W-:Y:S05]  /*a260*/  WARPSYNC.COLLECTIVE R15, `(.L_x_108) ;  /* 0x000000000f0c7348 */ /* 0x00efea0003c00000 */
[----:B------:R-:W-:Y:S02]  /*a270*/  ELECT P6, UR62, PT ;  /* 0x00000000003e782f */ /* 0x000fe400038c0000 */
[----:B------:R-:W-:Y:S01]  /*a280*/  MOV R14, UR62 ;  /* 0x0000003e000e7c02 */ /* 0x000fe20008000f00 */
[----:B-123--:R-:W-:Y:S10]  /*a290*/  ENDCOLLECTIVE ;  /* 0x000000000000791b */ /* 0x00eff40003800000 */
.L_x_108:
[----:B------:R-:W-:Y:S05]  /*a2a0*/  BSYNC B1 ;  /* 0x0000000000017941 */ /* 0x000fea0003800000 */
.L_x_107:
[----:B------:R-:W-:Y:S05]  /*a2b0*/  BRA `(.L_x_109) ;  /* 0xfffffff400887947 */ /* 0x000fea000383ffff */
.L_x_82:
[----:B--2---:R2:W3:Y:S02]  /*a2c0*/  SYNCS.PHASECHK.TRANS64.TRYWAIT P0, [R6+URZ], R5 ;  /* 0x00000005060075a7 */ /* 0x0044e4000800017f */
[----:B---3--:R-:W-:Y:S05]  /*a2d0*/  @!P0 NANOSLEEP.SYNCS 0x989680 ;  /* 0x009896800000895d */ /* 0x008fea0003900000 */
[----:B------:R-:W3:Y:S02]  /*a2e0*/  @!P0 SYNCS.PHASECHK.TRANS64 P0, [R6+URZ], R5 ;  /* 0x00000005060085a7 */ /* 0x000ee4000800007f */
[----:B---3--:R-:W-:Y:S05]  /*a2f0*/  @!P0 BRA `(.L_x_82) ;  /* 0xfffffffc00f08947 */ /* 0x008fea000383ffff */
[----:B------:R-:W-:Y:S05]  /*a300*/  BRA `(.L_x_110) ;  /* 0xfffffff400bc7947 */ /* 0x000fea000383ffff */
.L_x_83:
[----:B---3--:R3:W4:Y:S02]  /*a310*/  SYNCS.PHASECHK.TRANS64.TRYWAIT P0, [R3+URZ], R2 ;  /* 0x00000002030075a7 */ /* 0x008724000800017f */
[----:B----4-:R-:W-:Y:S05]  /*a320*/  @!P0 NANOSLEEP.SYNCS 0x989680 ;  /* 0x009896800000895d */ /* 0x010fea0003900000 */
[----:B------:R-:W4:Y:S02]  /*a330*/  @!P0 SYNCS.PHASECHK.TRANS64 P0, [R3+URZ], R2 ;  /* 0x00000002030085a7 */ /* 0x000f24000800007f */
[----:B----4-:R-:W-:Y:S05]  /*a340*/  @!P0 BRA `(.L_x_83) ;  /* 0xfffffffc00f08947 */ /* 0x010fea000383ffff */
[----:B------:R-:W-:Y:S05]  /*a350*/  BRA `(.L_x_111) ;  /* 0xfffffff400b07947 */ /* 0x000fea000383ffff */
.L_x_85:
[----:B---3--:R3:W4:Y:S02]  /*a360*/  SYNCS.PHASECHK.TRANS64.TRYWAIT P0, [R16+URZ], R5 ;  /* 0x00000005100075a7 */ /* 0x008724000800017f */
[----:B----4-:R-:W-:Y:S05]  /*a370*/  @!P0 NANOSLEEP.SYNCS 0x989680 ;  /* 0x009896800000895d */ /* 0x010fea0003900000 */
[----:B------:R-:W4:Y:S02]  /*a380*/  @!P0 SYNCS.PHASECHK.TRANS64 P0, [R16+URZ], R5 ;  /* 0x00000005100085a7 */ /* 0x000f24000800007f */
[----:B----4-:R-:W-:Y:S05]  /*a390*/  @!P0 BRA `(.L_x_85) ;  /* 0xfffffffc00f08947 */ /* 0x010fea000383ffff */
[----:B------:R-:W-:Y:S05]  /*a3a0*/  BRA `(.L_x_112) ;  /* 0xfffffff400b47947 */ /* 0x000fea000383ffff */
.L_x_113:
[----:B------:R-:W-:-:S00]  /*a3b0*/  BRA `(.L_x_113) ;  /* 0xfffffffc00fc7947 */ /* 0x000fc0000383ffff */
[----:B------:R-:W-:-:S00]  /*a3c0*/  NOP ;  /* 0x0000000000007918 */ /* 0x000fc00000000000 */
        /* <DEDUP_REMOVED lines=11> */
.L_x_4714:


//--------------------- .text._ZN7cutlass13device_kernelIN5flash11enable_sm90INS1_16FlashAttnFwdSm90INS1_25CollectiveMainloopFwdSm90ILi2EN4cute5tupleIJNS5_1CILi1EEES8_S8_EEENS6_IJNS7_ILi128EEENS7_ILi96EEENS7_ILi64EEEEEELi256ENS_10bfloat16_tEfNS_4arch4Sm90ELb0ELb0ELb1ELb0ELb0ELb0ELb1ELb1ELb0ELb0ELb0ELb0EEENS1_21CollectiveEpilogueFwdINS6_IJSA_NS7_ILi256EEESB_EEES9_SE_SG_Li256ELb0ELb0ELb0ELb0EEENS1_29StaticPersistentTileSchedulerILb0EEEEEEEEEvNT_6ParamsE --------------------------
	.section	.text._ZN7cutlass13device_kernelIN5flash11enable_sm90INS1_16FlashAttnFwdSm90INS1_25CollectiveMainloopFwdSm90ILi2EN4cute5tupleIJNS5_1CILi1EEES8_S8_EEENS6_IJNS7_ILi128EEENS7_ILi96EEENS7_ILi64EEEEEELi256ENS_10bfloat16_tEfNS_4arch4Sm90ELb0ELb0ELb1ELb0ELb0ELb0ELb1ELb1ELb0ELb0ELb0ELb0EEENS1_21CollectiveEpilogueFwdINS6_IJSA_NS7_ILi256EEESB_EEES9_SE_SG_Li256ELb0ELb0ELb0ELb0EEENS1_29StaticPersistentTileSchedulerILb0EEEEEEEEEvNT_6ParamsE,"ax",@progbits
	.align	128
.text._ZN7cutlass13device_kernelIN5flash11enable_sm90INS1_16FlashAttnFwdSm90INS1_25CollectiveMainloopFwdSm90ILi2EN4cute5tupleIJNS5_1CILi1EEES8_S8_EEENS6_IJNS7_ILi128EEENS7_ILi96EEENS7_ILi64EEEEEELi256ENS_10bfloat16_tEfNS_4arch4Sm90ELb0ELb0ELb1ELb0ELb0ELb0ELb1ELb1ELb0ELb0ELb0ELb0EEENS1_21CollectiveEpilogueFwdINS6_IJSA_NS7_ILi256EEESB_EEES9_SE_SG_Li256ELb0ELb0ELb0ELb0EEENS1_29StaticPersistentTileSchedulerILb0EEEEEEEEEvNT_6ParamsE:
        .type           _ZN7cutlass13device_kernelIN5flash11enable_sm90INS1_16FlashAttnFwdSm90INS1_25CollectiveMainloopFwdSm90ILi2EN4cute5tupleIJNS5_1CILi1EEES8_S8_EEENS6_IJNS7_ILi128EEENS7_ILi96EEENS7_ILi64EEEEEELi256ENS_10bfloat16_tEfNS_4arch4Sm90ELb0ELb0ELb1ELb0ELb0ELb0ELb1ELb1ELb0ELb0ELb0ELb0EEENS1_21CollectiveEpilogueFwdINS6_IJSA_NS7_ILi256EEESB_EEES9_SE_SG_Li256ELb0ELb0ELb0ELb0EEENS1_29StaticPersistentTileSchedulerILb0EEEEEEEEEvNT_6ParamsE,@function
        .size           _ZN7cutlass13device_kernelIN5flash11enable_sm90INS1_16FlashAttnFwdSm90INS1_25CollectiveMainloopFwdSm90ILi2EN4cute5tupleIJNS5_1CILi1EEES8_S8_EEENS6_IJNS7_ILi128EEENS7_ILi96EEENS7_ILi64EEEEEELi256ENS_10bfloat16_tEfNS_4arch4Sm90ELb0ELb0ELb1ELb0ELb0ELb0ELb1ELb1ELb0ELb0ELb0ELb0EEENS1_21CollectiveEpilogueFwdINS6_IJSA_NS7_ILi256EEESB_EEES9_SE_SG_Li256ELb0ELb0ELb0ELb0EEENS1_29StaticPersistentTileSchedulerILb0EEEEEEEEEvNT_6ParamsE,(.L_x_4715 - _ZN7cutlass13device_kernelIN5flash11enable_sm90INS1_16FlashAttnFwdSm90INS1_25CollectiveMainloopFwdSm90ILi2EN4cute5tupleIJNS5_1CILi1EEES8_S8_EEENS6_IJNS7_ILi128EEENS7_ILi96EEENS7_ILi64EEEEEELi256ENS_10bfloat16_tEfNS_4arch4Sm90ELb0ELb0ELb1ELb0ELb0ELb0ELb1ELb1ELb0ELb0ELb0ELb0EEENS1_21CollectiveEpilogueFwdINS6_IJSA_NS7_ILi256EEESB_EEES9_SE_SG_Li256ELb0ELb0ELb0ELb0EEENS1_29StaticPersistentTileSchedulerILb0EEEEEEEEEvNT_6ParamsE)
        .other          _ZN7cutlass13device_kernelIN5flash11enable_sm90INS1_16FlashAttnFwdSm90INS1_25CollectiveMainloopFwdSm90ILi2EN4cute5tupleIJNS5_1CILi1EEES8_S8_EEENS6_IJNS7_ILi128EEENS7_ILi96EEENS7_ILi64EEEEEELi256ENS_10bfloat16_tEfNS_4arch4Sm90ELb0ELb0ELb1ELb0ELb0ELb0ELb1ELb1ELb0ELb0ELb0ELb0EEENS1_21CollectiveEpilogueFwdINS6_IJSA_NS7_ILi256EEESB_EEES9_SE_SG_Li256ELb0ELb0ELb0ELb0EEENS1_29StaticPersistentTileSchedulerILb0EEEEEEEEEvNT_6ParamsE,@"STO_CUDA_ENTRY STV_DEFAULT"
_ZN7cutlass13device_kernelIN5flash11enable_sm90INS1_16FlashAttnFwdSm90INS1_25CollectiveMainloopFwdSm90ILi2EN4cute5tupleIJNS5_1CILi1EEES8_S8_EEENS6_IJNS7_ILi128EEENS7_ILi96EEENS7_ILi64EEEEEELi256ENS_10bfloat16_tEfNS_4arch4Sm90ELb0ELb0ELb1ELb0ELb0ELb0ELb1ELb1ELb0ELb0ELb0ELb0EEENS1_21CollectiveEpilogueFwdINS6_IJSA_NS7_ILi256EEESB_EEES9_SE_SG_Li256ELb0ELb0ELb0ELb0EEENS1_29StaticPersistentTileSchedulerILb0EEEEEEEEEvNT_6ParamsE:
        /* <DEDUP_REMOVED lines=15> */
[----:B------:R-:W-:-:S02]  /*00f0*/  UIADD3 UR4, UP4, UR4, 0xaf0, URZ ;  /* 0x00000af004047890 */ /* 0x000fc4000ff9e03f */
[----:B------:R-:W-:Y:S02]  /*0100*/  UIADD3.X UR7, URZ, UR5, URZ, UP0, !UPT ;  /* 0x000000053f077290 */ /* 0x000fe400087fe43f */
[----:B------:R-:W-:Y:S02]  /*0110*/  UIADD3.X UR9, URZ, UR5, URZ, UP1, !UPT ;  /* 0x000000053f097290 */ /* 0x000fe40008ffe43f */
[----:B------:R-:W-:Y:S02]  /*0120*/  UIADD3.X UR11, URZ, UR5, URZ, UP2, !UPT ;  /* 0x000000053f0b7290 */ /* 0x000fe400097fe43f */
[----:B------:R-:W-:Y:S02]  /*0130*/  UIADD3.X UR13, URZ, UR5, URZ, UP3, !UPT ;  /* 0x000000053f0d7290 */ /* 0x000fe40009ffe43f */
[----:B------:R-:W-:Y:S01]  /*0140*/  UIADD3.X UR5, URZ, UR5, URZ, UP4, !UPT ;  /* 0x000000053f057290 */ /* 0x000fe2000a7fe43f */
[----:B------:R1:W-:Y:S02]  /*0150*/  UTMACCTL.PF [UR6] ;  /* 0x00000000060079b9 */ /* 0x0003e40008040000 */
[----:B------:R1:W-:Y:S02]  /*0160*/  UTMACCTL.PF [UR8] ;  /* 0x00000000080079b9 */ /* 0x0003e40008040000 */
[----:B------:R1:W-:Y:S02]  /*0170*/  UTMACCTL.PF [UR10] ;  /* 0x000000000a0079b9 */ /* 0x0003e40008040000 */
[----:B------:R1:W-:Y:S02]  /*0180*/  UTMACCTL.PF [UR12] ;  /* 0x000000000c0079b9 */ /* 0x0003e40008040000 */
[----:B------:R1:W-:Y:S02]  /*0190*/  UTMACCTL.PF [UR4] ;  /* 0x00000000040079b9 */ /* 0x0003e40008040000 */
[----:B-1----:R-:W-:Y:S01]  /*01a0*/  NOP ;  /* 0x0000000000007918 */ /* 0x002fe20000000000 */
.L_x_115:
[----:B------:R-:W-:Y:S05]  /*01b0*/  BSYNC B0 ;  /* 0x0000000000007941 */ /* 0x000fea0003800000 */
.L_x_114:
        /* <DEDUP_REMOVED lines=11> */
[----:B------:R-:W-:Y:S01]  /*0270*/  VOTEU.ANY UP3, P0 ;  /* 0x00000000003f7886 */ /* 0x000fe20000060100 */
[----:B-1----:R-:W-:Y:S01]  /*0280*/  R2UR UR8, R4 ;  /* 0x00000000040872ca */ /* 0x002fe200000e0000 */
[----:B--2---:R-:W-:Y:S01]  /*0290*/  @UP0 ULEA UR6, UR7, UR6, 0x18 ;  /* 0x0000000607060291 */ /* 0x004fe2000f8ec03f */
[----:B---3--:R-:W-:-:S11]  /*02a0*/  ISETP.NE.AND P1, PT, R2, RZ, PT ;  /* 0x000000ff0200720c */ /* 0x008fd60003f25270 */
[----:B------:R-:W-:Y:S01]  /*02b0*/  UISETP.NE.AND UP0, UPT, UR8, URZ, UPT ;  /* 0x0000003f0800728c */ /* 0x000fe2000bf05270 */
[----:B------:R-:W1:Y:S02]  /*02c0*/  FENCE.VIEW.ASYNC.S ;  /* 0x00000000000073c6 */ /* 0x000e640000000000 */
[----:B-1----:R1:W2:Y:S01]  /*02d0*/  @UP1 SYNCS.EXCH.64 URZ, [UR6+0x32400], UR4 ;  /* 0x03240004063f15b2 */ /* 0x0022a20008000100 */
[----:B------:R1:W3:Y:S01]  /*02e0*/  @UP2 SYNCS.EXCH.64 URZ, [UR6+0x32410], UR4 ;  /* 0x03241004063f25b2 */ /* 0x0002e20008000100 */
[----:B------:R1:W4:Y:S01]  /*02f0*/  @UP3 SYNCS.EXCH.64 URZ, [UR6+0x32420], UR4 ;  /* 0x03242004063f35b2 */ /* 0x0003220008000100 */
[----:B------:R-:W-:Y:S05]  /*0300*/  @P1 BRA `(.L_x_116) ;  /* 0x0000000000481947 */ /* 0x000fea0003800000 */
        /* <DEDUP_REMOVED lines=16> */
[----:B------:R1:W1:Y:S01]  /*0410*/  SYNCS.EXCH.64 URZ, [UR8+0x32448], UR4 ;  /* 0x03244804083f75b2 */ /* 0x0002620008000100 */
[----:B------:R-:W-:Y:S01]  /*0420*/  NOP ;  /* 0x0000000000007918 */ /* 0x000fe20000000000 */
.L_x_116:
[----:B------:R-:W5:Y:S01]  /*0430*/  SHFL.IDX PT, R2, R0, RZ, 0x1f ;  /* 0x00001fff00027589 */ /* 0x000f6200000e0000 */
[----:B------:R-:W-:Y:S01]  /*0440*/  NOP ;  /* 0x0000000000007918 */ /* 0x000fe20000000000 */
[----:B-----5:R-:W-:-:S13]  /*0450*/  ISETP.NE.AND P0, PT, R2, RZ, PT ;  /* 0x000000ff0200720c */ /* 0x020fda0003f05270 */
        /* <DEDUP_REMOVED lines=19> */
.L_x_117:
[----:B------:R-:W5:Y:S01]  /*0590*/  SHFL.IDX PT, R2, R0, RZ, 0x1f ;  /* 0x00001fff00027589 */ /* 0x000f6200000e0000 */
[----:B------:R-:W-:Y:S01]  /*05a0*/  NOP ;  /* 0x0000000000007918 */ /* 0x000fe20000000000 */
[----:B-----5:R-:W-:-:S13]  /*05b0*/  ISETP.NE.AND P0, PT, R2, RZ, PT ;  /* 0x000000ff0200720c */ /* 0x020fda0003f05270 */
        /* <DEDUP_REMOVED lines=13> */
[----:B------:R1:W1:Y:S01]  /*0690*/  SYNCS.EXCH.64 URZ, [UR6+0x32488], UR4 ;  /* 0x03248804063f75b2 */ /* 0x0002620008000100 */
[----:B------:R-:W-:Y:S01]  /*06a0*/  NOP ;  /* 0x0000000000007918 */ /* 0x000fe20000000000 */
.L_x_118:
        /* <DEDUP_REMOVED lines=22> */
.L_x_119:
        /* <DEDUP_REMOVED lines=22> */
.L_x_120:
[----:B------:R-:W-:Y:S01]  /*0970*/  PLOP3.LUT P0, PT, PT, PT, UP0, 0x80, 0x0 ;  /* 0x000000000000781c */ /* 0x000fe20003f0f008 */
[----:B------:R-:W-:Y:S01]  /*0980*/  UMOV UR46, 0x1 ;  /* 0x00000001002e7882 */ /* 0x000fe20000000000 */
[----:B------:R-:W-:Y:S01]  /*0990*/  NOP ;  /* 0x0000000000007918 */ /* 0x000fe20000000000 */
[----:B------:R-:W-:Y:S01]  /*09a0*/  USEL UR46, UR46, 0x2, !UP0 ;  /* 0x000000022e2e7887 */ /* 0x000fe2000c000000 */
[----:B------:R-:W-:Y:S01]  /*09b0*/  ULDC.64 UR48, c[0x0][0x208] ;  /* 0x0000820000307ab9 */ /* 0x000fe20000000a00 */
[----:B-1234-:R-:W-:Y:S08]  /*09c0*/  BAR.SYNC.DEFER_BLOCKING 0x0 ;  /* 0x0000000000007b1d */ /* 0x01eff00000010000 */
[----:B------:R-:W-:Y:S05]  /*09d0*/  @!P0 BRA `(.L_x_121) ;  /* 0x0000007000b08947 */ /* 0x000fea0003800000 */
.L_x_122:
        /* <DEDUP_REMOVED lines=59> */
.L_x_146:
[----:B------:R-:W1:Y:S01]  /*0d90*/  SHFL.IDX PT, R0, R19, RZ, 0x1f ;  /* 0x00001fff13007589 */ /* 0x000e6200000e0000 */
[----:B------:R-:W-:Y:S01]  /*0da0*/  ULDC UR4, c[0x0][0xea8] ;  /* 0x0003aa0000047ab9 */ /* 0x000fe20000000800 */
[----:B------:R-:W-:Y:S01]  /*0db0*/  ULDC.64 UR6, c[0x0][0x3f8] ;  /* 0x0000fe0000067ab9 */ /* 0x000fe20000000a00 */
[----:B------:R-:W-:Y:S02]  /*0dc0*/  UISETP.NE.AND UP1, UPT, UR4, 0x1, UPT ;  /* 0x000000010400788c */ /* 0x000fe4000bf25270 */
[----:B------:R-:W-:Y:S01]  /*0dd0*/  UISETP.NE.U32.AND UP0, UPT, UR6, URZ, UPT ;  /* 0x0000003f0600728c */ /* 0x000fe2000bf05070 */
[----:B------:R-:W-:Y:S01]  /*0de0*/  ULDC UR4, c[0x0][0xeb4] ;  /* 0x0003ad0000047ab9 */ /* 0x000fe20000000800 */
[----:B------:R-:W-:Y:S02]  /*0df0*/  ULDC UR47, c[0x0][0x404] ;  /* 0x00010100002f7ab9 */ /* 0x000fe40000000800 */
[----:B------:R-:W-:Y:S02]  /*0e00*/  UISETP.NE.AND.EX UP0, UPT, UR7, URZ, UPT, UP0 ;  /* 0x0000003f0700728c */ /* 0x000fe4000bf05300 */
[----:B------:R-:W-:-:S02]  /*0e10*/  UIADD3 UR9, UR41, 0x18400, URZ ;  /* 0x0001840029097890 */ /* 0x000fc4000fffe03f */
[----:B------:R-:W-:Y:S02]  /*0e20*/  UISETP.NE.AND UP2, UPT, UR4, 0x1, UPT ;  /* 0x000000010400788c */ /* 0x000fe4000bf45270 */
[----:B------:R-:W-:Y:S01]  /*0e30*/  USEL UR47, UR47, 0x1, UP0 ;  /* 0x000000012f2f7887 */ /* 0x000fe20008000000 */
[----:B------:R-:W-:Y:S01]  /*0e40*/  @UP1 ULDC UR4, c[0x0][0xeac] ;  /* 0x0003ab0000041ab9 */ /* 0x000fe20000000800 */
[----:B------:R-:W-:Y:S01]  /*0e50*/  ULDC UR7, c[0x0][0x2e0] ;  /* 0x0000b80000077ab9 */ /* 0x000fe20000000800 */
[----:B------:R-:W-:Y:S02]  /*0e60*/  ULOP3.LUT UP0, URZ, UR9, 0x1bf, URZ, 0xc0, !UPT ;  /* 0x000001bf093f7892 */ /* 0x000fe4000f80c03f */
[----:B------:R-:W-:Y:S02]  /*0e70*/  UIMAD.WIDE.U32 UR4, UR43, UR4, URZ ;  /* 0x000000042b0472a5 */ /* 0x000fe4000f8e003f */
[----:B------:R-:W-:Y:S01]  /*0e80*/  UIMAD UR47, UR47, UR7, URZ ;  /* 0x000000072f2f72a4 */ /* 0x000fe2000f8e023f */
[----:B-1----:R-:W-:Y:S01]  /*0e90*/  R2UR UR44, R0 ;  /* 0x00000000002c72ca */ /* 0x002fe200000e0000 */
[----:B------:R-:W-:Y:S01]  /*0ea0*/  @UP1 ULDC UR8, c[0x0][0xeb0] ;  /* 0x0003ac0000081ab9 */ /* 0x000fe20000000800 */
[----:B------:R-:W-:Y:S01]  /*0eb0*/  UMOV UR37, UR43 ;  /* 0x0000002b00257c82 */ /* 0x000fe20008000000 */
[----:B------:R-:W-:Y:S01]  /*0ec0*/  @UP1 USHF.R.U32.HI UR37, URZ, UR8, UR5 ;  /* 0x000000083f251299 */ /* 0x000fe20008011605 */
[----:B------:R-:W-:Y:S01]  /*0ed0*/  PLOP3.LUT P0, PT, PT, PT, UP0, 0x80, 0x0 ;  /* 0x000000000000781c */ /* 0x000fe20003f0f008 */
[----:B------:R-:W-:-:S02]  /*0ee0*/  @UP2 ULDC.64 UR10, c[0x0][0xeb8] ;  /* 0x0003ae00000a2ab9 */ /* 0x000fc40000000a00 */
[----:B------:R-:W-:-:S03]  /*0ef0*/  UIMAD.WIDE.U32 UR4, UR37, UR10, URZ ;  /* 0x0000000a250472a5 */ /* 0x000fc6000f8e003f */
[----:B------:R-:W-:Y:S01]  /*0f00*/  UMOV UR36, UR37 ;  /* 0x0000002500247c82 */ /* 0x000fe20008000000 */
[----:B------:R-:W-:Y:S02]  /*0f10*/  @UP2 USHF.R.U32.HI UR36, URZ, UR11, UR5 ;  /* 0x0000000b3f242299 */ /* 0x000fe40008011605 */
[----:B------:R-:W-:-:S04]  /*0f20*/  ULEA.HI UR6, UR44, UR44, URZ, 0x1 ;  /* 0x0000002c2c067291 */ /* 0x000fc8000f8f083f */
[----:B------:R-:W-:-:S04]  /*0f30*/  ULOP3.LUT UR6, UR6, 0xfffffffe, URZ, 0xc0, !UPT ;  /* 0xfffffffe06067892 */ /* 0x000fc8000f8ec03f */
[----:B------:R-:W-:Y:S02]  /*0f40*/  UIADD3 UR44, UR44, -UR6, URZ ;  /* 0x800000062c2c7290 */ /* 0x000fe4000fffe03f */
[----:B------:R-:W-:Y:S02]  /*0f50*/  UIADD3 UR6, UR47, 0x5f, URZ ;  /* 0x0000005f2f067890 */ /* 0x000fe4000fffe03f */
[----:B------:R-:W-:Y:S02]  /*0f60*/  ULEA UR8, UR44, UR41, 0xd ;  /* 0x000000292c087291 */ /* 0x000fe4000f8e683f */
[----:B------:R-:W-:Y:S02]  /*0f70*/  UIMAD.WIDE UR6, UR6, 0x2aaaaaab, URZ ;  /* 0x2aaaaaab060678a5 */ /* 0x000fe4000f8e023f */
[----:B------:R-:W-:Y:S02]  /*0f80*/  UIADD3 UR8, UR8, 0x22400, URZ ;  /* 0x0002240008087890 */ /* 0x000fe4000fffe03f */
[----:B------:R-:W-:-:S02]  /*0f90*/  USHF.R.U32.HI UR45, URZ, 0x1f, UR7 ;  /* 0x0000001f3f2d7899 */ /* 0x000fc40008011607 */
[----:B------:R-:W-:Y:S02]  /*0fa0*/  USHF.R.U32.HI UR8, URZ, 0x4, UR8 ;  /* 0x000000043f087899 */ /* 0x000fe40008011608 */
[----:B------:R-:W-:Y:S02]  /*0fb0*/  ULEA.HI.SX32 UR45, UR7, UR45, 0x1c ;  /* 0x0000002d072d7291 */ /* 0x000fe4000f8fe23f */
[----:B------:R-:W-:Y:S01]  /*0fc0*/  ULOP3.LUT UR52, UR8, 0x3fff, URZ, 0xc0, !UPT ;  /* 0x00003fff08347892 */ /* 0x000fe2000f8ec03f */
[----:B------:R-:W-:Y:S11]  /*0fd0*/  @!P0 BRA `(.L_x_123) ;  /* 0x0000000000408947 */ /* 0x000ff60003800000 */
        /* <DEDUP_REMOVED lines=16> */
.L_x_123:
[----:B------:R-:W-:Y:S01]  /*10e0*/  ULOP3.LUT UR4, UR40, 0x1, URZ, 0xc0, !UPT ;  /* 0x0000000128047892 */ /* 0x000fe2000f8ec03f */
[----:B------:R-:W-:-:S05]  /*10f0*/  VIADD R172, R18, 0x8 ;  /* 0x0000000812ac7836 */ /* 0x000fca0000000000 */
[----:B------:R-:W-:-:S05]  /*1100*/  IMAD.U32 R0, RZ, RZ, UR4 ;  /* 0x00000004ff007e24 */ /* 0x000fca000f8e00ff */
[----:B------:R-:W-:-:S04]  /*1110*/  SHF.L.U32 R0, R0, 0x1f, RZ ;  /* 0x0000001f00007819 */ /* 0x000fc800000006ff */
[----:B------:R-:W1:Y:S02]  /*1120*/  SYNCS.PHASECHK.TRANS64.TRYWAIT P0, [UR41+0x32400], R0 ;  /* 0x03240000ff0075a7 */ /* 0x000e640008000169 */
[----:B-1----:R-:W-:Y:S05]  /*1130*/  @!P0 BRA `(.L_x_124) ;  /* 0x00000098008c8947 */ /* 0x002fea0003800000 */
.L_x_204:
[----:B-1----:R-:W-:Y:S01]  /*1140*/  MOV R3, UR42 ;  /* 0x0000002a00037c02 */ /* 0x002fe20008000f00 */
[----:B------:R-:W-:Y:S05]  /*1150*/  WARPSYNC.ALL ;  /* 0x0000000000007948 */ /* 0x000fea0003800000 */
[----:B------:R1:W-:Y:S01]  /*1160*/  BAR.SYNC.DEFER_BLOCKING R172, 0x100 ;  /* 0x000400ac0000751d */ /* 0x0003e20000010000 */
[----:B------:R-:W-:-:S13]  /*1170*/  ISETP.NE.AND P0, PT, R3, 0x3, PT ;  /* 0x000000030300780c */ /* 0x000fda0003f05270 */
[----:B-1----:R-:W-:Y:S05]  /*1180*/  @!P0 BRA `(.L_x_125) ;  /* 0x0000000000048947 */ /* 0x002fea0003800000 */
[----:B------:R-:W-:Y:S01]  /*1190*/  BPT.TRAP 0x1 ;  /* 0x000000040000795c */ /* 0x000fe20000300000 */
.L_x_125:
[----:B------:R-:W-:Y:S01]  /*11a0*/  ULEA UR26, UR39, UR41, 0x3 ;  /* 0x00000029271a7291 */ /* 0x000fe2000f8e183f */
[----:B------:R-:W-:-:S05]  /*11b0*/  IMAD.U32 R3, RZ, RZ, UR38 ;  /* 0x00000026ff037e24 */ /* 0x000fca000f8e00ff */
[----:B------:R-:W-:-:S04]  /*11c0*/  SHF.L.U32 R3, R3, 0x1f, RZ ;  /* 0x0000001f03037819 */ /* 0x000fc800000006ff */
[----:B------:R1:W2:Y:S01]  /*11d0*/  SYNCS.PHASECHK.TRANS64.TRYWAIT P1, [UR26+0x32430], R3 ;  /* 0x03243003ff0075a7 */ /* 0x0002a2000802015a */
[----:B------:R-:W-:Y:S05]  /*11e0*/  @!P0 BRA `(.L_x_126) ;  /* 0x0000000000048947 */ /* 0x000fea0003800000 */
[----:B------:R-:W-:Y:S01]  /*11f0*/  BPT.TRAP 0x1 ;  /* 0x000000040000795c */ /* 0x000fe20000300000 */
.L_x_126:
[----:B--2---:R-:W-:Y:S05]  /*1200*/  @P1 BRA `(.L_x_127) ;  /* 0x0000000000081947 */ /* 0x004fea0003800000 */
[----:B------:R-:W2:Y:S02]  /*1210*/  SYNCS.PHASECHK.TRANS64.TRYWAIT P1, [UR26+0x32430], R3 ;  /* 0x03243003ff0075a7 */ /* 0x000ea4000802015a */
[----:B--2---:R-:W-:Y:S05]  /*1220*/  @!P1 BRA `(.L_x_128) ;  /* 0x0000009800689947 */ /* 0x004fea0003800000 */
.L_x_127:
[----:B------:R-:W-:Y:S01]  /*1230*/  ULEA UR4, UR44, UR41, 0xd ;  /* 0x000000292c047291 */ /* 0x000fe2000f8e683f */
[----:B------:R-:W-:Y:S01]  /*1240*/  WARPGROUP.ARRIVE ;  /* 0x00000000000079c5 */ /* 0x000fe20000000000 */
[----:B------:R-:W-:Y:S02]  /*1250*/  UIADD3 UR5, UR41, 0x1c400, URZ ;  /* 0x0001c40029057890 */ /* 0x000fe4000fffe03f */
[----:B------:R-:W-:Y:S02]  /*1260*/  UIADD3 UR4, UR4, 0x18400, URZ ;  /* 0x0001840004047890 */ /* 0x000fe4000fffe03f */
[----:B------:R-:W-:Y:S02]  /*1270*/  USHF.R.U32.HI UR5, URZ, 0x4, UR5 ;  /* 0x000000043f057899 */ /* 0x000fe40008011605 */
[----:B------:R-:W-:Y:S02]  /*1280*/  USHF.R.U32.HI UR4, URZ, 0x4, UR4 ;  /* 0x000000043f047899 */ /* 0x000fe40008011604 */
[----:B------:R-:W-:-:S02]  /*1290*/  ULOP3.LUT UR5, UR5, 0x3fff, URZ, 0xc0, !UPT ;  /* 0x00003fff05057892 */ /* 0x000fc4000f8ec03f */
[----:B------:R-:W-:Y:S02]  /*12a0*/  ULOP3.LUT UR4, UR4, 0x3fff, URZ, 0xc0, !UPT ;  /* 0x00003fff04047892 */ /* 0x000fe4000f8ec03f */
[----:B------:R-:W-:Y:S02]  /*12b0*/  ULOP3.LUT UR24, UR5, 0x10000, URZ, 0xfc, !UPT ;  /* 0x0001000005187892 */ /* 0x000fe4000f8efc3f */
[----:B------:R-:W-:Y:S02]  /*12c0*/  ULOP3.LUT UR4, UR4, 0x10000, URZ, 0xfc, !UPT ;  /* 0x0001000004047892 */ /* 0x000fe4000f8efc3f */
[----:B------:R-:W-:Y:S01]  /*12d0*/  UIMAD UR6, UR39, 0x300, UR24 ;  /* 0x00000300270678a4 */ /* 0x000fe2000f8e0218 */
[----:B------:R-:W-:Y:S01]  /*12e0*/  UMOV UR5, 0x40000040 ;  /* 0x4000004000057882 */ /* 0x000fe20000000000 */
[----:B------:R-:W-:Y:S01]  /*12f0*/  UMOV UR7, 0x40000040 ;  /* 0x4000004000077882 */ /* 0x000fe20000000000 */
[----:B------:R-:W-:Y:S02]  /*1300*/  UIADD3 UR8, UR4, 0x2, URZ ;  /* 0x0000000204087890 */ /* 0x000fe4000fffe03f */
[----:B------:R-:W-:Y:S01]  /*1310*/  UIADD3 UR10, UR6, 0x2, URZ ;  /* 0x00000002060a7890 */ /* 0x000fe2000fffe03f */
[----:B------:R-:W-:-:S03]  /*1320*/  UMOV UR9, 0x40000040 ;  /* 0x4000004000097882 */ /* 0x000fc60000000000 */
[----:B------:R-:W-:Y:S01]  /*1330*/  HGMMA.64x96x16.F32.BF16 R24, gdesc[UR4], RZ, !UPT, gsb0 ;  /* 0x01600000041879f0 */ /* 0x000fe2000c0018ff */
[----:B------:R-:W-:Y:S01]  /*1340*/  UMOV UR11, 0x40000040 ;  /* 0x40000040000b7882 */ /* 0x000fe20000000000 */
[----:B------:R-:W-:Y:S02]  /*1350*/  UIADD3 UR12, UR4, 0x4, URZ ;  /* 0x00000004040c7890 */ /* 0x000fe4000fffe03f */
[----:B------:R-:W-:Y:S01]  /*1360*/  UIADD3 UR14, UR6, 0x4, URZ ;  /* 0x00000004060e7890 */ /* 0x000fe2000fffe03f */
[----:B------:R-:W-:Y:S01]  /*1370*/  UMOV UR13, 0x40000040 ;  /* 0x40000040000d7882 */ /* 0x000fe20000000000 */
[----:B------:R-:W-:Y:S01]  /*1380*/  UMOV UR15, 0x40000040 ;  /* 0x40000040000f7882 */ /* 0x000fe20000000000 */
[----:B------:R-:W-:Y:S02]  /*1390*/  UIADD3 UR16, UR4, 0x6, URZ ;  /* 0x0000000604107890 */ /* 0x000fe4000fffe03f */
[----:B------:R-:W-:Y:S01]  /*13a0*/  UIADD3 UR18, UR6, 0x6, URZ ;  /* 0x0000000606127890 */ /* 0x000fe2000fffe03f */
[----:B------:R-:W-:Y:S01]  /*13b0*/  UMOV UR17, 0x40000040 ;  /* 0x4000004000117882 */ /* 0x000fe20000000000 */
[----:B------:R-:W-:Y:S01]  /*13c0*/  UMOV UR19, 0x40000040 ;  /* 0x4000004000137882 */ /* 0x000fe20000000000 */
[----:B------:R-:W-:-:S02]  /*13d0*/  WARPGROUP.DEPBAR.LE gsb0, 0x0 ;  /* 0x00008000000079c5 */ /* 0x000fc40000010000 */
[----:B------:R-:W-:-:S06]  /*13e0*/  WARPGROUP.ARRIVE ;  /* 0x00000000000079c5 */ /* 0x000fcc0000000000 */
[----:B------:R-:W-:Y:S03]  /*13f0*/  HGMMA.64x96x16.F32.BF16 R24, gdesc[UR8], R24, gsb0 ;  /* 0x01600000081879f0 */ /* 0x000fe60008001818 */
[----:B------:R-:W-:Y:S02]  /*1400*/  WARPGROUP.DEPBAR.LE gsb0, 0x0 ;  /* 0x00008000000079c5 */ /* 0x000fe40000010000 */
[----:B------:R-:W-:-:S06]  /*1410*/  WARPGROUP.ARRIVE ;  /* 0x00000000000079c5 */ /* 0x000fcc0000000000 */
[----:B------:R-:W-:Y:S03]  /*1420*/  HGMMA.64x96x16.F32.BF16 R24, gdesc[UR12], R24, gsb0 ;  /* 0x016000000c1879f0 */ /* 0x000fe60008001818 */
[----:B------:R-:W-:Y:S02]  /*1430*/  WARPGROUP.DEPBAR.LE gsb0, 0x0 ;  /* 0x00008000000079c5 */ /* 0x000fe40000010000 */
[----:B------:R-:W-:-:S06]  /*1440*/  WARPGROUP.ARRIVE ;  /* 0x00000000000079c5 */ /* 0x000fcc0000000000 */
[----:B------:R-:W-:Y:S03]  /*1450*/  HGMMA.64x96x16.F32.BF16 R24, gdesc[UR16], R24, gsb0 ;  /* 0x01600000101879f0 */ /* 0x000fe60008001818 */
[----:B------:R-:W-:Y:S02]  /*1460*/  WARPGROUP.DEPBAR.LE gsb0, 0x0 ;  /* 0x00008000000079c5 */ /* 0x000fe40000010000 */
[----:B------:R-:W3:Y:S02]  /*1470*/  SYNCS.PHASECHK.TRANS64.TRYWAIT P1, [UR41+0x32410], R0 ;  /* 0x03241000ff0075a7 */ /* 0x000ee40008020169 */
[----:B---3--:R-:W-:Y:S05]  /*1480*/  @!P1 BRA `(.L_x_129) ;  /* 0x0000009400e89947 */ /* 0x008fea0003800000 */
.L_x_205:
[----:B------:R-:W-:Y:S05]  /*1490*/  @!P0 BRA `(.L_x_130) ;  /* 0x0000000000048947 */ /* 0x000fea0003800000 */
[----:B------:R-:W-:Y:S01]  /*14a0*/  BPT.TRAP 0x1 ;  /* 0x000000040000795c */ /* 0x000fe20000300000 */
.L_x_130:
[----:B------:R4:W1:Y:S01]  /*14b0*/  SYNCS.PHASECHK.TRANS64.TRYWAIT P1, [UR26+0x32450], R3 ;  /* 0x03245003ff0075a7 */ /* 0x000862000802015a */
[----:B------:R-:W-:Y:S05]  /*14c0*/  @!P0 BRA `(.L_x_131) ;  /* 0x0000000000048947 */ /* 0x000fea0003800000 */
[----:B------:R-:W-:Y:S01]  /*14d0*/  BPT.TRAP 0x1 ;  /* 0x000000040000795c */ /* 0x000fe20000300000 */
.L_x_131:
[----:B-1----:R-:W-:Y:S05]  /*14e0*/  @P1 BRA `(.L_x_132) ;  /* 0x0000000000081947 */ /* 0x002fea0003800000 */
[----:B------:R-:W1:Y:S02]  /*14f0*/  SYNCS.PHASECHK.TRANS64.TRYWAIT P1, [UR26+0x32450], R3 ;  /* 0x03245003ff0075a7 */ /* 0x000e64000802015a */
[----:B-1----:R-:W-:Y:S05]  /*1500*/  @!P1 BRA `(.L_x_133) ;  /* 0x0000009400e09947 */ /* 0x002fea0003800000 */
.L_x_132:
[----:B------:R-:W-:Y:S01]  /*1510*/  UIADD3 UR6, UR41, 0x400, URZ ;  /* 0x0000040029067890 */ /* 0x000fe2000fffe03f */
[----:B------:R-:W-:Y:S01]  /*1520*/  WARPGROUP.ARRIVE ;  /* 0x00000000000079c5 */ /* 0x000fe20000000000 */
[----:B------:R-:W-:-:S05]  /*1530*/  ULOP3.LUT UR7, UR52, 0x10000, URZ, 0xfc, !UPT ;  /* 0x0001000034077892 */ /* 0x000fca000f8efc3f */
[----:B------:R-:W5:Y:S01]  /*1540*/  S2R R12, SR_TID.X ;  /* 0x00000000000c7919 */ /* 0x000f620000002100 */
[----:B------:R-:W-:Y:S01]  /*1550*/  USHF.R.U32.HI UR6, URZ, 0x4, UR6 ;  /* 0x000000043f067899 */ /* 0x000fe20008011606 */
[----:B------:R-:W-:Y:S01]  /*1560*/  UMOV UR21, 0x40000040 ;  /* 0x4000004000157882 */ /* 0x000fe20000000000 */
[----:B------:R-:W-:Y:S02]  /*1570*/  UMOV UR23, 0x40000040 ;  /* 0x4000004000177882 */ /* 0x000fe40000000000 */
[----:B------:R-:W-:Y:S01]  /*1580*/  ULOP3.LUT UR6, UR6, 0x3fff, URZ, 0xc0, !UPT ;  /* 0x00003fff06067892 */ /* 0x000fe2000f8ec03f */
[----:B------:R-:W-:Y:S01]  /*1590*/  UMOV UR20, UR7 ;  /* 0x0000000700147c82 */ /* 0x000fe20008000000 */
[----:B------:R-:W-:Y:S02]  /*15a0*/  ULDC UR27, c[0x0][0xa80] ;  /* 0x0002a000001b7ab9 */ /* 0x000fe40000000800 */
[----:B------:R-:W-:Y:S02]  /*15b0*/  ULOP3.LUT UR25, UR6, 0x10000, URZ, 0xfc, !UPT ;  /* 0x0001000006197892 */ /* 0x000fe4000f8efc3f */
[----:B------:R-:W-:-:S02]  /*15c0*/  UISETP.GE.AND UP0, UPT, UR47, 0x61, UPT ;  /* 0x000000612f00788c */ /* 0x000fc4000bf06270 */
[----:B------:R-:W-:-:S07]  /*15d0*/  UIMAD UR10, UR39, 0xc00, UR25 ;  /* 0x00000c00270a78a4 */ /* 0x000fce000f8e0219 */
[----:B------:R-:W-:Y:S02]  /*15e0*/  UMOV UR22, UR10 ;  /* 0x0000000a00167c82 */ /* 0x000fe40008000000 */
[----:B------:R-:W-:Y:S01]  /*15f0*/  HGMMA.64x96x16.F32.BF16 R24, gdesc[UR20], R24, gsb0 ;  /* 0x01600000141879f0 */ /* 0x000fe20008001818 */
[----:B------:R-:W-:Y:S02]  /*1600*/  UIADD3 UR20, UR7, 0x2, URZ ;  /* 0x0000000207147890 */ /* 0x000fe4000fffe03f */
[----:B------:R-:W-:Y:S01]  /*1610*/  UIADD3 UR22, UR10, 0x2, URZ ;  /* 0x000000020a167890 */ /* 0x000fe2000fffe03f */
[----:B------:R-:W-:Y:S01]  /*1620*/  UMOV UR21, 0x40000040 ;  /* 0x4000004000157882 */ /* 0x000fe20000000000 */
[----:B------:R-:W-:Y:S01]  /*1630*/  UMOV UR23, 0x40000040 ;  /* 0x4000004000177882 */ /* 0x000fe20000000000 */
[----:B-----5:R-:W-:Y:S01]  /*1640*/  LOP3.LUT R12, R12, 0x7f, RZ, 0xc0, !PT ;  /* 0x0000007f0c0c7812 */ /* 0x020fe200078ec0ff */
[----:B------:R-:W-:Y:S02]  /*1650*/  WARPGROUP.DEPBAR.LE gsb0, 0x0 ;  /* 0x00008000000079c5 */ /* 0x000fe40000010000 */
[----:B------:R-:W-:-:S06]  /*1660*/  WARPGROUP.ARRIVE ;  /* 0x00000000000079c5 */ /* 0x000fcc0000000000 */
[----:B------:R-:W-:Y:S01]  /*1670*/  HGMMA.64x96x16.F32.BF16 R24, gdesc[UR20], R24, gsb0 ;  /* 0x01600000141879f0 */ /* 0x000fe20008001818 */
[----:B------:R-:W-:Y:S02]  /*1680*/  UIADD3 UR20, UR7, 0x4, URZ ;  /* 0x0000000407147890 */ /* 0x000fe4000fffe03f */
[----:B------:R-:W-:Y:S01]  /*1690*/  UIADD3 UR22, UR10, 0x4, URZ ;  /* 0x000000040a167890 */ /* 0x000fe2000fffe03f */
[----:B------:R-:W-:Y:S01]  /*16a0*/  UMOV UR21, 0x40000040 ;  /* 0x4000004000157882 */ /* 0x000fe20000000000 */
[----:B------:R-:W-:Y:S01]  /*16b0*/  UMOV UR23, 0x40000040 ;  /* 0x4000004000177882 */ /* 0x000fe20000000000 */
        /* <DEDUP_REMOVED lines=91> */
[----:B------:R-:W-:Y:S01]  /*1c70*/  ULDC UR10, c[0x0][0xad0] ;  /* 0x0002b400000a7ab9 */ /* 0x000fe20000000800 */
[----:B------:R-:W-:-:S04]  /*1c80*/  UIMAD UR7, UR45, -0x60, UR47 ;  /* 0xffffffa02d0778a4 */ /* 0x000fc8000f8e022f */
[----:B------:R-:W-:-:S06]  /*1c90*/  UIADD3 UR7, UR7, 0x60, URZ ;  /* 0x0000006007077890 */ /* 0x000fcc000fffe03f */
[----:B-1-3--:R-:W-:Y:S01]  /*1ca0*/  IMAD.U32 R0, RZ, RZ, UR7 ;  /* 0x00000007ff007e24 */ /* 0x00afe2000f8e00ff */
[----:B------:R-:W-:-:S03]  /*1cb0*/  UMOV UR7, 0x40000040 ;  /* 0x4000004000077882 */ /* 0x000fc60000000000 */
        /* <DEDUP_REMOVED lines=25> */
[----:B------:R-:W1:Y:S01]  /*1e50*/  MUFU.TANH R25, R25 ;  /* 0x0000001900197308 */ /* 0x000e620000002400 */
        /* <DEDUP_REMOVED lines=8> */
[----:B--2-4-:R-:W-:Y:S01]  /*1ee0*/  FSEL R3, R24, -INF , P4 ;  /* 0xff80000018037808 */ /* 0x014fe20002000000 */
[----:B------:R-:W-:Y:S01]  /*1ef0*/  FMUL.FTZ R43, R43, UR10 ;  /* 0x0000000a2b2b7c20 */ /* 0x000fe20008410000 */
[----:B------:R-:W-:Y:S01]  /*1f00*/  FMUL.FTZ R45, R45, UR10 ;  /* 0x0000000a2d2d7c20 */ /* 0x000fe20008410000 */
[----:B------:R-:W-:Y:S01]  /*1f10*/  FMUL.FTZ R46, R46, UR10 ;  /* 0x0000000a2e2e7c20 */ /* 0x000fe20008410000 */
[----:B------:R-:W-:Y:S01]  /*1f20*/  FMUL.FTZ R48, R48, UR10 ;  /* 0x0000000a30307c20 */ /* 0x000fe20008410000 */
[----:B------:R-:W-:Y:S01]  /*1f30*/  FMUL.FTZ R47, R47, UR10 ;  /* 0x0000000a2f2f7c20 */ /* 0x000fe20008410000 */
[----:B------:R-:W-:Y:S01]  /*1f40*/  FMUL.FTZ R49, R49, UR10 ;  /* 0x0000000a31317c20 */ /* 0x000fe20008410000 */
[----:B------:R-:W2:Y:S01]  /*1f50*/  MUFU.TANH R26, R26 ;  /* 0x0000001a001a7308 */ /* 0x000ea20000002400 */
[----:B-1----:R-:W-:Y:S01]  /*1f60*/  FSEL R25, R25, -INF , P5 ;  /* 0xff80000019197808 */ /* 0x002fe20002800000 */
[----:B------:R-:W-:Y:S01]  /*1f70*/  FMUL.FTZ R50, R50, UR10 ;  /* 0x0000000a32327c20 */ /* 0x000fe20008410000 */
[----:B------:R-:W-:Y:S01]  /*1f80*/  FMUL.FTZ R52, R52, UR10 ;  /* 0x0000000a34347c20 */ /* 0x000fe20008410000 */
[----:B------:R-:W-:Y:S01]  /*1f90*/  FMUL.FTZ R51, R51, UR10 ;  /* 0x0000000a33337c20 */ /* 0x000fe20008410000 */
[----:B------:R-:W-:Y:S01]  /*1fa0*/  FMNMX.FTZ R4, R3, R25, !PT ;  /* 0x0000001903047209 */ /* 0x000fe20007810000 */
[----:B------:R-:W-:Y:S01]  /*1fb0*/  FMUL.FTZ R53, R53, UR10 ;  /* 0x0000000a35357c20 */ /* 0x000fe20008410000 */
[----:B------:R-:W-:Y:S01]  /*1fc0*/  FMUL.FTZ R54, R54, UR10 ;  /* 0x0000000a36367c20 */ /* 0x000fe20008410000 */
[----:B------:R-:W1:Y:S01]  /*1fd0*/  MUFU.TANH R27, R27 ;  /* 0x0000001b001b7308 */ /* 0x000e620000002400 */
        /* <DEDUP_REMOVED lines=8> */
[----:B--2---:R-:W-:Y:S01]  /*2060*/  FSEL R26, R26, -INF , P4 ;  /* 0xff8000001a1a7808 */ /* 0x004fe20002000000 */
[----:B------:R-:W-:Y:S01]  /*2070*/  FMUL.FTZ R59, R59, UR10 ;  /* 0x0000000a3b3b7c20 */ /* 0x000fe20008410000 */
[----:B------:R-:W-:Y:S01]  /*2080*/  ISETP.GT.AND P4, PT, R0, 0x18, PT ;  /* 0x000000180000780c */ /* 0x000fe20003f84270 */
[----:B------:R-:W-:Y:S01]  /*2090*/  FMUL.FTZ R61, R61, UR10 ;  /* 0x0000000a3d3d7c20 */ /* 0x000fe20008410000 */
[----:B------:R-:W-:Y:S01]  /*20a0*/  FMUL.FTZ R62, R62, UR10 ;  /* 0x0000000a3e3e7c20 */ /* 0x000fe20008410000 */
[----:B------:R-:W-:Y:S01]  /*20b0*/  FMUL.FTZ R63, R63, UR10 ;  /* 0x0000000a3f3f7c20 */ /* 0x000fe20008410000 */
[----:B------:R-:W-:Y:S01]  /*20c0*/  FMUL.FTZ R64, R64, UR10 ;  /* 0x0000000a40407c20 */ /* 0x000fe20008410000 */
[----:B------:R-:W2:Y:S01]  /*20d0*/  MUFU.TANH R30, R30 ;  /* 0x0000001e001e7308 */ /* 0x000ea20000002400 */
[----:B-1----:R-:W-:Y:S01]  /*20e0*/  FSEL R6, R27, -INF , P5 ;  /* 0xff8000001b067808 */ /* 0x002fe20002800000 */
[----:B------:R-:W-:Y:S01]  /*20f0*/  FMUL.FTZ R66, R66, UR10 ;  /* 0x0000000a42427c20 */ /* 0x000fe20008410000 */
[----:B------:R-:W-:Y:S01]  /*2100*/  ISETP.GT.AND P5, PT, R0, 0x19, PT ;  /* 0x000000190000780c */ /* 0x000fe20003fa4270 */
        /* <DEDUP_REMOVED lines=9> */
[----:B------:R-:W-:-:S03]  /*21a0*/  FMNMX.FTZ R4, R29, R4, !PT ;  /* 0x000000041d047209 */ /* 0x000fc60007810000 */
[----:B------:R-:W3:Y:S01]  /*21b0*/  MUFU.TANH R31, R31 ;  /* 0x0000001f001f7308 */ /* 0x000ee20000002400 */
[----:B--2---:R-:W-:Y:S02]  /*21c0*/  FSEL R30, R30, -INF , P6 ;  /* 0xff8000001e1e7808 */ /* 0x004fe40003000000 */
[----:B------:R-:W-:Y:S02]  /*21d0*/  ISETP.GT.AND P6, PT, R0, 0x20, PT ;  /* 0x000000200000780c */ /* 0x000fe40003fc4270 */
[----:B------:R-:W-:-:S03]  /*21e0*/  FMNMX.FTZ R5, R30, R5, !PT ;  /* 0x000000051e057209 */ /* 0x000fc60007810000 */
[----:B------:R-:W2:Y:S01]  /*21f0*/  MUFU.TANH R33, R33 ;  /* 0x0000002100217308 */ /* 0x000ea20000002400 */
[----:B-1----:R-:W-:-:S04]  /*2200*/  FSEL R163, R32, -INF , P2 ;  /* 0xff80000020a37808 */ /* 0x002fc80001000000 */
[----:B------:R-:W-:-:S03]  /*2210*/  FMNMX.FTZ R4, R163, R4, !PT ;  /* 0x00000004a3047209 */ /* 0x000fc60007810000 */
[----:B------:R-:W1:Y:S01]  /*2220*/  MUFU.TANH R34, R34 ;  /* 0x0000002200227308 */ /* 0x000e620000002400 */
[----:B---3--:R-:W-:Y:S02]  /*2230*/  FSEL R10, R31, -INF , P1 ;  /* 0xff8000001f0a7808 */ /* 0x008fe40000800000 */
[----:B------:R-:W-:Y:S02]  /*2240*/  ISETP.GT.AND P1, PT, R0, 0x21, PT ;  /* 0x000000210000780c */ /* 0x000fe40003f24270 */
[----:B------:R-:W-:-:S03]  /*2250*/  FMNMX.FTZ R5, R10, R5, !PT ;  /* 0x000000050a057209 */ /* 0x000fc60007810000 */
[----:B------:R-:W3:Y:S01]  /*2260*/  MUFU.TANH R36, R36 ;  /* 0x0000002400247308 */ /* 0x000ee20000002400 */
[----:B--2---:R-:W-:-:S04]  /*2270*/  FSEL R165, R33, -INF , P3 ;  /* 0xff80000021a57808 */ /* 0x004fc80001800000 */
[----:B------:R-:W-:-:S03]  /*2280*/  FMNMX.FTZ R4, R165, R4, !PT ;  /* 0x00000004a5047209 */ /* 0x000fc60007810000 */
[----:B------:R-:W2:Y:S01]  /*2290*/  MUFU.TANH R35, R35 ;  /* 0x0000002300237308 */ /* 0x000ea20000002400 */
[----:B-1----:R-:W-:Y:S02]  /*22a0*/  FSEL R174, R34, -INF , P2 ;  /* 0xff80000022ae7808 */ /* 0x002fe40001000000 */
[----:B------:R-:W-:Y:S02]  /*22b0*/  ISETP.GT.AND P2, PT, R0, 0x28, PT ;  /* 0x000000280000780c */ /* 0x000fe40003f44270 */
[----:B------:R-:W-:-:S03]  /*22c0*/  FMNMX.FTZ R5, R174, R5, !PT ;  /* 0x00000005ae057209 */ /* 0x000fc60007810000 */
[----:B------:R-:W1:Y:S01]  /*22d0*/  MUFU.TANH R37, R37 ;  /* 0x0000002500257308 */ /* 0x000e620000002400 */
[----:B---3--:R-:W-:-:S04]  /*22e0*/  FSEL R167, R36, -INF , P4 ;  /* 0xff80000024a77808 */ /* 0x008fc80002000000 */
        /* <DEDUP_REMOVED lines=80> */
[----:B------:R-:W-:-:S05]  /*27f0*/  ISETP.GT.AND P2, PT, R0, 0x58, PT ;  /* 0x000000580000780c */ /* 0x000fca0003f44270 */
[----:B------:R-:W1:Y:S01]  /*2800*/  MUFU.TANH R61, R61 ;  /* 0x0000003d003d7308 */ /* 0x000e620000002400 */
[----:B---3--:R-:W-:Y:S02]  /*2810*/  FSEL R15, R15, -INF , P3 ;  /* 0xff8000000f0f7808 */ /* 0x008fe40001800000 */
[----:B------:R-:W-:Y:S02]  /*2820*/  ISETP.GT.AND P3, PT, R0, 0x59, PT ;  /* 0x000000590000780c */ /* 0x000fe40003f64270 */
[----:B------:R-:W-:-:S03]  /*2830*/  FMNMX.FTZ R0, R20, R5, !PT ;  /* 0x0000000514007209 */ /* 0x000fc60007810000 */
[----:B------:R-:W3:Y:S01]  /*2840*/  MUFU.TANH R62, R62 ;  /* 0x0000003e003e7308 */ /* 0x000ee20000002400 */
[----:B--2---:R-:W-:Y:S02]  /*2850*/  FSEL R175, R60, -INF , P4 ;  /* 0xff8000003caf7808 */ /* 0x004fe40002000000 */
[----:B------:R-:W-:Y:S02]  /*2860*/  FMNMX.FTZ R5, R15, R0, !PT ;  /* 0x000000000f057209 */ /* 0x000fe40007810000 */
[----:B------:R-:W-:-:S03]  /*2870*/  FMNMX.FTZ R4, R175, R4, !PT ;  /* 0x00000004af047209 */ /* 0x000fc60007810000 */
[----:B------:R-:W2:Y:S01]  /*2880*/  MUFU.TANH R14, R64 ;  /* 0x00000040000e7308 */ /* 0x000ea20000002400 */
[----:B-1----:R-:W-:-:S04]  /*2890*/  FSEL R177, R61, -INF , P5 ;  /* 0xff8000003db17808 */ /* 0x002fc80002800000 */
[----:B------:R-:W-:-:S03]  /*28a0*/  FMNMX.FTZ R7, R177, R4, !PT ;  /* 0x00000004b1077209 */ /* 0x000fc60007810000 */
[----:B------:R-:W1:Y:S01]  /*28b0*/  MUFU.TANH R63, R63 ;  /* 0x0000003f003f7308 */ /* 0x000e620000002400 */
[----:B---3--:R-:W-:-:S04]  /*28c0*/  FSEL R170, R62, -INF , P4 ;  /* 0xff8000003eaa7808 */ /* 0x008fc80002000000 */
[----:B------:R-:W-:-:S03]  /*28d0*/  FMNMX.FTZ R5, R170, R5, !PT ;  /* 0x00000005aa057209 */ /* 0x000fc60007810000 */
[----:B------:R-:W3:Y:S01]  /*28e0*/  MUFU.TANH R21, R65 ;  /* 0x0000004100157308 */ /* 0x000ee20000002400 */
[----:B--2---:R-:W-:-:S04]  /*28f0*/  FSEL R14, R14, -INF , P6 ;  /* 0xff8000000e0e7808 */ /* 0x004fc80003000000 */
        /* <DEDUP_REMOVED lines=18> */
[----:B------:R-:W-:Y:S02]  /*2a20*/  FMNMX.FTZ R4, R161, R4, !PT ;  /* 0x00000004a1047209 */ /* 0x000fe40007810000 */
[----:B-1----:R-:W-:-:S03]  /*2a30*/  FSEL R158, R70, -INF , P2 ;  /* 0xff800000469e7808 */ /* 0x002fc60001000000 */
[----:B------:R-:W1:Y:S01]  /*2a40*/  SHFL.BFLY PT, R7, R4, 0x2, 0x1f ;  /* 0x0c401f0004077f89 */ /* 0x000e6200000e0000 */
[----:B------:R-:W-:Y:S02]  /*2a50*/  PLOP3.LUT P2, PT, PT, PT, UP0, 0x80, 0x0 ;  /* 0x000000000000781c */ /* 0x000fe40003f4f008 */
[----:B------:R-:W-:Y:S02]  /*2a60*/  FMNMX.FTZ R5, R158, R5, !PT ;  /* 0x000000059e057209 */ /* 0x000fe40007810000 */
[----:B---3--:R-:W-:-:S04]  /*2a70*/  FSEL R164, R71, -INF , P3 ;  /* 0xff80000047a47808 */ /* 0x008fc80001800000 */
[----:B------:R-:W-:-:S05]  /*2a80*/  FMNMX.FTZ R0, R164, R5, !PT ;  /* 0x00000005a4007209 */ /* 0x000fca0007810000 */
[----:B------:R-:W2:Y:S01]  /*2a90*/  SHFL.BFLY PT, R11, R0, 0x2, 0x1f ;  /* 0x0c401f00000b7f89 */ /* 0x000ea200000e0000 */
[----:B-1----:R-:W-:-:S05]  /*2aa0*/  FMNMX.FTZ R8, R4, R7, !PT ;  /* 0x0000000704087209 */ /* 0x002fca0007810000 */
[----:B------:R-:W1:Y:S01]  /*2ab0*/  SHFL.BFLY PT, R5, R8, 0x1, 0x1f ;  /* 0x0c201f0008057f89 */ /* 0x000e6200000e0000 */
[----:B--2---:R-:W-:-:S05]  /*2ac0*/  FMNMX.FTZ R11, R0, R11, !PT ;  /* 0x0000000b000b7209 */ /* 0x004fca0007810000 */
[----:B------:R-:W2:Y:S01]  /*2ad0*/  SHFL.BFLY PT, R4, R11, 0x1, 0x1f ;  /* 0x0c201f000b047f89 */ /* 0x000ea200000e0000 */
[----:B-1----:R-:W-:-:S04]  /*2ae0*/  FMNMX.FTZ R5, R8, R5, !PT ;  /* 0x0000000508057209 */ /* 0x002fc80007810000 */
[C---:B------:R-:W-:Y:S01]  /*2af0*/  FSETP.NEU.FTZ.AND P1, PT, R5.reuse, -INF , PT ;  /* 0xff8000000500780b */ /* 0x040fe20003f3d000 */
[----:B------:R-:W-:-:S05]  /*2b00*/  FMUL.FTZ R160, R5, UR27 ;  /* 0x0000001b05a07c20 */ /* 0x000fca0008410000 */
[----:B------:R-:W-:-:S05]  /*2b10*/  FSEL R160, R160, RZ, P1 ;  /* 0x000000ffa0a07208 */ /* 0x000fca0000800000 */
[--C-:B------:R-:W-:Y:S01]  /*2b20*/  FFMA.FTZ R8, R9, UR27, -R160.reuse ;  /* 0x0000001b09087c23 */ /* 0x100fe200080108a0 */
[----:B--2---:R-:W-:Y:S01]  /*2b30*/  FMNMX.FTZ R7, R11, R4, !PT ;  /* 0x000000040b077209 */ /* 0x004fe20007810000 */
[--C-:B------:R-:W-:Y:S01]  /*2b40*/  FFMA.FTZ R3, R3, UR27, -R160.reuse ;  /* 0x0000001b03037c23 */ /* 0x100fe200080108a0 */
[--C-:B------:R-:W-:Y:S01]  /*2b50*/  FFMA.FTZ R0, R25, UR27, -R160.reuse ;  /* 0x0000001b19007c23 */ /* 0x100fe200080108a0 */
[--C-:B------:R-:W-:Y:S01]  /*2b60*/  FFMA.FTZ R11, R29, UR27, -R160.reuse ;  /* 0x0000001b1d0b7c23 */ /* 0x100fe200080108a0 */
[C---:B------:R-:W-:Y:S01]  /*2b70*/  FSETP.NEU.FTZ.AND P1, PT, R7.reuse, -INF , PT ;  /* 0xff8000000700780b */ /* 0x040fe20003f3d000 */
[----:B------:R-:W-:Y:S01]  /*2b80*/  FMUL.FTZ R159, R7, UR27 ;  /* 0x0000001b079f7c20 */ /* 0x000fe20008410000 */
[----:B------:R-:W-:Y:S01]  /*2b90*/  MUFU.EX2 R8, R8 ;  /* 0x0000000800087308 */ /* 0x000fe20000000800 */
[--C-:B------:R-:W-:Y:S01]  /*2ba0*/  FFMA.FTZ R166, R165, UR27, -R160.reuse ;  /* 0x0000001ba5a67c23 */ /* 0x100fe200080108a0 */
[--C-:B------:R-:W-:Y:S01]  /*2bb0*/  FFMA.FTZ R165, R167, UR27, -R160.reuse ;  /* 0x0000001ba7a57c23 */ /* 0x100fe200080108a0 */
[--C-:B------:R-:W-:Y:S01]  /*2bc0*/  FFMA.FTZ R163, R163, UR27, -R160.reuse ;  /* 0x0000001ba3a37c23 */ /* 0x100fe200080108a0 */
[----:B------:R-:W-:Y:S01]  /*2bd0*/  FSEL R159, R159, RZ, P1 ;  /* 0x000000ff9f9f7208 */ /* 0x000fe20000800000 */
[--C-:B------:R-:W-:Y:S01]  /*2be0*/  FFMA.FTZ R171, R171, UR27, -R160.reuse ;  /* 0x0000001babab7c23 */ /* 0x100fe200080108a0 */
[----:B------:R-:W-:Y:S01]  /*2bf0*/  ISETP.NE.AND P1, PT, R12, RZ, PT ;  /* 0x000000ff0c00720c */ /* 0x000fe20003f25270 */
[--C-:B------:R-:W-:Y:S01]  /*2c00*/  FFMA.FTZ R181, R181, UR27, -R160.reuse ;  /* 0x0000001bb5b57c23 */ /* 0x100fe200080108a0 */
[----:B------:R-:W-:Y:S01]  /*2c10*/  MOV R12, UR26 ;  /* 0x0000001a000c7c02 */ /* 0x000fe20008000f00 */
[--C-:B------:R-:W-:Y:S01]  /*2c20*/  FFMA.FTZ R13, R6, UR27, -R159.reuse ;  /* 0x0000001b060d7c23 */ /* 0x100fe2000801089f */
[----:B------:R-:W-:Y:S01]  /*2c30*/  IADD3 R6, -R18, 0xb, RZ ;  /* 0x0000000b12067810 */ /* 0x000fe20007ffe1ff */
[--C-:B------:R-:W-:Y:S01]  /*2c40*/  FFMA.FTZ R4, R26, UR27, -R159.reuse ;  /* 0x0000001b1a047c23 */ /* 0x100fe2000801089f */
[--C-:B------:R-:W-:Y:S01]  /*2c50*/  FFMA.FTZ R9, R30, UR27, -R159.reuse ;  /* 0x0000001b1e097c23 */ /* 0x100fe2000801089f */
[--C-:B------:R-:W-:Y:S01]  /*2c60*/  FFMA.FTZ R10, R10, UR27, -R159.reuse ;  /* 0x0000001b0a0a7c23 */ /* 0x100fe2000801089f */
[----:B------:R-:W-:Y:S01]  /*2c70*/  MUFU.EX2 R3, R3 ;  /* 0x0000000300037308 */ /* 0x000fe20000000800 */
[----:B------:R-:W-:Y:S01]  /*2c80*/  ULOP3.LUT UR26, UR6, 0x3000000, URZ, 0xfc, !UPT ;  /* 0x03000000061a7892 */ /* 0x000fe2000f8efc3f */
[--C-:B------:R-:W-:Y:S01]  /*2c90*/  FFMA.FTZ R167, R174, UR27, -R159.reuse ;  /* 0x0000001baea77c23 */ /* 0x100fe2000801089f */
[--C-:B------:R-:W-:Y:S01]  /*2ca0*/  FFMA.FTZ R174, R176, UR27, -R159.reuse ;  /* 0x0000001bb0ae7c23 */ /* 0x100fe2000801089f */
[--C-:B------:R-:W-:Y:S01]  /*2cb0*/  FFMA.FTZ R176, R196, UR27, -R159.reuse ;  /* 0x0000001bc4b07c23 */ /* 0x100fe2000801089f */
[----:B------:R-:W-:Y:S01]  /*2cc0*/  @!P1 VIADD R24, R12, 0x32440 ;  /* 0x000324400c189836 */ /* 0x000fe20000000000 */
[----:B------:R-:W-:Y:S01]  /*2cd0*/  UIMAD UR10, UR39, 0xc00, UR26 ;  /* 0x00000c00270a78a4 */ /* 0x000fe2000f8e021a */
[----:B------:R-:W-:Y:S01]  /*2ce0*/  FFMA.FTZ R196, R193, UR27, -R160 ;  /* 0x0000001bc1c47c23 */ /* 0x000fe200080108a0 */
[----:B------:R-:W1:Y:S01]  /*2cf0*/  MUFU.EX2 R0, R0 ;  /* 0x0000000000007308 */ /* 0x000e620000000800 */
[--C-:B------:R-:W-:Y:S01]  /*2d00*/  FFMA.FTZ R182, R182, UR27, -R159.reuse ;  /* 0x0000001bb6b67c23 */ /* 0x100fe2000801089f */
[----:B------:R-:W-:Y:S01]  /*2d10*/  @!P1 PRMT R24, RZ, 0x654, R24 ;  /* 0x00000654ff189816 */ /* 0x000fe20000000018 */
[----:B------:R2:W-:Y:S06]  /*2d20*/  BAR.ARV R6, 0x100 ;  /* 0x000400060000751d */ /* 0x0005ec0000002000 */
[----:B------:R3:W-:Y:S01]  /*2d30*/  @!P1 SYNCS.ARRIVE.TRANS64.RED.A1T0 RZ, [R24+URZ], RZ ;  /* 0x000000ff18ff99a7 */ /* 0x0007e2000810043f */
[----:B------:R-:W4:Y:S01]  /*2d40*/  MUFU.EX2 R11, R11 ;  /* 0x0000000b000b7308 */ /* 0x000f220000000800 */
[----:B------:R5:W-:Y:S01]  /*2d50*/  BAR.SYNC.DEFER_BLOCKING R172, 0x100 ;  /* 0x000400ac0000751d */ /* 0x000be20000010000 */
[--C-:B------:R-:W-:Y:S01]  /*2d60*/  FFMA.FTZ R193, R192, UR27, -R159.reuse ;  /* 0x0000001bc0c17c23 */ /* 0x100fe2000801089f */
[--C-:B------:R-:W-:Y:S01]  /*2d70*/  FFMA.FTZ R192, R191, UR27, -R160.reuse ;  /* 0x0000001bbfc07c23 */ /* 0x100fe200080108a0 */
[--C-:B------:R-:W-:Y:S01]  /*2d80*/  FFMA.FTZ R178, R178, UR27, -R159.reuse ;  /* 0x0000001bb2b27c23 */ /* 0x100fe2000801089f */
[--C-:B------:R-:W-:Y:S01]  /*2d90*/  FFMA.FTZ R191, R190, UR27, -R159.reuse ;  /* 0x0000001bbebf7c23 */ /* 0x100fe2000801089f */
[--C-:B------:R-:W-:Y:S01]  /*2da0*/  FFMA.FTZ R179, R179, UR27, -R160.reuse ;  /* 0x0000001bb3b37c23 */ /* 0x100fe200080108a0 */
[----:B-1----:R-:W-:Y:S01]  /*2db0*/  F2FP.BF16.F32.PACK_AB R152, R0, R3 ;  /* 0x000000030098723e */ /* 0x002fe200000010ff */
[----:B------:R-:W-:Y:S01]  /*2dc0*/  MUFU.EX2 R4, R4 ;  /* 0x0000000400047308 */ /* 0x000fe20000000800 */
[----:B------:R-:W-:Y:S01]  /*2dd0*/  UMOV UR6, UR10 ;  /* 0x0000000a00067c82 */ /* 0x000fe20008000000 */
[--C-:B-----5:R-:W-:Y:S01]  /*2de0*/  FFMA.FTZ R172, R169, UR27, -R160.reuse ;  /* 0x0000001ba9ac7c23 */ /* 0x120fe200080108a0 */
[--C-:B------:R-:W-:Y:S01]  /*2df0*/  FFMA.FTZ R169, R194, UR27, -R159.reuse ;  /* 0x0000001bc2a97c23 */ /* 0x100fe2000801089f */
[--C-:B------:R-:W-:Y:S01]  /*2e00*/  FFMA.FTZ R194, R185, UR27, -R160.reuse ;  /* 0x0000001bb9c27c23 */ /* 0x100fe200080108a0 */
[--C-:B------:R-:W-:Y:S01]  /*2e10*/  FFMA.FTZ R185, R189, UR27, -R160.reuse ;  /* 0x0000001bbdb97c23 */ /* 0x100fe200080108a0 */
[--C-:B------:R-:W-:Y:S01]  /*2e20*/  FFMA.FTZ R189, R184, UR27, -R159.reuse ;  /* 0x0000001bb8bd7c23 */ /* 0x100fe2000801089f */
[--C-:B------:R-:W-:Y:S01]  /*2e30*/  FFMA.FTZ R184, R188, UR27, -R159.reuse ;  /* 0x0000001bbcb87c23 */ /* 0x100fe2000801089f */
[----:B------:R-:W1:Y:S01]  /*2e40*/  MUFU.EX2 R13, R13 ;  /* 0x0000000d000d7308 */ /* 0x000e620000000800 */
[----:B----4-:R-:W-:Y:S01]  /*2e50*/  F2FP.BF16.F32.PACK_AB R154, R11, R8 ;  /* 0x000000080b9a723e */ /* 0x010fe200000010ff */
[--C-:B------:R-:W-:Y:S01]  /*2e60*/  FFMA.FTZ R188, R183, UR27, -R160.reuse ;  /* 0x0000001bb7bc7c23 */ /* 0x100fe200080108a0 */
[--C-:B------:R-:W-:Y:S01]  /*2e70*/  FFMA.FTZ R183, R187, UR27, -R160.reuse ;  /* 0x0000001bbbb77c23 */ /* 0x100fe200080108a0 */
        /* <DEDUP_REMOVED lines=13> */
[----:B-1----:R-:W-:Y:S01]  /*2f50*/  F2FP.BF16.F32.PACK_AB R153, R13, R4 ;  /* 0x000000040d99723e */ /* 0x002fe200000010ff */
[--C-:B------:R-:W-:Y:S01]  /*2f60*/  FFMA.FTZ R157, R157, UR27, -R160.reuse ;  /* 0x0000001b9d9d7c23 */ /* 0x100fe200080108a0 */
[----:B------:R-:W-:Y:S01]  /*2f70*/  FFMA.FTZ R160, R161, UR27, -R160 ;  /* 0x0000001ba1a07c23 */ /* 0x000fe200080108a0 */
[--C-:B------:R-:W-:Y:S01]  /*2f80*/  FFMA.FTZ R161, R162, UR27, -R159.reuse ;  /* 0x0000001ba2a17c23 */ /* 0x100fe2000801089f */
[--C-:B------:R-:W-:Y:S01]  /*2f90*/  FFMA.FTZ R156, R156, UR27, -R159.reuse ;  /* 0x0000001b9c9c7c23 */ /* 0x100fe2000801089f */
[--C-:B------:R-:W-:Y:S01]  /*2fa0*/  FFMA.FTZ R158, R158, UR27, -R159.reuse ;  /* 0x0000001b9e9e7c23 */ /* 0x100fe2000801089f */
[----:B------:R-:W-:Y:S01]  /*2fb0*/  FFMA.FTZ R159, R164, UR27, -R159 ;  /* 0x0000001ba49f7c23 */ /* 0x000fe2000801089f */
[----:B------:R-:W-:Y:S01]  /*2fc0*/  MUFU.EX2 R163, R163 ;  /* 0x000000a300a37308 */ /* 0x000fe20000000800 */
[----:B------:R-:W-:Y:S01]  /*2fd0*/  FADD.FTZ R3, R3, R0 ;  /* 0x0000000003037221 */ /* 0x000fe20000010000 */
[----:B------:R-:W-:Y:S01]  /*2fe0*/  FADD.FTZ R4, R4, R13 ;  /* 0x0000000d04047221 */ /* 0x000fe20000010000 */
[----:B------:R-:W-:-:S02]  /*2ff0*/  @!P1 VIADD R12, R12, 0x32460 ;  /* 0x000324600c0c9836 */ /* 0x000fc40000000000 */
[----:B------:R-:W-:-:S03]  /*3000*/  FADD.FTZ R8, R8, R3 ;  /* 0x0000000308087221 */ /* 0x000fc60000010000 */
[----:B------:R-:W1:Y:S01]  /*3010*/  MUFU.EX2 R166, R166 ;  /* 0x000000a600a67308 */ /* 0x000e620000000800 */
[C---:B----4-:R-:W-:Y:S01]  /*3020*/  F2FP.BF16.F32.PACK_AB R155, R10.reuse, R9 ;  /* 0x000000090a9b723e */ /* 0x050fe200000010ff */
[----:B------:R-:W-:Y:S01]  /*3030*/  FADD.FTZ R9, R9, R4 ;  /* 0x0000000409097221 */ /* 0x000fe20000010000 */
[----:B------:R-:W-:Y:S01]  /*3040*/  FADD.FTZ R8, R11, R8 ;  /* 0x000000080b087221 */ /* 0x000fe20000010000 */
[----:B------:R-:W-:Y:S01]  /*3050*/  @!P1 PRMT R12, RZ, 0x654, R12 ;  /* 0x00000654ff0c9816 */ /* 0x000fe2000000000c */
[----:B---3--:R-:W-:Y:S01]  /*3060*/  WARPGROUP.ARRIVE ;  /* 0x00000000000079c5 */ /* 0x008fe20000000000 */
[----:B------:R-:W-:Y:S02]  /*3070*/  FADD.FTZ R10, R10, R9 ;  /* 0x000000090a0a7221 */ /* 0x000fe40000010000 */
[----:B------:R-:W-:Y:S03]  /*3080*/  MUFU.EX2 R165, R165 ;  /* 0x000000a500a57308 */ /* 0x000fe60000000800 */
[----:B------:R-:W-:Y:S01]  /*3090*/  HGMMA.64x256x16.F32.BF16 R24, R152, gdesc[UR4].tnspB, RZ, !UPT, gsb0 ;  /* 0x43e0000498187df0 */ /* 0x000fe2000c0018ff */
[----:B------:R-:W-:Y:S01]  /*30a0*/  UIADD3 UR6, UR10, 0x80, URZ ;  /* 0x000000800a067890 */ /* 0x000fe2000fffe03f */
[----:B------:R-:W-:-:S03]  /*30b0*/  UMOV UR7, 0x40000040 ;  /* 0x4000004000077882 */ /* 0x000fc60000000000 */
[----:B------:R-:W-:Y:S08]  /*30c0*/  MUFU.EX2 R172, R172 ;  /* 0x000000ac00ac7308 */ /* 0x000ff00000000800 */
[----:B------:R-:W-:Y:S08]  /*30d0*/  MUFU.EX2 R167, R167 ;  /* 0x000000a700a77308 */ /* 0x000ff00000000800 */
[----:B------:R-:W3:Y:S08]  /*30e0*/  MUFU.EX2 R174, R174 ;  /* 0x000000ae00ae7308 */ /* 0x000ef00000000800 */
[----:B------:R-:W-:Y:S08]  /*30f0*/  MUFU.EX2 R169, R169 ;  /* 0x000000a900a97308 */ /* 0x000ff00000000800 */
[----:B------:R-:W4:Y:S08]  /*3100*/  MUFU.EX2 R176, R176 ;  /* 0x000000b000b07308 */ /* 0x000f300000000800 */
[----:B------:R-:W-:Y:S08]  /*3110*/  MUFU.EX2 R171, R171 ;  /* 0x000000ab00ab7308 */ /* 0x000ff00000000800 */
[----:B------:R-:W5:Y:S08]  /*3120*/  MUFU.EX2 R194, R194 ;  /* 0x000000c200c27308 */ /* 0x000f700000000800 */
[----:B------:R-:W-:Y:S08]  /*3130*/  MUFU.EX2 R185, R185 ;  /* 0x000000b900b97308 */ /* 0x000ff00000000800 */
[----:B------:R-:W-:Y:S08]  /*3140*/  MUFU.EX2 R196, R196 ;  /* 0x000000c400c47308 */ /* 0x000ff00000000800 */
[----:B------:R-:W-:Y:S08]  /*3150*/  MUFU.EX2 R182, R182 ;  /* 0x000000b600b67308 */ /* 0x000ff00000000800 */
[----:B------:R-:W2:Y:S08]  /*3160*/  MUFU.EX2 R189, R189 ;  /* 0x000000bd00bd7308 */ /* 0x000eb00000000800 */
[----:B------:R-:W-:Y:S08]  /*3170*/  MUFU.EX2 R184, R184 ;  /* 0x000000b800b87308 */ /* 0x000ff00000000800 */
[----:B------:R-:W2:Y:S08]  /*3180*/  MUFU.EX2 R193, R193 ;  /* 0x000000c100c17308 */ /* 0x000eb00000000800 */
[----:B------:R-:W-:Y:S08]  /*3190*/  MUFU.EX2 R181, R181 ;  /* 0x000000b500b57308 */ /* 0x000ff00000000800 */
[----:B------:R-:W2:Y:S08]  /*31a0*/  MUFU.EX2 R188, R188 ;  /* 0x000000bc00bc7308 */ /* 0x000eb00000000800 */
        /* <DEDUP_REMOVED lines=18> */
[----:B------:R-:W-:Y:S01]  /*32d0*/  MUFU.EX2 R161, R161 ;  /* 0x000000a100a17308 */ /* 0x000fe20000000800 */
[----:B------:R-:W-:-:S02]  /*32e0*/  WARPGROUP.DEPBAR.LE gsb0, 0x0 ;  /* 0x00008000000079c5 */ /* 0x000fc40000010000 */
[----:B-1----:R-:W-:Y:S01]  /*32f0*/  F2FP.BF16.F32.PACK_AB R152, R166, R163 ;  /* 0x000000a3a698723e */ /* 0x002fe200000010ff */
[----:B------:R-:W-:Y:S01]  /*3300*/  FADD.FTZ R163, R163, R8 ;  /* 0x00000008a3a37221 */ /* 0x000fe20000010000 */
[----:B---3--:R-:W-:Y:S01]  /*3310*/  F2FP.BF16.F32.PACK_AB R153, R174, R167 ;  /* 0x000000a7ae99723e */ /* 0x008fe200000010ff */
[----:B------:R-:W-:Y:S01]  /*3320*/  FADD.FTZ R167, R167, R10 ;  /* 0x0000000aa7a77221 */ /* 0x000fe20000010000 */
[----:B------:R-:W-:Y:S01]  /*3330*/  F2FP.BF16.F32.PACK_AB R154, R172, R165 ;  /* 0x000000a5ac9a723e */ /* 0x000fe200000010ff */
[----:B------:R-:W1:Y:S01]  /*3340*/  MUFU.EX2 R156, R156 ;  /* 0x0000009c009c7308 */ /* 0x000e620000000800 */
[----:B----4-:R-:W-:Y:S01]  /*3350*/  F2FP.BF16.F32.PACK_AB R155, R176, R169 ;  /* 0x000000a9b09b723e */ /* 0x010fe200000010ff */
[----:B------:R-:W-:Y:S01]  /*3360*/  FADD.FTZ R166, R166, R163 ;  /* 0x000000a3a6a67221 */ /* 0x000fe20000010000 */
[----:B------:R-:W-:Y:S02]  /*3370*/  FADD.FTZ R174, R174, R167 ;  /* 0x000000a7aeae7221 */ /* 0x000fe40000010000 */
[----:B------:R-:W-:Y:S01]  /*3380*/  WARPGROUP.ARRIVE ;  /* 0x00000000000079c5 */ /* 0x000fe20000000000 */
[----:B------:R-:W-:Y:S01]  /*3390*/  FADD.FTZ R165, R165, R166 ;  /* 0x000000a6a5a57221 */ /* 0x000fe20000010000 */
[----:B------:R-:W-:Y:S01]  /*33a0*/  FADD.FTZ R169, R169, R174 ;  /* 0x000000aea9a97221 */ /* 0x000fe20000010000 */
[----:B------:R-:W-:Y:S02]  /*33b0*/  MUFU.EX2 R158, R158 ;  /* 0x0000009e009e7308 */ /* 0x000fe40000000800 */
[----:B------:R-:W-:Y:S01]  /*33c0*/  FADD.FTZ R172, R172, R165 ;  /* 0x000000a5acac7221 */ /* 0x000fe20000010000 */
[----:B------:R-:W-:Y:S01]  /*33d0*/  HGMMA.64x256x16.F32.BF16 R24, R152, gdesc[UR4].tnspB, R24, gsb0 ;  /* 0x43e0000498187df0 */ /* 0x000fe20008001818 */
[----:B------:R-:W-:Y:S01]  /*33e0*/  UIADD3 UR6, UR10, 0x100, URZ ;  /* 0x000001000a067890 */ /* 0x000fe2000fffe03f */
[----:B------:R-:W-:Y:S01]  /*33f0*/  FADD.FTZ R169, R176, R169 ;  /* 0x000000a9b0a97221 */ /* 0x000fe20000010000 */
[----:B------:R-:W-:-:S02]  /*3400*/  UMOV UR7, 0x40000040 ;  /* 0x4000004000077882 */ /* 0x000fc40000000000 */
[----:B------:R-:W3:Y:S01]  /*3410*/  MUFU.EX2 R159, R159 ;  /* 0x0000009f009f7308 */ /* 0x000ee20000000800 */
[----:B------:R-:W-:Y:S02]  /*3420*/  WARPGROUP.DEPBAR.LE gsb0, 0x0 ;  /* 0x00008000000079c5 */ /* 0x000fe40000010000 */
[----:B-----5:R-:W-:Y:S01]  /*3430*/  F2FP.BF16.F32.PACK_AB R152, R194, R171 ;  /* 0x000000abc298723e */ /* 0x020fe200000010ff */
[----:B------:R-:W-:Y:S01]  /*3440*/  FADD.FTZ R171, R171, R172 ;  /* 0x000000acabab7221 */ /* 0x000fe20000010000 */
[----:B--2---:R-:W-:Y:S01]  /*3450*/  F2FP.BF16.F32.PACK_AB R153, R189, R182 ;  /* 0x000000b6bd99723e */ /* 0x004fe200000010ff */
[----:B------:R-:W-:Y:S01]  /*3460*/  FADD.FTZ R182, R182, R169 ;  /* 0x000000a9b6b67221 */ /* 0x000fe20000010000 */
[----:B------:R-:W-:Y:S01]  /*3470*/  F2FP.BF16.F32.PACK_AB R154, R196, R185 ;  /* 0x000000b9c49a723e */ /* 0x000fe200000010ff */
[----:B------:R-:W-:Y:S01]  /*3480*/  FADD.FTZ R194, R194, R171 ;  /* 0x000000abc2c27221 */ /* 0x000fe20000010000 */
[----:B------:R-:W-:Y:S01]  /*3490*/  F2FP.BF16.F32.PACK_AB R155, R193, R184 ;  /* 0x000000b8c19b723e */ /* 0x000fe200000010ff */
[----:B------:R-:W-:-:S02]  /*34a0*/  FADD.FTZ R189, R189, R182 ;  /* 0x000000b6bdbd7221 */ /* 0x000fc40000010000 */
[----:B------:R-:W-:Y:S01]  /*34b0*/  FADD.FTZ R185, R185, R194 ;  /* 0x000000c2b9b97221 */ /* 0x000fe20000010000 */
[----:B------:R-:W-:Y:S01]  /*34c0*/  WARPGROUP.ARRIVE ;  /* 0x00000000000079c5 */ /* 0x000fe20000000000 */
[----:B------:R-:W-:Y:S02]  /*34d0*/  FADD.FTZ R184, R184, R189 ;  /* 0x000000bdb8b87221 */ /* 0x000fe40000010000 */
[----:B------:R-:W-:Y:S02]  /*34e0*/  FADD.FTZ R196, R196, R185 ;  /* 0x000000b9c4c47221 */ /* 0x000fe40000010000 */
[----:B------:R-:W-:-:S05]  /*34f0*/  FADD.FTZ R193, R193, R184 ;  /* 0x000000b8c1c17221 */ /* 0x000fca0000010000 */
[----:B------:R-:W-:Y:S01]  /*3500*/  HGMMA.64x256x16.F32.BF16 R24, R152, gdesc[UR4].tnspB, R24, gsb0 ;  /* 0x43e0000498187df0 */ /* 0x000fe20008001818 */
[----:B------:R-:W-:Y:S01]  /*3510*/  UIADD3 UR6, UR10, 0x180, URZ ;  /* 0x000001800a067890 */ /* 0x000fe2000fffe03f */
[----:B------:R-:W-:Y:S01]  /*3520*/  UMOV UR7, 0x40000040 ;  /* 0x4000004000077882 */ /* 0x000fe20000000000 */
[----:B------:R-:W-:Y:S02]  /*3530*/  WARPGROUP.DEPBAR.LE gsb0, 0x0 ;  /* 0x00008000000079c5 */ /* 0x000fe40000010000 */
[----:B------:R-:W-:Y:S01]  /*3540*/  F2FP.BF16.F32.PACK_AB R152, R188, R181 ;  /* 0x000000b5bc98723e */ /* 0x000fe200000010ff */
[----:B------:R-:W-:Y:S01]  /*3550*/  FADD.FTZ R181, R181, R196 ;  /* 0x000000c4b5b57221 */ /* 0x000fe20000010000 */
[----:B------:R-:W-:Y:S01]  /*3560*/  F2FP.BF16.F32.PACK_AB R153, R187, R178 ;  /* 0x000000b2bb99723e */ /* 0x000fe200000010ff */
        /* <DEDUP_REMOVED lines=9> */
[----:B------:R-:W-:-:S08]  /*3600*/  FADD.FTZ R191, R191, R180 ;  /* 0x000000b4bfbf7221 */ /* 0x000fd00000010000 */
        /* <DEDUP_REMOVED lines=23> */
[----:B-1----:R-:W-:Y:S01]  /*3780*/  F2FP.BF16.F32.PACK_AB R153, R156, R161 ;  /* 0x000000a19c99723e */ /* 0x002fe200000010ff */
[----:B------:R-:W-:Y:S01]  /*3790*/  FADD.FTZ R161, R161, R170 ;  /* 0x000000aaa1a17221 */ /* 0x000fe20000010000 */
[----:B------:R-:W-:Y:S01]  /*37a0*/  F2FP.BF16.F32.PACK_AB R154, R160, R157 ;  /* 0x0000009da09a723e */ /* 0x000fe200000010ff */
[----:B------:R-:W-:Y:S01]  /*37b0*/  FADD.FTZ R14, R21, R14 ;  /* 0x0000000e150e7221 */ /* 0x000fe20000010000 */
[----:B---3--:R-:W-:Y:S01]  /*37c0*/  F2FP.BF16.F32.PACK_AB R155, R159, R158 ;  /* 0x0000009e9f9b723e */ /* 0x008fe200000010ff */
[----:B------:R-:W-:-:S02]  /*37d0*/  FADD.FTZ R161, R156, R161 ;  /* 0x000000a19ca17221 */ /* 0x000fc40000010000 */
[----:B------:R-:W-:Y:S01]  /*37e0*/  FADD.FTZ R157, R157, R14 ;  /* 0x0000000e9d9d7221 */ /* 0x000fe20000010000 */
[----:B------:R-:W-:Y:S01]  /*37f0*/  WARPGROUP.ARRIVE ;  /* 0x00000000000079c5 */ /* 0x000fe20000000000 */
[----:B------:R-:W-:Y:S02]  /*3800*/  FADD.FTZ R158, R158, R161 ;  /* 0x000000a19e9e7221 */ /* 0x000fe40000010000 */
[----:B------:R-:W-:Y:S02]  /*3810*/  FADD.FTZ R0, R160, R157 ;  /* 0x0000009da0007221 */ /* 0x000fe40000010000 */
[----:B------:R-:W-:-:S08]  /*3820*/  FADD.FTZ R3, R159, R158 ;  /* 0x0000009e9f037221 */ /* 0x000fd00000010000 */
[----:B------:R-:W-:Y:S03]  /*3830*/  HGMMA.64x256x16.F32.BF16 R24, R152, gdesc[UR4].tnspB, R24, gsb0 ;  /* 0x43e0000498187df0 */ /* 0x000fe60008001818 */
[----:B------:R-:W-:Y:S02]  /*3840*/  WARPGROUP.DEPBAR.LE gsb0, 0x0 ;  /* 0x00008000000079c5 */ /* 0x000fe40000010000 */
[----:B------:R1:W-:Y:S01]  /*3850*/  @!P1 SYNCS.ARRIVE.TRANS64.RED.A1T0 RZ, [R12+URZ], RZ ;  /* 0x000000ff0cff99a7 */ /* 0x0003e2000810043f */
[----:B------:R-:W-:Y:S05]  /*3860*/  @!P2 BRA `(.L_x_134) ;  /* 0x00000028007ca947 */ /* 0x000fea0003800000 */
[----:B------:R-:W-:Y:S01]  /*3870*/  MOV R4, R7 ;  /* 0x0000000700047202 */ /* 0x000fe20000000f00 */
[----:B------:R-:W-:Y:S01]  /*3880*/  IMAD.MOV.U32 R8, RZ, RZ, R5 ;  /* 0x000000ffff087224 */ /* 0x000fe200078e0005 */
[----:B------:R-:W-:Y:S01]  /*3890*/  UIADD3 UR45, UR45, -0x2, URZ ;  /* 0xfffffffe2d2d7890 */ /* 0x000fe2000fffe03f */
[----:B------:R-:W-:Y:S01]  /*38a0*/  ULDC UR28, c[0x0][0xad0] ;  /* 0x0002b400001c7ab9 */ /* 0x000fe20000000800 */
[----:B------:R-:W-:-:S10]  /*38b0*/  ULDC UR27, c[0x0][0xa80] ;  /* 0x0002a000001b7ab9 */ /* 0x000fd40000000800 */
.L_x_143:
        /* <DEDUP_REMOVED lines=10> */
.L_x_135:
[----:B------:R-:W-:Y:S01]  /*3960*/  ULEA UR29, UR39, UR41, 0x3 ;  /* 0x00000029271d7291 */ /* 0x000fe2000f8e183f */
[----:B------:R-:W-:-:S04]  /*3970*/  MOV R5, UR38 ;  /* 0x0000002600057c02 */ /* 0x000fc80008000f00 */
[----:B------:R-:W-:-:S04]  /*3980*/  SHF.L.U32 R5, R5, 0x1f, RZ ;  /* 0x0000001f05057819 */ /* 0x000fc800000006ff */
[----:B------:R2:W3:Y:S01]  /*3990*/  SYNCS.PHASECHK.TRANS64.TRYWAIT P3, [UR29+0x32430], R5 ;  /* 0x03243005ff0075a7 */ /* 0x0004e2000806015d */
[----:B------:R-:W-:Y:S05]  /*39a0*/  @!P0 BRA `(.L_x_136) ;  /* 0x0000000000048947 */ /* 0x000fea0003800000 */
[----:B------:R-:W-:Y:S01]  /*39b0*/  BPT.TRAP 0x1 ;  /* 0x000000040000795c */ /* 0x000fe20000300000 */
.L_x_136:
[----:B---3--:R-:W-:Y:S05]  /*39c0*/  @P3 BRA `(.L_x_137) ;  /* 0x0000000000083947 */ /* 0x008fea0003800000 */
[----:B------:R-:W3:Y:S02]  /*39d0*/  SYNCS.PHASECHK.TRANS64.TRYWAIT P3, [UR29+0x32430], R5 ;  /* 0x03243005ff0075a7 */ /* 0x000ee4000806015d */
[----:B---3--:R-:W-:Y:S05]  /*39e0*/  @!P3 BRA `(.L_x_138) ;  /* 0x0000007000c0b947 */ /* 0x008fea0003800000 */
.L_x_137:
        /* <DEDUP_REMOVED lines=20> */
[----:B------:R-:W-:Y:S05]  /*3b30*/  @!P0 BRA `(.L_x_139) ;  /* 0x0000000000048947 */ /* 0x000fea0003800000 */
[----:B------:R-:W-:Y:S01]  /*3b40*/  BPT.TRAP 0x1 ;  /* 0x000000040000795c */ /* 0x000fe20000300000 */
.L_x_139:
[----:B------:R4:W1:Y:S01]  /*3b50*/  SYNCS.PHASECHK.TRANS64.TRYWAIT P3, [UR29+0x32450], R5 ;  /* 0x03245005ff0075a7 */ /* 0x000862000806015d */
[----:B------:R-:W-:Y:S05]  /*3b60*/  @!P0 BRA `(.L_x_140) ;  /* 0x0000000000048947 */ /* 0x000fea0003800000 */
[----:B------:R-:W-:Y:S01]  /*3b70*/  BPT.TRAP 0x1 ;  /* 0x000000040000795c */ /* 0x000fe20000300000 */
.L_x_140:
[----:B-1----:R-:W-:Y:S05]  /*3b80*/  @P3 BRA `(.L_x_141) ;  /* 0x0000000000083947 */ /* 0x002fea0003800000 */
[----:B------:R-:W1:Y:S02]  /*3b90*/  SYNCS.PHASECHK.TRANS64.TRYWAIT P3, [UR29+0x32450], R5 ;  /* 0x03245005ff0075a7 */ /* 0x000e64000806015d */
[----:B-1----:R-:W-:Y:S05]  /*3ba0*/  @!P3 BRA `(.L_x_142) ;  /* 0x000000700068b947 */ /* 0x002fea0003800000 */
.L_x_141:
[----:B------:R-:W-:Y:S01]  /*3bb0*/  ULEA UR6, UR44, UR41, 0xd ;  /* 0x000000292c067291 */ /* 0x000fe2000f8e683f */
[----:B------:R-:W-:Y:S01]  /*3bc0*/  WARPGROUP.ARRIVE ;  /* 0x00000000000079c5 */ /* 0x000fe20000000000 */
[----:B------:R-:W-:Y:S02]  /*3bd0*/  UIMAD UR7, UR39, 0xc00, UR25 ;  /* 0x00000c00270778a4 */ /* 0x000fe4000f8e0219 */
[----:B------:R-:W-:Y:S01]  /*3be0*/  UIADD3 UR6, UR6, 0x22400, URZ ;  /* 0x0002240006067890 */ /* 0x000fe2000fffe03f */
[----:B------:R-:W-:Y:S01]  /*3bf0*/  UMOV UR23, 0x40000040 ;  /* 0x4000004000177882 */ /* 0x000fe20000000000 */
[----:B------:R-:W-:Y:S02]  /*3c00*/  UMOV UR21, 0x40000040 ;  /* 0x4000004000157882 */ /* 0x000fe40000000000 */
[----:B------:R-:W-:Y:S01]  /*3c10*/  USHF.R.U32.HI UR6, URZ, 0x4, UR6 ;  /* 0x000000043f067899 */ /* 0x000fe20008011606 */
[----:B------:R-:W-:Y:S01]  /*3c20*/  UMOV UR22, UR7 ;  /* 0x0000000700167c82 */ /* 0x000fe20008000000 */
[----:B------:R-:W-:-:S02]  /*3c30*/  UIMAD UR10, UR39, 0xc00, UR26 ;  /* 0x00000c00270a78a4 */ /* 0x000fc4000f8e021a */
[----:B------:R-:W-:-:S04]  /*3c40*/  ULOP3.LUT UR6, UR6, 0x3fff, URZ, 0xc0, !UPT ;  /* 0x00003fff06067892 */ /* 0x000fc8000f8ec03f */
[----:B------:R-:W-:-:S07]  /*3c50*/  ULOP3.LUT UR6, UR6, 0x10000, URZ, 0xfc, !UPT ;  /* 0x0001000006067892 */ /* 0x000fce000f8efc3f */
[----:B------:R-:W-:Y:S02]  /*3c60*/  UMOV UR20, UR6 ;  /* 0x0000000600147c82 */ /* 0x000fe40008000000 */
        /* <DEDUP_REMOVED lines=103> */
[----:B------:R-:W-:Y:S01]  /*42e0*/  UMOV UR6, UR10 ;  /* 0x0000000a00067c82 */ /* 0x000fe20008000000 */
[----:B------:R-:W-:Y:S01]  /*42f0*/  UMOV UR7, 0x40000040 ;  /* 0x4000004000077882 */ /* 0x000fe20000000000 */
        /* <DEDUP_REMOVED lines=10> */
[----:B------:R-:W5:Y:S01]  /*43a0*/  MUFU.TANH R11, R11 ;  /* 0x0000000b000b7308 */ /* 0x000f620000002400 */
[----:B------:R-:W-:Y:S01]  /*43b0*/  FMUL.FTZ R12, R161, UR28 ;  /* 0x0000001ca10c7c20 */ /* 0x000fe20008410000 */
[----:B------:R-:W-:Y:S01]  /*43c0*/  FMUL.FTZ R13, R162, UR28 ;  /* 0x0000001ca20d7c20 */ /* 0x000fe20008410000 */
[----:B------:R-:W-:Y:S01]  /*43d0*/  FMUL.FTZ R162, R171, UR28 ;  /* 0x0000001caba27c20 */ /* 0x000fe20008410000 */
[----:B------:R-:W-:Y:S01]  /*43e0*/  FMUL.FTZ R171, R180, UR28 ;  /* 0x0000001cb4ab7c20 */ /* 0x000fe20008410000 */
[----:B------:R-:W-:Y:S01]  /*43f0*/  FMUL.FTZ R21, R164, UR28 ;  /* 0x0000001ca4157c20 */ /* 0x000fe20008410000 */
[----:B-1-3--:R-:W-:Y:S01]  /*4400*/  FMUL.FTZ R6, R155, UR28 ;  /* 0x0000001c9b067c20 */ /* 0x00afe20008410000 */
        /* <DEDUP_REMOVED lines=10> */
[----:B-----5:R-:W-:Y:S01]  /*44b0*/  FMNMX.FTZ R180, R11, R8, !PT ;  /* 0x000000080bb47209 */ /* 0x020fe20007810000 */
[----:B------:R-:W-:Y:S01]  /*44c0*/  FMUL.FTZ R159, R166, UR28 ;  /* 0x0000001ca69f7c20 */ /* 0x000fe20008410000 */
[----:B------:R-:W-:Y:S01]  /*44d0*/  FMUL.FTZ R164, R176, UR28 ;  /* 0x0000001cb0a47c20 */ /* 0x000fe20008410000 */
[----:B------:R-:W-:Y:S01]  /*44e0*/  FMUL.FTZ R161, R167, UR28 ;  /* 0x0000001ca7a17c20 */ /* 0x000fe20008410000 */
[----:B------:R-:W-:Y:S01]  /*44f0*/  FMUL.FTZ R166, R177, UR28 ;  /* 0x0000001cb1a67c20 */ /* 0x000fe20008410000 */
[----:B------:R-:W-:Y:S01]  /*4500*/  FMUL.FTZ R160, R170, UR28 ;  /* 0x0000001caaa07c20 */ /* 0x000fe20008410000 */
[----:B------:R-:W-:Y:S01]  /*4510*/  FMUL.FTZ R169, R175, UR28 ;  /* 0x0000001cafa97c20 */ /* 0x000fe20008410000 */
[----:B------:R-:W3:Y:S01]  /*4520*/  MUFU.TANH R152, R152 ;  /* 0x0000009800987308 */ /* 0x000ee20000002400 */
[----:B--2-4-:R-:W-:Y:S01]  /*4530*/  FMNMX.FTZ R5, R7, R180, !PT ;  /* 0x000000b407057209 */ /* 0x014fe20007810000 */
        /* <DEDUP_REMOVED lines=10> */
[----:B------:R-:W-:Y:S01]  /*45e0*/  FMUL.FTZ R176, R186, UR28 ;  /* 0x0000001cbab07c20 */ /* 0x000fe20008410000 */
[----:B------:R-:W-:Y:S01]  /*45f0*/  FMUL.FTZ R181, R189, UR28 ;  /* 0x0000001cbdb57c20 */ /* 0x000fe20008410000 */
[----:B------:R-:W-:Y:S01]  /*4600*/  FMUL.FTZ R177, R183, UR28 ;  /* 0x0000001cb7b17c20 */ /* 0x000fe20008410000 */
[----:B------:R-:W-:Y:S01]  /*4610*/  FMUL.FTZ R178, R187, UR28 ;  /* 0x0000001cbbb27c20 */ /* 0x000fe20008410000 */
[----:B------:R-:W1:Y:S01]  /*4620*/  MUFU.TANH R12, R12 ;  /* 0x0000000c000c7308 */ /* 0x000e620000002400 */
[----:B---3--:R-:W-:Y:S01]  /*4630*/  FMNMX.FTZ R5, R152, R5, !PT ;  /* 0x0000000598057209 */ /* 0x008fe20007810000 */
[----:B------:R-:W-:Y:S01]  /*4640*/  FMUL.FTZ R183, R190, UR28 ;  /* 0x0000001cbeb77c20 */ /* 0x000fe20008410000 */
[----:B------:R-:W-:Y:S01]  /*4650*/  FMUL.FTZ R185, R191, UR28 ;  /* 0x0000001cbfb97c20 */ /* 0x000fe20008410000 */
[----:B------:R-:W-:Y:S01]  /*4660*/  FMUL.FTZ R189, R195, UR28 ;  /* 0x0000001cc3bd7c20 */ /* 0x000fe20008410000 */
[----:B------:R-:W-:-:S03]  /*4670*/  FMUL.FTZ R191, R198, UR28 ;  /* 0x0000001cc6bf7c20 */ /* 0x000fc60008410000 */
        /* <DEDUP_REMOVED lines=29> */
[----:B------:R-:W-:-:S06]  /*4850*/  FMUL.FTZ R182, R193, UR28 ;  /* 0x0000001cc1b67c20 */ /* 0x000fcc0008410000 */
        /* <DEDUP_REMOVED lines=16> */
[----:B--2---:R-:W-:Y:S01]  /*4960*/  FMNMX.FTZ R5, R173, R186, !PT ;  /* 0x000000baad057209 */ /* 0x004fe20007810000 */
[----:B------:R-:W-:Y:S01]  /*4970*/  FMUL.FTZ R186, R196, UR28 ;  /* 0x0000001cc4ba7c20 */ /* 0x000fe20008410000 */
[----:B------:R-:W-:-:S05]  /*4980*/  IMAD.U32 R196, RZ, RZ, UR29 ;  /* 0x0000001dffc47e24 */ /* 0x000fca000f8e00ff */
[----:B------:R-:W2:Y:S01]  /*4990*/  MUFU.TANH R169, R169 ;  /* 0x000000a900a97308 */ /* 0x000ea20000002400 */
[----:B-1----:R-:W-:-:S07]  /*49a0*/  FMNMX.FTZ R188, R167, R188, !PT ;  /* 0x000000bca7bc7209 */ /* 0x002fce0007810000 */
[----:B------:R-:W1:Y:S01]  /*49b0*/  MUFU.TANH R174, R174 ;  /* 0x000000ae00ae7308 */ /* 0x000e620000002400 */
[----:B---3--:R-:W-:-:S07]  /*49c0*/  FMNMX.FTZ R153, R172, R5, !PT ;  /* 0x00000005ac997209 */ /* 0x008fce0007810000 */
[----:B------:R-:W3:Y:S01]  /*49d0*/  MUFU.TANH R168, R168 ;  /* 0x000000a800a87308 */ /* 0x000ee20000002400 */
[----:B--2---:R-:W-:Y:S01]  /*49e0*/  FMNMX.FTZ R5, R169, R188, !PT ;  /* 0x000000bca9057209 */ /* 0x004fe20007810000 */
[----:B------:R-:W-:-:S06]  /*49f0*/  FMUL.FTZ R188, R197, UR28 ;  /* 0x0000001cc5bc7c20 */ /* 0x000fcc0008410000 */
        /* <DEDUP_REMOVED lines=32> */
[----:B-1----:R-:W-:-:S05]  /*4c00*/  FMNMX.FTZ R153, R188, R153, !PT ;  /* 0x00000099bc997209 */ /* 0x002fca0007810000 */
[----:B------:R-:W1:Y:S02]  /*4c10*/  SHFL.BFLY PT, R194, R153, 0x2, 0x1f ;  /* 0x0c401f0099c27f89 */ /* 0x000e6400000e0000 */
[----:B------:R-:W4:Y:S01]  /*4c20*/  MUFU.TANH R192, R192 ;  /* 0x000000c000c07308 */ /* 0x000f220000002400 */
[----:B---3--:R-:W-:-:S04]  /*4c30*/  FMNMX.FTZ R190, R189, R190, !PT ;  /* 0x000000bebdbe7209 */ /* 0x008fc80007810000 */
[----:B--2---:R-:W-:-:S04]  /*4c40*/  FMNMX.FTZ R5, R191, R190, !PT ;  /* 0x000000bebf057209 */ /* 0x004fc80007810000 */
[----:B----4-:R-:W-:-:S05]  /*4c50*/  FMNMX.FTZ R155, R192, R5, !PT ;  /* 0x00000005c09b7209 */ /* 0x010fca0007810000 */
[----:B------:R-:W2:Y:S01]  /*4c60*/  SHFL.BFLY PT, R190, R155, 0x2, 0x1f ;  /* 0x0c401f009bbe7f89 */ /* 0x000ea200000e0000 */
[----:B-1----:R-:W-:-:S05]  /*4c70*/  FMNMX.FTZ R194, R153, R194, !PT ;  /* 0x000000c299c27209 */ /* 0x002fca0007810000 */
[----:B------:R-:W1:Y:S01]  /*4c80*/  SHFL.BFLY PT, R5, R194, 0x1, 0x1f ;  /* 0x0c201f00c2057f89 */ /* 0x000e6200000e0000 */
[----:B--2---:R-:W-:-:S05]  /*4c90*/  FMNMX.FTZ R190, R155, R190, !PT ;  /* 0x000000be9bbe7209 */ /* 0x004fca0007810000 */
[----:B------:R-:W2:Y:S01]  /*4ca0*/  SHFL.BFLY PT, R153, R190, 0x1, 0x1f ;  /* 0x0c201f00be997f89 */ /* 0x000ea200000e0000 */
[----:B-1----:R-:W-:-:S05]  /*4cb0*/  FMNMX.FTZ R5, R194, R5, !PT ;  /* 0x00000005c2057209 */ /* 0x002fca0007810000 */
[C---:B------:R-:W-:Y:S01]  /*4cc0*/  FADD.FTZ R8, -R5.reuse, R8 ;  /* 0x0000000805087221 */ /* 0x040fe20000010100 */
[----:B------:R-:W-:-:S03]  /*4cd0*/  FMUL.FTZ R193, R5, UR27 ;  /* 0x0000001b05c17c20 */ /* 0x000fc60008410000 */
[----:B------:R-:W-:Y:S01]  /*4ce0*/  FMUL.FTZ R187, R8, UR27 ;  /* 0x0000001b08bb7c20 */ /* 0x000fe20008410000 */
[--C-:B------:R-:W-:Y:S01]  /*4cf0*/  FFMA.FTZ R8, R11, UR27, -R193.reuse ;  /* 0x0000001b0b087c23 */ /* 0x100fe200080108c1 */
[--C-:B------:R-:W-:Y:S01]  /*4d00*/  FFMA.FTZ R11, R7, UR27, -R193.reuse ;  /* 0x0000001b070b7c23 */ /* 0x100fe200080108c1 */
[--C-:B------:R-:W-:Y:S01]  /*4d10*/  FFMA.FTZ R195, R152, UR27, -R193.reuse ;  /* 0x0000001b98c37c23 */ /* 0x100fe200080108c1 */
[----:B------:R-:W-:Y:S02]  /*4d20*/  @!P1 VIADD R152, R196, 0x32440 ;  /* 0x00032440c4989836 */ /* 0x000fe40000000000 */
[--C-:B------:R-:W-:Y:S01]  /*4d30*/  FFMA.FTZ R154, R154, UR27, -R193.reuse ;  /* 0x0000001b9a9a7c23 */ /* 0x100fe200080108c1 */
[----:B------:R-:W1:Y:S01]  /*4d40*/  MUFU.EX2 R187, R187 ;  /* 0x000000bb00bb7308 */ /* 0x000e620000000800 */
[--C-:B------:R-:W-:Y:S01]  /*4d50*/  FFMA.FTZ R197, R12, UR27, -R193.reuse ;  /* 0x0000001b0cc57c23 */ /* 0x100fe200080108c1 */
[--C-:B------:R-:W-:Y:S01]  /*4d60*/  FFMA.FTZ R12, R21, UR27, -R193.reuse ;  /* 0x0000001b150c7c23 */ /* 0x100fe200080108c1 */
[----:B------:R-:W-:Y:S01]  /*4d70*/  @!P1 PRMT R152, RZ, 0x654, R152 ;  /* 0x00000654ff989816 */ /* 0x000fe20000000098 */
[--C-:B------:R-:W-:Y:S01]  /*4d80*/  FFMA.FTZ R21, R157, UR27, -R193.reuse ;  /* 0x0000001b9d157c23 */ /* 0x100fe200080108c1 */
[--C-:B------:R-:W-:Y:S01]  /*4d90*/  FFMA.FTZ R10, R10, UR27, -R193.reuse ;  /* 0x0000001b0a0a7c23 */ /* 0x100fe200080108c1 */
[--C-:B------:R-:W-:Y:S01]  /*4da0*/  FFMA.FTZ R156, R156, UR27, -R193.reuse ;  /* 0x0000001b9c9c7c23 */ /* 0x100fe200080108c1 */
[--C-:B------:R-:W-:Y:S01]  /*4db0*/  FFMA.FTZ R164, R164, UR27, -R193.reuse ;  /* 0x0000001ba4a47c23 */ /* 0x100fe200080108c1 */
[----:B--2---:R-:W-:Y:S01]  /*4dc0*/  FMNMX.FTZ R7, R190, R153, !PT ;  /* 0x00000099be077209 */ /* 0x004fe20007810000 */
[----:B------:R-:W-:Y:S01]  /*4dd0*/  MUFU.EX2 R8, R8 ;  /* 0x0000000800087308 */ /* 0x000fe20000000800 */
[----:B------:R-:W-:Y:S01]  /*4de0*/  IADD3 R153, R18, 0x8, RZ ;  /* 0x0000000812997810 */ /* 0x000fe20007ffe0ff */
[--C-:B------:R-:W-:Y:S01]  /*4df0*/  FFMA.FTZ R172, R172, UR27, -R193.reuse ;  /* 0x0000001bacac7c23 */ /* 0x100fe200080108c1 */
[----:B------:R-:W-:Y:S01]  /*4e00*/  FFMA.FTZ R180, R180, UR27, -R193 ;  /* 0x0000001bb4b47c23 */ /* 0x000fe200080108c1 */
[C---:B------:R-:W-:Y:S01]  /*4e10*/  FMUL.FTZ R198, R7.reuse, UR27 ;  /* 0x0000001b07c67c20 */ /* 0x040fe20008410000 */
[----:B------:R-:W-:Y:S01]  /*4e20*/  FADD.FTZ R4, -R7, R4 ;  /* 0x0000000407047221 */ /* 0x000fe20000010100 */
[----:B------:R-:W-:-:S02]  /*4e30*/  @!P1 VIADD R196, R196, 0x32460 ;  /* 0x00032460c4c49836 */ /* 0x000fc40000000000 */
[--C-:B------:R-:W-:Y:S01]  /*4e40*/  FFMA.FTZ R194, R6, UR27, -R198.reuse ;  /* 0x0000001b06c27c23 */ /* 0x100fe200080108c6 */
[----:B------:R-:W-:Y:S01]  /*4e50*/  IADD3 R6, -R18, 0xb, RZ ;  /* 0x0000000b12067810 */ /* 0x000fe20007ffe1ff */
[----:B------:R-:W-:Y:S01]  /*4e60*/  FMUL.FTZ R4, R4, UR27 ;  /* 0x0000001b04047c20 */ /* 0x000fe20008410000 */
[--C-:B------:R-:W-:Y:S01]  /*4e70*/  FFMA.FTZ R9, R9, UR27, -R198.reuse ;  /* 0x0000001b09097c23 */ /* 0x100fe200080108c6 */
[--C-:B------:R-:W-:Y:S01]  /*4e80*/  FFMA.FTZ R14, R14, UR27, -R198.reuse ;  /* 0x0000001b0e0e7c23 */ /* 0x100fe200080108c6 */
[--C-:B------:R-:W-:Y:S01]  /*4e90*/  FFMA.FTZ R15, R15, UR27, -R198.reuse ;  /* 0x0000001b0f0f7c23 */ /* 0x100fe200080108c6 */
[----:B------:R2:W-:Y:S06]  /*4ea0*/  BAR.ARV R6, 0x100 ;  /* 0x000400060000751d */ /* 0x0005ec0000002000 */
[----:B------:R3:W-:Y:S01]  /*4eb0*/  @!P1 SYNCS.ARRIVE.TRANS64.RED.A1T0 RZ, [R152+URZ], RZ ;  /* 0x000000ff98ff99a7 */ /* 0x0007e2000810043f */
[----:B------:R-:W4:Y:S01]  /*4ec0*/  MUFU.EX2 R4, R4 ;  /* 0x0000000400047308 */ /* 0x000f220000000800 */
[-C--:B-1----:R-:W-:Y:S01]  /*4ed0*/  FMUL.FTZ R24, R24, R187.reuse ;  /* 0x000000bb18187220 */ /* 0x082fe20000410000 */
        /* <DEDUP_REMOVED lines=11> */
[-C--:B------:R-:W-:Y:S01]  /*4f90*/  FMUL.FTZ R45, R45, R187.reuse ;  /* 0x000000bb2d2d7220 */ /* 0x080fe20000410000 */
[-C--:B------:R-:W-:Y:S01]  /*4fa0*/  FMUL.FTZ R48, R48, R187.reuse ;  /* 0x000000bb30307220 */ /* 0x080fe20000410000 */
[-C--:B------:R-:W-:Y:S01]  /*4fb0*/  FMUL.FTZ R49, R49, R187.reuse ;  /* 0x000000bb31317220 */ /* 0x080fe20000410000 */
[----:B------:R-:W-:Y:S01]  /*4fc0*/  MUFU.EX2 R190, R154 ;  /* 0x0000009a00be7308 */ /* 0x000fe20000000800 */
[-C--:B------:R-:W-:Y:S01]  /*4fd0*/  FMUL.FTZ R52, R52, R187.reuse ;  /* 0x000000bb34347220 */ /* 0x080fe20000410000 */
[-C--:B------:R-:W-:Y:S01]  /*4fe0*/  FMUL.FTZ R53, R53, R187.reuse ;  /* 0x000000bb35357220 */ /* 0x080fe20000410000 */
[-C--:B------:R-:W-:Y:S01]  /*4ff0*/  FMUL.FTZ R56, R56, R187.reuse ;  /* 0x000000bb38387220 */ /* 0x080fe20000410000 */
[-C--:B------:R-:W-:Y:S01]  /*5000*/  FMUL.FTZ R57, R57, R187.reuse ;  /* 0x000000bb39397220 */ /* 0x080fe20000410000 */
[-C--:B------:R-:W-:Y:S01]  /*5010*/  FMUL.FTZ R60, R60, R187.reuse ;  /* 0x000000bb3c3c7220 */ /* 0x080fe20000410000 */
[-C--:B------:R-:W-:Y:S01]  /*5020*/  FMUL.FTZ R61, R61, R187.reuse ;  /* 0x000000bb3d3d7220 */ /* 0x080fe20000410000 */
[-C--:B------:R-:W-:Y:S01]  /*5030*/  FMUL.FTZ R64, R64, R187.reuse ;  /* 0x000000bb40407220 */ /* 0x080fe20000410000 */
[----:B------:R-:W1:Y:S01]  /*5040*/  MUFU.EX2 R195, R195 ;  /* 0x000000c300c37308 */ /* 0x000e620000000800 */
        /* <DEDUP_REMOVED lines=15> */
[----:B------:R-:W5:Y:S01]  /*5140*/  MUFU.EX2 R194, R194 ;  /* 0x000000c200c27308 */ /* 0x000f620000000800 */
[----:B------:R5:W-:Y:S01]  /*5150*/  BAR.SYNC.DEFER_BLOCKING R153, 0x100 ;  /* 0x000400990000751d */ /* 0x000be20000010000 */
        /* <DEDUP_REMOVED lines=31> */
[-C--:B----4-:R-:W-:Y:S01]  /*5350*/  FMUL.FTZ R26, R26, R4.reuse ;  /* 0x000000041a1a7220 */ /* 0x090fe20000410000 */
        /* <DEDUP_REMOVED lines=63> */
[----:B---3--:R-:W-:Y:S01]  /*5750*/  F2FP.BF16.F32.PACK_AB R152, R11, R8 ;  /* 0x000000080b98723e */ /* 0x008fe200000010ff */
[--C-:B------:R-:W-:Y:S01]  /*5760*/  FFMA.FTZ R13, R13, UR27, -R198.reuse ;  /* 0x0000001b0d0d7c23 */ /* 0x100fe200080108c6 */
[----:B-1----:R-:W-:Y:S01]  /*5770*/  F2FP.BF16.F32.PACK_AB R154, R195, R190 ;  /* 0x000000bec39a723e */ /* 0x002fe200000010ff */
[--C-:B------:R-:W-:Y:S01]  /*5780*/  FFMA.FTZ R20, R20, UR27, -R198.reuse ;  /* 0x0000001b14147c23 */ /* 0x100fe200080108c6 */
[----:B-----5:R-:W-:Y:S01]  /*5790*/  F2FP.BF16.F32.PACK_AB R153, R194, R9 ;  /* 0x00000009c299723e */ /* 0x020fe200000010ff */
[--C-:B------:R-:W-:Y:S01]  /*57a0*/  FFMA.FTZ R157, R159, UR27, -R198.reuse ;  /* 0x0000001b9f9d7c23 */ /* 0x100fe200080108c6 */
[----:B--2---:R-:W-:Y:S01]  /*57b0*/  F2FP.BF16.F32.PACK_AB R155, R15, R14 ;  /* 0x0000000e0f9b723e */ /* 0x004fe200000010ff */
[--C-:B------:R-:W-:Y:S01]  /*57c0*/  FFMA.FTZ R202, R161, UR27, -R198.reuse ;  /* 0x0000001ba1ca7c23 */ /* 0x100fe200080108c6 */
[----:B------:R-:W-:Y:S01]  /*57d0*/  MUFU.EX2 R10, R10 ;  /* 0x0000000a000a7308 */ /* 0x000fe20000000800 */
[--C-:B------:R-:W-:Y:S01]  /*57e0*/  FFMA.FTZ R159, R158, UR27, -R193.reuse ;  /* 0x0000001b9e9f7c23 */ /* 0x100fe200080108c1 */
[----:B------:R-:W-:Y:S01]  /*57f0*/  WARPGROUP.ARRIVE ;  /* 0x00000000000079c5 */ /* 0x000fe20000000000 */
[--C-:B------:R-:W-:Y:S01]  /*5800*/  FFMA.FTZ R158, R163, UR27, -R193.reuse ;  /* 0x0000001ba39e7c23 */ /* 0x100fe200080108c1 */
[--C-:B------:R-:W-:Y:S01]  /*5810*/  FFMA.FTZ R161, R165, UR27, -R193.reuse ;  /* 0x0000001ba5a17c23 */ /* 0x100fe200080108c1 */
[--C-:B------:R-:W-:Y:S01]  /*5820*/  FFMA.FTZ R163, R162, UR27, -R198.reuse ;  /* 0x0000001ba2a37c23 */ /* 0x100fe200080108c6 */
[--C-:B------:R-:W-:Y:S01]  /*5830*/  FFMA.FTZ R160, R160, UR27, -R198.reuse ;  /* 0x0000001ba0a07c23 */ /* 0x100fe200080108c6 */
[--C-:B------:R-:W-:Y:S01]  /*5840*/  FFMA.FTZ R162, R167, UR27, -R198.reuse ;  /* 0x0000001ba7a27c23 */ /* 0x100fe200080108c6 */
[----:B------:R-:W-:Y:S01]  /*5850*/  HGMMA.64x256x16.F32.BF16 R24, R152, gdesc[UR4].tnspB, R24, gsb0 ;  /* 0x43e0000498187df0 */ /* 0x000fe20008001818 */
[----:B------:R-:W1:Y:S01]  /*5860*/  MUFU.EX2 R197, R197 ;  /* 0x000000c500c57308 */ /* 0x000e620000000800 */
[----:B------:R-:W-:Y:S01]  /*5870*/  UIADD3 UR6, UR10, 0x80, URZ ;  /* 0x000000800a067890 */ /* 0x000fe2000fffe03f */
[--C-:B------:R-:W-:Y:S01]  /*5880*/  FFMA.FTZ R165, R169, UR27, -R198.reuse ;  /* 0x0000001ba9a57c23 */ /* 0x100fe200080108c6 */
[----:B------:R-:W-:Y:S01]  /*5890*/  UMOV UR7, 0x40000040 ;  /* 0x4000004000077882 */ /* 0x000fe20000000000 */
        /* <DEDUP_REMOVED lines=19> */
[----:B------:R-:W-:Y:S01]  /*59d0*/  FFMA.FTZ R185, R188, UR27, -R193 ;  /* 0x0000001bbcb97c23 */ /* 0x000fe200080108c1 */
[----:B------:R-:W-:Y:S01]  /*59e0*/  MUFU.EX2 R13, R13 ;  /* 0x0000000d000d7308 */ /* 0x000fe20000000800 */
[--C-:B------:R-:W-:Y:S01]  /*59f0*/  FFMA.FTZ R184, R184, UR27, -R198.reuse ;  /* 0x0000001bb8b87c23 */ /* 0x100fe200080108c6 */
[--C-:B------:R-:W-:Y:S01]  /*5a00*/  FFMA.FTZ R189, R189, UR27, -R198.reuse ;  /* 0x0000001bbdbd7c23 */ /* 0x100fe200080108c6 */
[----:B------:R-:W-:Y:S01]  /*5a10*/  FFMA.FTZ R191, R192, UR27, -R198 ;  /* 0x0000001bc0bf7c23 */ /* 0x000fe200080108c6 */
[----:B------:R-:W-:Y:S01]  /*5a20*/  FFMA.FTZ R0, R187, R0, R8 ;  /* 0x00000000bb007223 */ /* 0x000fe20000010008 */
[----:B------:R-:W-:Y:S01]  /*5a30*/  FFMA.FTZ R3, R4, R3, R9 ;  /* 0x0000000304037223 */ /* 0x000fe20000010009 */
[----:B------:R-:W-:Y:S01]  /*5a40*/  @!P1 PRMT R196, RZ, 0x654, R196 ;  /* 0x00000654ffc49816 */ /* 0x000fe200000000c4 */
[----:B------:R-:W-:Y:S01]  /*5a50*/  IMAD.MOV.U32 R4, RZ, RZ, R7 ;  /* 0x000000ffff047224 */ /* 0x000fe200078e0007 */
[----:B------:R-:W2:Y:S01]  /*5a60*/  MUFU.EX2 R20, R20 ;  /* 0x0000001400147308 */ /* 0x000ea20000000800 */
[----:B------:R-:W-:Y:S01]  /*5a70*/  FADD.FTZ R11, R11, R0 ;  /* 0x000000000b0b7221 */ /* 0x000fe20000010000 */
[----:B------:R-:W-:Y:S01]  /*5a80*/  FADD.FTZ R3, R194, R3 ;  /* 0x00000003c2037221 */ /* 0x000fe20000010000 */
[----:B------:R-:W-:-:S02]  /*5a90*/  MOV R8, R5 ;  /* 0x0000000500087202 */ /* 0x000fc40000000f00 */
[----:B------:R-:W-:Y:S01]  /*5aa0*/  FADD.FTZ R190, R190, R11 ;  /* 0x0000000bbebe7221 */ /* 0x000fe20000010000 */
[----:B------:R-:W-:Y:S02]  /*5ab0*/  FADD.FTZ R14, R14, R3 ;  /* 0x000000030e0e7221 */ /* 0x000fe40000010000 */
[----:B------:R-:W-:Y:S01]  /*5ac0*/  MUFU.EX2 R157, R157 ;  /* 0x0000009d009d7308 */ /* 0x000fe20000000800 */
[----:B------:R-:W-:Y:S01]  /*5ad0*/  FADD.FTZ R195, R195, R190 ;  /* 0x000000bec3c37221 */ /* 0x000fe20000010000 */
[----:B------:R-:W-:-:S06]  /*5ae0*/  FADD.FTZ R14, R15, R14 ;  /* 0x0000000e0f0e7221 */ /* 0x000fcc0000010000 */
[----:B------:R-:W3:Y:S08]  /*5af0*/  MUFU.EX2 R202, R202 ;  /* 0x000000ca00ca7308 */ /* 0x000ef00000000800 */
[----:B------:R-:W-:Y:S08]  /*5b00*/  MUFU.EX2 R156, R156 ;  /* 0x0000009c009c7308 */ /* 0x000ff00000000800 */
[----:B------:R-:W4:Y:S08]  /*5b10*/  MUFU.EX2 R159, R159 ;  /* 0x0000009f009f7308 */ /* 0x000f300000000800 */
[----:B------:R-:W-:Y:S08]  /*5b20*/  MUFU.EX2 R158, R158 ;  /* 0x0000009e009e7308 */ /* 0x000ff00000000800 */
[----:B------:R-:W-:Y:S08]  /*5b30*/  MUFU.EX2 R161, R161 ;  /* 0x000000a100a17308 */ /* 0x000ff00000000800 */
[----:B------:R-:W-:Y:S08]  /*5b40*/  MUFU.EX2 R160, R160 ;  /* 0x000000a000a07308 */ /* 0x000ff00000000800 */
[----:B------:R-:W5:Y:S08]  /*5b50*/  MUFU.EX2 R163, R163 ;  /* 0x000000a300a37308 */ /* 0x000f700000000800 */
[----:B------:R-:W-:Y:S08]  /*5b60*/  MUFU.EX2 R162, R162 ;  /* 0x000000a200a27308 */ /* 0x000ff00000000800 */
[----:B------:R-:W5:Y:S08]  /*5b70*/  MUFU.EX2 R165, R165 ;  /* 0x000000a500a57308 */ /* 0x000f700000000800 */
[----:B------:R-:W-:Y:S08]  /*5b80*/  MUFU.EX2 R164, R164 ;  /* 0x000000a400a47308 */ /* 0x000ff00000000800 */
[----:B------:R-:W5:Y:S08]  /*5b90*/  MUFU.EX2 R167, R167 ;  /* 0x000000a700a77308 */ /* 0x000f700000000800 */
        /* <DEDUP_REMOVED lines=16> */
[----:B------:R-:W-:Y:S01]  /*5ca0*/  MUFU.EX2 R182, R182 ;  /* 0x000000b600b67308 */ /* 0x000fe20000000800 */
[----:B------:R-:W-:-:S02]  /*5cb0*/  WARPGROUP.DEPBAR.LE gsb0, 0x0 ;  /* 0x00008000000079c5 */ /* 0x000fc40000010000 */
[----:B-1----:R-:W-:-:S05]  /*5cc0*/  F2FP.BF16.F32.PACK_AB R152, R197, R10 ;  /* 0x0000000ac598723e */ /* 0x002fca00000010ff */
[----:B------:R-:W-:Y:S01]  /*5cd0*/  MUFU.EX2 R185, R185 ;  /* 0x000000b900b97308 */ /* 0x000fe20000000800 */
[----:B--2---:R-:W-:Y:S01]  /*5ce0*/  F2FP.BF16.F32.PACK_AB R153, R20, R13 ;  /* 0x0000000d1499723e */ /* 0x004fe200000010ff */
[----:B------:R-:W-:Y:S01]  /*5cf0*/  FADD.FTZ R10, R10, R195 ;  /* 0x000000c30a0a7221 */ /* 0x000fe20000010000 */
[----:B------:R-:W-:Y:S01]  /*5d00*/  F2FP.BF16.F32.PACK_AB R154, R21, R12 ;  /* 0x0000000c159a723e */ /* 0x000fe200000010ff */
[----:B------:R-:W-:Y:S01]  /*5d10*/  FADD.FTZ R13, R13, R14 ;  /* 0x0000000e0d0d7221 */ /* 0x000fe20000010000 */
[----:B---3--:R-:W-:Y:S01]  /*5d20*/  F2FP.BF16.F32.PACK_AB R155, R202, R157 ;  /* 0x0000009dca9b723e */ /* 0x008fe200000010ff */
[----:B------:R-:W-:Y:S02]  /*5d30*/  FADD.FTZ R197, R197, R10 ;  /* 0x0000000ac5c57221 */ /* 0x000fe40000010000 */
[----:B------:R-:W-:Y:S01]  /*5d40*/  MUFU.EX2 R184, R184 ;  /* 0x000000b800b87308 */ /* 0x000fe20000000800 */
[----:B------:R-:W-:Y:S01]  /*5d50*/  WARPGROUP.ARRIVE ;  /* 0x00000000000079c5 */ /* 0x000fe20000000000 */
[----:B------:R-:W-:Y:S01]  /*5d60*/  FADD.FTZ R20, R20, R13 ;  /* 0x0000000d14147221 */ /* 0x000fe20000010000 */
[----:B------:R-:W-:-:S03]  /*5d70*/  FADD.FTZ R12, R12, R197 ;  /* 0x000000c50c0c7221 */ /* 0x000fc60000010000 */
[----:B------:R-:W-:Y:S01]  /*5d80*/  FADD.FTZ R157, R157, R20 ;  /* 0x000000149d9d7221 */ /* 0x000fe20000010000 */
[----:B------:R-:W-:Y:S01]  /*5d90*/  HGMMA.64x256x16.F32.BF16 R24, R152, gdesc[UR4].tnspB, R24, gsb0 ;  /* 0x43e0000498187df0 */ /* 0x000fe20008001818 */
[----:B------:R-:W-:Y:S01]  /*5da0*/  UIADD3 UR6, UR10, 0x100, URZ ;  /* 0x000001000a067890 */ /* 0x000fe2000fffe03f */
[----:B------:R-:W1:Y:S01]  /*5db0*/  MUFU.EX2 R189, R189 ;  /* 0x000000bd00bd7308 */ /* 0x000e620000000800 */
[----:B------:R-:W-:Y:S01]  /*5dc0*/  UMOV UR7, 0x40000040 ;  /* 0x4000004000077882 */ /* 0x000fe20000000000 */
[----:B------:R-:W-:Y:S01]  /*5dd0*/  FADD.FTZ R21, R21, R12 ;  /* 0x0000000c15157221 */ /* 0x000fe20000010000 */
[----:B------:R-:W-:-:S05]  /*5de0*/  FADD.FTZ R157, R202, R157 ;  /* 0x0000009dca9d7221 */ /* 0x000fca0000010000 */
[----:B------:R-:W-:Y:S08]  /*5df0*/  MUFU.EX2 R186, R186 ;  /* 0x000000ba00ba7308 */ /* 0x000ff00000000800 */
[----:B------:R-:W2:Y:S01]  /*5e00*/  MUFU.EX2 R191, R191 ;  /* 0x000000bf00bf7308 */ /* 0x000ea20000000800 */
[----:B------:R-:W-:Y:S02]  /*5e10*/  WARPGROUP.DEPBAR.LE gsb0, 0x0 ;  /* 0x00008000000079c5 */ /* 0x000fe40000010000 */
[----:B----4-:R-:W-:Y:S01]  /*5e20*/  F2FP.BF16.F32.PACK_AB R152, R159, R156 ;  /* 0x0000009c9f98723e */ /* 0x010fe200000010ff */
[----:B------:R-:W-:Y:S01]  /*5e30*/  FADD.FTZ R156, R156, R21 ;  /* 0x000000159c9c7221 */ /* 0x000fe20000010000 */
[----:B-----5:R-:W-:Y:S01]  /*5e40*/  F2FP.BF16.F32.PACK_AB R153, R163, R160 ;  /* 0x000000a0a399723e */ /* 0x020fe200000010ff */
        /* <DEDUP_REMOVED lines=9> */
[----:B------:R-:W-:Y:S01]  /*5ee0*/  FADD.FTZ R165, R165, R162 ;  /* 0x000000a2a5a57221 */ /* 0x000fe20000010000 */
[----:B------:R-:W-:Y:S01]  /*5ef0*/  HGMMA.64x256x16.F32.BF16 R24, R152, gdesc[UR4].tnspB, R24, gsb0 ;  /* 0x43e0000498187df0 */ /* 0x000fe20008001818 */
[----:B------:R-:W-:Y:S01]  /*5f00*/  UIADD3 UR6, UR10, 0x180, URZ ;  /* 0x000001800a067890 */ /* 0x000fe2000fffe03f */
[----:B------:R-:W-:Y:S01]  /*5f10*/  UMOV UR7, 0x40000040 ;  /* 0x4000004000077882 */ /* 0x000fe20000000000 */
[----:B------:R-:W-:-:S02]  /*5f20*/  WARPGROUP.DEPBAR.LE gsb0, 0x0 ;  /* 0x00008000000079c5 */ /* 0x000fc40000010000 */
[----:B------:R-:W-:Y:S01]  /*5f30*/  F2FP.BF16.F32.PACK_AB R152, R167, R164 ;  /* 0x000000a4a798723e */ /* 0x000fe200000010ff */
[----:B------:R-:W-:Y:S01]  /*5f40*/  FADD.FTZ R164, R164, R161 ;  /* 0x000000a1a4a47221 */ /* 0x000fe20000010000 */
[----:B------:R-:W-:Y:S01]  /*5f50*/  F2FP.BF16.F32.PACK_AB R153, R171, R168 ;  /* 0x000000a8ab99723e */ /* 0x000fe200000010ff */
[----:B------:R-:W-:Y:S01]  /*5f60*/  FADD.FTZ R168, R168, R165 ;  /* 0x000000a5a8a87221 */ /* 0x000fe20000010000 */
[----:B------:R-:W-:Y:S01]  /*5f70*/  F2FP.BF16.F32.PACK_AB R154, R169, R166 ;  /* 0x000000a6a99a723e */ /* 0x000fe200000010ff */
[----:B------:R-:W-:Y:S01]  /*5f80*/  FADD.FTZ R167, R167, R164 ;  /* 0x000000a4a7a77221 */ /* 0x000fe20000010000 */
[----:B------:R-:W-:Y:S01]  /*5f90*/  F2FP.BF16.F32.PACK_AB R155, R173, R170 ;  /* 0x000000aaad9b723e */ /* 0x000fe200000010ff */
[----:B------:R-:W-:Y:S02]  /*5fa0*/  FADD.FTZ R171, R171, R168 ;  /* 0x000000a8abab7221 */ /* 0x000fe40000010000 */
[----:B------:R-:W-:Y:S01]  /*5fb0*/  FADD.FTZ R166, R166, R167 ;  /* 0x000000a7a6a67221 */ /* 0x000fe20000010000 */
[----:B------:R-:W-:Y:S01]  /*5fc0*/  WARPGROUP.ARRIVE ;  /* 0x00000000000079c5 */ /* 0x000fe20000000000 */
[----:B------:R-:W-:-:S02]  /*5fd0*/  FADD.FTZ R170, R170, R171 ;  /* 0x000000abaaaa7221 */ /* 0x000fc40000010000 */
        /* <DEDUP_REMOVED lines=29> */
[----:B--2---:R-:W-:Y:S01]  /*61b0*/  F2FP.BF16.F32.PACK_AB R155, R191, R186 ;  /* 0x000000babf9b723e */ /* 0x004fe200000010ff */
        /* <DEDUP_REMOVED lines=9> */
[----:B------:R-:W-:Y:S05]  /*6250*/  @P2 BRA `(.L_x_143) ;  /* 0xffffffd400982947 */ /* 0x000fea000383ffff */
.L_x_134:
[----:B------:R-:W3:Y:S01]  /*6260*/  SHFL.BFLY PT, R9, R0, 0x2, 0x1f ;  /* 0x0c401f0000097f89 */ /* 0x000ee200000e0000 */
[C---:B------:R-:W-:Y:S01]  /*6270*/  IADD3 R163, P3, R16.reuse, 0x4000, RZ ;  /* 0x0000400010a37810 */ /* 0x040fe20007f7e0ff */
[----:B------:R-:W-:Y:S01]  /*6280*/  UIADD3 UR34, -UR37, URZ, URZ ;  /* 0x0000003f25227290 */ /* 0x000fe2000fffe13f */
[----:B------:R-:W-:Y:S01]  /*6290*/  IADD3 R21, P2, R16, 0x4060, RZ ;  /* 0x0000406010157810 */ /* 0x000fe20007f5e0ff */
[----:B------:R-:W4:Y:S01]  /*62a0*/  SHFL.BFLY PT, R4, R3, 0x2, 0x1f ;  /* 0x0c401f0003047f89 */ /* 0x000f2200000e0000 */
[----:B------:R-:W-:Y:S01]  /*62b0*/  LOP3.LUT R162, R163, 0x380, RZ, 0xc0, !PT ;  /* 0x00000380a3a27812 */ /* 0x000fe200078ec0ff */
[----:B------:R-:W-:Y:S01]  /*62c0*/  ULDC UR4, c[0x0][0xea8] ;  /* 0x0003aa0000047ab9 */ /* 0x000fe20000000800 */
[----:B------:R-:W-:Y:S01]  /*62d0*/  LOP3.LUT R20, R21, 0x380, RZ, 0xc0, !PT ;  /* 0x0000038015147812 */ /* 0x000fe200078ec0ff */
[----:B------:R-:W-:Y:S01]  /*62e0*/  UIMAD UR34, UR4, UR34, UR43 ;  /* 0x00000022042272a4 */ /* 0x000fe2000f8e022b */
[----:B------:R-:W-:Y:S01]  /*62f0*/  SHF.R.U64 R162, R162, 0x3, RZ ;  /* 0x00000003a2a27819 */ /* 0x000fe200000012ff */
[----:B------:R-:W-:Y:S01]  /*6300*/  UIADD3 UR35, -UR36, URZ, URZ ;  /* 0x0000003f24237290 */ /* 0x000fe2000fffe13f */
[----:B------:R-:W-:Y:S01]  /*6310*/  SHF.R.U64 R20, R20, 0x3, RZ ;  /* 0x0000000314147819 */ /* 0x000fe200000012ff */
[----:B------:R-:W-:Y:S01]  /*6320*/  USHF.L.U32 UR34, UR34, 0x7, URZ ;  /* 0x0000000722227899 */ /* 0x000fe2000800063f */
[----:B------:R-:W-:Y:S01]  /*6330*/  LOP3.LUT R162, R162, R163, RZ, 0x3c, !PT ;  /* 0x000000a3a2a27212 */ /* 0x000fe200078e3cff */
[--C-:B------:R-:W-:Y:S01]  /*6340*/  IMAD.X R163, RZ, RZ, R17.reuse, P3 ;  /* 0x000000ffffa37224 */ /* 0x100fe200018e0611 */
[----:B------:R-:W-:Y:S01]  /*6350*/  IADD3 R179, P3, R16, 0x8060, RZ ;  /* 0x0000806010b37810 */ /* 0x000fe20007f7e0ff */
[----:B------:R-:W-:Y:S01]  /*6360*/  ULDC UR4, c[0x0][0xeb4] ;  /* 0x0003ad0000047ab9 */ /* 0x000fe20000000800 */
[----:B------:R-:W-:Y:S01]  /*6370*/  LOP3.LUT R20, R20, R21, RZ, 0x3c, !PT ;  /* 0x0000001514147212 */ /* 0x000fe200078e3cff */
[----:B------:R-:W-:Y:S01]  /*6380*/  IMAD.X R21, RZ, RZ, R17, P2 ;  /* 0x000000ffff157224 */ /* 0x000fe200010e0611 */
[C---:B------:R-:W-:Y:S01]  /*6390*/  IADD3 R11, P0, R16.reuse, 0x20, RZ ;  /* 0x00000020100b7810 */ /* 0x040fe20007f1e0ff */
[----:B------:R-:W-:Y:S01]  /*63a0*/  UIMAD UR35, UR4, UR35, UR37 ;  /* 0x00000023042372a4 */ /* 0x000fe2000f8e0225 */
[----:B------:R-:W-:Y:S01]  /*63b0*/  LOP3.LUT R178, R179, 0x380, RZ, 0xc0, !PT ;  /* 0x00000380b3b27812 */ /* 0x000fe200078ec0ff */
[----:B------:R-:W-:Y:S01]  /*63c0*/  ULDC.64 UR8, c[0x0][0xc70] ;  /* 0x00031c0000087ab9 */ /* 0x000fe20000000a00 */
[----:B------:R-:W-:Y:S01]  /*63d0*/  IADD3 R173, P2, R16, 0xc040, RZ ;  /* 0x0000c04010ad7810 */ /* 0x000fe20007f5e0ff */
[----:B---3--:R-:W-:Y:S01]  /*63e0*/  FADD.FTZ R9, R9, R0 ;  /* 0x0000000009097221 */ /* 0x008fe20000010000 */
[----:B------:R-:W-:Y:S01]  /*63f0*/  LOP3.LUT R8, R11, 0x380, RZ, 0xc0, !PT ;  /* 0x000003800b087812 */ /* 0x000fe200078ec0ff */
[----:B------:R-:W-:Y:S01]  /*6400*/  USHF.R.S32.HI UR4, URZ, 0x1f, UR35 ;  /* 0x0000001f3f047899 */ /* 0x000fe20008011423 */
[----:B------:R-:W-:Y:S01]  /*6410*/  SHF.R.U64 R178, R178, 0x3, RZ ;  /* 0x00000003b2b27819 */ /* 0x000fe200000012ff */
[----:B----4-:R-:W-:Y:S01]  /*6420*/  FADD.FTZ R4, R4, R3 ;  /* 0x0000000304047221 */ /* 0x010fe20000010000 */
[----:B------:R-:W3:Y:S01]  /*6430*/  SHFL.BFLY PT, R168, R9, 0x1, 0x1f ;  /* 0x0c201f0009a87f89 */ /* 0x000ee200000e0000 */
[----:B------:R-:W-:Y:S01]  /*6440*/  LOP3.LUT R172, R173, 0x380, RZ, 0xc0, !PT ;  /* 0x00000380adac7812 */ /* 0x000fe200078ec0ff */
[----:B------:R-:W-:Y:S01]  /*6450*/  UIMAD UR6, UR4, UR8, URZ ;  /* 0x00000008040672a4 */ /* 0x000fe2000f8e023f */
[----:B------:R-:W-:Y:S01]  /*6460*/  SHF.R.U64 R8, R8, 0x3, RZ ;  /* 0x0000000308087819 */ /* 0x000fe200000012ff */
[----:B------:R-:W4:Y:S01]  /*6470*/  SHFL.BFLY PT, R167, R4, 0x1, 0x1f ;  /* 0x0c201f0004a77f89 */ /* 0x000f2200000e0000 */
[----:B------:R-:W-:Y:S01]  /*6480*/  LOP3.LUT R178, R178, R179, RZ, 0x3c, !PT ;  /* 0x000000b3b2b27212 */ /* 0x000fe200078e3cff */
[----:B------:R-:W-:Y:S01]  /*6490*/  UIMAD.WIDE.U32 UR4, UR35, UR8, URZ ;  /* 0x00000008230472a5 */ /* 0x000fe2000f8e003f */
[----:B------:R-:W-:Y:S01]  /*64a0*/  SHF.R.U64 R172, R172, 0x3, RZ ;  /* 0x00000003acac7819 */ /* 0x000fe200000012ff */
[----:B------:R-:W-:Y:S01]  /*64b0*/  ULDC UR7, c[0x0][0xb88] ;  /* 0x0002e20000077ab9 */ /* 0x000fe20000000800 */
[----:B------:R-:W-:Y:S01]  /*64c0*/  IADD3.X R179, RZ, R17, RZ, P3, !PT ;  /* 0x00000011ffb37210 */ /* 0x000fe20001ffe4ff */
[----:B------:R-:W-:Y:S01]  /*64d0*/  UIMAD UR6, UR35, UR9, UR6 ;  /* 0x00000009230672a4 */ /* 0x000fe2000f8e0206 */
[----:B------:R-:W-:-:S02]  /*64e0*/  LOP3.LUT R8, R8, R11, RZ, 0x3c, !PT ;  /* 0x0000000b08087212 */ /* 0x000fc400078e3cff */
[----:B------:R-:W-:Y:S02]  /*64f0*/  LOP3.LUT R172, R172, R173, RZ, 0x3c, !PT ;  /* 0x000000adacac7212 */ /* 0x000fe400078e3cff */
[----:B------:R-:W-:Y:S02]  /*6500*/  IADD3.X R173, RZ, R17, RZ, P2, !PT ;  /* 0x00000011ffad7210 */ /* 0x000fe400017fe4ff */
[C---:B------:R-:W-:Y:S02]  /*6510*/  IADD3 R161, P1, R16.reuse, 0x40, RZ ;  /* 0x0000004010a17810 */ /* 0x040fe40007f3e0ff */
[C---:B------:R-:W-:Y:S02]  /*6520*/  IADD3 R13, P4, R16.reuse, 0x60, RZ ;  /* 0x00000060100d7810 */ /* 0x040fe40007f9e0ff */
[----:B------:R-:W-:Y:S02]  /*6530*/  LOP3.LUT R160, R161, 0x380, RZ, 0xc0, !PT ;  /* 0x00000380a1a07812 */ /* 0x000fe400078ec0ff */
[----:B------:R-:W-:Y:S01]  /*6540*/  LOP3.LUT R10, R13, 0x380, RZ, 0xc0, !PT ;  /* 0x000003800d0a7812 */ /* 0x000fe200078ec0ff */
[----:B---3--:R-:W-:Y:S01]  /*6550*/  FADD.FTZ R168, R9, R168 ;  /* 0x000000a809a87221 */ /* 0x008fe20000010000 */
[----:B------:R-:W-:Y:S01]  /*6560*/  IMAD.X R9, RZ, RZ, R17, P0 ;  /* 0x000000ffff097224 */ /* 0x000fe200000e0611 */
[----:B------:R-:W-:Y:S01]  /*6570*/  IADD3 R153, P0, R16, 0x8000, RZ ;  /* 0x0000800010997810 */ /* 0x000fe20007f1e0ff */
[----:B----4-:R-:W-:-:S02]  /*6580*/  FADD.FTZ R167, R4, R167 ;  /* 0x000000a704a77221 */ /* 0x010fc40000010000 */
[----:B------:R-:W-:Y:S01]  /*6590*/  FSETP.NE.FTZ.AND P3, PT, R168, RZ, PT ;  /* 0x000000ffa800720b */ /* 0x000fe20003f75000 */
[----:B------:R-:W-:Y:S01]  /*65a0*/  IMAD.MOV.U32 R4, RZ, RZ, RZ ;  /* 0x000000ffff047224 */ /* 0x000fe200078e00ff */
[----:B------:R-:W-:Y:S01]  /*65b0*/  MOV R159, R8 ;  /* 0x00000008009f7202 */ /* 0x000fe20000000f00 */
[----:B------:R-:W-:Y:S01]  /*65c0*/  IMAD.MOV.U32 R8, RZ, RZ, RZ ;  /* 0x000000ffff087224 */ /* 0x000fe200078e00ff */
[----:B------:R-:W-:Y:S01]  /*65d0*/  FSETP.NE.FTZ.AND P2, PT, R167, RZ, PT ;  /* 0x000000ffa700720b */ /* 0x000fe20003f55000 */
[----:B------:R-:W-:Y:S01]  /*65e0*/  IMAD.U32 R9, RZ, RZ, UR5 ;  /* 0x00000005ff097e24 */ /* 0x000fe2000f8e00ff */
[----:B------:R-:W-:Y:S02]  /*65f0*/  LOP3.LUT R152, R153, 0x380, RZ, 0xc0, !PT ;  /* 0x0000038099987812 */ /* 0x000fe400078ec0ff */
[----:B------:R-:W-:Y:S02]  /*6600*/  SHF.R.U64 R160, R160, 0x3, RZ ;  /* 0x00000003a0a07819 */ /* 0x000fe400000012ff */
[----:B------:R-:W-:-:S02]  /*6610*/  SHF.R.U64 R152, R152, 0x3, RZ ;  /* 0x0000000398987819 */ /* 0x000fc400000012ff */
[----:B------:R-:W-:Y:S01]  /*6620*/  SHF.R.U64 R10, R10, 0x3, RZ ;  /* 0x000000030a0a7819 */ /* 0x000fe200000012ff */
[----:B------:R-:W3:Y:S01]  /*6630*/  @P3 MUFU.RCP R8, R168 ;  /* 0x000000a800083308 */ /* 0x000ee20000001000 */
[----:B------:R-:W-:Y:S01]  /*6640*/  LOP3.LUT R160, R160, R161, RZ, 0x3c, !PT ;  /* 0x000000a1a0a07212 */ /* 0x000fe200078e3cff */
[--C-:B------:R-:W-:Y:S01]  /*6650*/  IMAD.X R161, RZ, RZ, R17.reuse, P1 ;  /* 0x000000ffffa17224 */ /* 0x100fe200008e0611 */
[----:B------:R-:W-:Y:S01]  /*6660*/  LOP3.LUT R152, R152, R153, RZ, 0x3c, !PT ;  /* 0x0000009998987212 */ /* 0x000fe200078e3cff */
[----:B------:R-:W-:Y:S01]  /*6670*/  IMAD.X R153, RZ, RZ, R17, P0 ;  /* 0x000000ffff997224 */ /* 0x000fe200000e0611 */
[----:B------:R-:W-:Y:S02]  /*6680*/  LOP3.LUT R10, R10, R13, RZ, 0x3c, !PT ;  /* 0x0000000d0a0a7212 */ /* 0x000fe400078e3cff */
[C---:B------:R-:W-:Y:S01]  /*6690*/  IADD3 R13, P6, R16.reuse, 0x4020, RZ ;  /* 0x00004020100d7810 */ /* 0x040fe20007fde0ff */
[----:B------:R-:W4:Y:S01]  /*66a0*/  @P2 MUFU.RCP R4, R167 ;  /* 0x000000a700042308 */ /* 0x000f220000001000 */
[----:B------:R-:W-:-:S02]  /*66b0*/  IADD3 R157, P5, R16, 0x4040, RZ ;  /* 0x00004040109d7810 */ /* 0x000fc40007fbe0ff */
[C---:B------:R-:W-:Y:S02]  /*66c0*/  IADD3 R165, P1, R16.reuse, 0x8020, RZ ;  /* 0x0000802010a57810 */ /* 0x040fe40007f3e0ff */
[C---:B------:R-:W-:Y:S02]  /*66d0*/  LOP3.LUT R15, R16.reuse, 0x380, RZ, 0xc0, !PT ;  /* 0x00000380100f7812 */ /* 0x040fe400078ec0ff */
[----:B------:R-:W-:Y:S01]  /*66e0*/  IADD3 R171, P0, R16, 0xc060, RZ ;  /* 0x0000c06010ab7810 */ /* 0x000fe20007f1e0ff */
[----:B------:R-:W5:Y:S01]  /*66f0*/  @P2 MUFU.LG2 R167, R167 ;  /* 0x000000a700a72308 */ /* 0x000f620000000c00 */
[----:B-1----:R-:W-:Y:S01]  /*6700*/  LOP3.LUT R12, R13, 0x380, RZ, 0xc0, !PT ;  /* 0x000003800d0c7812 */ /* 0x002fe200078ec0ff */
[-C--:B---3--:R-:W-:Y:S01]  /*6710*/  FMUL.FTZ R166, R28, R8.reuse ;  /* 0x000000081ca67220 */ /* 0x088fe20000410000 */
[----:B------:R-:W-:Y:S01]  /*6720*/  LOP3.LUT R156, R157, 0x380, RZ, 0xc0, !PT ;  /* 0x000003809d9c7812 */ /* 0x000fe200078ec0ff */
[-C--:B------:R-:W-:Y:S01]  /*6730*/  FMUL.FTZ R28, R65, R8.reuse ;  /* 0x00000008411c7220 */ /* 0x080fe20000410000 */
[----:B------:R-:W-:Y:S01]  /*6740*/  LOP3.LUT R164, R165, 0x380, RZ, 0xc0, !PT ;  /* 0x00000380a5a47812 */ /* 0x000fe200078ec0ff */
[----:B------:R-:W-:Y:S01]  /*6750*/  IMAD.U32 R65, RZ, RZ, UR27 ;  /* 0x0000001bff417e24 */ /* 0x000fe2000f8e00ff */
[----:B------:R-:W-:Y:S01]  /*6760*/  SHF.R.U64 R15, R15, 0x3, RZ ;  /* 0x000000030f0f7819 */ /* 0x000fe200000012ff */
[----:B------:R-:W1:Y:S01]  /*6770*/  @P3 MUFU.LG2 R168, R168 ;  /* 0x000000a800a83308 */ /* 0x000e620000000c00 */
[----:B------:R-:W-:Y:S01]  /*6780*/  LOP3.LUT R170, R171, 0x380, RZ, 0xc0, !PT ;  /* 0x00000380abaa7812 */ /* 0x000fe200078ec0ff */
[----:B------:R-:W-:Y:S01]  /*6790*/  FMUL.FTZ R25, R25, R8 ;  /* 0x0000000819197220 */ /* 0x000fe20000410000 */
[----:B------:R-:W-:Y:S01]  /*67a0*/  MOV R158, R152 ;  /* 0x00000098009e7202 */ /* 0x000fe20000000f00 */
[----:B------:R-:W-:Y:S01]  /*67b0*/  FMUL.FTZ R24, R24, R8 ;  /* 0x0000000818187220 */ /* 0x000fe20000410000 */
[----:B------:R-:W-:Y:S01]  /*67c0*/  SHF.R.U64 R12, R12, 0x3, RZ ;  /* 0x000000030c0c7819 */ /* 0x000fe200000012ff */
[----:B----4-:R-:W-:Y:S01]  /*67d0*/  FMUL.FTZ R27, R27, R4 ;  /* 0x000000041b1b7220 */ /* 0x010fe20000410000 */
[----:B------:R-:W-:Y:S01]  /*67e0*/  SHF.R.U64 R156, R156, 0x3, RZ ;  /* 0x000000039c9c7819 */ /* 0x000fe200000012ff */
[----:B------:R-:W-:Y:S01]  /*67f0*/  FMUL.FTZ R29, R29, R8 ;  /* 0x000000081d1d7220 */ /* 0x000fe20000410000 */
[----:B------:R-:W-:Y:S01]  /*6800*/  SHF.R.U64 R164, R164, 0x3, RZ ;  /* 0x00000003a4a47819 */ /* 0x000fe200000012ff */
[----:B------:R-:W-:Y:S01]  /*6810*/  @P2 FMUL.FTZ R65, R65, 0.69314718246459960938 ;  /* 0x3f31721841412820 */ /* 0x000fe20000410000 */
[----:B------:R-:W-:Y:S01]  /*6820*/  LOP3.LUT R14, R15, R16, RZ, 0x3c, !PT ;  /* 0x000000100f0e7212 */ /* 0x000fe200078e3cff */
[-C--:B------:R-:W-:Y:S01]  /*6830*/  FMUL.FTZ R31, R31, R4.reuse ;  /* 0x000000041f1f7220 */ /* 0x080fe20000410000 */
[----:B------:R-:W-:Y:S01]  /*6840*/  SHF.R.U64 R170, R170, 0x3, RZ ;  /* 0x00000003aaaa7819 */ /* 0x000fe200000012ff */
[----:B------:R-:W-:Y:S01]  /*6850*/  FMUL.FTZ R30, R30, R4 ;  /* 0x000000041e1e7220 */ /* 0x000fe20000410000 */
[----:B------:R-:W-:Y:S01]  /*6860*/  IADD3 R152, R200, UR34, RZ ;  /* 0x00000022c8987c10 */ /* 0x000fe2000fffe0ff */
[----:B------:R3:W-:Y:S06]  /*6870*/  BAR.ARV R6, 0x100 ;  /* 0x000400060000751d */ /* 0x0007ec0000002000 */
[-C--:B------:R-:W-:Y:S01]  /*6880*/  IADD3.X R11, RZ, R17.reuse, RZ, P4, !PT ;  /* 0x00000011ff0b7210 */ /* 0x080fe200027fe4ff */
[-C--:B------:R-:W-:Y:S01]  /*6890*/  FMUL.FTZ R45, R45, R8.reuse ;  /* 0x000000082d2d7220 */ /* 0x080fe20000410000 */
[----:B------:R-:W-:Y:S06]  /*68a0*/  BAR.ARV 0x8, 0x120 ;  /* 0x0204800000007b1d */ /* 0x000fec0000002000 */
[----:B------:R-:W-:Y:S01]  /*68b0*/  MOV R15, R17 ;  /* 0x00000011000f7202 */ /* 0x000fe20000000f00 */
[----:B---3--:R-:W-:Y:S01]  /*68c0*/  VIADD R6, R152, 0x8 ;  /* 0x0000000898067836 */ /* 0x008fe20000000000 */
[----:B------:R-:W-:Y:S01]  /*68d0*/  BAR.SYNC.DEFER_BLOCKING 0x1, 0x100 ;  /* 0x0044000000007b1d */ /* 0x000fe20000010000 */
[----:B------:R-:W-:Y:S01]  /*68e0*/  LOP3.LUT R12, R12, R13, RZ, 0x3c, !PT ;  /* 0x0000000d0c0c7212 */ /* 0x000fe200078e3cff */
[--C-:B------:R-:W-:Y:S01]  /*68f0*/  IMAD.X R13, RZ, RZ, R17.reuse, P6 ;  /* 0x000000ffff0d7224 */ /* 0x100fe200030e0611 */
[----:B------:R-:W-:Y:S01]  /*6900*/  LOP3.LUT R156, R156, R157, RZ, 0x3c, !PT ;  /* 0x0000009d9c9c7212 */ /* 0x000fe200078e3cff */
[----:B------:R-:W-:Y:S01]  /*6910*/  FMUL.FTZ R44, R44, R8 ;  /* 0x000000082c2c7220 */ /* 0x000fe20000410000 */
[----:B------:R-:W-:Y:S01]  /*6920*/  LOP3.LUT R164, R164, R165, RZ, 0x3c, !PT ;  /* 0x000000a5a4a47212 */ /* 0x000fe200078e3cff */
[--C-:B------:R-:W-:Y:S01]  /*6930*/  IMAD.X R165, RZ, RZ, R17.reuse, P1 ;  /* 0x000000ffffa57224 */ /* 0x100fe200008e0611 */
[----:B------:R-:W-:Y:S01]  /*6940*/  LOP3.LUT R170, R170, R171, RZ, 0x3c, !PT ;  /* 0x000000abaaaa7212 */ /* 0x000fe200078e3cff */
[----:B------:R-:W-:Y:S01]  /*6950*/  IMAD.X R171, RZ, RZ, R17, P0 ;  /* 0x000000ffffab7224 */ /* 0x000fe200000e0611 */
[----:B------:R-:W-:Y:S01]  /*6960*/  MOV R160, R160 ;  /* 0x000000a000a07202 */ /* 0x000fe20000000f00 */
[-C--:B------:R-:W-:Y:S01]  /*6970*/  FMUL.FTZ R53, R53, R8.reuse ;  /* 0x0000000835357220 */ /* 0x080fe20000410000 */
[----:B------:R-:W-:Y:S01]  /*6980*/  IADD3.X R157, RZ, R17, RZ, P5, !PT ;  /* 0x00000011ff9d7210 */ /* 0x000fe20002ffe4ff */
[----:B------:R-:W-:Y:S01]  /*6990*/  FMUL.FTZ R52, R52, R8 ;  /* 0x0000000834347220 */ /* 0x000fe20000410000 */
[----:B------:R-:W-:Y:S01]  /*69a0*/  MOV R14, R14 ;  /* 0x0000000e000e7202 */ /* 0x000fe20000000f00 */
[----:B------:R-:W-:Y:S01]  /*69b0*/  FMUL.FTZ R15, R40, R8 ;  /* 0x00000008280f7220 */ /* 0x000fe20000410000 */
[----:B------:R-:W-:Y:S01]  /*69c0*/  MOV R161, R10 ;  /* 0x0000000a00a17202 */ /* 0x000fe20000000f00 */
[-C--:B------:R-:W-:Y:S01]  /*69d0*/  FMUL.FTZ R11, R33, R8.reuse ;  /* 0x00000008210b7220 */ /* 0x080fe20000410000 */
[----:B------:R-:W-:Y:S01]  /*69e0*/  LOP3.LUT P0, RZ, R2, 0x3, RZ, 0xc0, !PT ;  /* 0x0000000302ff7812 */ /* 0x000fe2000780c0ff */
[----:B------:R-:W-:Y:S01]  /*69f0*/  FMUL.FTZ R33, R72, R8 ;  /* 0x0000000848217220 */ /* 0x000fe20000410000 */
[----:B------:R-:W-:Y:S01]  /*6a00*/  MOV R40, UR27 ;  /* 0x0000001b00287c02 */ /* 0x000fe20008000f00 */
[----:B------:R-:W-:Y:S01]  /*6a10*/  FMUL.FTZ R72, R26, R4 ;  /* 0x000000041a487220 */ /* 0x000fe20000410000 */
[----:B------:R-:W-:Y:S01]  /*6a20*/  IADD3 R181, P4, R16, 0x8040, RZ ;  /* 0x0000804010b57810 */ /* 0x000fe20007f9e0ff */
[----:B-----5:R-:W-:Y:S01]  /*6a30*/  @P2 FMUL.FTZ R26, R167, 0.69314718246459960938 ;  /* 0x3f317218a71a2820 */ /* 0x020fe20000410000 */
        /* <DEDUP_REMOVED lines=9> */
[-C--:B------:R-:W-:Y:S01]  /*6ad0*/  FMUL.FTZ R6, R37, R8.reuse ;  /* 0x0000000825067220 */ /* 0x080fe20000410000 */
[----:B------:R-:W-:Y:S01]  /*6ae0*/  IADD3 R177, P6, R16, 0xc000, RZ ;  /* 0x0000c00010b17810 */ /* 0x000fe20007fde0ff */
[-C--:B------:R-:W-:Y:S01]  /*6af0*/  FMUL.FTZ R165, R36, R8.reuse ;  /* 0x0000000824a57220 */ /* 0x080fe20000410000 */
        /* <DEDUP_REMOVED lines=47> */
[----:B------:R-:W-:Y:S01]  /*6df0*/  MOV R48, 0xff800000 ;  /* 0xff80000000307802 */ /* 0x000fe20000000f00 */
[----:B------:R-:W-:Y:S01]  /*6e00*/  @P3 FMUL.FTZ R40, R40, 0.69314718246459960938 ;  /* 0x3f31721828283820 */ /* 0x000fe20000410000 */
[----:B-1----:R-:W-:Y:S01]  /*6e10*/  @P3 FMUL.FTZ R9, R168, 0.69314718246459960938 ;  /* 0x3f317218a8093820 */ /* 0x002fe20000410000 */
[----:B------:R-:W-:Y:S01]  /*6e20*/  F2FP.BF16.F32.PACK_AB R24, R25, R24 ;  /* 0x000000181918723e */ /* 0x000fe200000010ff */
[----:B------:R-:W-:Y:S01]  /*6e30*/  IMAD.U32 R8, RZ, RZ, UR4 ;  /* 0x00000004ff087e24 */ /* 0x000fe2000f8e00ff */
[----:B------:R-:W-:Y:S01]  /*6e40*/  LOP3.LUT R180, R181, 0x380, RZ, 0xc0, !PT ;  /* 0x00000380b5b47812 */ /* 0x000fe200078ec0ff */
[-C--:B------:R-:W-:Y:S01]  /*6e50*/  FMUL.FTZ R35, R35, R4.reuse ;  /* 0x0000000423237220 */ /* 0x080fe20000410000 */
[-C--:B------:R-:W-:Y:S01]  /*6e60*/  FMUL.FTZ R34, R34, R4.reuse ;  /* 0x0000000422227220 */ /* 0x080fe20000410000 */
[-C--:B------:R-:W-:Y:S01]  /*6e70*/  FMUL.FTZ R39, R39, R4.reuse ;  /* 0x0000000427277220 */ /* 0x080fe20000410000 */
[----:B------:R-:W-:Y:S01]  /*6e80*/  FMUL.FTZ R38, R38, R4 ;  /* 0x0000000426267220 */ /* 0x000fe20000410000 */
[----:B------:R-:W-:Y:S01]  /*6e90*/  @P2 FFMA.FTZ R48, R65, R7, R26 ;  /* 0x0000000741302223 */ /* 0x000fe2000001001a */
[----:B------:R-:W-:Y:S01]  /*6ea0*/  F2FP.BF16.F32.PACK_AB R25, R27, R72 ;  /* 0x000000481b19723e */ /* 0x000fe200000010ff */
[-C--:B------:R-:W-:Y:S01]  /*6eb0*/  FMUL.FTZ R43, R43, R4.reuse ;  /* 0x000000042b2b7220 */ /* 0x080fe20000410000 */
[-C--:B------:R-:W-:Y:S01]  /*6ec0*/  FMUL.FTZ R42, R42, R4.reuse ;  /* 0x000000042a2a7220 */ /* 0x080fe20000410000 */
[-C--:B------:R-:W-:Y:S01]  /*6ed0*/  FMUL.FTZ R47, R47, R4.reuse ;  /* 0x000000042f2f7220 */ /* 0x080fe20000410000 */
[----:B------:R-:W-:Y:S01]  /*6ee0*/  FMUL.FTZ R46, R46, R4 ;  /* 0x000000042e2e7220 */ /* 0x000fe20000410000 */
[----:B------:R-:W-:Y:S01]  /*6ef0*/  F2FP.BF16.F32.PACK_AB R26, R29, R166 ;  /* 0x000000a61d1a723e */ /* 0x000fe200000010ff */
[----:B------:R-:W-:Y:S01]  /*6f00*/  IMAD.MOV.U32 R64, RZ, RZ, -0x800000 ;  /* 0xff800000ff407424 */ /* 0x000fe200078e00ff */
[----:B------:R-:W-:Y:S01]  /*6f10*/  F2FP.BF16.F32.PACK_AB R27, R31, R30 ;  /* 0x0000001e1f1b723e */ /* 0x000fe200000010ff */
[-C--:B------:R-:W-:Y:S01]  /*6f20*/  FMUL.FTZ R51, R51, R4.reuse ;  /* 0x0000000433337220 */ /* 0x080fe20000410000 */
[----:B------:R-:W-:Y:S01]  /*6f30*/  LOP3.LUT R176, R177, 0x380, RZ, 0xc0, !PT ;  /* 0x00000380b1b07812 */ /* 0x000fe200078ec0ff */
        /* <DEDUP_REMOVED lines=8> */
[----:B------:R-:W-:Y:S01]  /*6fc0*/  @P3 FFMA.FTZ R64, R40, R5, R9 ;  /* 0x0000000528403223 */ /* 0x000fe20000010009 */
[----:B------:R-:W-:Y:S01]  /*6fd0*/  SHF.R.U64 R180, R180, 0x3, RZ ;  /* 0x00000003b4b47819 */ /* 0x000fe200000012ff */
        /* <DEDUP_REMOVED lines=44> */
[----:B------:R-:W-:Y:S01]  /*72a0*/  IMAD.MOV.U32 R40, RZ, RZ, R8 ;  /* 0x000000ffff287224 */ /* 0x000fe200078e0008 */
[----:B------:R-:W-:Y:S01]  /*72b0*/  F2FP.BF16.F32.PACK_AB R4, R11, R164 ;  /* 0x000000a40b04723e */ /* 0x000fe200000010ff */
[----:B------:R1:W-:Y:S01]  /*72c0*/  STSM.16.M88.4 [R14], R24 ;  /* 0x000000180e007844 */ /* 0x0003e20000000200 */
[----:B------:R-:W-:Y:S01]  /*72d0*/  F2FP.BF16.F32.PACK_AB R5, R35, R34 ;  /* 0x000000222305723e */ /* 0x000fe200000010ff */
[----:B------:R-:W-:Y:S01]  /*72e0*/  UIADD3 UR4, UR5, UR6, URZ ;  /* 0x0000000605047290 */ /* 0x000fe2000fffe03f */
[----:B------:R-:W-:-:S02]  /*72f0*/  F2FP.BF16.F32.PACK_AB R6, R6, R165 ;  /* 0x000000a50606723e */ /* 0x000fc400000010ff */
[----:B------:R-:W-:Y:S02]  /*7300*/  F2FP.BF16.F32.PACK_AB R7, R39, R38 ;  /* 0x000000262707723e */ /* 0x000fe400000010ff */
[----:B------:R-:W-:Y:S02]  /*7310*/  F2FP.BF16.F32.PACK_AB R8, R10, R15 ;  /* 0x0000000f0a08723e */ /* 0x000fe400000010ff */
[----:B------:R-:W-:Y:S01]  /*7320*/  SHF.R.U64 R176, R176, 0x3, RZ ;  /* 0x00000003b0b07819 */ /* 0x000fe200000012ff */
[----:B------:R3:W-:Y:S01]  /*7330*/  STSM.16.M88.4 [R159], R4 ;  /* 0x000000049f007844 */ /* 0x0007e20000000200 */
[----:B------:R-:W-:Y:S02]  /*7340*/  F2FP.BF16.F32.PACK_AB R9, R43, R42 ;  /* 0x0000002a2b09723e */ /* 0x000fe400000010ff */
[----:B------:R-:W-:Y:S01]  /*7350*/  F2FP.BF16.F32.PACK_AB R10, R45, R44 ;  /* 0x0000002c2d0a723e */ /* 0x000fe200000010ff */
[----:B------:R-:W4:Y:S01]  /*7360*/  LDC.64 R42, c[0x0][0xc78] ;  /* 0x00031e00ff2a7b82 */ /* 0x000f220000000a00 */
[----:B------:R-:W-:-:S02]  /*7370*/  F2FP.BF16.F32.PACK_AB R11, R47, R46 ;  /* 0x0000002e2f0b723e */ /* 0x000fc400000010ff */
[----:B------:R-:W-:Y:S02]  /*7380*/  F2FP.BF16.F32.PACK_AB R12, R12, R13 ;  /* 0x0000000d0c0c723e */ /* 0x000fe400000010ff */
[----:B------:R-:W-:Y:S01]  /*7390*/  SHF.R.U64 R174, R174, 0x3, RZ ;  /* 0x00000003aeae7819 */ /* 0x000fe200000012ff */
[----:B------:R5:W-:Y:S01]  /*73a0*/  STSM.16.M88.4 [R160], R8 ;  /* 0x00000008a0007844 */ /* 0x000be20000000200 */
[----:B------:R-:W-:Y:S02]  /*73b0*/  F2FP.BF16.F32.PACK_AB R13, R51, R50 ;  /* 0x00000032330d723e */ /* 0x000fe400000010ff */
[----:B-1----:R-:W-:Y:S02]  /*73c0*/  F2FP.BF16.F32.PACK_AB R14, R53, R52 ;  /* 0x00000034350e723e */ /* 0x002fe400000010ff */
[----:B------:R-:W-:Y:S02]  /*73d0*/  F2FP.BF16.F32.PACK_AB R15, R55, R54 ;  /* 0x00000036370f723e */ /* 0x000fe400000010ff */
[----:B------:R-:W-:Y:S01]  /*73e0*/  LOP3.LUT R180, R180, R181, RZ, 0x3c, !PT ;  /* 0x000000b5b4b47212 */ /* 0x000fe200078e3cff */
[----:B------:R-:W-:Y:S01]  /*73f0*/  IMAD.X R181, RZ, RZ, R17, P4 ;  /* 0x000000ffffb57224 */ /* 0x000fe200020e0611 */
[----:B------:R-:W-:Y:S01]  /*7400*/  F2FP.BF16.F32.PACK_AB R24, R57, R56 ;  /* 0x000000383918723e */ /* 0x000fe200000010ff */
[----:B------:R-:W-:Y:S01]  /*7410*/  STSM.16.M88.4 [R161], R12 ;  /* 0x0000000ca1007844 */ /* 0x000fe20000000200 */
[----:B------:R-:W-:-:S02]  /*7420*/  F2FP.BF16.F32.PACK_AB R25, R59, R58 ;  /* 0x0000003a3b19723e */ /* 0x000fc400000010ff */
[----:B------:R-:W-:Y:S02]  /*7430*/  F2FP.BF16.F32.PACK_AB R26, R61, R60 ;  /* 0x0000003c3d1a723e */ /* 0x000fe400000010ff */
[----:B------:R-:W-:Y:S02]  /*7440*/  F2FP.BF16.F32.PACK_AB R27, R63, R62 ;  /* 0x0000003e3f1b723e */ /* 0x000fe400000010ff */
[----:B------:R-:W-:Y:S02]  /*7450*/  F2FP.BF16.F32.PACK_AB R28, R28, R49 ;  /* 0x000000311c1c723e */ /* 0x000fe400000010ff */
[----:B------:R-:W-:Y:S01]  /*7460*/  F2FP.BF16.F32.PACK_AB R29, R67, R66 ;  /* 0x00000042431d723e */ /* 0x000fe200000010ff */
[----:B------:R-:W-:Y:S01]  /*7470*/  STSM.16.M88.4 [R162], R24 ;  /* 0x00000018a2007844 */ /* 0x000fe20000000200 */
[----:B------:R-:W-:Y:S02]  /*7480*/  F2FP.BF16.F32.PACK_AB R30, R69, R68 ;  /* 0x00000044451e723e */ /* 0x000fe400000010ff */
[----:B------:R-:W-:-:S02]  /*7490*/  F2FP.BF16.F32.PACK_AB R31, R71, R70 ;  /* 0x00000046471f723e */ /* 0x000fc400000010ff */
[----:B------:R-:W-:Y:S02]  /*74a0*/  F2FP.BF16.F32.PACK_AB R32, R32, R33 ;  /* 0x000000212020723e */ /* 0x000fe400000010ff */
[----:B------:R-:W-:Y:S01]  /*74b0*/  LOP3.LUT R176, R176, R177, RZ, 0x3c, !PT ;  /* 0x000000b1b0b07212 */ /* 0x000fe200078e3cff */
[----:B------:R-:W-:Y:S01]  /*74c0*/  IMAD.X R177, RZ, RZ, R17, P6 ;  /* 0x000000ffffb17224 */ /* 0x000fe200030e0611 */
[----:B------:R-:W-:Y:S01]  /*74d0*/  F2FP.BF16.F32.PACK_AB R33, R75, R74 ;  /* 0x0000004a4b21723e */ /* 0x000fe200000010ff */
[----:B------:R-:W-:Y:S01]  /*74e0*/  STSM.16.M88.4 [R163], R28 ;  /* 0x0000001ca3007844 */ /* 0x000fe20000000200 */
[----:B------:R-:W-:Y:S02]  /*74f0*/  F2FP.BF16.F32.PACK_AB R34, R77, R76 ;  /* 0x0000004c4d22723e */ /* 0x000fe400000010ff */
[----:B------:R-:W-:Y:S02]  /*7500*/  F2FP.BF16.F32.PACK_AB R35, R79, R78 ;  /* 0x0000004e4f23723e */ /* 0x000fe400000010ff */
[----:B------:R-:W-:-:S02]  /*7510*/  F2FP.BF16.F32.PACK_AB R36, R36, R37 ;  /* 0x000000252424723e */ /* 0x000fc400000010ff */
[----:B------:R-:W-:Y:S01]  /*7520*/  LOP3.LUT R174, R174, R175, RZ, 0x3c, !PT ;  /* 0x000000afaeae7212 */ /* 0x000fe200078e3cff */
[----:B------:R-:W-:Y:S01]  /*7530*/  IMAD.X R175, RZ, RZ, R17, P5 ;  /* 0x000000ffffaf7224 */ /* 0x000fe200028e0611 */
[----:B------:R-:W-:Y:S01]  /*7540*/  MOV R155, R20 ;  /* 0x00000014009b7202 */ /* 0x000fe20000000f00 */
[----:B------:R-:W-:Y:S01]  /*7550*/  STSM.16.M88.4 [R156], R32 ;  /* 0x000000209c007844 */ /* 0x000fe20000000200 */
[----:B------:R-:W-:Y:S02]  /*7560*/  F2FP.BF16.F32.PACK_AB R37, R83, R82 ;  /* 0x000000525325723e */ /* 0x000fe400000010ff */
[----:B------:R-:W-:Y:S02]  /*7570*/  F2FP.BF16.F32.PACK_AB R38, R85, R84 ;  /* 0x000000545526723e */ /* 0x000fe400000010ff */
[----:B------:R-:W-:Y:S02]  /*7580*/  F2FP.BF16.F32.PACK_AB R39, R87, R86 ;  /* 0x000000565727723e */ /* 0x000fe400000010ff */
[----:B---3--:R-:W-:-:S02]  /*7590*/  F2FP.BF16.F32.PACK_AB R4, R89, R88 ;  /* 0x000000585904723e */ /* 0x008fc400000010ff */
[----:B------:R-:W-:Y:S01]  /*75a0*/  F2FP.BF16.F32.PACK_AB R5, R91, R90 ;  /* 0x0000005a5b05723e */ /* 0x000fe200000010ff */
[----:B------:R-:W-:Y:S01]  /*75b0*/  STSM.16.M88.4 [R155], R36 ;  /* 0x000000249b007844 */ /* 0x000fe20000000200 */
[----:B------:R-:W-:Y:S02]  /*75c0*/  F2FP.BF16.F32.PACK_AB R6, R93, R92 ;  /* 0x0000005c5d06723e */ /* 0x000fe400000010ff */
[----:B------:R-:W-:Y:S02]  /*75d0*/  F2FP.BF16.F32.PACK_AB R7, R95, R94 ;  /* 0x0000005e5f07723e */ /* 0x000fe400000010ff */
[----:B------:R-:W-:Y:S02]  /*75e0*/  F2FP.BF16.F32.PACK_AB R104, R105, R104 ;  /* 0x000000686968723e */ /* 0x000fe400000010ff */
[----:B-----5:R-:W-:Y:S01]  /*75f0*/  F2FP.BF16.F32.PACK_AB R8, R97, R96 ;  /* 0x000000606108723e */ /* 0x020fe200000010ff */
[----:B------:R1:W-:Y:S01]  /*7600*/  STSM.16.M88.4 [R158], R4 ;  /* 0x000000049e007844 */ /* 0x0003e20000000200 */
[----:B------:R-:W-:-:S02]  /*7610*/  F2FP.BF16.F32.PACK_AB R9, R99, R98 ;  /* 0x000000626309723e */ /* 0x000fc400000010ff */
[----:B------:R-:W-:Y:S01]  /*7620*/  F2FP.BF16.F32.PACK_AB R10, R101, R100 ;  /* 0x00000064650a723e */ /* 0x000fe200000010ff */
[----:B------:R-:W3:Y:S01]  /*7630*/  SHFL.IDX PT, R6, R22, RZ, 0x1f ;  /* 0x00001fff16067589 */ /* 0x000ee200000e0000 */
        /* <DEDUP_REMOVED lines=22> */
[----:B------:R-:W-:Y:S02]  /*77a0*/  MOV R0, R174 ;  /* 0x000000ae00007202 */ /* 0x000fe40000000f00 */
        /* <DEDUP_REMOVED lines=9> */
[----:B------:R-:W-:Y:S01]  /*7840*/  MOV R3, R170 ;  /* 0x000000aa00037202 */ /* 0x000fe20000000f00 */
[----:B------:R2:W-:Y:S01]  /*7850*/  STSM.16.M88.4 [R20], R136 ;  /* 0x0000008814007844 */ /* 0x0005e20000000200 */
[----:B------:R-:W-:Y:S02]  /*7860*/  F2FP.BF16.F32.PACK_AB R146, R149, R148 ;  /* 0x000000949592723e */ /* 0x000fe400000010ff */
[----:B------:R-:W-:-:S02]  /*7870*/  F2FP.BF16.F32.PACK_AB R147, R151, R150 ;  /* 0x000000969793723e */ /* 0x000fc400000010ff */
[----:B------:R-:W-:Y:S01]  /*7880*/  MOV R41, UR4 ;  /* 0x0000000400297c02 */ /* 0x000fe20008000f00 */
[----:B------:R-:W-:Y:S01]  /*7890*/  USHF.R.S32.HI UR4, URZ, 0x1f, UR36 ;  /* 0x0000001f3f047899 */ /* 0x000fe20008011424 */
[----:B------:R-:W-:Y:S01]  /*78a0*/  ISETP.GE.OR P0, PT, R152, UR7, P0 ;  /* 0x0000000798007c0c */ /* 0x000fe20008706670 */
[----:B------:R2:W-:Y:S01]  /*78b0*/  STSM.16.M88.4 [R3], R144 ;  /* 0x0000009003007844 */ /* 0x0005e20000000200 */
[----:B-1----:R-:W-:Y:S01]  /*78c0*/  SHF.R.S32.HI R5, RZ, 0x1f, R152 ;  /* 0x0000001fff057819 */ /* 0x002fe20000011498 */
[C---:B----4-:R-:W-:Y:S01]  /*78d0*/  IMAD.WIDE.U32 R40, R42.reuse, UR36, R40 ;  /* 0x000000242a287c25 */ /* 0x050fe2000f8e0028 */
[----:B------:R-:W-:Y:S01]  /*78e0*/  @!PT LDS RZ, [RZ] ;  /* 0x00000000fffff984 */ /* 0x000fe20000000800 */
[----:B------:R-:W-:Y:S01]  /*78f0*/  @!PT LDS RZ, [RZ] ;  /* 0x00000000fffff984 */ /* 0x000fe20000000800 */
[----:B------:R-:W-:Y:S01]  /*7900*/  @!PT LDS RZ, [RZ] ;  /* 0x00000000fffff984 */ /* 0x000fe20000000800 */
[----:B------:R1:W-:Y:S06]  /*7910*/  MEMBAR.ALL.CTA ;  /* 0x0000000000007992 */ /* 0x0003ec0000008000 */
[----:B-1----:R-:W1:Y:S01]  /*7920*/  FENCE.VIEW.ASYNC.S ;  /* 0x00000000000073c6 */ /* 0x002e620000000000 */
[----:B------:R-:W-:Y:S01]  /*7930*/  IMAD R12, R42, UR4, RZ ;  /* 0x000000042a0c7c24 */ /* 0x000fe2000f8e02ff */
[----:B-1----:R-:W-:Y:S06]  /*7940*/  BAR.ARV 0x1, 0x120 ;  /* 0x0044800000007b1d */ /* 0x002fec0000002000 */
[----:B------:R-:W-:Y:S01]  /*7950*/  IMAD R12, R43, UR36, R12 ;  /* 0x000000242b0c7c24 */ /* 0x000fe2000f8e020c */
[----:B------:R-:W-:Y:S01]  /*7960*/  IADD3 R152, P2, R152, R40, RZ ;  /* 0x0000002898987210 */ /* 0x000fe20007f5e0ff */
[----:B------:R-:W-:-:S03]  /*7970*/  ULDC.64 UR4, c[0x0][0xc40] ;  /* 0x0003100000047ab9 */ /* 0x000fc60000000a00 */
[----:B------:R-:W-:Y:S02]  /*7980*/  IADD3.X R5, R5, R41, R12, P2, !PT ;  /* 0x0000002905057210 */ /* 0x000fe400017fe40c */
[C---:B------:R-:W-:Y:S01]  /*7990*/  LEA R4, P2, R152.reuse, UR4, 0x2 ;  /* 0x0000000498047c11 */ /* 0x040fe2000f8410ff */
[----:B------:R-:W-:Y:S02]  /*79a0*/  ULDC UR4, c[0x0][0xc] ;  /* 0x0000030000047ab9 */ /* 0x000fe40000000800 */
[----:B------:R-:W-:Y:S01]  /*79b0*/  UIADD3 UR43, UR4, UR43, URZ ;  /* 0x0000002b042b7290 */ /* 0x000fe2000fffe03f */
[----:B------:R-:W-:-:S05]  /*79c0*/  LEA.HI.X R5, R152, UR5, R5, 0x2, P2 ;  /* 0x0000000598057c11 */ /* 0x000fca00090f1405 */
[----:B------:R2:W-:Y:S04]  /*79d0*/  @!P1 STG.E desc[UR48][R4.64+0x20], R48 ;  /* 0x0000203004009986 */ /* 0x0005e8000c101930 */
[----:B------:R2:W-:Y:S01]  /*79e0*/  @!P0 STG.E desc[UR48][R4.64], R64 ;  /* 0x0000004004008986 */ /* 0x0005e2000c101930 */
[----:B---3--:R-:W-:-:S13]  /*79f0*/  ISETP.NE.AND P0, PT, R6, 0x7, PT ;  /* 0x000000070600780c */ /* 0x008fda0003f05270 */
[----:B--2---:R-:W-:Y:S05]  /*7a00*/  @P0 BRA `(.L_x_144) ;  /* 0x00000000007c0947 */ /* 0x004fea0003800000 */
        /* <DEDUP_REMOVED lines=30> */
.L_x_145:
[----:B------:R-:W-:Y:S05]  /*7bf0*/  BSYNC B0 ;  /* 0x0000000000007941 */ /* 0x000fea0003800000 */
.L_x_144:
        /* <DEDUP_REMOVED lines=10> */
.L_x_121:
[----:B------:R-:W-:-:S08]  /*7ca0*/  NOP ;  /* 0x0000000000007918 */ /* 0x000fd00000000000 */
[----:B------:R-:W1:-:S00]  /*7cb0*/  USETMAXREG.DEALLOC.CTAPOOL 0x18 ;  /* 0x00000018000079c8 */ /* 0x000e4000080e0500 */
[----:B-1----:R-:W-:-:S06]  /*7cc0*/  LOP3.LUT R0, R0, 0x3, RZ, 0xc0, !PT ;  /* 0x0000000300007812 */ /* 0x002fcc00078ec0ff */
[----:B------:R-:W1:Y:S02]  /*7cd0*/  SHFL.IDX PT, R0, R0, RZ, 0x1f ;  /* 0x00001fff00007589 */ /* 0x000e6400000e0000 */
[----:B-1----:R-:W-:-:S13]  /*7ce0*/  ISETP.NE.AND P0, PT, R0, RZ, PT ;  /* 0x000000ff0000720c */ /* 0x002fda0003f05270 */
[----:B------:R-:W-:Y:S05]  /*7cf0*/  @P0 EXIT ;  /* 0x000000000000094d */ /* 0x000fea0003800000 */
[----:B------:R-:W1:Y:S01]  /*7d00*/  S2UR UR4, SR_CTAID.X ;  /* 0x00000000000479c3 */ /* 0x000e620000002500 */
[----:B------:R-:W-:Y:S01]  /*7d10*/  IMAD.MOV.U32 R16, RZ, RZ, RZ ;  /* 0x000000ffff107224 */ /* 0x000fe200078e00ff */
[----:B------:R-:W-:Y:S01]  /*7d20*/  MOV R2, 0x1 ;  /* 0x0000000100027802 */ /* 0x000fe20000000f00 */
[----:B------:R-:W-:-:S05]  /*7d30*/  IMAD.MOV.U32 R17, RZ, RZ, 0x1 ;  /* 0x00000001ff117424 */ /* 0x000fca00078e00ff */
[----:B------:R-:W1:Y:S02]  /*7d40*/  LDC R0, c[0x0][0xea4] ;  /* 0x0003a900ff007b82 */ /* 0x000e640000000800 */
[----:B-1----:R-:W-:-:S13]  /*7d50*/  ISETP.LE.AND P0, PT, R0, UR4, PT ;  /* 0x0000000400007c0c */ /* 0x002fda000bf03270 */
[----:B------:R-:W-:Y:S05]  /*7d60*/  @P0 BRA `(.L_x_147) ;  /* 0x0000002800ac0947 */ /* 0x000fea0003800000 */
[----:B------:R-:W-:Y:S01]  /*7d70*/  IMAD.U32 R0, RZ, RZ, UR4 ;  /* 0x00000004ff007e24 */ /* 0x000fe2000f8e00ff */
[----:B------:R-:W-:Y:S01]  /*7d80*/  MOV R16, RZ ;  /* 0x000000ff00107202 */ /* 0x000fe20000000f00 */
[----:B------:R-:W-:Y:S01]  /*7d90*/  IMAD.MOV.U32 R17, RZ, RZ, 0x1 ;  /* 0x00000001ff117424 */ /* 0x000fe200078e00ff */
[----:B------:R-:W-:Y:S01]  /*7da0*/  ULDC.64 UR50, c[0x0][0x198] ;  /* 0x0000660000327ab9 */ /* 0x000fe20000000a00 */
[----:B------:R-:W-:Y:S01]  /*7db0*/  ULDC UR47, c[0x0][0xc] ;  /* 0x00000300002f7ab9 */ /* 0x000fe20000000800 */
[----:B------:R1:W-:Y:S04]  /*7dc0*/  STL [R1+0xc], R0 ;  /* 0x00000c0001007387 */ /* 0x0003e80000100800 */
[----:B------:R1:W-:Y:S02]  /*7dd0*/  STL [R1+0x18], RZ ;  /* 0x000018ff01007387 */ /* 0x0003e40000100800 */
.L_x_191:
        /* <DEDUP_REMOVED lines=14> */
[----:B--2---:R-:W-:-:S04]  /*7ec0*/  @P0 IMAD.HI.U32 R0, R2, R0, RZ ;  /* 0x0000000002000227 */ /* 0x004fc800078e00ff */
[----:B------:R-:W-:Y:S01]  /*7ed0*/  IMAD.MOV.U32 R4, RZ, RZ, R2 ;  /* 0x000000ffff047224 */ /* 0x000fe200078e0002 */
[----:B-1----:R-:W-:Y:S02]  /*7ee0*/  @P0 SHF.R.U32.HI R4, RZ, R3, R0 ;  /* 0x00000003ff040219 */ /* 0x002fe40000011600 */
[----:B------:R-:W1:Y:S02]  /*7ef0*/  LDC R0, c[0x0][0x2e0] ;  /* 0x0000b800ff007b82 */ /* 0x000e640000000800 */
[----:B------:R-:W-:Y:S01]  /*7f00*/  MOV R18, R4 ;  /* 0x0000000400127202 */ /* 0x000fe20000000f00 */
[----:B------:R2:W-:Y:S05]  /*7f10*/  STL [R1+0x4], R4 ;  /* 0x0000040401007387 */ /* 0x0005ea0000100800 */
        /* <DEDUP_REMOVED lines=9> */
[----:B------:R-:W-:Y:S02]  /*7fb0*/  VIADD R3, R6, 0x1c400 ;  /* 0x0001c40006037836 */ /* 0x000fe40000000000 */
[----:B------:R-:W-:Y:S01]  /*7fc0*/  IMAD.HI R2, R0, 0x2aaaaaab, RZ ;  /* 0x2aaaaaab00027827 */ /* 0x000fe200078e02ff */
[----:B------:R-:W-:Y:S02]  /*7fd0*/  IADD3 R0, -R18, RZ, RZ ;  /* 0x000000ff12007210 */ /* 0x000fe40007ffe1ff */
        /* <DEDUP_REMOVED lines=16> */
[----:B------:R-:W-:Y:S01]  /*80e0*/  MOV R13, RZ ;  /* 0x000000ff000d7202 */ /* 0x000fe20000000f00 */
[----:B------:R-:W-:-:S02]  /*80f0*/  IMAD.U32 R10, RZ, RZ, UR4 ;  /* 0x00000004ff0a7e24 */ /* 0x000fc4000f8e00ff */
[----:B------:R-:W-:Y:S02]  /*8100*/  IMAD.MOV.U32 R8, RZ, RZ, 0x70 ;  /* 0x00000070ff087424 */ /* 0x000fe400078e00ff */
[----:B------:R-:W-:-:S07]  /*8110*/  IMAD.MOV.U32 R12, RZ, RZ, 0x1 ;  /* 0x00000001ff0c7424 */ /* 0x000fce00078e00ff */
[----:B------:R-:W-:-:S07]  /*8120*/  LEPC R20, `(.L_x_148) ;  /* 0x000000001014794e */ /* 0x000fce0000000000 */
[----:B-1----:R-:W-:Y:S05]  /*8130*/  CALL.ABS.NOINC R2 ;  /* 0x0000000002007343 */ /* 0x002fea0003c00000 */
.L_x_148:
        /* <DEDUP_REMOVED lines=9> */
[----:B------:R-:W-:Y:S01]  /*81d0*/  IMAD.U32 R4, RZ, RZ, UR6 ;  /* 0x00000006ff047e24 */ /* 0x000fe2000f8e00ff */
[----:B------:R-:W-:Y:S01]  /*81e0*/  MOV R5, UR7 ;  /* 0x0000000700057c02 */ /* 0x000fe20008000f00 */
[----:B------:R-:W-:Y:S01]  /*81f0*/  IMAD.U32 R6, RZ, RZ, UR8 ;  /* 0x00000008ff067e24 */ /* 0x000fe2000f8e00ff */
[----:B------:R-:W-:Y:S01]  /*8200*/  MOV R10, UR4 ;  /* 0x00000004000a7c02 */ /* 0x000fe20008000f00 */
[----:B------:R-:W-:Y:S01]  /*8210*/  IMAD.U32 R7, RZ, RZ, UR9 ;  /* 0x00000009ff077e24 */ /* 0x000fe2000f8e00ff */
[----:B------:R-:W-:Y:S01]  /*8220*/  MOV R12, 0x1 ;  /* 0x00000001000c7802 */ /* 0x000fe20000000f00 */
[----:B------:R-:W-:-:S02]  /*8230*/  IMAD.U32 R11, RZ, RZ, UR5 ;  /* 0x00000005ff0b7e24 */ /* 0x000fc4000f8e00ff */
[----:B------:R-:W-:Y:S02]  /*8240*/  IMAD.MOV.U32 R8, RZ, RZ, 0x70 ;  /* 0x00000070ff087424 */ /* 0x000fe400078e00ff */
[----:B-1----:R-:W-:-:S07]  /*8250*/  IMAD.MOV.U32 R13, RZ, RZ, RZ ;  /* 0x000000ffff0d7224 */ /* 0x002fce00078e00ff */
[----:B------:R-:W-:-:S07]  /*8260*/  LEPC R20, `(.L_x_150) ;  /* 0x000000001014794e */ /* 0x000fce0000000000 */
[----:B--2---:R-:W-:Y:S05]  /*8270*/  CALL.ABS.NOINC R2 ;  /* 0x0000000002007343 */ /* 0x004fea0003c00000 */
.L_x_150:
[----:B------:R-:W-:Y:S01]  /*8280*/  MOV R2, 0x0 ;  /* 0x0000000000027802 */ /* 0x000fe20000000f00 */
[----:B------:R-:W-:Y:S01]  /*8290*/  ULDC.64 UR6, c[0x4][0x90] ;  /* 0x0100240000067ab9 */ /* 0x000fe20000000a00 */
[----:B------:R-:W-:Y:S01]  /*82a0*/  ULDC.64 UR8, c[0x4][0x98] ;  /* 0x0100260000087ab9 */ /* 0x000fe20000000a00 */
[----:B------:R-:W-:Y:S01]  /*82b0*/  ULDC.64 UR4, c[0x4][0x18] ;  /* 0x0100060000047ab9 */ /* 0x000fe20000000a00 */
[----:B------:R-:W-:Y:S01]  /*82c0*/  IMAD.U32 R4, RZ, RZ, UR6 ;  /* 0x00000006ff047e24 */ /* 0x000fe2000f8e00ff */
        /* <DEDUP_REMOVED lines=11> */
.L_x_149:
[----:B------:R-:W2:Y:S01]  /*8380*/  LDL.LU R5, [R1+0x4] ;  /* 0x0000040001057983 */ /* 0x000ea20000300800 */
[----:B------:R-:W1:Y:S01]  /*8390*/  LDC R0, c[0x0][0x428] ;  /* 0x00010a00ff007b82 */ /* 0x000e620000000800 */
[----:B------:R-:W-:Y:S02]  /*83a0*/  ULDC.64 UR4, c[0x0][0xaf0] ;  /* 0x0002bc0000047ab9 */ /* 0x000fe40000000a00 */
[----:B------:R-:W3:Y:S01]  /*83b0*/  LDL R4, [R1+0xc] ;  /* 0x00000c0001047983 */ /* 0x000ee20000100800 */
[----:B------:R-:W-:Y:S01]  /*83c0*/  ISETP.NE.U32.AND P0, PT, RZ, UR4, PT ;  /* 0x00000004ff007c0c */ /* 0x000fe2000bf05070 */
[----:B------:R-:W-:Y:S01]  /*83d0*/  ULDC UR4, c[0x0][0xea8] ;  /* 0x0003aa0000047ab9 */ /* 0x000fe20000000800 */
[----:B------:R-:W-:Y:S01]  /*83e0*/  MOV R6, R18 ;  /* 0x0000001200067202 */ /* 0x000fe20000000f00 */
[----:B------:R-:W4:Y:S01]  /*83f0*/  S2R R7, SR_TID.X ;  /* 0x0000000000077919 */ /* 0x000f220000002100 */
[----:B------:R-:W-:Y:S02]  /*8400*/  ISETP.NE.AND.EX P0, PT, RZ, UR5, PT, P0 ;  /* 0x00000005ff007c0c */ /* 0x000fe4000bf05300 */
[----:B-1----:R-:W-:Y:S01]  /*8410*/  ISETP.NE.AND P1, PT, R0, 0x1, PT ;  /* 0x000000010000780c */ /* 0x002fe20003f25270 */
[----:B------:R-:W-:-:S12]  /*8420*/  IMAD.MOV.U32 R0, RZ, RZ, R19 ;  /* 0x000000ffff007224 */ /* 0x000fd800078e0013 */
[----:B------:R-:W1:Y:S01]  /*8430*/  @P1 LDC R2, c[0x0][0x42c] ;  /* 0x00010b00ff021b82 */ /* 0x000e620000000800 */
[----:B----4-:R-:W-:-:S07]  /*8440*/  LOP3.LUT R7, R7, 0x1f, RZ, 0xc0, !PT ;  /* 0x0000001f07077812 */ /* 0x010fce00078ec0ff */
[----:B------:R-:W4:Y:S01]  /*8450*/  @P1 LDC R3, c[0x0][0x430] ;  /* 0x00010c00ff031b82 */ /* 0x000f220000000800 */
[----:B-1----:R-:W-:-:S05]  /*8460*/  @P1 IMAD.HI.U32 R2, R19, R2, RZ ;  /* 0x0000000213021227 */ /* 0x002fca00078e00ff */
[----:B----4-:R-:W-:Y:S02]  /*8470*/  @P1 SHF.R.U32.HI R0, RZ, R3, R2 ;  /* 0x00000003ff001219 */ /* 0x010fe40000011602 */
[----:B------:R-:W1:Y:S01]  /*8480*/  @P0 LDC.64 R2, c[0x0][0xaf0] ;  /* 0x0002bc00ff020b82 */ /* 0x000e620000000a00 */
[----:B------:R-:W-:-:S04]  /*8490*/  ISETP.NE.AND P1, PT, R7, RZ, PT ;  /* 0x000000ff0700720c */ /* 0x000fc80003f25270 */
[----:B------:R-:W-:-:S09]  /*84a0*/  PLOP3.LUT P2, PT, P1, PT, PT, 0x8, 0x0 ;  /* 0x000000000000781c */ /* 0x000fd20000f4e170 */
[----:B------:R-:W-:-:S05]  /*84b0*/  VOTEU.ALL UP1, P1 ;  /* 0x00000000003f7886 */ /* 0x000fca0000820000 */
[----:B------:R-:W-:Y:S01]  /*84c0*/  @!UP1 UIADD3 UR8, UP0, UR50, 0x270, URZ ;  /* 0x0000027032089890 */ /* 0x000fe2000ff1e03f */
[----:B-1----:R-:W-:-:S03]  /*84d0*/  @P0 IMAD.WIDE R2, R18, 0x4, R2 ;  /* 0x0000000412020825 */ /* 0x002fc600078e0202 */
[----:B------:R-:W-:Y:S02]  /*84e0*/  @!UP1 UIADD3.X UR9, URZ, UR51, URZ, UP0, !UPT ;  /* 0x000000333f099290 */ /* 0x000fe400087fe43f */
[----:B------:R1:W5:Y:S01]  /*84f0*/  @P0 LDG.E R6, desc[UR48][R2.64] ;  /* 0x0000003002060981 */ /* 0x000362000c1e1900 */
[----:B------:R-:W-:Y:S01]  /*8500*/  PLOP3.LUT P0, PT, PT, PT, PT, 0x80, 0x0 ;  /* 0x000000000000781c */ /* 0x000fe20003f0f070 */
[----:B------:R-:W-:Y:S01]  /*8510*/  VOTEU.ALL UP0, P1 ;  /* 0x00000000003f7886 */ /* 0x000fe20000800000 */
[----:B--2---:R-:W-:-:S04]  /*8520*/  IMAD.MOV R8, RZ, RZ, -R5 ;  /* 0x000000ffff087224 */ /* 0x004fc800078e0a05 */
[----:B---3--:R-:W-:-:S04]  /*8530*/  IMAD R8, R8, UR4, R4 ;  /* 0x0000000408087c24 */ /* 0x008fc8000f8e0204 */
[----:B-1----:R-:W-:-:S07]  /*8540*/  IMAD.SHL.U32 R8, R8, 0x80, RZ ;  /* 0x0000008008087824 */ /* 0x002fce00078e00ff */
.L_x_151:
[----:B------:R-:W-:Y:S02]  /*8550*/  PLOP3.LUT P0, PT, P0, P2, PT, 0xa2, 0x0 ;  /* 0x000000000000781c */ /* 0x000fe40000705472 */
[----:B------:R-:W-:Y:S01]  /*8560*/  @P2 R2UR P0, UR7, R18 ;  /* 0x00000000120722ca */ /* 0x000fe20000000000 */
[----:B------:R-:W-:-:S07]  /*8570*/  UMOV UR4, URZ ;  /* 0x0000003f00047c82 */ /* 0x000fce0008000000 */
[----:B------:R-:W-:Y:S02]  /*8580*/  PLOP3.LUT P0, PT, P0, P2, PT, 0xa2, 0x0 ;  /* 0x000000000000781c */ /* 0x000fe40000705472 */
[----:B------:R-:W-:-:S08]  /*8590*/  @P2 R2UR.OR P0, UR6, R19 ;  /* 0x00000000130622ca */ /* 0x000fd00000100000 */
[----:B------:R-:W-:Y:S02]  /*85a0*/  PLOP3.LUT P0, PT, P0, P2, PT, 0xa2, 0x0 ;  /* 0x000000000000781c */ /* 0x000fe40000705472 */
[----:B------:R-:W-:-:S08]  /*85b0*/  @P2 R2UR.OR P0, UR5, R8 ;  /* 0x00000000080522ca */ /* 0x000fd00000100000 */
[----:B------:R-:W-:Y:S02]  /*85c0*/  @P2 PLOP3.LUT P2, PT, P0, PT, PT, 0x80, 0x0 ;  /* 0x000000000000281c */ /* 0x000fe4000074f070 */
[----:B------:R-:W-:-:S03]  /*85d0*/  PLOP3.LUT P0, PT, PT, PT, PT, 0x80, 0x0 ;  /* 0x000000000000781c */ /* 0x000fc60003f0f070 */
        /* <DEDUP_REMOVED lines=8> */
.L_x_208:
[----:B------:R-:W2:Y:S01]  /*8660*/  LDL R5, [R1+0x8] ;  /* 0x0000080001057983 */ /* 0x000ea20000100800 */
[----:B------:R-:W-:Y:S01]  /*8670*/  UMOV UR4, 0xffffffff ;  /* 0xffffffff00047882 */ /* 0x000fe20000000000 */
[----:B------:R-:W-:Y:S02]  /*8680*/  SHF.R.S32.HI R7, RZ, 0x1f, R6 ;  /* 0x0000001fff077819 */ /* 0x000fe40000011406 */
[----:B--2---:R-:W-:Y:S01]  /*8690*/  IADD3 R9, R5, -0x1, RZ ;  /* 0xffffffff05097810 */ /* 0x004fe20007ffe0ff */
[----:B------:R-:W-:Y:S06]  /*86a0*/  BRA.DIV UR4, `(.L_x_153) ;  /* 0x0000002604f47947 */ /* 0x000fec000b800000 */
[----:B------:R-:W-:-:S13]  /*86b0*/  ELECT P6, URZ, PT ;  /* 0x00000000003f782f */ /* 0x000fda00038c0000 */
.L_x_211:
        /* <DEDUP_REMOVED lines=8> */
[----:B--2---:R-:W-:-:S04]  /*8740*/  @P1 IMAD.HI.U32 R10, R9, R4, RZ ;  /* 0x00000004090a1227 */ /* 0x004fc800078e00ff */
[----:B------:R-:W-:Y:S01]  /*8750*/  IMAD.MOV.U32 R4, RZ, RZ, R9 ;  /* 0x000000ffff047224 */ /* 0x000fe200078e0009 */
[----:B------:R-:W-:Y:S01]  /*8760*/  @P1 SHF.R.U32.HI R4, RZ, R5, R10 ;  /* 0x00000005ff041219 */ /* 0x000fe2000001160a */
[----:B------:R-:W-:-:S03]  /*8770*/  IMAD R10, R7, UR4, RZ ;  /* 0x00000004070a7c24 */ /* 0x000fc6000f8e02ff */
[----:B------:R-:W-:Y:S01]  /*8780*/  IADD3 R5, -R4, RZ, RZ ;  /* 0x000000ff04057210 */ /* 0x000fe20007ffe1ff */
[----:B------:R-:W-:-:S04]  /*8790*/  IMAD R10, R6, UR5, R10 ;  /* 0x00000005060a7c24 */ /* 0x000fc8000f8e020a */
        /* <DEDUP_REMOVED lines=8> */
.L_x_155:
[----:B--2---:R-:W2:Y:S01]  /*8820*/  S2R R10, SR_CgaCtaId ;  /* 0x00000000000a7919 */ /* 0x004ea20000008800 */
[----:B------:R-:W-:-:S04]  /*8830*/  MOV R5, 0x400 ;  /* 0x0000040000057802 */ /* 0x000fc80000000f00 */
[----:B--2---:R-:W-:Y:S02]  /*8840*/  LEA R5, R10, R5, 0x18 ;  /* 0x000000050a057211 */ /* 0x004fe400078ec0ff */
[----:B------:R-:W-:-:S03]  /*8850*/  SHF.L.U32 R10, R17, 0x1f, RZ ;  /* 0x0000001f110a7819 */ /* 0x000fc600000006ff */
[----:B------:R-:W-:-:S04]  /*8860*/  IMAD R5, R16, 0x8, R5 ;  /* 0x0000000810057824 */ /* 0x000fc800078e0205 */
[----:B------:R-:W2:Y:S02]  /*8870*/  SYNCS.PHASECHK.TRANS64.TRYWAIT P1, [R5+URZ+0x32440], R10 ;  /* 0x0324400a050075a7 */ /* 0x000ea4000802017f */
[----:B--2---:R-:W-:Y:S05]  /*8880*/  @!P1 BRA `(.L_x_156) ;  /* 0x00000024009c9947 */ /* 0x004fea0003800000 */
.L_x_212:
[----:B------:R-:W3:Y:S02]  /*8890*/  S2R R11, SR_TID.X ;  /* 0x00000000000b7919 */ /* 0x000ee40000002100 */
[----:B---3--:R-:W-:-:S04]  /*88a0*/  LOP3.LUT R11, R11, 0x7f, RZ, 0xc0, !PT ;  /* 0x0000007f0b0b7812 */ /* 0x008fc800078ec0ff */
[----:B------:R-:W-:-:S13]  /*88b0*/  ISETP.NE.AND P1, PT, R11, RZ, PT ;  /* 0x000000ff0b00720c */ /* 0x000fda0003f25270 */
[----:B------:R-:W-:Y:S05]  /*88c0*/  @P1 BRA `(.L_x_157) ;  /* 0x00000000001c1947 */ /* 0x000fea0003800000 */
[----:B------:R-:W3:Y:S01]  /*88d0*/  S2R R11, SR_TID.X ;  /* 0x00000000000b7919 */ /* 0x000ee20000002100 */
[----:B--2---:R-:W-:-:S04]  /*88e0*/  MOV R10, 0x3000 ;  /* 0x00003000000a7802 */ /* 0x004fc80000000f00 */
[----:B------:R4:W-:Y:S01]  /*88f0*/  SYNCS.ARRIVE.TRANS64 RZ, [R5+URZ+0x32430], R10 ;  /* 0x0324300a05ff79a7 */ /* 0x0009e2000800003f */
[----:B---3--:R-:W-:-:S04]  /*8900*/  LOP3.LUT R11, R11, 0x1f, RZ, 0xc0, !PT ;  /* 0x0000001f0b0b7812 */ /* 0x008fc800078ec0ff */
[----:B------:R-:W-:-:S13]  /*8910*/  ISETP.NE.AND P1, PT, R11, RZ, PT ;  /* 0x000000ff0b00720c */ /* 0x000fda0003f25270 */
[----:B----4-:R-:W-:Y:S05]  /*8920*/  @!P1 BRA `(.L_x_157) ;  /* 0x0000000000049947 */ /* 0x010fea0003800000 */
[----:B------:R-:W-:Y:S01]  /*8930*/  BPT.TRAP 0x1 ;  /* 0x000000040000795c */ /* 0x000fe20000300000 */
.L_x_157:
        /* <DEDUP_REMOVED lines=20> */
.L_x_154:
[----:B------:R-:W2:Y:S01]  /*8a80*/  S2R R11, SR_CgaCtaId ;  /* 0x00000000000b7919 */ /* 0x000ea20000008800 */
[----:B------:R-:W-:Y:S05]  /*8a90*/  WARPSYNC.ALL ;  /* 0x0000000000007948 */ /* 0x000fea0003800000 */
[----:B------:R-:W-:Y:S01]  /*8aa0*/  BAR.SYNC.DEFER_BLOCKING 0x8, 0x120 ;  /* 0x0204800000007b1d */ /* 0x000fe20000010000 */
[----:B------:R-:W-:Y:S02]  /*8ab0*/  ELECT P1, URZ, PT ;  /* 0x00000000003f782f */ /* 0x000fe40003820000 */
[----:B------:R-:W-:-:S03]  /*8ac0*/  MOV R10, 0x400 ;  /* 0x00000400000a7802 */ /* 0x000fc60000000f00 */
[----:B------:R-:W-:Y:S01]  /*8ad0*/  BSSY B0, `(.L_x_158) ;  /* 0x0000032000007945 */ /* 0x000fe20003800000 */
[----:B--2---:R-:W-:-:S07]  /*8ae0*/  LEA R10, R11, R10, 0x18 ;  /* 0x0000000a0b0a7211 */ /* 0x004fce00078ec0ff */
[----:B------:R-:W-:Y:S05]  /*8af0*/  @!P1 BRA `(.L_x_159) ;  /* 0x0000000000bc9947 */ /* 0x000fea0003800000 */
[----:B------:R-:W-:Y:S01]  /*8b00*/  R2UR UR16, R10 ;  /* 0x000000000a1072ca */ /* 0x000fe200000e0000 */
[----:B------:R-:W-:Y:S01]  /*8b10*/  UIADD3 UR4, UP0, UR50, 0x270, URZ ;  /* 0x0000027032047890 */ /* 0x000fe2000ff1e03f */
[----:B------:R-:W-:Y:S01]  /*8b20*/  R2UR UR11, R8 ;  /* 0x00000000080b72ca */ /* 0x000fe200000e0000 */
[----:B------:R-:W-:Y:S01]  /*8b30*/  IMAD.MOV.U32 R5, RZ, RZ, 0x4000 ;  /* 0x00004000ff057424 */ /* 0x000fe200078e00ff */
[----:B------:R-:W-:Y:S01]  /*8b40*/  R2UR UR12, R19 ;  /* 0x00000000130c72ca */ /* 0x000fe200000e0000 */
[----:B------:R-:W-:Y:S01]  /*8b50*/  UIADD3.X UR5, URZ, UR51, URZ, UP0, !UPT ;  /* 0x000000333f057290 */ /* 0x000fe200087fe43f */
[----:B------:R-:W-:Y:S01]  /*8b60*/  R2UR UR13, R18 ;  /* 0x00000000120d72ca */ /* 0x000fe200000e0000 */
[----:B------:R-:W-:Y:S01]  /*8b70*/  UIADD3 UR6, UP0, UR50, 0x770, URZ ;  /* 0x0000077032067890 */ /* 0x000fe2000ff1e03f */
[----:B------:R2:W-:Y:S01]  /*8b80*/  SYNCS.ARRIVE.TRANS64 RZ, [R10+URZ+0x32400], R5 ;  /* 0x032400050aff79a7 */ /* 0x0005e2000800003f */
[----:B------:R-:W-:Y:S01]  /*8b90*/  UMOV UR14, 0x0 ;  /* 0x00000000000e7882 */ /* 0x000fe20000000000 */
[----:B------:R-:W-:Y:S01]  /*8ba0*/  UMOV UR15, 0x12f00000 ;  /* 0x12f00000000f7882 */ /* 0x000fe20000000000 */
[----:B------:R-:W-:-:S02]  /*8bb0*/  UIADD3.X UR7, URZ, UR51, URZ, UP0, !UPT ;  /* 0x000000333f077290 */ /* 0x000fc400087fe43f */
[----:B------:R-:W-:Y:S02]  /*8bc0*/  UIADD3 UR8, UR16, 0x18400, URZ ;  /* 0x0001840010087890 */ /* 0x000fe4000fffe03f */
[----:B------:R-:W-:Y:S02]  /*8bd0*/  UIADD3 UR9, UR16, 0x32400, URZ ;  /* 0x0003240010097890 */ /* 0x000fe4000fffe03f */
[----:B------:R-:W-:Y:S01]  /*8be0*/  UIADD3 UR40, UR16, 0x22400, URZ ;  /* 0x0002240010287890 */ /* 0x000fe2000fffe03f */
[----:B--2---:R-:W-:Y:S01]  /*8bf0*/  IMAD.MOV.U32 R5, RZ, RZ, 0x10000 ;  /* 0x00010000ff057424 */ /* 0x004fe200078e00ff */
[----:B------:R-:W-:Y:S02]  /*8c00*/  UIADD3 UR41, UR16, 0x32410, URZ ;  /* 0x0003241010297890 */ /* 0x000fe4000fffe03f */
[----:B------:R-:W-:Y:S02]  /*8c10*/  UIADD3 UR32, UR16, 0x26400, URZ ;  /* 0x0002640010207890 */ /* 0x000fe4000fffe03f */
[----:B------:R-:W-:-:S02]  /*8c20*/  UIADD3 UR24, UR16, 0x2a400, URZ ;  /* 0x0002a40010187890 */ /* 0x000fc4000fffe03f */
[----:B------:R-:W-:Y:S01]  /*8c30*/  UIADD3 UR16, UR16, 0x2e400, URZ ;  /* 0x0002e40010107890 */ /* 0x000fe2000fffe03f */
[----:B------:R-:W-:Y:S01]  /*8c40*/  UMOV UR10, URZ ;  /* 0x0000003f000a7c82 */ /* 0x000fe20008000000 */
[----:B------:R-:W-:Y:S01]  /*8c50*/  UMOV UR43, UR11 ;  /* 0x0000000b002b7c82 */ /* 0x000fe20008000000 */
[----:B------:R2:W-:Y:S01]  /*8c60*/  UTMALDG.4D [UR8], [UR4], desc[UR14] ;  /* 0x00000e08040075b4 */ /* 0x0005e20008019000 */
[----:B------:R-:W-:Y:S01]  /*8c70*/  UMOV UR44, UR12 ;  /* 0x0000000c002c7c82 */ /* 0x000fe20008000000 */
[----:B------:R-:W-:Y:S01]  /*8c80*/  UMOV UR45, UR13 ;  /* 0x0000000d002d7c82 */ /* 0x000fe20008000000 */
[----:B------:R-:W-:Y:S01]  /*8c90*/  UMOV UR42, UR10 ;  /* 0x0000000a002a7c82 */ /* 0x000fe20008000000 */
[----:B------:R2:W-:Y:S01]  /*8ca0*/  SYNCS.ARRIVE.TRANS64 RZ, [R10+URZ+0x32410], R5 ;  /* 0x032410050aff79a7 */ /* 0x0005e2000800003f */
[----:B------:R-:W-:Y:S01]  /*8cb0*/  UMOV UR34, 0x40 ;  /* 0x0000004000227882 */ /* 0x000fe20000000000 */
[----:B------:R-:W-:Y:S01]  /*8cc0*/  UMOV UR35, UR11 ;  /* 0x0000000b00237c82 */ /* 0x000fe20008000000 */
[----:B------:R-:W-:Y:S01]  /*8cd0*/  UMOV UR36, UR12 ;  /* 0x0000000c00247c82 */ /* 0x000fe20008000000 */
[----:B------:R-:W-:Y:S01]  /*8ce0*/  UMOV UR37, UR13 ;  /* 0x0000000d00257c82 */ /* 0x000fe20008000000 */
[----:B------:R-:W-:Y:S01]  /*8cf0*/  UMOV UR33, UR41 ;  /* 0x0000002900217c82 */ /* 0x000fe20008000000 */
[----:B------:R-:W-:Y:S01]  /*8d00*/  UMOV UR26, 0x80 ;  /* 0x00000080001a7882 */ /* 0x000fe20000000000 */
[----:B------:R-:W-:Y:S01]  /*8d10*/  UMOV UR27, UR11 ;  /* 0x0000000b001b7c82 */ /* 0x000fe20008000000 */
[----:B------:R2:W-:Y:S01]  /*8d20*/  UTMALDG.4D [UR40], [UR6], desc[UR14] ;  /* 0x00000e28060075b4 */ /* 0x0005e20008019000 */
[----:B------:R-:W-:Y:S01]  /*8d30*/  UMOV UR28, UR12 ;  /* 0x0000000c001c7c82 */ /* 0x000fe20008000000 */
[----:B------:R-:W-:Y:S01]  /*8d40*/  UMOV UR29, UR13 ;  /* 0x0000000d001d7c82 */ /* 0x000fe20008000000 */
[----:B------:R-:W-:Y:S01]  /*8d50*/  UMOV UR25, UR41 ;  /* 0x0000002900197c82 */ /* 0x000fe20008000000 */
[----:B------:R-:W-:Y:S01]  /*8d60*/  UMOV UR18, 0xc0 ;  /* 0x000000c000127882 */ /* 0x000fe20000000000 */
[----:B------:R-:W-:Y:S01]  /*8d70*/  UMOV UR19, UR11 ;  /* 0x0000000b00137c82 */ /* 0x000fe20008000000 */
[----:B------:R-:W-:Y:S01]  /*8d80*/  UMOV UR20, UR12 ;  /* 0x0000000c00147c82 */ /* 0x000fe20008000000 */
[----:B------:R-:W-:Y:S01]  /*8d90*/  UMOV UR21, UR13 ;  /* 0x0000000d00157c82 */ /* 0x000fe20008000000 */
[----:B------:R2:W-:Y:S01]  /*8da0*/  UTMALDG.4D [UR32], [UR6], desc[UR14] ;  /* 0x00000e20060075b4 */ /* 0x0005e20008019000 */
[----:B------:R-:W-:Y:S01]  /*8db0*/  UMOV UR17, UR41 ;  /* 0x0000002900117c82 */ /* 0x000fe20008000000 */
[----:B------:R2:W-:Y:S01]  /*8dc0*/  UTMALDG.4D [UR24], [UR6], desc[UR14] ;  /* 0x00000e18060075b4 */ /* 0x0005e20008019000 */
[----:B------:R2:W-:Y:S02]  /*8dd0*/  UTMALDG.4D [UR16], [UR6], desc[UR14] ;  /* 0x00000e10060075b4 */ /* 0x0005e40008019000 */
[----:B--2---:R-:W-:Y:S01]  /*8de0*/  NOP ;  /* 0x0000000000007918 */ /* 0x004fe20000000000 */
.L_x_159:
[----:B------:R-:W-:Y:S05]  /*8df0*/  BSYNC B0 ;  /* 0x0000000000007941 */ /* 0x000fea0003800000 */
.L_x_158:
[----:B------:R-:W2:Y:S01]  /*8e00*/  LDL R5, [R1+0x18] ;  /* 0x0000180001057983 */ /* 0x000ea20000100800 */
[----:B------:R-:W-:Y:S01]  /*8e10*/  ULDC.64 UR38, c[0x0][0x408] ;  /* 0x0001020000267ab9 */ /* 0x000fe20000000a00 */
[----:B------:R-:W-:Y:S01]  /*8e20*/  BSSY B0, `(.L_x_160) ;  /* 0x0000005000007945 */ /* 0x000fe20003800000 */
[----:B--2---:R-:W-:-:S04]  /*8e30*/  LOP3.LUT R5, R5, 0x1, RZ, 0xc, !PT ;  /* 0x0000000105057812 */ /* 0x004fc800078e0cff */
[----:B------:R-:W-:-:S04]  /*8e40*/  SHF.L.U32 R5, R5, 0x1f, RZ ;  /* 0x0000001f05057819 */ /* 0x000fc800000006ff */
[----:B------:R-:W2:Y:S02]  /*8e50*/  SYNCS.PHASECHK.TRANS64.TRYWAIT P1, [R10+URZ+0x32420], R5 ;  /* 0x032420050a0075a7 */ /* 0x000ea4000802017f */
[----:B--2---:R-:W-:Y:S05]  /*8e60*/  @!P1 BRA `(.L_x_161) ;  /* 0x0000002000389947 */ /* 0x004fea0003800000 */
.L_x_213:
[----:B------:R-:W-:Y:S05]  /*8e70*/  BSYNC B0 ;  /* 0x0000000000007941 */ /* 0x000fea0003800000 */
.L_x_160:
        /* <DEDUP_REMOVED lines=12> */
.L_x_214:
        /* <DEDUP_REMOVED lines=8> */
.L_x_165:
        /* <DEDUP_REMOVED lines=19> */
[----:B------:R-:W-:Y:S01]  /*90f0*/  UIADD3 UR14, UR14, 0x9400, URZ ;  /* 0x000094000e0e7890 */ /* 0x000fe2000fffe03f */
[----:B---3--:R-:W-:-:S13]  /*9100*/  R2UR UR11, R10 ;  /* 0x000000000a0b72ca */ /* 0x008fda00000e0000 */
[----:B------:R-:W-:-:S09]  /*9110*/  UIMAD UR11, UR11, 0x60, URZ ;  /* 0x000000600b0b78a4 */ /* 0x000fd2000f8e023f */
        /* <DEDUP_REMOVED lines=13> */
.L_x_163:
[----:B------:R-:W-:Y:S05]  /*91f0*/  BSYNC B0 ;  /* 0x0000000000007941 */ /* 0x000fea0003800000 */
.L_x_162:
        /* <DEDUP_REMOVED lines=26> */
[----:B------:R-:W-:-:S04]  /*93a0*/  @P1 SHF.R.U32.HI R4, RZ, R5, R12 ;  /* 0x00000005ff041219 */ /* 0x000fc8000001160c */
[----:B------:R-:W-:-:S05]  /*93b0*/  IADD3 R5, -R4, RZ, RZ ;  /* 0x000000ff04057210 */ /* 0x000fca0007ffe1ff */
[----:B------:R-:W-:Y:S01]  /*93c0*/  IMAD R8, R11, R5, R8 ;  /* 0x000000050b087224 */ /* 0x000fe200078e0208 */
[--C-:B------:R-:W-:Y:S01]  /*93d0*/  SHF.R.S32.HI R5, RZ, 0x1f, R4.reuse ;  /* 0x0000001fff057819 */ /* 0x100fe20000011404 */
[----:B------:R-:W-:Y:S02]  /*93e0*/  IMAD R11, R7, UR4, RZ ;  /* 0x00000004070b7c24 */ /* 0x000fe4000f8e02ff */
[----:B------:R-:W-:-:S04]  /*93f0*/  IMAD.WIDE.U32 R4, R6, UR4, R4 ;  /* 0x0000000406047c25 */ /* 0x000fc8000f8e0004 */
[----:B------:R-:W-:Y:S01]  /*9400*/  IMAD R11, R6, UR5, R11 ;  /* 0x00000005060b7c24 */ /* 0x000fe2000f8e020b */
[----:B------:R-:W-:-:S03]  /*9410*/  LEA R2, P1, R4, R2, 0x2 ;  /* 0x0000000204027211 */ /* 0x000fc600078210ff */
[----:B------:R-:W-:-:S05]  /*9420*/  IMAD.IADD R11, R11, 0x1, R5 ;  /* 0x000000010b0b7824 */ /* 0x000fca00078e0205 */
[----:B------:R-:W-:-:S05]  /*9430*/  LEA.HI.X R3, R4, R3, R11, 0x2, P1 ;  /* 0x0000000304037211 */ /* 0x000fca00008f140b */
[----:B------:R2:W5:Y:S02]  /*9440*/  LDG.E R4, desc[UR48][R2.64] ;  /* 0x0000003002047981 */ /* 0x000564000c1e1900 */
.L_x_170:
[----:B--2---:R-:W2:Y:S01]  /*9450*/  S2R R3, SR_CgaCtaId ;  /* 0x0000000000037919 */ /* 0x004ea20000008800 */
[----:B------:R-:W-:Y:S01]  /*9460*/  MOV R2, 0x400 ;  /* 0x0000040000027802 */ /* 0x000fe20000000f00 */
[----:B------:R-:W3:Y:S03]  /*9470*/  S2R R5, SR_TID.X ;  /* 0x0000000000057919 */ /* 0x000ee60000002100 */
[----:B--2---:R-:W-:Y:S02]  /*9480*/  LEA R2, R3, R2, 0x18 ;  /* 0x0000000203027211 */ /* 0x004fe400078ec0ff */
[----:B------:R-:W-:Y:S02]  /*9490*/  SHF.L.U32 R3, R17, 0x1f, RZ ;  /* 0x0000001f11037819 */ /* 0x000fe400000006ff */
[----:B------:R-:W-:Y:S02]  /*94a0*/  LEA R2, R16, R2, 0x3 ;  /* 0x0000000210027211 */ /* 0x000fe400078e18ff */
[----:B---3--:R-:W-:-:S02]  /*94b0*/  LOP3.LUT R5, R5, 0x7f, RZ, 0xc0, !PT ;  /* 0x0000007f05057812 */ /* 0x008fc400078ec0ff */
[----:B------:R-:W2:Y:S02]  /*94c0*/  SYNCS.PHASECHK.TRANS64.TRYWAIT P2, [R2+URZ+0x32440], R3 ;  /* 0x03244003020075a7 */ /* 0x000ea4000804017f */
[----:B------:R-:W-:Y:S01]  /*94d0*/  ISETP.NE.AND P1, PT, R5, RZ, PT ;  /* 0x000000ff0500720c */ /* 0x000fe20003f25270 */
[----:B--2---:R-:W-:-:S12]  /*94e0*/  @!P2 BRA `(.L_x_171) ;  /* 0x0000001800cca947 */ /* 0x004fd80003800000 */
.L_x_215:
[----:B------:R-:W-:Y:S05]  /*94f0*/  @P1 BRA `(.L_x_172) ;  /* 0x00000000001c1947 */ /* 0x000fea0003800000 */
[----:B------:R-:W3:Y:S01]  /*9500*/  S2R R11, SR_TID.X ;  /* 0x00000000000b7919 */ /* 0x000ee20000002100 */
[----:B------:R-:W-:-:S04]  /*9510*/  IMAD.MOV.U32 R5, RZ, RZ, 0x3000 ;  /* 0x00003000ff057424 */ /* 0x000fc800078e00ff */
[----:B------:R4:W-:Y:S01]  /*9520*/  SYNCS.ARRIVE.TRANS64 RZ, [R2+URZ+0x32430], R5 ;  /* 0x0324300502ff79a7 */ /* 0x0009e2000800003f */
[----:B---3--:R-:W-:-:S04]  /*9530*/  LOP3.LUT R11, R11, 0x1f, RZ, 0xc0, !PT ;  /* 0x0000001f0b0b7812 */ /* 0x008fc800078ec0ff */
[----:B------:R-:W-:-:S13]  /*9540*/  ISETP.NE.AND P2, PT, R11, RZ, PT ;  /* 0x000000ff0b00720c */ /* 0x000fda0003f45270 */
[----:B----4-:R-:W-:Y:S05]  /*9550*/  @!P2 BRA `(.L_x_172) ;  /* 0x000000000004a947 */ /* 0x010fea0003800000 */
[----:B------:R-:W-:Y:S01]  /*9560*/  BPT.TRAP 0x1 ;  /* 0x000000040000795c */ /* 0x000fe20000300000 */
.L_x_172:
        /* <DEDUP_REMOVED lines=20> */
.L_x_216:
[----:B------:R-:W-:Y:S05]  /*96b0*/  @P1 BRA `(.L_x_174) ;  /* 0x00000000001c1947 */ /* 0x000fea0003800000 */
[----:B------:R-:W4:Y:S01]  /*96c0*/  S2R R5, SR_TID.X ;  /* 0x0000000000057919 */ /* 0x000f220000002100 */
[----:B--23--:R-:W-:-:S04]  /*96d0*/  MOV R3, 0xc000 ;  /* 0x0000c00000037802 */ /* 0x00cfc80000000f00 */
[----:B------:R2:W-:Y:S01]  /*96e0*/  SYNCS.ARRIVE.TRANS64 RZ, [R2+URZ+0x32450], R3 ;  /* 0x0324500302ff79a7 */ /* 0x0005e2000800003f */
[----:B----4-:R-:W-:-:S04]  /*96f0*/  LOP3.LUT R5, R5, 0x1f, RZ, 0xc0, !PT ;  /* 0x0000001f05057812 */ /* 0x010fc800078ec0ff */
[----:B------:R-:W-:-:S13]  /*9700*/  ISETP.NE.AND P1, PT, R5, RZ, PT ;  /* 0x000000ff0500720c */ /* 0x000fda0003f25270 */
[----:B--2---:R-:W-:Y:S05]  /*9710*/  @!P1 BRA `(.L_x_174) ;  /* 0x0000000000049947 */ /* 0x004fea0003800000 */
[----:B------:R-:W-:Y:S01]  /*9720*/  BPT.TRAP 0x1 ;  /* 0x000000040000795c */ /* 0x000fe20000300000 */
.L_x_174:
        /* <DEDUP_REMOVED lines=33> */
.L_x_169:
[----:B------:R-:W-:Y:S05]  /*9940*/  BSYNC B0 ;  /* 0x0000000000007941 */ /* 0x000fea0003800000 */
.L_x_168:
[----:B------:R-:W2:Y:S01]  /*9950*/  LDL.LU R3, [R1+0x8] ;  /* 0x0000080001037983 */ /* 0x000ea20000300800 */
[----:B------:R-:W-:-:S05]  /*9960*/  VIADD R16, R16, 0x1 ;  /* 0x0000000110107836 */ /* 0x000fca0000000000 */
[----:B------:R-:W-:-:S04]  /*9970*/  ISETP.NE.AND P1, PT, R16, 0x2, PT ;  /* 0x000000021000780c */ /* 0x000fc80003f25270 */
[----:B------:R-:W-:Y:S02]  /*9980*/  SEL R2, RZ, 0x1, P1 ;  /* 0x00000001ff027807 */ /* 0x000fe40000800000 */
[----:B------:R-:W-:Y:S02]  /*9990*/  SEL R16, R16, RZ, P1 ;  /* 0x000000ff10107207 */ /* 0x000fe40000800000 */
[----:B------:R-:W-:Y:S02]  /*99a0*/  LOP3.LUT R17, R17, R2, RZ, 0x3c, !PT ;  /* 0x0000000211117212 */ /* 0x000fe400078e3cff */
[----:B--2---:R-:W-:-:S07]  /*99b0*/  IADD3 R8, R3, -0x3, RZ ;  /* 0xfffffffd03087810 */ /* 0x004fce0007ffe0ff */
.L_x_167:
[----:B------:R-:W-:Y:S01]  /*99c0*/  IMAD.MOV R10, RZ, RZ, -R10 ;  /* 0x000000ffff0a7224 */ /* 0x000fe200078e0a0a */
[----:B------:R-:W-:Y:S04]  /*99d0*/  BSSY B0, `(.L_x_166) ;  /* 0x00000da000007945 */ /* 0x000fe80003800000 */
[----:B------:R-:W-:-:S13]  /*99e0*/  ISETP.NE.AND P1, PT, R9, R10, PT ;  /* 0x0000000a0900720c */ /* 0x000fda0003f25270 */
[----:B------:R-:W-:Y:S05]  /*99f0*/  @!P1 BRA `(.L_x_175) ;  /* 0x0000000c005c9947 */ /* 0x000fea0003800000 */
.L_x_190:
[----:B------:R-:W-:Y:S04]  /*9a00*/  BSSY B1, `(.L_x_176) ;  /* 0x0000064000017945 */ /* 0x000fe80003800000 */
[----:B------:R-:W-:Y:S05]  /*9a10*/  @!P6 BRA `(.L_x_177) ;  /* 0x000000040088e947 */ /* 0x000fea0003800000 */
[----:B-1----:R-:W-:Y:S01]  /*9a20*/  MOV R9, R8 ;  /* 0x0000000800097202 */ /* 0x002fe20000000f00 */
[----:B------:R-:W-:Y:S06]  /*9a30*/  @!P0 BRA `(.L_x_178) ;  /* 0x0000000000448947 */ /* 0x000fec0003800000 */
[----:B------:R-:W1:Y:S01]  /*9a40*/  LDC R10, c[0x0][0x41c] ;  /* 0x00010700ff0a7b82 */ /* 0x000e620000000800 */
[----:B------:R-:W-:-:S04]  /*9a50*/  IMAD R11, R7, UR38, RZ ;  /* 0x00000026070b7c24 */ /* 0x000fc8000f8e02ff */
[----:B------:R-:W-:Y:S01]  /*9a60*/  IMAD R11, R6, UR39, R11 ;  /* 0x00000027060b7c24 */ /* 0x000fe2000f8e020b */
[----:B-1----:R-:W-:-:S13]  /*9a70*/  ISETP.NE.AND P1, PT, R10, 0x1, PT ;  /* 0x000000010a00780c */ /* 0x002fda0003f25270 */
[----:B------:R-:W1:Y:S02]  /*9a80*/  @P1 LDC.64 R2, c[0x0][0x420] ;  /* 0x00010800ff021b82 */ /* 0x000e640000000a00 */
[----:B-1----:R-:W-:-:S04]  /*9a90*/  @P1 IMAD.HI.U32 R4, R8, R2, RZ ;  /* 0x0000000208041227 */ /* 0x002fc800078e00ff */
[----:B------:R-:W-:Y:S01]  /*9aa0*/  IMAD.MOV.U32 R2, RZ, RZ, R8 ;  /* 0x000000ffff027224 */ /* 0x000fe200078e0008 */
[----:B------:R-:W-:Y:S02]  /*9ab0*/  @P1 SHF.R.U32.HI R2, RZ, R3, R4 ;  /* 0x00000003ff021219 */ /* 0x000fe40000011604 */
[----:B------:R-:W1:Y:S02]  /*9ac0*/  LDC.64 R4, c[0x0][0x3f8] ;  /* 0x0000fe00ff047b82 */ /* 0x000e640000000a00 */
[--C-:B------:R-:W-:Y:S02]  /*9ad0*/  SHF.R.S32.HI R3, RZ, 0x1f, R2.reuse ;  /* 0x0000001fff037819 */ /* 0x100fe40000011402 */
[----:B------:R-:W-:Y:S01]  /*9ae0*/  IADD3 R9, -R2, RZ, RZ ;  /* 0x000000ff02097210 */ /* 0x000fe20007ffe1ff */
[----:B------:R-:W-:-:S04]  /*9af0*/  IMAD.WIDE.U32 R2, R6, UR38, R2 ;  /* 0x0000002606027c25 */ /* 0x000fc8000f8e0002 */
[----:B------:R-:W-:Y:S02]  /*9b00*/  IMAD.IADD R11, R11, 0x1, R3 ;  /* 0x000000010b0b7824 */ /* 0x000fe400078e0203 */
[----:B------:R-:W-:Y:S01]  /*9b10*/  IMAD R9, R10, R9, R8 ;  /* 0x000000090a097224 */ /* 0x000fe200078e0208 */
[----:B-1----:R-:W-:-:S04]  /*9b20*/  LEA R4, P1, R2, R4, 0x2 ;  /* 0x0000000402047211 */ /* 0x002fc800078210ff */
[----:B------:R-:W-:-:S05]  /*9b30*/  LEA.HI.X R5, R2, R5, R11, 0x2, P1 ;  /* 0x0000000502057211 */ /* 0x000fca00008f140b */
[----:B------:R1:W5:Y:S04]  /*9b40*/  LDG.E R4, desc[UR48][R4.64] ;  /* 0x0000003004047981 */ /* 0x000368000c1e1900 */
.L_x_178:
[----:B------:R-:W2:Y:S01]  /*9b50*/  S2R R3, SR_CgaCtaId ;  /* 0x0000000000037919 */ /* 0x000ea20000008800 */
[----:B------:R-:W-:Y:S01]  /*9b60*/  MOV R2, 0x400 ;  /* 0x0000040000027802 */ /* 0x000fe20000000f00 */
[----:B-1----:R-:W1:Y:S03]  /*9b70*/  S2R R5, SR_TID.X ;  /* 0x0000000000057919 */ /* 0x002e660000002100 */
[----:B--2---:R-:W-:-:S04]  /*9b80*/  LEA R2, R3, R2, 0x18 ;  /* 0x0000000203027211 */ /* 0x004fc800078ec0ff */
[----:B------:R-:W-:Y:S02]  /*9b90*/  LEA R3, R16, R2, 0x3 ;  /* 0x0000000210037211 */ /* 0x000fe400078e18ff */
[----:B------:R-:W-:Y:S02]  /*9ba0*/  SHF.L.U32 R2, R17, 0x1f, RZ ;  /* 0x0000001f11027819 */ /* 0x000fe400000006ff */
[----:B-1----:R-:W-:Y:S02]  /*9bb0*/  LOP3.LUT R5, R5, 0x7f, RZ, 0xc0, !PT ;  /* 0x0000007f05057812 */ /* 0x002fe400078ec0ff */
[----:B------:R-:W1:Y:S02]  /*9bc0*/  SYNCS.PHASECHK.TRANS64.TRYWAIT P2, [R3+URZ+0x32440], R2 ;  /* 0x03244002030075a7 */ /* 0x000e64000804017f */
[----:B------:R-:W-:Y:S01]  /*9bd0*/  ISETP.NE.AND P1, PT, R5, RZ, PT ;  /* 0x000000ff0500720c */ /* 0x000fe20003f25270 */
[----:B-1----:R-:W-:-:S12]  /*9be0*/  @!P2 BRA `(.L_x_179) ;  /* 0x000000140034a947 */ /* 0x002fd80003800000 */
.L_x_217:
[----:B------:R-:W-:Y:S05]  /*9bf0*/  @P1 BRA `(.L_x_180) ;  /* 0x00000000001c1947 */ /* 0x000fea0003800000 */
[----:B------:R-:W2:Y:S01]  /*9c00*/  S2R R5, SR_TID.X ;  /* 0x0000000000057919 */ /* 0x000ea20000002100 */
[----:B------:R-:W-:-:S04]  /*9c10*/  IMAD.MOV.U32 R10, RZ, RZ, 0x3000 ;  /* 0x00003000ff0a7424 */ /* 0x000fc800078e00ff */
[----:B------:R3:W-:Y:S01]  /*9c20*/  SYNCS.ARRIVE.TRANS64 RZ, [R3+URZ+0x32430], R10 ;  /* 0x0324300a03ff79a7 */ /* 0x0007e2000800003f */
[----:B--2---:R-:W-:-:S04]  /*9c30*/  LOP3.LUT R5, R5, 0x1f, RZ, 0xc0, !PT ;  /* 0x0000001f05057812 */ /* 0x004fc800078ec0ff */
[----:B------:R-:W-:-:S13]  /*9c40*/  ISETP.NE.AND P2, PT, R5, RZ, PT ;  /* 0x000000ff0500720c */ /* 0x000fda0003f45270 */
[----:B---3--:R-:W-:Y:S05]  /*9c50*/  @!P2 BRA `(.L_x_180) ;  /* 0x000000000004a947 */ /* 0x008fea0003800000 */
[----:B------:R-:W-:Y:S01]  /*9c60*/  BPT.TRAP 0x1 ;  /* 0x000000040000795c */ /* 0x000fe20000300000 */
.L_x_180:
        /* <DEDUP_REMOVED lines=20> */
.L_x_218:
[----:B------:R-:W-:Y:S05]  /*9db0*/  @P1 BRA `(.L_x_182) ;  /* 0x00000000001c1947 */ /* 0x000fea0003800000 */
[----:B------:R-:W3:Y:S01]  /*9dc0*/  S2R R9, SR_TID.X ;  /* 0x0000000000097919 */ /* 0x000ee20000002100 */
[----:B-12---:R-:W-:-:S04]  /*9dd0*/  MOV R2, 0xc000 ;  /* 0x0000c00000027802 */ /* 0x006fc80000000f00 */
[----:B------:R4:W-:Y:S01]  /*9de0*/  SYNCS.ARRIVE.TRANS64 RZ, [R3+URZ+0x32450], R2 ;  /* 0x0324500203ff79a7 */ /* 0x0009e2000800003f */
[----:B---3--:R-:W-:-:S04]  /*9df0*/  LOP3.LUT R9, R9, 0x1f, RZ, 0xc0, !PT ;  /* 0x0000001f09097812 */ /* 0x008fc800078ec0ff */
[----:B------:R-:W-:-:S13]  /*9e00*/  ISETP.NE.AND P1, PT, R9, RZ, PT ;  /* 0x000000ff0900720c */ /* 0x000fda0003f25270 */
[----:B----4-:R-:W-:Y:S05]  /*9e10*/  @!P1 BRA `(.L_x_182) ;  /* 0x0000000000049947 */ /* 0x010fea0003800000 */
[----:B------:R-:W-:Y:S01]  /*9e20*/  BPT.TRAP 0x1 ;  /* 0x000000040000795c */ /* 0x000fe20000300000 */
.L_x_182:
        /* <DEDUP_REMOVED lines=33> */
.L_x_177:
[----:B------:R-:W-:Y:S05]  /*a040*/  BSYNC B1 ;  /* 0x0000000000017941 */ /* 0x000fea0003800000 */
.L_x_176:
[----:B-1----:R-:W-:Y:S01]  /*a050*/  VIADD R9, R16, 0x1 ;  /* 0x0000000110097836 */ /* 0x002fe20000000000 */
[----:B------:R-:W-:Y:S04]  /*a060*/  BSSY B1, `(.L_x_183) ;  /* 0x0000068000017945 */ /* 0x000fe80003800000 */
[----:B------:R-:W-:-:S04]  /*a070*/  ISETP.NE.AND P1, PT, R9, 0x2, PT ;  /* 0x000000020900780c */ /* 0x000fc80003f25270 */
[----:B------:R-:W-:Y:S02]  /*a080*/  SEL R2, RZ, 0x1, P1 ;  /* 0x00000001ff027807 */ /* 0x000fe40000800000 */
[----:B------:R-:W-:Y:S02]  /*a090*/  SEL R9, R9, RZ, P1 ;  /* 0x000000ff09097207 */ /* 0x000fe40000800000 */
[----:B------:R-:W-:Y:S01]  /*a0a0*/  LOP3.LUT R17, R17, R2, RZ, 0x3c, !PT ;  /* 0x0000000211117212 */ /* 0x000fe200078e3cff */
[----:B------:R-:W-:Y:S06]  /*a0b0*/  @!P6 BRA `(.L_x_184) ;  /* 0x000000040088e947 */ /* 0x000fec0003800000 */
[----:B------:R-:W-:Y:S01]  /*a0c0*/  IADD3 R10, R8, -0x1, RZ ;  /* 0xffffffff080a7810 */ /* 0x000fe20007ffe0ff */
        /* <DEDUP_REMOVED lines=8> */
[----:B------:R-:W-:-:S04]  /*a150*/  @P1 SHF.R.U32.HI R2, RZ, R3, R4 ;  /* 0x00000003ff021219 */ /* 0x000fc80000011604 */
[----:B------:R-:W-:-:S05]  /*a160*/  IADD3 R3, -R2, RZ, RZ ;  /* 0x000000ff02037210 */ /* 0x000fca0007ffe1ff */
[----:B------:R-:W-:Y:S01]  /*a170*/  IMAD R10, R5, R3, R10 ;  /* 0x00000003050a7224 */ /* 0x000fe200078e020a */
[--C-:B------:R-:W-:Y:S01]  /*a180*/  SHF.R.S32.HI R3, RZ, 0x1f, R2.reuse ;  /* 0x0000001fff037819 */ /* 0x100fe20000011402 */
[----:B------:R-:W1:Y:S02]  /*a190*/  LDC.64 R4, c[0x0][0x3f8] ;  /* 0x0000fe00ff047b82 */ /* 0x000e640000000a00 */
[----:B------:R-:W-:-:S04]  /*a1a0*/  IMAD.WIDE.U32 R2, R6, UR38, R2 ;  /* 0x0000002606027c25 */ /* 0x000fc8000f8e0002 */
[----:B------:R-:W-:Y:S01]  /*a1b0*/  IMAD.IADD R11, R11, 0x1, R3 ;  /* 0x000000010b0b7824 */ /* 0x000fe200078e0203 */
[----:B-1----:R-:W-:-:S04]  /*a1c0*/  LEA R4, P1, R2, R4, 0x2 ;  /* 0x0000000402047211 */ /* 0x002fc800078210ff */
[----:B------:R-:W-:-:S05]  /*a1d0*/  LEA.HI.X R5, R2, R5, R11, 0x2, P1 ;  /* 0x0000000502057211 */ /* 0x000fca00008f140b */
[----:B------:R1:W5:Y:S04]  /*a1e0*/  LDG.E R4, desc[UR48][R4.64] ;  /* 0x0000003004047981 */ /* 0x000368000c1e1900 */
.L_x_185:
        /* <DEDUP_REMOVED lines=10> */
.L_x_219:
        /* <DEDUP_REMOVED lines=8> */
.L_x_187:
        /* <DEDUP_REMOVED lines=20> */
.L_x_220:
        /* <DEDUP_REMOVED lines=8> */
.L_x_189:
        /* <DEDUP_REMOVED lines=33> */
.L_x_184:
[----:B------:R-:W-:Y:S05]  /*a6e0*/  BSYNC B1 ;  /* 0x0000000000017941 */ /* 0x000fea0003800000 */
.L_x_183:
[C---:B------:R-:W-:Y:S01]  /*a6f0*/  ISETP.GT.AND P2, PT, R8.reuse, 0x1, PT ;  /* 0x000000010800780c */ /* 0x040fe20003f44270 */
[----:B------:R-:W-:Y:S01]  /*a700*/  VIADD R9, R9, 0x1 ;  /* 0x0000000109097836 */ /* 0x000fe20000000000 */
[----:B------:R-:W-:-:S04]  /*a710*/  IADD3 R8, R8, -0x2, RZ ;  /* 0xfffffffe08087810 */ /* 0x000fc80007ffe0ff */
[----:B------:R-:W-:-:S04]  /*a720*/  ISETP.NE.AND P1, PT, R9, 0x2, PT ;  /* 0x000000020900780c */ /* 0x000fc80003f25270 */
[----:B------:R-:W-:Y:S02]  /*a730*/  SEL R2, RZ, 0x1, P1 ;  /* 0x00000001ff027807 */ /* 0x000fe40000800000 */
[----:B------:R-:W-:Y:S02]  /*a740*/  SEL R16, R9, RZ, P1 ;  /* 0x000000ff09107207 */ /* 0x000fe40000800000 */
[----:B------:R-:W-:Y:S01]  /*a750*/  LOP3.LUT R17, R17, R2, RZ, 0x3c, !PT ;  /* 0x0000000211117212 */ /* 0x000fe200078e3cff */
[----:B------:R-:W-:Y:S06]  /*a760*/  @P2 BRA `(.L_x_190) ;  /* 0xfffffff000a42947 */ /* 0x000fec000383ffff */
.L_x_175:
[----:B------:R-:W-:Y:S05]  /*a770*/  BSYNC B0 ;  /* 0x0000000000007941 */ /* 0x000fea0003800000 */
.L_x_166:
[----:B------:R-:W2:Y:S01]  /*a780*/  LDL.LU R2, [R1+0xc] ;  /* 0x00000c0001027983 */ /* 0x000ea20000300800 */
[----:B------:R-:W-:-:S03]  /*a790*/  ULDC UR4, c[0x0][0xea4] ;  /* 0x0003a90000047ab9 */ /* 0x000fc60000000800 */
[----:B------:R-:W3:Y:S01]  /*a7a0*/  LDL.LU R0, [R1+0x18] ;  /* 0x0000180001007983 */ /* 0x000ee20000300800 */
[----:B--2---:R-:W-:Y:S01]  /*a7b0*/  VIADD R2, R2, UR47 ;  /* 0x0000002f02027c36 */ /* 0x004fe20008000000 */
[----:B---3--:R-:W-:-:S04]  /*a7c0*/  IADD3 R0, R0, 0x1, RZ ;  /* 0x0000000100007810 */ /* 0x008fc80007ffe0ff */
[----:B------:R2:W-:Y:S01]  /*a7d0*/  STL [R1+0xc], R2 ;  /* 0x00000c0201007387 */ /* 0x0005e20000100800 */
[----:B------:R-:W-:-:S03]  /*a7e0*/  ISETP.GE.AND P0, PT, R2, UR4, PT ;  /* 0x0000000402007c0c */ /* 0x000fc6000bf06270 */
[----:B------:R2:W-:Y:S10]  /*a7f0*/  STL [R1+0x18], R0 ;  /* 0x0000180001007387 */ /* 0x0005f40000100800 */
[----:B--2---:R-:W-:Y:S05]  /*a800*/  @!P0 BRA `(.L_x_191) ;  /* 0xffffffd400748947 */ /* 0x004fea000383ffff */
[----:B------:R-:W-:-:S07]  /*a810*/  LOP3.LUT R2, R0, 0x1, RZ, 0xc, !PT ;  /* 0x0000000100027812 */ /* 0x000fce00078e0cff */
.L_x_147:
[----:B------:R-:W2:Y:S01]  /*a820*/  S2R R3, SR_CgaCtaId ;  /* 0x0000000000037919 */ /* 0x000ea20000008800 */
[----:B------:R-:W-:Y:S01]  /*a830*/  MOV R0, 0x400 ;  /* 0x0000040000007802 */ /* 0x000fe20000000f00 */
[----:B------:R-:W-:Y:S03]  /*a840*/  BSSY B0, `(.L_x_192) ;  /* 0x0000005000007945 */ /* 0x000fe60003800000 */
[----:B--2---:R-:W-:Y:S02]  /*a850*/  LEA R0, R3, R0, 0x18 ;  /* 0x0000000003007211 */ /* 0x004fe400078ec0ff */
[----:B------:R-:W-:-:S04]  /*a860*/  SHF.L.U32 R3, R2, 0x1f, RZ ;  /* 0x0000001f02037819 */ /* 0x000fc800000006ff */
[----:B------:R-:W2:Y:S02]  /*a870*/  SYNCS.PHASECHK.TRANS64.TRYWAIT P0, [R0+URZ+0x32420], R3 ;  /* 0x03242003000075a7 */ /* 0x000ea4000800017f */
[----:B--2---:R-:W-:Y:S05]  /*a880*/  @!P0 BRA `(.L_x_193) ;  /* 0x00000008005c8947 */ /* 0x004fea0003800000 */
.L_x_221:
[----:B------:R-:W-:Y:S05]  /*a890*/  BSYNC B0 ;  /* 0x0000000000007941 */ /* 0x000fea0003800000 */
.L_x_192:
[----:B------:R-:W-:-:S03]  /*a8a0*/  UMOV UR4, 0xffffffff ;  /* 0xffffffff00047882 */ /* 0x000fc60000000000 */
[----:B------:R-:W-:Y:S05]  /*a8b0*/  BRA.DIV UR4, `(.L_x_194) ;  /* 0x0000000a04647947 */ /* 0x000fea000b800000 */
[----:B------:R-:W3:Y:S02]  /*a8c0*/  S2R R2, SR_TID.X ;  /* 0x0000000000027919 */ /* 0x000ee40000002100 */
[----:B---3--:R-:W-:-:S04]  /*a8d0*/  SHF.R.U32.HI R2, RZ, 0x5, R2 ;  /* 0x00000005ff027819 */ /* 0x008fc80000011602 */
[----:B------:R-:W-:-:S05]  /*a8e0*/  LOP3.LUT R2, R2, 0x3, RZ, 0xc0, !PT ;  /* 0x0000000302027812 */ /* 0x000fca00078ec0ff */
[----:B------:R3:W4:Y:S02]  /*a8f0*/  SHFL.IDX PT, R14, R2, RZ, 0x1f ;  /* 0x00001fff020e7589 */ /* 0x00072400000e0000 */
.L_x_224:
[----:B----4-:R-:W-:Y:S01]  /*a900*/  ISETP.NE.AND P0, PT, R14, RZ, PT ;  /* 0x000000ff0e00720c */ /* 0x010fe20003f05270 */
[----:B------:R-:W-:-:S12]  /*a910*/  BSSY B0, `(.L_x_195) ;  /* 0x0000024000007945 */ /* 0x000fd80003800000 */
[----:B------:R-:W-:Y:S05]  /*a920*/  @P0 BRA `(.L_x_196) ;  /* 0x0000000000880947 */ /* 0x000fea0003800000 */
[----:B------:R-:W-:-:S03]  /*a930*/  UMOV UR4, 0xffffffff ;  /* 0xffffffff00047882 */ /* 0x000fc60000000000 */
[----:B------:R-:W-:Y:S05]  /*a940*/  BRA.DIV UR4, `(.L_x_197) ;  /* 0x0000000a04747947 */ /* 0x000fea000b800000 */
[----:B------:R-:W-:-:S13]  /*a950*/  ELECT P6, URZ, PT ;  /* 0x00000000003f782f */ /* 0x000fda00038c0000 */
.L_x_227:
[----:B------:R-:W-:Y:S05]  /*a960*/  @!P6 BRA `(.L_x_196) ;  /* 0x000000000078e947 */ /* 0x000fea0003800000 */
[----:B------:R-:W-:-:S06]  /*a970*/  ULOP3.LUT UR4, UR46, 0x2, URZ, 0xfc, !UPT ;  /* 0x000000022e047892 */ /* 0x000fcc000f8efc3f */
[----:B---3--:R-:W-:-:S05]  /*a980*/  IMAD.U32 R2, RZ, RZ, UR4 ;  /* 0x00000004ff027e24 */ /* 0x008fca000f8e00ff */
[----:B------:R-:W-:-:S13]  /*a990*/  ISETP.NE.AND P2, PT, R2, 0x3, PT ;  /* 0x000000030200780c */ /* 0x000fda0003f45270 */
[----:B------:R-:W-:Y:S05]  /*a9a0*/  @!P2 BRA `(.L_x_198) ;  /* 0x000000000004a947 */ /* 0x000fea0003800000 */
[----:B------:R-:W-:Y:S01]  /*a9b0*/  BPT.TRAP 0x1 ;  /* 0x000000040000795c */ /* 0x000fe20000300000 */
.L_x_198:
[----:B--2---:R-:W-:Y:S02]  /*a9c0*/  IADD3 R3, R0, 0x32440, RZ ;  /* 0x0003244000037810 */ /* 0x004fe40007ffe0ff */
[----:B------:R-:W-:Y:S02]  /*a9d0*/  SHF.L.U32 R5, R17, 0x1f, RZ ;  /* 0x0000001f11057819 */ /* 0x000fe400000006ff */
[C---:B------:R-:W-:Y:S01]  /*a9e0*/  IADD3 R2, R16.reuse, 0x1, RZ ;  /* 0x0000000110027810 */ /* 0x040fe20007ffe0ff */
[----:B------:R-:W-:-:S03]  /*a9f0*/  IMAD R6, R16, 0x8, R3 ;  /* 0x0000000810067824 */ /* 0x000fc600078e0203 */
[----:B------:R-:W-:Y:S01]  /*aa00*/  ISETP.NE.AND P1, PT, R2, 0x2, PT ;  /* 0x000000020200780c */ /* 0x000fe20003f25270 */
[----:B------:R-:W2:Y:S03]  /*aa10*/  SYNCS.PHASECHK.TRANS64.TRYWAIT P0, [R6+URZ], R5 ;  /* 0x00000005060075a7 */ /* 0x000ea6000800017f */
[----:B------:R-:W-:-:S04]  /*aa20*/  SEL R4, RZ, 0x1, P1 ;  /* 0x00000001ff047807 */ /* 0x000fc80000800000 */
[----:B------:R-:W-:Y:S02]  /*aa30*/  LOP3.LUT R17, R17, R4, RZ, 0x3c, !PT ;  /* 0x0000000411117212 */ /* 0x000fe400078e3cff */
[----:B------:R-:W-:Y:S02]  /*aa40*/  SEL R4, R2, RZ, P1 ;  /* 0x000000ff02047207 */ /* 0x000fe40000800000 */
[----:B------:R-:W-:-:S03]  /*aa50*/  SHF.L.U32 R2, R17, 0x1f, RZ ;  /* 0x0000001f11027819 */ /* 0x000fc600000006ff */
[----:B------:R-:W-:Y:S01]  /*aa60*/  IMAD R3, R4, 0x8, R3 ;  /* 0x0000000804037824 */ /* 0x000fe200078e0203 */
[----:B--2---:R-:W-:Y:S06]  /*aa70*/  @!P0 BRA `(.L_x_199) ;  /* 0x0000000800488947 */ /* 0x004fec0003800000 */
.L_x_228:
[----:B------:R-:W3:Y:S02]  /*aa80*/  SYNCS.PHASECHK.TRANS64.TRYWAIT P0, [R3+URZ], R2 ;  /* 0x00000002030075a7 */ /* 0x000ee4000800017f */
[----:B---3--:R-:W-:Y:S05]  /*aa90*/  @!P0 BRA `(.L_x_200) ;  /* 0x0000000800548947 */ /* 0x008fea0003800000 */
.L_x_229:
[----:B------:R-:W-:Y:S05]  /*aaa0*/  @!P2 BRA `(.L_x_201) ;  /* 0x000000000004a947 */ /* 0x000fea0003800000 */
[----:B------:R-:W-:Y:S01]  /*aab0*/  BPT.TRAP 0x1 ;  /* 0x000000040000795c */ /* 0x000fe20000300000 */
.L_x_201:
[----:B---3--:R-:W-:-:S05]  /*aac0*/  IADD3 R3, R0, 0x32460, RZ ;  /* 0x0003246000037810 */ /* 0x008fca0007ffe0ff */
[----:B------:R-:W-:-:S04]  /*aad0*/  IMAD R16, R16, 0x8, R3 ;  /* 0x0000000810107824 */ /* 0x000fc800078e0203 */
[----:B------:R-:W3:Y:S02]  /*aae0*/  SYNCS.PHASECHK.TRANS64.TRYWAIT P0, [R16+URZ], R5 ;  /* 0x00000005100075a7 */ /* 0x000ee4000800017f */
[----:B---3--:R-:W-:Y:S05]  /*aaf0*/  @!P0 BRA `(.L_x_202) ;  /* 0x0000000800508947 */ /* 0x008fea0003800000 */
.L_x_230:
[----:B------:R-:W-:-:S07]  /*ab00*/  LEA R3, R4, R3, 0x3 ;  /* 0x0000000304037211 */ /* 0x000fce00078e18ff */
.L_x_203:
[----:B----4-:R4:W1:Y:S02]  /*ab10*/  SYNCS.PHASECHK.TRANS64.TRYWAIT P0, [R3+URZ], R2 ;  /* 0x00000002030075a7 */ /* 0x010864000800017f */
[----:B-1----:R-:W-:Y:S05]  /*ab20*/  @!P0 NANOSLEEP.SYNCS 0x989680 ;  /* 0x009896800000895d */ /* 0x002fea0003900000 */
[----:B------:R-:W1:Y:S02]  /*ab30*/  @!P0 SYNCS.PHASECHK.TRANS64 P0, [R3+URZ], R2 ;  /* 0x00000002030085a7 */ /* 0x000e64000800007f */
[----:B-1----:R-:W-:Y:S05]  /*ab40*/  @!P0 BRA `(.L_x_203) ;  /* 0xfffffffc00f08947 */ /* 0x002fea000383ffff */
.L_x_196:
[----:B------:R-:W-:Y:S05]  /*ab50*/  BSYNC B0 ;  /* 0x0000000000007941 */ /* 0x000fea0003800000 */
.L_x_195:
[----:B------:R-:W-:Y:S05]  /*ab60*/  EXIT ;  /* 0x000000000000794d */ /* 0x000fea0003800000 */
.L_x_124:
[----:B-1----:R-:W-:-:S04]  /*ab70*/  IMAD.U32 R3, RZ, RZ, UR41 ;  /* 0x00000029ff037e24 */ /* 0x002fc8000f8e00ff */
[----:B------:R1:W2:Y:S03]  /*ab80*/  SYNCS.PHASECHK.TRANS64.TRYWAIT P0, [R3+URZ+0x32400], R0 ;  /* 0x03240000030075a7 */ /* 0x0002a6000800017f */
[----:B--2---:R-:W-:Y:S05]  /*ab90*/  @!P0 NANOSLEEP.SYNCS 0x989680 ;  /* 0x009896800000895d */ /* 0x004fea0003900000 */
[----:B------:R-:W2:Y:S02]  /*aba0*/  @!P0 SYNCS.PHASECHK.TRANS64 P0, [R3+URZ+0x32400], R0 ;  /* 0x03240000030085a7 */ /* 0x000ea4000800007f */
[----:B--2---:R-:W-:Y:S05]  /*abb0*/  @!P0 BRA `(.L_x_124) ;  /* 0xfffffffc00ec8947 */ /* 0x004fea000383ffff */
[----:B------:R-:W-:Y:S05]  /*abc0*/  BRA `(.L_x_204) ;  /* 0xffffff64005c7947 */ /* 0x000fea000383ffff */
.L_x_128:
[----:B--2---:R-:W-:-:S04]  /*abd0*/  MOV R4, UR26 ;  /* 0x0000001a00047c02 */ /* 0x004fc80008000f00 */
[----:B------:R2:W3:Y:S03]  /*abe0*/  SYNCS.PHASECHK.TRANS64.TRYWAIT P1, [R4+URZ+0x32430], R3 ;  /* 0x03243003040075a7 */ /* 0x0004e6000802017f */
[----:B---3--:R-:W-:Y:S05]  /*abf0*/  @!P1 NANOSLEEP.SYNCS 0x989680 ;  /* 0x009896800000995d */ /* 0x008fea0003900000 */
[----:B------:R-:W3:Y:S02]  /*ac00*/  @!P1 SYNCS.PHASECHK.TRANS64 P1, [R4+URZ+0x32430], R3 ;  /* 0x03243003040095a7 */ /* 0x000ee4000802007f */
[----:B---3--:R-:W-:Y:S05]  /*ac10*/  @!P1 BRA `(.L_x_128) ;  /* 0xfffffffc00ec9947 */ /* 0x008fea000383ffff */
[----:B------:R-:W-:Y:S05]  /*ac20*/  BRA `(.L_x_127) ;  /* 0xffffff6400807947 */ /* 0x000fea000383ffff */
.L_x_129:
[----:B---3--:R-:W-:-:S04]  /*ac30*/  IMAD.U32 R5, RZ, RZ, UR41 ;  /* 0x00000029ff057e24 */ /* 0x008fc8000f8e00ff */
[----:B------:R3:W4:Y:S03]  /*ac40*/  SYNCS.PHASECHK.TRANS64.TRYWAIT P1, [R5+URZ+0x32410], R0 ;  /* 0x03241000050075a7 */ /* 0x000726000802017f */
[----:B----4-:R-:W-:Y:S05]  /*ac50*/  @!P1 NANOSLEEP.SYNCS 0x989680 ;  /* 0x009896800000995d */ /* 0x010fea0003900000 */
[----:B------:R-:W4:Y:S02]  /*ac60*/  @!P1 SYNCS.PHASECHK.TRANS64 P1, [R5+URZ+0x32410], R0 ;  /* 0x03241000050095a7 */ /* 0x000f24000802007f */
[----:B----4-:R-:W-:Y:S05]  /*ac70*/  @!P1 BRA `(.L_x_129) ;  /* 0xfffffffc00ec9947 */ /* 0x010fea000383ffff */
[----:B------:R-:W-:Y:S05]  /*ac80*/  BRA `(.L_x_205) ;  /* 0xffffff6800007947 */ /* 0x000fea000383ffff */
.L_x_133:
[----:B-1-3--:R-:W-:-:S04]  /*ac90*/  MOV R0, UR26 ;  /* 0x0000001a00007c02 */ /* 0x00afc80008000f00 */
[----:B------:R1:W3:Y:S03]  /*aca0*/  SYNCS.PHASECHK.TRANS64.TRYWAIT P1, [R0+URZ+0x32450], R3 ;  /* 0x03245003000075a7 */ /* 0x0002e6000802017f */
[----:B---3--:R-:W-:Y:S05]  /*acb0*/  @!P1 NANOSLEEP.SYNCS 0x989680 ;  /* 0x009896800000995d */ /* 0x008fea0003900000 */
[----:B------:R-:W3:Y:S02]  /*acc0*/  @!P1 SYNCS.PHASECHK.TRANS64 P1, [R0+URZ+0x32450], R3 ;  /* 0x03245003000095a7 */ /* 0x000ee4000802007f */
[----:B---3--:R-:W-:Y:S05]  /*acd0*/  @!P1 BRA `(.L_x_133) ;  /* 0xfffffffc00ec9947 */ /* 0x008fea000383ffff */
[----:B------:R-:W-:Y:S05]  /*ace0*/  BRA `(.L_x_132) ;  /* 0xffffff6800087947 */ /* 0x000fea000383ffff */
.L_x_138:
[----:B---3--:R-:W-:-:S04]  /*acf0*/  IMAD.U32 R6, RZ, RZ, UR29 ;  /* 0x0000001dff067e24 */ /* 0x008fc8000f8e00ff */
[----:B------:R3:W4:Y:S03]  /*ad00*/  SYNCS.PHASECHK.TRANS64.TRYWAIT P3, [R6+URZ+0x32430], R5 ;  /* 0x03243005060075a7 */ /* 0x000726000806017f */
[----:B----4-:R-:W-:Y:S05]  /*ad10*/  @!P3 NANOSLEEP.SYNCS 0x989680 ;  /* 0x009896800000b95d */ /* 0x010fea0003900000 */
[----:B------:R-:W4:Y:S02]  /*ad20*/  @!P3 SYNCS.PHASECHK.TRANS64 P3, [R6+URZ+0x32430], R5 ;  /* 0x032430050600b5a7 */ /* 0x000f24000806007f */
[----:B----4-:R-:W-:Y:S05]  /*ad30*/  @!P3 BRA `(.L_x_138) ;  /* 0xfffffffc00ecb947 */ /* 0x010fea000383ffff */
[----:B------:R-:W-:Y:S05]  /*ad40*/  BRA `(.L_x_137) ;  /* 0xffffff8c00287947 */ /* 0x000fea000383ffff */
.L_x_142:
[----:B-1-3--:R-:W-:-:S04]  /*ad50*/  MOV R6, UR29 ;  /* 0x0000001d00067c02 */ /* 0x00afc80008000f00 */
[----:B------:R1:W3:Y:S03]  /*ad60*/  SYNCS.PHASECHK.TRANS64.TRYWAIT P3, [R6+URZ+0x32450], R5 ;  /* 0x03245005060075a7 */ /* 0x0002e6000806017f */
[----:B---3--:R-:W-:Y:S05]  /*ad70*/  @!P3 NANOSLEEP.SYNCS 0x989680 ;  /* 0x009896800000b95d */ /* 0x008fea0003900000 */
[----:B------:R-:W3:Y:S02]  /*ad80*/  @!P3 SYNCS.PHASECHK.TRANS64 P3, [R6+URZ+0x32450], R5 ;  /* 0x032450050600b5a7 */ /* 0x000ee4000806007f */
[----:B---3--:R-:W-:Y:S05]  /*ad90*/  @!P3 BRA `(.L_x_142) ;  /* 0xfffffffc00ecb947 */ /* 0x008fea000383ffff */
[----:B------:R-:W-:Y:S05]  /*ada0*/  BRA `(.L_x_141) ;  /* 0xffffff8c00807947 */ /* 0x000fea000383ffff */
.L_x_152:
        /* <DEDUP_REMOVED lines=11> */
.L_x_207:
[----:B------:R-:W-:Y:S05]  /*ae60*/  BSYNC B0 ;  /* 0x0000000000007941 */ /* 0x000fea0003800000 */
.L_x_206:
[----:B------:R-:W-:Y:S05]  /*ae70*/  BRA `(.L_x_208) ;  /* 0xffffffd400f87947 */ /* 0x000fea000383ffff */
.L_x_153:
[----:B------:R-:W-:Y:S01]  /*ae80*/  BSSY B0, `(.L_x_209) ;  /* 0x0000006000007945 */ /* 0x000fe20003800000 */
[----:B------:R-:W-:-:S07]  /*ae90*/  IMAD.MOV.U32 R15, RZ, RZ, -0x1 ;  /* 0xffffffffff0f7424 */ /* 0x000fce00078e00ff */
[----:B------:R-:W-:Y:S05]  /*aea0*/  WARPSYNC.COLLECTIVE R15, `(.L_x_210) ;  /* 0x000000000f0c7348 */ /* 0x000fea0003c00000 */
[----:B------:R-:W-:Y:S02]  /*aeb0*/  ELECT P6, UR62, PT ;  /* 0x00000000003e782f */ /* 0x000fe400038c0000 */
[----:B------:R-:W-:Y:S01]  /*aec0*/  MOV R14, UR62 ;  /* 0x0000003e000e7c02 */ /* 0x000fe20008000f00 */
[----:B------:R-:W-:Y:S10]  /*aed0*/  ENDCOLLECTIVE ;  /* 0x000000000000791b */ /* 0x000ff40003800000 */
.L_x_210:
[----:B------:R-:W-:Y:S05]  /*aee0*/  BSYNC B0 ;  /* 0x0000000000007941 */ /* 0x000fea0003800000 */
.L_x_209:
[----:B------:R-:W-:Y:S05]  /*aef0*/  BRA `(.L_x_211) ;  /* 0xffffffd400f07947 */ /* 0x000fea000383ffff */
.L_x_156:
[----:B--2---:R2:W3:Y:S02]  /*af00*/  SYNCS.PHASECHK.TRANS64.TRYWAIT P1, [R5+URZ+0x32440], R10 ;  /* 0x0324400a050075a7 */ /* 0x0044e4000802017f */
[----:B---3--:R-:W-:Y:S05]  /*af10*/  @!P1 NANOSLEEP.SYNCS 0x989680 ;  /* 0x009896800000995d */ /* 0x008fea0003900000 */
[----:B------:R-:W3:Y:S02]  /*af20*/  @!P1 SYNCS.PHASECHK.TRANS64 P1, [R5+URZ+0x32440], R10 ;  /* 0x0324400a050095a7 */ /* 0x000ee4000802007f */
[----:B---3--:R-:W-:Y:S05]  /*af30*/  @!P1 BRA `(.L_x_156) ;  /* 0xfffffffc00f09947 */ /* 0x008fea000383ffff */
[----:B------:R-:W-:Y:S05]  /*af40*/  BRA `(.L_x_212) ;  /* 0xffffffd800507947 */ /* 0x000fea000383ffff */
.L_x_161:
        /* <DEDUP_REMOVED lines=8> */
.L_x_164:
[----:B--2---:R2:W3:Y:S02]  /*afd0*/  SYNCS.PHASECHK.TRANS64.TRYWAIT P1, [R8+URZ+0x32460], R5 ;  /* 0x03246005080075a7 */ /* 0x0044e4000802017f */
[----:B---3--:R-:W-:Y:S05]  /*afe0*/  @!P1 NANOSLEEP.SYNCS 0x989680 ;  /* 0x009896800000995d */ /* 0x008fea0003900000 */
[----:B------:R-:W3:Y:S02]  /*aff0*/  @!P1 SYNCS.PHASECHK.TRANS64 P1, [R8+URZ+0x32460], R5 ;  /* 0x03246005080095a7 */ /* 0x000ee4000802007f */
[----:B---3--:R-:W-:Y:S05]  /*b000*/  @!P1 BRA `(.L_x_164) ;  /* 0xfffffffc00f09947 */ /* 0x008fea000383ffff */
[----:B------:R-:W-:Y:S05]  /*b010*/  BRA `(.L_x_214) ;  /* 0xffffffdc00c87947 */ /* 0x000fea000383ffff */
.L_x_171:
[----:B--2---:R2:W3:Y:S02]  /*b020*/  SYNCS.PHASECHK.TRANS64.TRYWAIT P2, [R2+URZ+0x32440], R3 ;  /* 0x03244003020075a7 */ /* 0x0044e4000804017f */
[----:B---3--:R-:W-:Y:S05]  /*b030*/  @!P2 NANOSLEEP.SYNCS 0x989680 ;  /* 0x009896800000a95d */ /* 0x008fea0003900000 */
[----:B------:R-:W3:Y:S02]  /*b040*/  @!P2 SYNCS.PHASECHK.TRANS64 P2, [R2+URZ+0x32440], R3 ;  /* 0x032440030200a5a7 */ /* 0x000ee4000804007f */
[----:B---3--:R-:W-:Y:S05]  /*b050*/  @!P2 BRA `(.L_x_171) ;  /* 0xfffffffc00f0a947 */ /* 0x008fea000383ffff */
[----:B------:R-:W-:Y:S05]  /*b060*/  BRA `(.L_x_215) ;  /* 0xffffffe400207947 */ /* 0x000fea000383ffff */
.L_x_173:
[----:B---3--:R3:W4:Y:S02]  /*b070*/  SYNCS.PHASECHK.TRANS64.TRYWAIT P2, [R2+URZ+0x32460], R3 ;  /* 0x03246003020075a7 */ /* 0x008724000804017f */
[----:B----4-:R-:W-:Y:S05]  /*b080*/  @!P2 NANOSLEEP.SYNCS 0x989680 ;  /* 0x009896800000a95d */ /* 0x010fea0003900000 */
[----:B------:R-:W4:Y:S02]  /*b090*/  @!P2 SYNCS.PHASECHK.TRANS64 P2, [R2+URZ+0x32460], R3 ;  /* 0x032460030200a5a7 */ /* 0x000f24000804007f */
[----:B----4-:R-:W-:Y:S05]  /*b0a0*/  @!P2 BRA `(.L_x_173) ;  /* 0xfffffffc00f0a947 */ /* 0x010fea000383ffff */
[----:B------:R-:W-:Y:S05]  /*b0b0*/  BRA `(.L_x_216) ;  /* 0xffffffe4007c7947 */ /* 0x000fea000383ffff */
.L_x_179:
[----:B-1----:R1:W2:Y:S02]  /*b0c0*/  SYNCS.PHASECHK.TRANS64.TRYWAIT P2, [R3+URZ+0x32440], R2 ;  /* 0x03244002030075a7 */ /* 0x0022a4000804017f */
[----:B--2---:R-:W-:Y:S05]  /*b0d0*/  @!P2 NANOSLEEP.SYNCS 0x989680 ;  /* 0x009896800000a95d */ /* 0x004fea0003900000 */
[----:B------:R-:W2:Y:S02]  /*b0e0*/  @!P2 SYNCS.PHASECHK.TRANS64 P2, [R3+URZ+0x32440], R2 ;  /* 0x032440020300a5a7 */ /* 0x000ea4000804007f */
[----:B--2---:R-:W-:Y:S05]  /*b0f0*/  @!P2 BRA `(.L_x_179) ;  /* 0xfffffffc00f0a947 */ /* 0x004fea000383ffff */
[----:B------:R-:W-:Y:S05]  /*b100*/  BRA `(.L_x_217) ;  /* 0xffffffe800b87947 */ /* 0x000fea000383ffff */
.L_x_181:
[----:B--2---:R2:W3:Y:S02]  /*b110*/  SYNCS.PHASECHK.TRANS64.TRYWAIT P2, [R3+URZ+0x32460], R2 ;  /* 0x03246002030075a7 */ /* 0x0044e4000804017f */
[----:B---3--:R-:W-:Y:S05]  /*b120*/  @!P2 NANOSLEEP.SYNCS 0x989680 ;  /* 0x009896800000a95d */ /* 0x008fea0003900000 */
[----:B------:R-:W3:Y:S02]  /*b130*/  @!P2 SYNCS.PHASECHK.TRANS64 P2, [R3+URZ+0x32460], R2 ;  /* 0x032460020300a5a7 */ /* 0x000ee4000804007f */
[----:B---3--:R-:W-:Y:S05]  /*b140*/  @!P2 BRA `(.L_x_181) ;  /* 0xfffffffc00f0a947 */ /* 0x008fea000383ffff */
[----:B------:R-:W-:Y:S05]  /*b150*/  BRA `(.L_x_218) ;  /* 0xffffffec00147947 */ /* 0x000fea000383ffff */
.L_x_186:
[----:B-1----:R1:W2:Y:S02]  /*b160*/  SYNCS.PHASECHK.TRANS64.TRYWAIT P2, [R3+URZ+0x32440], R2 ;  /* 0x03244002030075a7 */ /* 0x0022a4000804017f */
[----:B--2---:R-:W-:Y:S05]  /*b170*/  @!P2 NANOSLEEP.SYNCS 0x989680 ;  /* 0x009896800000a95d */ /* 0x004fea0003900000 */
[----:B------:R-:W2:Y:S02]  /*b180*/  @!P2 SYNCS.PHASECHK.TRANS64 P2, [R3+URZ+0x32440], R2 ;  /* 0x032440020300a5a7 */ /* 0x000ea4000804007f */
[----:B--2---:R-:W-:Y:S05]  /*b190*/  @!P2 BRA `(.L_x_186) ;  /* 0xfffffffc00f0a947 */ /* 0x004fea000383ffff */
[----:B------:R-:W-:Y:S05]  /*b1a0*/  BRA `(.L_x_219) ;  /* 0xfffffff000387947 */ /* 0x000fea000383ffff */
.L_x_188:
[----:B--2---:R2:W3:Y:S02]  /*b1b0*/  SYNCS.PHASECHK.TRANS64.TRYWAIT P2, [R3+URZ+0x32460], R2 ;  /* 0x03246002030075a7 */ /* 0x0044e4000804017f */
[----:B---3--:R-:W-:Y:S05]  /*b1c0*/  @!P2 NANOSLEEP.SYNCS 0x989680 ;  /* 0x009896800000a95d */ /* 0x008fea0003900000 */
[----:B------:R-:W3:Y:S02]  /*b1d0*/  @!P2 SYNCS.PHASECHK.TRANS64 P2, [R3+URZ+0x32460], R2 ;  /* 0x032460020300a5a7 */ /* 0x000ee4000804007f */
[----:B---3--:R-:W-:Y:S05]  /*b1e0*/  @!P2 BRA `(.L_x_188) ;  /* 0xfffffffc00f0a947 */ /* 0x008fea000383ffff */
[----:B------:R-:W-:Y:S05]  /*b1f0*/  BRA `(.L_x_220) ;  /* 0xfffffff000947947 */ /* 0x000fea000383ffff */
.L_x_193:
[----:B--2---:R2:W3:Y:S02]  /*b200*/  SYNCS.PHASECHK.TRANS64.TRYWAIT P0, [R0+URZ+0x32420], R3 ;  /* 0x03242003000075a7 */ /* 0x0044e4000800017f */
[----:B---3--:R-:W-:Y:S05]  /*b210*/  @!P0 NANOSLEEP.SYNCS 0x989680 ;  /* 0x009896800000895d */ /* 0x008fea0003900000 */
[----:B------:R-:W3:Y:S02]  /*b220*/  @!P0 SYNCS.PHASECHK.TRANS64 P0, [R0+URZ+0x32420], R3 ;  /* 0x03242003000085a7 */ /* 0x000ee4000800007f */
[----:B---3--:R-:W-:Y:S05]  /*b230*/  @!P0 BRA `(.L_x_193) ;  /* 0xfffffffc00f08947 */ /* 0x008fea000383ffff */
[----:B------:R-:W-:Y:S05]  /*b240*/  BRA `(.L_x_221) ;  /* 0xfffffff400907947 */ /* 0x000fea000383ffff */
.L_x_194:
        /* <DEDUP_REMOVED lines=11> */
.L_x_223:
[----:B------:R-:W-:Y:S05]  /*b300*/  BSYNC B0 ;  /* 0x0000000000007941 */ /* 0x000fea0003800000 */
.L_x_222:
[----:B------:R-:W-:Y:S05]  /*b310*/  BRA `(.L_x_224) ;  /* 0xfffffff400787947 */ /* 0x000fea000383ffff */
.L_x_197:
[----:B------:R-:W-:Y:S01]  /*b320*/  BSSY B1, `(.L_x_225) ;  /* 0x0000006000017945 */ /* 0x000fe20003800000 */
[----:B------:R-:W-:-:S07]  /*b330*/  MOV R15, 0xffffffff ;  /* 0xffffffff000f7802 */ /* 0x000fce0000000f00 */
[----:B-123--:R-:W-:Y:S05]  /*b340*/  WARPSYNC.COLLECTIVE R15, `(.L_x_226) ;  /* 0x000000000f0c7348 */ /* 0x00efea0003c00000 */
[----:B------:R-:W-:Y:S02]  /*b350*/  ELECT P6, UR62, PT ;  /* 0x00000000003e782f */ /* 0x000fe400038c0000 */
[----:B------:R-:W-:Y:S01]  /*b360*/  MOV R14, UR62 ;  /* 0x0000003e000e7c02 */ /* 0x000fe20008000f00 */
[----:B-123--:R-:W-:Y:S10]  /*b370*/  ENDCOLLECTIVE ;  /* 0x000000000000791b */ /* 0x00eff40003800000 */
.L_x_226:
[----:B------:R-:W-:Y:S05]  /*b380*/  BSYNC B1 ;  /* 0x0000000000017941 */ /* 0x000fea0003800000 */
.L_x_225:
[----:B------:R-:W-:Y:S05]  /*b390*/  BRA `(.L_x_227) ;  /* 0xfffffff400707947 */ /* 0x000fea000383ffff */
.L_x_199:
[----:B--2---:R2:W3:Y:S02]  /*b3a0*/  SYNCS.PHASECHK.TRANS64.TRYWAIT P0, [R6+URZ], R5 ;  /* 0x00000005060075a7 */ /* 0x0044e4000800017f */
[----:B---3--:R-:W-:Y:S05]  /*b3b0*/  @!P0 NANOSLEEP.SYNCS 0x989680 ;  /* 0x009896800000895d */ /* 0x008fea0003900000 */
[----:B------:R-:W3:Y:S02]  /*b3c0*/  @!P0 SYNCS.PHASECHK.TRANS64 P0, [R6+URZ], R5 ;  /* 0x00000005060085a7 */ /* 0x000ee4000800007f */
[----:B---3--:R-:W-:Y:S05]  /*b3d0*/  @!P0 BRA `(.L_x_199) ;  /* 0xfffffffc00f08947 */ /* 0x008fea000383ffff */
[----:B------:R-:W-:Y:S05]  /*b3e0*/  BRA `(.L_x_228) ;  /* 0xfffffff400a47947 */ /* 0x000fea000383ffff */
.L_x_200:
[----:B---3--:R3:W4:Y:S02]  /*b3f0*/  SYNCS.PHASECHK.TRANS64.TRYWAIT P0, [R3+URZ], R2 ;  /* 0x00000002030075a7 */ /* 0x008724000800017f */
[----:B----4-:R-:W-:Y:S05]  /*b400*/  @!P0 NANOSLEEP.SYNCS 0x989680 ;  /* 0x009896800000895d */ /* 0x010fea0003900000 */
[----:B------:R-:W4:Y:S02]  /*b410*/  @!P0 SYNCS.PHASECHK.TRANS64 P0, [R3+URZ], R2 ;  /* 0x00000002030085a7 */ /* 0x000f24000800007f */
[----:B----4-:R-:W-:Y:S05]  /*b420*/  @!P0 BRA `(.L_x_200) ;  /* 0xfffffffc00f08947 */ /* 0x010fea000383ffff */
[----:B------:R-:W-:Y:S05]  /*b430*/  BRA `(.L_x_229) ;  /* 0xfffffff400987947 */ /* 0x000fea000383ffff */
.L_x_202:
[----:B---3--:R3:W4:Y:S02]  /*b440*/  SYNCS.PHASECHK.TRANS64.TRYWAIT P0, [R16+URZ], R5 ;  /* 0x00000005100075a7 */ /* 0x008724000800017f */
[----:B----4-:R-:W-:Y:S05]  /*b450*/  @!P0 NANOSLEEP.SYNCS 0x989680 ;  /* 0x009896800000895d */ /* 0x010fea0003900000 */
[----:B------:R-:W4:Y:S02]  /*b460*/  @!P0 SYNCS.PHASECHK.TRANS64 P0, [R16+URZ], R5 ;  /* 0x00000005100085a7 */ /* 0x000f24000800007f */
[----:B----4-:R-:W-:Y:S05]  /*b470*/  @!P0 BRA `(.L_x_202) ;  /* 0xfffffffc00f08947 */ /* 0x010fea000383ffff */
[----:B------:R-:W-:Y:S05]  /*b480*/  BRA `(.L_x_230) ;  /* 0xfffffff4009c7947 */ /* 0x000fea000383ffff */
.L_x_231:
        /* <DEDUP_REMOVED lines=15> */
.L_x_4715:


//--------------------- .text._ZN7cutlass13device_kernelIN5flash11enable_sm90INS1_16FlashAttnFwdSm90INS1_25CollectiveMainloopFwdSm90ILi2EN4cute5tupleIJNS5_1CILi1EEES8_S8_EEENS6_IJNS7_ILi128EEENS7_ILi96EEENS7_ILi64EEEEEELi256ENS_10bfloat16_tEfNS_4arch4Sm90ELb0ELb0ELb1ELb1ELb0ELb0ELb0ELb1ELb0ELb0ELb0ELb0EEENS1_21CollectiveEpilogueFwdINS6_IJSA_NS7_ILi256EEESB_EEES9_SE_SG_Li256ELb1ELb0ELb0ELb0EEENS1_36VarlenDynamicPersistentTileSchedulerILi128ELi96ELi256ELi32ELb0ELb0ELb1ELb0ELb1ELb1EEEEEEEEEvNT_6ParamsE --------------------------
	.section	.text._ZN7cutlass13device_kernelIN5flash11enable_sm90INS1_16FlashAttnFwdSm90INS1_25CollectiveMainloopFwdSm90ILi2EN4cute5tupleIJNS5_1CILi1EEES8_S8_EEENS6_IJNS7_ILi128EEENS7_ILi96EEENS7_ILi64EEEEEELi256ENS_10bfloat16_tEfNS_4arch4Sm90ELb0ELb0ELb1ELb1ELb0ELb0ELb0ELb1ELb0ELb0ELb0ELb0EEENS1_21CollectiveEpilogueFwdINS6_IJSA_NS7_ILi256EEESB_EEES9_SE_SG_Li256ELb1ELb0ELb0ELb0EEENS1_36VarlenDynamicPersistentTileSchedulerILi128ELi96ELi256ELi32ELb0ELb0ELb1ELb0ELb1ELb1EEEEEEEEEvNT_6ParamsE,"ax",@progbits
	.align	128
.text._ZN7cutlass13device_kernelIN5flash11enable_sm90INS1_16FlashAttnFwdSm90INS1_25CollectiveMainloopFwdSm90ILi2EN4cute5tupleIJNS5_1CILi1EEES8_S8_EEENS6_IJNS7_ILi128EEENS7_ILi96EEENS7_ILi64EEEEEELi256ENS_10bfloat16_tEfNS_4arch4Sm90ELb0ELb0ELb1ELb1ELb0ELb0ELb0ELb1ELb0ELb0ELb0ELb0EEENS1_21CollectiveEpilogueFwdINS6_IJSA_NS7_ILi256EEESB_EEES9_SE_SG_Li256ELb1ELb0ELb0ELb0EEENS1_36VarlenDynamicPersistentTileSchedulerILi128ELi96ELi256ELi32ELb0ELb0ELb1ELb0ELb1ELb1EEEEEEEEEvNT_6ParamsE:
        .type           _ZN7cutlass13device_kernelIN5flash11enable_sm90INS1_16FlashAttnFwdSm90INS1_25CollectiveMainloopFwdSm90ILi2EN4cute5tupleIJNS5_1CILi1EEES8_S8_EEENS6_IJNS7_ILi128EEENS7_ILi96EEENS7_ILi64EEEEEELi256ENS_10bfloat16_tEfNS_4arch4Sm90ELb0ELb0ELb1ELb1ELb0ELb0ELb0ELb1ELb0ELb0ELb0ELb0EEENS1_21CollectiveEpilogueFwdINS6_IJSA_NS7_ILi256EEESB_EEES9_SE_SG_Li256ELb1ELb0ELb0ELb0EEENS1_36VarlenDynamicPersistentTileSchedulerILi128ELi96ELi256ELi32ELb0ELb0ELb1ELb0ELb1ELb1EEEEEEEEEvNT_6ParamsE,@function
        .size           _ZN7cutlass13device_kernelIN5flash11enable_sm90INS1_16FlashAttnFwdSm90INS1_25CollectiveMainloopFwdSm90ILi2EN4cute5tupleIJNS5_1CILi1EEES8_S8_EEENS6_IJNS7_ILi128EEENS7_ILi96EEENS7_ILi64EEEEEELi256ENS_10bfloat16_tEfNS_4arch4Sm90ELb0ELb0ELb1ELb1ELb0ELb0ELb0ELb1ELb0ELb0ELb0ELb0EEENS1_21CollectiveEpilogueFwdINS6_IJSA_NS7_ILi256EEESB_EEES9_SE_SG_Li256ELb1ELb0ELb0ELb0EEENS1_36VarlenDynamicPersistentTileSchedulerILi128ELi96ELi256ELi32ELb0ELb0ELb1ELb0ELb1ELb1EEEEEEEEEvNT_6ParamsE,(.L_x_4716 - _ZN7cutlass13device_kernelIN5flash11enable_sm90INS1_16FlashAttnFwdSm90INS1_25CollectiveMainloopFwdSm90ILi2EN4cute5tupleIJNS5_1CILi1EEES8_S8_EEENS6_IJNS7_ILi128EEENS7_ILi96EEENS7_ILi64EEEEEELi256ENS_10bfloat16_tEfNS_4arch4Sm90ELb0ELb0ELb1ELb1ELb0ELb0ELb0ELb1ELb0ELb0ELb0ELb0EEENS1_21CollectiveEpilogueFwdINS6_IJSA_NS7_ILi256EEESB_EEES9_SE_SG_Li256ELb1ELb0ELb0ELb0EEENS1_36VarlenDynamicPersistentTileSchedulerILi128ELi96ELi256ELi32ELb0ELb0ELb1ELb0ELb1ELb1EEEEEEEEEvNT_6ParamsE)
        .other          _ZN7cutlass13device_kernelIN5flash11enable_sm90INS1_16FlashAttnFwdSm90INS1_25CollectiveMainloopFwdSm90ILi2EN4cute5tupleIJNS5_1CILi1EEES8_S8_EEENS6_IJNS7_ILi128EEENS7_ILi96EEENS7_ILi64EEEEEELi256ENS_10bfloat16_tEfNS_4arch4Sm90ELb0ELb0ELb1ELb1ELb0ELb0ELb0ELb1ELb0ELb0ELb0ELb0EEENS1_21CollectiveEpilogueFwdINS6_IJSA_NS7_ILi256EEESB_EEES9_SE_SG_Li256ELb1ELb0ELb0ELb0EEENS1_36VarlenDynamicPersistentTileSchedulerILi128ELi96ELi256ELi32ELb0ELb0ELb1ELb0ELb1ELb1EEEEEEEEEvNT_6ParamsE,@"STO_CUDA_ENTRY STV_DEFAULT"
_ZN7cutlass13device_kernelIN5flash11enable_sm90INS1_16FlashAttnFwdSm90INS1_25CollectiveMainloopFwdSm90ILi2EN4cute5tupleIJNS5_1CILi1EEES8_S8_EEENS6_IJNS7_ILi128EEENS7_ILi96EEENS7_ILi64EEEEEELi256ENS_10bfloat16_tEfNS_4arch4Sm90ELb0ELb0ELb1ELb1ELb0ELb0ELb0ELb1ELb0ELb0ELb0ELb0EEENS1_21CollectiveEpilogueFwdINS6_IJSA_NS7_ILi256EEESB_EEES9_SE_SG_Li256ELb1ELb0ELb0ELb0EEENS1_36VarlenDynamicPersistentTileSchedulerILi128ELi96ELi256ELi32ELb0ELb0ELb1ELb0ELb1ELb1EEEEEEEEEvNT_6ParamsE:
[----:B------:R-:W0:Y:S02]  /*0000*/  LDC R1, c[0x0][0x28] ;  /* 0x00000a00ff017b82 */ /* 0x000e240000000800 */
[----:B0-----:R-:W-:Y:S01]  /*0010*/  VIADD R1, R1, 0xffffffd0 ;  /* 0xffffffd001017836 */ /* 0x001fe20000000000 */
[----:B------:R-:W0:Y:S01]  /*0020*/  S2R R3, SR_TID.X ;  /* 0x0000000000037919 */ /* 0x000e220000002100 */
[----:B------:R-:W-:Y:S01]  /*0030*/  ELECT P0, URZ, PT ;  /* 0x00000000003f782f */ /* 0x000fe20003800000 */
[----:B------:R-:W-:Y:S01]  /*0040*/  BSSY B0, `(.L_x_232) ;  /* 0x0000011000007945 */ /* 0x000fe20003800000 */
[--C-:B0-----:R-:W-:Y:S02]  /*0050*/  SHF.R.U32.HI R0, RZ, 0x5, R3.reuse ;  /* 0x00000005ff007819 */ /* 0x101fe40000011603 */
[----:B------:R-:W-:-:S03]  /*0060*/  SHF.R.U32.HI R22, RZ, 0x7, R3 ;  /* 0x00000007ff167819 */ /* 0x000fc60000011603 */
[----:B------:R-:W0:Y:S02]  /*0070*/  SHFL.IDX PT, R2, R0, RZ, 0x1f ;  /* 0x00001fff00027589 */ /* 0x000e2400000e0000 */
[----:B0-----:R-:W-:-:S13]  /*0080*/  ISETP.EQ.AND P0, PT, R2, RZ, P0 ;  /* 0x000000ff0200720c */ /* 0x001fda0000702270 */
[----:B------:R-:W-:Y:S05]  /*0090*/  @!P0 BRA `(.L_x_233) ;  /* 0x00000000002c8947 */ /* 0x000fea0003800000 */
[----:B------:R-:W-:Y:S02]  /*00a0*/  ULDC.64 UR4, c[0x0][0x198] ;  /* 0x0000660000047ab9 */ /* 0x000fe40000000a00 */
[----:B------:R-:W-:Y:S02]  /*00b0*/  UIADD3 UR6, UP0, UR4, 0x270, URZ ;  /* 0x0000027004067890 */ /* 0x000fe4000ff1e03f */
[----:B------:R-:W-:Y:S02]  /*00c0*/  UIADD3 UR8, UP1, UR4, 0x370, URZ ;  /* 0x0000037004087890 */ /* 0x000fe4000ff3e03f */
[----:B------:R-:W-:Y:S02]  /*00d0*/  UIADD3 UR4, UP2, UR4, 0x470, URZ ;  /* 0x0000047004047890 */ /* 0x000fe4000ff5e03f */
[----:B------:R-:W-:Y:S02]  /*00e0*/  UIADD3.X UR7, URZ, UR5, URZ, UP0, !UPT ;  /* 0x000000053f077290 */ /* 0x000fe400087fe43f */
[----:B------:R-:W-:-:S02]  /*00f0*/  UIADD3.X UR9, URZ, UR5, URZ, UP1, !UPT ;  /* 0x000000053f097290 */ /* 0x000fc40008ffe43f */
[----:B------:R-:W-:-:S05]  /*0100*/  UIADD3.X UR5, URZ, UR5, URZ, UP2, !UPT ;  /* 0x000000053f057290 */ /* 0x000fca00097fe43f */
[----:B------:R0:W-:Y:S02]  /*0110*/  UTMACCTL.PF [UR6] ;  /* 0x00000000060079b9 */ /* 0x0001e40008040000 */
[----:B------:R0:W-:Y:S02]  /*0120*/  UTMACCTL.PF [UR8] ;  /* 0x00000000080079b9 */ /* 0x0001e40008040000 */
[----:B------:R0:W-:Y:S02]  /*0130*/  UTMACCTL.PF [UR4] ;  /* 0x00000000040079b9 */ /* 0x0001e40008040000 */
[----:B0-----:R-:W-:Y:S01]  /*0140*/  NOP ;  /* 0x0000000000007918 */ /* 0x001fe20000000000 */
.L_x_233:
[----:B------:R-:W-:Y:S05]  /*0150*/  BSYNC B0 ;  /* 0x0000000000007941 */ /* 0x000fea0003800000 */
.L_x_232:
[----:B------:R-:W-:Y:S01]  /*0160*/  VOTEU.ANY UP0, P0 ;  /* 0x00000000003f7886 */ /* 0x000fe20000000100 */
[----:B------:R-:W0:Y:S01]  /*0170*/  SHFL.IDX PT, R3, R22, RZ, 0x1f ;  /* 0x00001fff16037589 */ /* 0x000e2200000e0000 */
[----:B------:R-:W-:Y:S01]  /*0180*/  UMOV UR4, 0x1 ;  /* 0x0000000100047882 */ /* 0x000fe20000000000 */
[----:B------:R-:W-:Y:S01]  /*0190*/  UMOV UR7, 0x100 ;  /* 0x0000010000077882 */ /* 0x000fe20000000000 */
[----:B------:R-:W-:Y:S01]  /*01a0*/  VOTEU.ANY UP1, P0 ;  /* 0x00000000003f7886 */ /* 0x000fe20000020100 */
[----:B------:R-:W1:Y:S01]  /*01b0*/  @UP0 S2UR UR8, SR_CgaCtaId ;  /* 0x00000000000809c3 */ /* 0x000e620000008800 */
[----:B------:R-:W2:Y:S01]  /*01c0*/  SHFL.IDX PT, R2, R0, RZ, 0x1f ;  /* 0x00001fff00027589 */ /* 0x000ea200000e0000 */
[----:B------:R-:W-:Y:S01]  /*01d0*/  @UP0 UMOV UR6, 0x400 ;  /* 0x0000040000060882 */ /* 0x000fe20000000000 */
[----:B------:R-:W-:-:S04]  /*01e0*/  @UP0 UIADD3 UR4, -UR4, 0x100000, URZ ;  /* 0x0010000004040890 */ /* 0x000fc8000fffe13f */
[----:B------:R-:W-:Y:S02]  /*01f0*/  @UP0 USHF.L.U32 UR5, UR4, 0xb, URZ ;  /* 0x0000000b04050899 */ /* 0x000fe4000800063f */
[----:B------:R-:W-:Y:S01]  /*0200*/  @UP0 USHF.L.U32 UR4, UR4, 0x1, URZ ;  /* 0x0000000104040899 */ /* 0x000fe2000800063f */
[----:B------:R-:W-:Y:S01]  /*0210*/  VOTEU.ANY UP2, P0 ;  /* 0x00000000003f7886 */ /* 0x000fe20000040100 */
[----:B0-----:R-:W-:Y:S01]  /*0220*/  R2UR UR9, R3 ;  /* 0x00000000030972ca */ /* 0x001fe200000e0000 */
[----:B-1----:R-:W-:Y:S01]  /*0230*/  @UP0 ULEA UR8, UR8, UR6, 0x18 ;  /* 0x0000000608080291 */ /* 0x002fe2000f8ec03f */
[----:B--2---:R-:W-:Y:S01]  /*0240*/  ISETP.NE.AND P1, PT, R2, RZ, PT ;  /* 0x000000ff0200720c */ /* 0x004fe20003f25270 */
[----:B------:R-:W-:-:S04]  /*0250*/  @UP0 UIADD3 UR6, -UR7, 0x100000, URZ ;  /* 0x0010000007060890 */ /* 0x000fc8000fffe13f */
[----:B------:R-:W-:Y:S02]  /*0260*/  @UP0 USHF.L.U32 UR7, UR6, 0xb, URZ ;  /* 0x0000000b06070899 */ /* 0x000fe4000800063f */
[----:B------:R-:W-:-:S04]  /*0270*/  @UP0 USHF.L.U32 UR6, UR6, 0x1, URZ ;  /* 0x0000000106060899 */ /* 0x000fc8000800063f */
[----:B------:R-:W-:Y:S01]  /*0280*/  UISETP.NE.AND UP0, UPT, UR9, URZ, UPT ;  /* 0x0000003f0900728c */ /* 0x000fe2000bf05270 */
[----:B------:R-:W0:Y:S02]  /*0290*/  FENCE.VIEW.ASYNC.S ;  /* 0x00000000000073c6 */ /* 0x000e240000000000 */
[----:B0-----:R0:W1:Y:S05]  /*02a0*/  @UP1 SYNCS.EXCH.64 URZ, [UR8+0x22800], UR4 ;  /* 0x02280004083f15b2 */ /* 0x00106a0008000100 */
[----:B------:R0:W2:Y:S01]  /*02b0*/  @UP2 SYNCS.EXCH.64 URZ, [UR8+0x22820], UR6 ;  /* 0x02282006083f25b2 */ /* 0x0000a20008000100 */
[----:B------:R-:W-:Y:S05]  /*02c0*/  @P1 BRA `(.L_x_234) ;  /* 0x0000000000481947 */ /* 0x000fea0003800000 */
[----:B0-----:R-:W0:Y:S01]  /*02d0*/  S2UR UR5, SR_CgaCtaId ;  /* 0x00000000000579c3 */ /* 0x001e220000008800 */
[----:B------:R-:W-:Y:S01]  /*02e0*/  UMOV UR4, 0x400 ;  /* 0x0000040000047882 */ /* 0x000fe20000000000 */
[----:B------:R-:W-:Y:S01]  /*02f0*/  UMOV UR6, 0x1 ;  /* 0x0000000100067882 */ /* 0x000fe20000000000 */
[----:B------:R-:W-:Y:S01]  /*0300*/  UMOV UR9, 0x2 ;  /* 0x0000000200097882 */ /* 0x000fe20000000000 */
[----:B------:R-:W-:-:S04]  /*0310*/  UIADD3 UR6, -UR6, 0x100000, URZ ;  /* 0x0010000006067890 */ /* 0x000fc8000fffe13f */
[----:B------:R-:W-:Y:S02]  /*0320*/  USHF.L.U32 UR7, UR6, 0xb, URZ ;  /* 0x0000000b06077899 */ /* 0x000fe4000800063f */
[----:B------:R-:W-:Y:S01]  /*0330*/  USHF.L.U32 UR6, UR6, 0x1, URZ ;  /* 0x0000000106067899 */ /* 0x000fe2000800063f */
[----:B------:R-:W-:Y:S01]  /*0340*/  ELECT P0, URZ, PT ;  /* 0x00000000003f782f */ /* 0x000fe20003800000 */
[----:B0-----:R-:W-:Y:S02]  /*0350*/  ULEA UR8, UR5, UR4, 0x18 ;  /* 0x0000000405087291 */ /* 0x001fe4000f8ec03f */
[----:B------:R-:W-:-:S04]  /*0360*/  UIADD3 UR4, -UR9, 0x100000, URZ ;  /* 0x0010000009047890 */ /* 0x000fc8000fffe13f */
[----:B------:R-:W-:Y:S02]  /*0370*/  USHF.L.U32 UR5, UR4, 0xb, URZ ;  /* 0x0000000b04057899 */ /* 0x000fe4000800063f */
[----:B------:R-:W-:Y:S01]  /*0380*/  USHF.L.U32 UR4, UR4, 0x1, URZ ;  /* 0x0000000104047899 */ /* 0x000fe2000800063f */
[----:B------:R-:W0:Y:S03]  /*0390*/  FENCE.VIEW.ASYNC.S ;  /* 0x00000000000073c6 */ /* 0x000e260000000000 */
[----:B0-----:R3:W4:Y:S08]  /*03a0*/  SYNCS.EXCH.64 URZ, [UR8+0x22830], UR6 ;  /* 0x02283006083f75b2 */ /* 0x0017300008000100 */
[----:B------:R3:W0:Y:S01]  /*03b0*/  SYNCS.EXCH.64 URZ, [UR8+0x22840], UR4 ;  /* 0x02284004083f75b2 */ /* 0x0006220008000100 */
[----:B------:R3:W0:Y:S01]  /*03c0*/  SYNCS.EXCH.64 URZ, [UR8+0x22838], UR6 ;  /* 0x02283806083f75b2 */ /* 0x0006220008000100 */
[----:B------:R3:W0:Y:S02]  /*03d0*/  SYNCS.EXCH.64 URZ, [UR8+0x22848], UR4 ;  /* 0x02284804083f75b2 */ /* 0x0006240008000100 */
[----:B---3--:R-:W-:Y:S01]  /*03e0*/  NOP ;  /* 0x0000000000007918 */ /* 0x008fe20000000000 */
.L_x_234:
[----:B------:R-:W3:Y:S01]  /*03f0*/  SHFL.IDX PT, R2, R0, RZ, 0x1f ;  /* 0x00001fff00027589 */ /* 0x000ee200000e0000 */
[----:B------:R-:W-:Y:S01]  /*0400*/  NOP ;  /* 0x0000000000007918 */ /* 0x000fe20000000000 */
[----:B---3--:R-:W-:-:S13]  /*0410*/  ISETP.NE.AND P0, PT, R2, RZ, PT ;  /* 0x000000ff0200720c */ /* 0x008fda0003f05270 */
[----:B------:R-:W-:Y:S05]  /*0420*/  @P0 BRA `(.L_x_235) ;  /* 0x0000000000480947 */ /* 0x000fea0003800000 */
[----:B0-----:R-:W0:Y:S01]  /*0430*/  S2UR UR5, SR_CgaCtaId ;  /* 0x00000000000579c3 */ /* 0x001e220000008800 */
[----:B------:R-:W-:Y:S01]  /*0440*/  UMOV UR4, 0x400 ;  /* 0x0000040000047882 */ /* 0x000fe20000000000 */
[----:B------:R-:W-:Y:S01]  /*0450*/  UMOV UR6, 0x1 ;  /* 0x0000000100067882 */ /* 0x000fe20000000000 */
[----:B------:R-:W-:Y:S01]  /*0460*/  UMOV UR7, 0x2 ;  /* 0x0000000200077882 */ /* 0x000fe20000000000 */
[----:B------:R-:W-:Y:S01]  /*0470*/  ELECT P0, URZ, PT ;  /* 0x00000000003f782f */ /* 0x000fe20003800000 */
[----:B0-----:R-:W-:Y:S02]  /*0480*/  ULEA UR8, UR5, UR4, 0x18 ;  /* 0x0000000405087291 */ /* 0x001fe4000f8ec03f */
[----:B------:R-:W-:-:S04]  /*0490*/  UIADD3 UR4, -UR6, 0x100000, URZ ;  /* 0x0010000006047890 */ /* 0x000fc8000fffe13f */
[----:B------:R-:W-:Y:S02]  /*04a0*/  USHF.L.U32 UR5, UR4, 0xb, URZ ;  /* 0x0000000b04057899 */ /* 0x000fe4000800063f */
[----:B------:R-:W-:Y:S02]  /*04b0*/  USHF.L.U32 UR4, UR4, 0x1, URZ ;  /* 0x0000000104047899 */ /* 0x000fe4000800063f */
[----:B------:R-:W-:-:S04]  /*04c0*/  UIADD3 UR6, -UR7, 0x100000, URZ ;  /* 0x0010000007067890 */ /* 0x000fc8000fffe13f */
[----:B------:R-:W-:Y:S02]  /*04d0*/  USHF.L.U32 UR7, UR6, 0xb, URZ ;  /* 0x0000000b06077899 */ /* 0x000fe4000800063f */
[----:B------:R-:W-:Y:S01]  /*04e0*/  USHF.L.U32 UR6, UR6, 0x1, URZ ;  /* 0x0000000106067899 */ /* 0x000fe2000800063f */
[----:B------:R-:W0:Y:S03]  /*04f0*/  FENCE.VIEW.ASYNC.S ;  /* 0x00000000000073c6 */ /* 0x000e260000000000 */
[----:B0-----:R3:W0:Y:S08]  /*0500*/  SYNCS.EXCH.64 URZ, [UR8+0x22850], UR4 ;  /* 0x02285004083f75b2 */ /* 0x0016300008000100 */
[----:B------:R3:W0:Y:S01]  /*0510*/  SYNCS.EXCH.64 URZ, [UR8+0x22860], UR6 ;  /* 0x02286006083f75b2 */ /* 0x0006220008000100 */
[----:B------:R3:W0:Y:S01]  /*0520*/  SYNCS.EXCH.64 URZ, [UR8+0x22858], UR4 ;  /* 0x02285804083f75b2 */ /* 0x0006220008000100 */
[----:B------:R3:W0:Y:S02]  /*0530*/  SYNCS.EXCH.64 URZ, [UR8+0x22868], UR6 ;  /* 0x02286806083f75b2 */ /* 0x0006240008000100 */
[----:B---3--:R-:W-:Y:S01]  /*0540*/  NOP ;  /* 0x0000000000007918 */ /* 0x008fe20000000000 */
.L_x_235:
[----:B------:R-:W3:Y:S01]  /*0550*/  SHFL.IDX PT, R2, R0, RZ, 0x1f ;  /* 0x00001fff00027589 */ /* 0x000ee200000e0000 */
[----:B------:R-:W-:Y:S01]  /*0560*/  NOP ;  /* 0x0000000000007918 */ /* 0x000fe20000000000 */
[----:B---3--:R-:W-:-:S13]  /*0570*/  ISETP.NE.AND P0, PT, R2, RZ, PT ;  /* 0x000000ff0200720c */ /* 0x008fda0003f05270 */
[----:B------:R-:W-:Y:S05]  /*0580*/  @P0 BRA `(.L_x_236) ;  /* 0x0000000000380947 */ /* 0x000fea0003800000 */
[----:B0-----:R-:W0:Y:S01]  /*0590*/  S2UR UR5, SR_CgaCtaId ;  /* 0x00000000000579c3 */ /* 0x001e220000008800 */
[----:B------:R-:W-:Y:S01]  /*05a0*/  UMOV UR4, 0x400 ;  /* 0x0000040000047882 */ /* 0x000fe20000000000 */
[----:B------:R-:W-:Y:S01]  /*05b0*/  UMOV UR7, 0x1 ;  /* 0x0000000100077882 */ /* 0x000fe20000000000 */
[----:B------:R-:W-:Y:S01]  /*05c0*/  ELECT P0, URZ, PT ;  /* 0x00000000003f782f */ /* 0x000fe20003800000 */
[----:B0-----:R-:W-:Y:S02]  /*05d0*/  ULEA UR6, UR5, UR4, 0x18 ;  /* 0x0000000405067291 */ /* 0x001fe4000f8ec03f */
[----:B------:R-:W-:-:S04]  /*05e0*/  UIADD3 UR4, -UR7, 0x100000, URZ ;  /* 0x0010000007047890 */ /* 0x000fc8000fffe13f */
[----:B------:R-:W-:Y:S02]  /*05f0*/  USHF.L.U32 UR5, UR4, 0xb, URZ ;  /* 0x0000000b04057899 */ /* 0x000fe4000800063f */
[----:B------:R-:W-:Y:S01]  /*0600*/  USHF.L.U32 UR4, UR4, 0x1, URZ ;  /* 0x0000000104047899 */ /* 0x000fe2000800063f */
[----:B------:R-:W0:Y:S11]  /*0610*/  FENCE.VIEW.ASYNC.S ;  /* 0x00000000000073c6 */ /* 0x000e360000000000 */
[----:B0-----:R3:W0:Y:S01]  /*0620*/  SYNCS.EXCH.64 URZ, [UR6+0x22870], UR4 ;  /* 0x02287004063f75b2 */ /* 0x0016220008000100 */
[----:B------:R3:W0:Y:S01]  /*0630*/  SYNCS.EXCH.64 URZ, [UR6+0x22880], UR4 ;  /* 0x02288004063f75b2 */ /* 0x0006220008000100 */
[----:B------:R3:W0:Y:S01]  /*0640*/  SYNCS.EXCH.64 URZ, [UR6+0x22878], UR4 ;  /* 0x02287804063f75b2 */ /* 0x0006220008000100 */
[----:B------:R3:W0:Y:S02]  /*0650*/  SYNCS.EXCH.64 URZ, [UR6+0x22888], UR4 ;  /* 0x02288804063f75b2 */ /* 0x0006240008000100 */
[----:B---3--:R-:W-:Y:S01]  /*0660*/  NOP ;  /* 0x0000000000007918 */ /* 0x008fe20000000000 */
.L_x_236:
        /* <DEDUP_REMOVED lines=22> */
.L_x_237:
        /* <DEDUP_REMOVED lines=22> */
.L_x_238:
[----:B------:R-:W-:Y:S01]  /*0930*/  PLOP3.LUT P0, PT, PT, PT, UP0, 0x80, 0x0 ;  /* 0x000000000000781c */ /* 0x000fe20003f0f008 */
[----:B------:R-:W-:Y:S01]  /*0940*/  UMOV UR36, 0x1 ;  /* 0x0000000100247882 */ /* 0x000fe20000000000 */
[----:B------:R-:W-:Y:S01]  /*0950*/  NOP ;  /* 0x0000000000007918 */ /* 0x000fe20000000000 */
[----:B------:R-:W-:Y:S01]  /*0960*/  USEL UR36, UR36, 0x2, !UP0 ;  /* 0x0000000224247887 */ /* 0x000fe2000c000000 */
[----:B------:R-:W-:Y:S01]  /*0970*/  ULDC.64 UR40, c[0x0][0x208] ;  /* 0x0000820000287ab9 */ /* 0x000fe20000000a00 */
[----:B012-4-:R-:W-:Y:S08]  /*0980*/  BAR.SYNC.DEFER_BLOCKING 0x0 ;  /* 0x0000000000007b1d */ /* 0x017ff00000010000 */
[----:B------:R-:W-:Y:S05]  /*0990*/  @!P0 BRA `(.L_x_239) ;  /* 0x0000008400b08947 */ /* 0x000fea0003800000 */
.L_x_240:
[----:B------:R-:W-:-:S08]  /*09a0*/  NOP ;  /* 0x0000000000007918 */ /* 0x000fd00000000000 */
[----:B------:R-:W0:Y:S02]  /*09b0*/  USETMAXREG.TRY_ALLOC.CTAPOOL UP0, 0xf0 ;  /* 0x000000f0000079c8 */ /* 0x000e240008000600 */
[----:B0-----:R-:W-:-:S13]  /*09c0*/  PLOP3.LUT P0, PT, PT, PT, UP0, 0x80, 0x0 ;  /* 0x000000000000781c */ /* 0x001fda0003f0f008 */
[----:B------:R-:W-:Y:S05]  /*09d0*/  @!P0 BRA `(.L_x_240) ;  /* 0xfffffffc00f08947 */ /* 0x000fea000383ffff */
[----:B------:R-:W-:Y:S06]  /*09e0*/  BAR.ARV 0x8, 0x120 ;  /* 0x0204800000007b1d */ /* 0x000fec0000002000 */
[----:B------:R-:W-:Y:S02]  /*09f0*/  ISETP.NE.AND P0, PT, R22, 0x1, PT ;  /* 0x000000011600780c */ /* 0x000fe40003f05270 */
[----:B------:R-:W0:Y:S01]  /*0a00*/  S2UR UR5, SR_CgaCtaId ;  /* 0x00000000000579c3 */ /* 0x000e220000008800 */
[----:B------:R-:W-:-:S10]  /*0a10*/  UMOV UR4, 0x400 ;  /* 0x0000040000047882 */ /* 0x000fd40000000000 */
[----:B------:R-:W-:Y:S08]  /*0a20*/  @!P0 BAR.ARV 0x9, 0x100 ;  /* 0x0244000000008b1d */ /* 0x000ff00000002000 */
[----:B------:R-:W-:Y:S01]  /*0a30*/  BAR.SYNC.DEFER_BLOCKING 0x5, 0x120 ;  /* 0x0144800000007b1d */ /* 0x000fe20000010000 */
[----:B0-----:R-:W-:-:S09]  /*0a40*/  ULEA UR4, UR5, UR4, 0x18 ;  /* 0x0000000405047291 */ /* 0x001fd2000f8ec03f */
[----:B------:R-:W0:Y:S01]  /*0a50*/  LDS.128 R40, [UR4+0x228d0] ;  /* 0x0228d004ff287984 */ /* 0x000e220008000c00 */
[----:B------:R-:W-:Y:S01]  /*0a60*/  ULDC UR4, c[0x0][0xc14] ;  /* 0x0003050000047ab9 */ /* 0x000fe20000000800 */
[----:B------:R-:W-:Y:S06]  /*0a70*/  BAR.ARV 0x4, 0x120 ;  /* 0x0104800000007b1d */ /* 0x000fec0000002000 */
[----:B0-----:R-:W-:-:S13]  /*0a80*/  ISETP.GE.AND P0, PT, R43, UR4, PT ;  /* 0x000000042b007c0c */ /* 0x001fda000bf06270 */
[----:B------:R-:W-:Y:S05]  /*0a90*/  @P0 EXIT ;  /* 0x000000000000094d */ /* 0x000fea0003800000 */
[----:B------:R-:W0:Y:S01]  /*0aa0*/  S2R R0, SR_TID.X ;  /* 0x0000000000007919 */ /* 0x000e220000002100 */
[----:B------:R-:W-:Y:S01]  /*0ab0*/  R2UR UR5, R42 ;  /* 0x000000002a0572ca */ /* 0x000fe200000e0000 */
[----:B------:R-:W-:Y:S01]  /*0ac0*/  ULOP3.LUT UR47, UR36, 0x1, URZ, 0xfc, !UPT ;  /* 0x00000001242f7892 */ /* 0x000fe2000f8efc3f */
[----:B------:R-:W-:Y:S01]  /*0ad0*/  UMOV UR39, URZ ;  /* 0x0000003f00277c82 */ /* 0x000fe20008000000 */
[----:B------:R-:W-:Y:S01]  /*0ae0*/  UMOV UR38, URZ ;  /* 0x0000003f00267c82 */ /* 0x000fe20008000000 */
[----:B------:R-:W-:Y:S01]  /*0af0*/  UMOV UR37, URZ ;  /* 0x0000003f00257c82 */ /* 0x000fe20008000000 */
[----:B0-----:R-:W-:-:S05]  /*0b00*/  VIADD R203, R0, 0xffffff80 ;  /* 0xffffff8000cb7836 */ /* 0x001fca0000000000 */
[----:B------:R-:W-:-:S04]  /*0b10*/  SHF.R.S32.HI R0, RZ, 0x1f, R203 ;  /* 0x0000001fff007819 */ /* 0x000fc800000114cb */
[CC--:B------:R-:W-:Y:S02]  /*0b20*/  LEA.HI R2, R0.reuse, R203.reuse, RZ, 0x7 ;  /* 0x000000cb00027211 */ /* 0x0c0fe400078f38ff */
[----:B------:R-:W-:Y:S02]  /*0b30*/  LEA.HI R3, R0, R203, RZ, 0x4 ;  /* 0x000000cb00037211 */ /* 0x000fe400078f20ff */
[C---:B------:R-:W-:Y:S02]  /*0b40*/  LOP3.LUT R4, R2.reuse, 0xffffff80, RZ, 0xc0, !PT ;  /* 0xffffff8002047812 */ /* 0x040fe400078ec0ff */
[----:B------:R-:W-:Y:S02]  /*0b50*/  SHF.R.S32.HI R23, RZ, 0x7, R2 ;  /* 0x00000007ff177819 */ /* 0x000fe40000011402 */
[----:B------:R-:W-:Y:S01]  /*0b60*/  SHF.R.S32.HI R6, RZ, 0x4, R3 ;  /* 0x00000004ff067819 */ /* 0x000fe20000011403 */
[----:B------:R-:W-:Y:S01]  /*0b70*/  IMAD.IADD R19, R203, 0x1, -R4 ;  /* 0x00000001cb137824 */ /* 0x000fe200078e0a04 */
[----:B------:R-:W-:-:S04]  /*0b80*/  LEA.HI R2, R2, R23, RZ, 0x1 ;  /* 0x0000001702027211 */ /* 0x000fc800078f08ff */
[----:B------:R-:W-:Y:S02]  /*0b90*/  SHF.R.S32.HI R8, RZ, 0x1f, R19 ;  /* 0x0000001fff087819 */ /* 0x000fe40000011413 */
[----:B------:R-:W-:Y:S02]  /*0ba0*/  LOP3.LUT R2, R2, 0x3fffffe, RZ, 0xc0, !PT ;  /* 0x03fffffe02027812 */ /* 0x000fe400078ec0ff */
[CC--:B------:R-:W-:Y:S02]  /*0bb0*/  LEA.HI R7, R8.reuse, R19.reuse, RZ, 0x2 ;  /* 0x0000001308077211 */ /* 0x0c0fe400078f10ff */
[----:B------:R-:W-:Y:S01]  /*0bc0*/  LEA.HI R8, R8, R19, RZ, 0x5 ;  /* 0x0000001308087211 */ /* 0x000fe200078f28ff */
[----:B------:R-:W-:Y:S01]  /*0bd0*/  IMAD.IADD R2, R23, 0x1, -R2 ;  /* 0x0000000117027824 */ /* 0x000fe200078e0a02 */
[--C-:B------:R-:W-:Y:S02]  /*0be0*/  SHF.R.S32.HI R9, RZ, 0x2, R7.reuse ;  /* 0x00000002ff097819 */ /* 0x100fe40000011407 */
[----:B------:R-:W-:-:S02]  /*0bf0*/  SHF.R.S32.HI R4, RZ, 0x1f, R7 ;  /* 0x0000001fff047819 */ /* 0x000fc40000011407 */
[----:B------:R-:W-:Y:S02]  /*0c00*/  SHF.R.S32.HI R8, RZ, 0x5, R8 ;  /* 0x00000005ff087819 */ /* 0x000fe40000011408 */
[----:B------:R-:W-:Y:S02]  /*0c10*/  LEA.HI R5, R4, R9, RZ, 0x3 ;  /* 0x0000000904057211 */ /* 0x000fe400078f18ff */
[CC--:B------:R-:W-:Y:S02]  /*0c20*/  LEA.HI R4, R0.reuse, R203.reuse, RZ, 0x5 ;  /* 0x000000cb00047211 */ /* 0x0c0fe400078f28ff */
[----:B------:R-:W-:Y:S02]  /*0c30*/  LOP3.LUT R10, R5, 0xfffffff8, RZ, 0xc0, !PT ;  /* 0xfffffff8050a7812 */ /* 0x000fe400078ec0ff */
[----:B------:R-:W-:Y:S01]  /*0c40*/  LEA.HI R0, R0, R203, RZ, 0x3 ;  /* 0x000000cb00007211 */ /* 0x000fe200078f18ff */
[----:B------:R-:W-:Y:S01]  /*0c50*/  IMAD.SHL.U32 R5, R4, 0x20, RZ ;  /* 0x0000002004057824 */ /* 0x000fe200078e00ff */
[----:B------:R-:W-:Y:S01]  /*0c60*/  LOP3.LUT R4, R3, 0x3fffff0, RZ, 0xc0, !PT ;  /* 0x03fffff003047812 */ /* 0x000fe200078ec0ff */
[----:B------:R-:W-:Y:S01]  /*0c70*/  IMAD.IADD R9, R9, 0x1, -R10 ;  /* 0x0000000109097824 */ /* 0x000fe200078e0a0a */
[----:B------:R-:W-:-:S02]  /*0c80*/  LEA.HI R3, R3, R6, RZ, 0x1 ;  /* 0x0000000603037211 */ /* 0x000fc400078f08ff */
[----:B------:R-:W-:Y:S01]  /*0c90*/  LOP3.LUT R5, R5, 0xfffffc00, RZ, 0xc0, !PT ;  /* 0xfffffc0005057812 */ /* 0x000fe200078ec0ff */
[----:B------:R-:W-:Y:S01]  /*0ca0*/  IMAD R9, R8, 0x10, R9 ;  /* 0x0000001008097824 */ /* 0x000fe200078e0209 */
[----:B------:R-:W-:Y:S01]  /*0cb0*/  LOP3.LUT R3, R3, 0x1ffffffe, RZ, 0xc0, !PT ;  /* 0x1ffffffe03037812 */ /* 0x000fe200078ec0ff */
[----:B------:R-:W-:Y:S01]  /*0cc0*/  IMAD.IADD R4, R203, 0x1, -R4 ;  /* 0x00000001cb047824 */ /* 0x000fe200078e0a04 */
[----:B------:R-:W-:Y:S01]  /*0cd0*/  LOP3.LUT R200, R7, 0x7ffffffc, RZ, 0xc0, !PT ;  /* 0x7ffffffc07c87812 */ /* 0x000fe200078ec0ff */
[----:B------:R-:W-:Y:S01]  /*0ce0*/  IMAD R201, R2, 0x40, R9 ;  /* 0x0000004002c97824 */ /* 0x000fe200078e0209 */
[----:B------:R-:W-:Y:S01]  /*0cf0*/  LOP3.LUT R2, R0, 0x1ffffff8, RZ, 0xc0, !PT ;  /* 0x1ffffff800027812 */ /* 0x000fe200078ec0ff */
[----:B------:R-:W-:Y:S01]  /*0d00*/  IMAD R4, R4, 0x40, R5 ;  /* 0x0000004004047824 */ /* 0x000fe200078e0205 */
[----:B------:R-:W-:Y:S01]  /*0d10*/  SHF.R.S32.HI R16, RZ, 0x3, R0 ;  /* 0x00000003ff107819 */ /* 0x000fe20000011400 */
[----:B------:R-:W-:Y:S01]  /*0d20*/  IMAD.IADD R3, R6, 0x1, -R3 ;  /* 0x0000000106037824 */ /* 0x000fe200078e0a03 */
[----:B------:R-:W-:Y:S01]  /*0d30*/  IADD3 R200, R19, -R200, RZ ;  /* 0x800000c813c87210 */ /* 0x000fe20007ffe0ff */
[----:B------:R-:W-:-:S02]  /*0d40*/  IMAD.IADD R2, R203, 0x1, -R2 ;  /* 0x00000001cb027824 */ /* 0x000fc400078e0a02 */
[----:B------:R-:W-:Y:S02]  /*0d50*/  IMAD R202, R3, 0x8, R4 ;  /* 0x0000000803ca7824 */ /* 0x000fe400078e0204 */
[----:B------:R-:W-:-:S07]  /*0d60*/  IMAD.SHL.U32 R2, R2, 0x8, RZ ;  /* 0x0000000802027824 */ /* 0x000fce00078e00ff */
.L_x_282:
[----:B0---45:R-:W0:Y:S01]  /*0d70*/  LDC.64 R4, c[0x0][0xc60] ;  /* 0x00031800ff047b82 */ /* 0x031e220000000a00 */
[----:B------:R-:W-:Y:S01]  /*0d80*/  ULDC.64 UR6, c[0x0][0xa28] ;  /* 0x00028a0000067ab9 */ /* 0x000fe20000000a00 */
[----:B------:R-:W-:Y:S01]  /*0d90*/  ULDC.64 UR8, c[0x0][0xa20] ;  /* 0x0002880000087ab9 */ /* 0x000fe20000000a00 */
[----:B------:R-:W-:Y:S01]  /*0da0*/  ULDC UR4, c[0x0][0x404] ;  /* 0x0001010000047ab9 */ /* 0x000fe20000000800 */
[----:B0-----:R-:W-:-:S06]  /*0db0*/  IMAD.WIDE R4, R43, 0x4, R4 ;  /* 0x000000042b047825 */ /* 0x001fcc00078e0204 */
[----:B--2---:R-:W2:Y:S01]  /*0dc0*/  LDG.E R4, desc[UR40][R4.64] ;  /* 0x0000002804047981 */ /* 0x004ea2000c1e1900 */
[----:B------:R-:W-:Y:S02]  /*0dd0*/  UISETP.NE.U32.AND UP0, UPT, UR6, URZ, UPT ;  /* 0x0000003f0600728c */ /* 0x000fe4000bf05070 */
[----:B------:R-:W-:Y:S02]  /*0de0*/  UISETP.NE.U32.AND UP1, UPT, UR8, URZ, UPT ;  /* 0x0000003f0800728c */ /* 0x000fe4000bf25070 */
[----:B------:R-:W-:Y:S02]  /*0df0*/  UISETP.NE.AND.EX UP0, UPT, UR7, URZ, UPT, UP0 ;  /* 0x0000003f0700728c */ /* 0x000fe4000bf05300 */
[----:B------:R-:W-:-:S04]  /*0e00*/  UISETP.NE.AND.EX UP1, UPT, UR9, URZ, UPT, UP1 ;  /* 0x0000003f0900728c */ /* 0x000fc8000bf25310 */
[----:B------:R-:W-:Y:S02]  /*0e10*/  PLOP3.LUT P0, PT, PT, PT, UP0, 0x80, 0x0 ;  /* 0x000000000000781c */ /* 0x000fe40003f0f008 */
[----:B------:R-:W-:Y:S02]  /*0e20*/  PLOP3.LUT P1, PT, PT, PT, UP1, 0x80, 0x0 ;  /* 0x000000000000781c */ /* 0x000fe40003f2f018 */
[----:B--2---:R-:W-:-:S13]  /*0e30*/  R2UR UR46, R4 ;  /* 0x00000000042e72ca */ /* 0x004fda00000e0000 */
[----:B------:R-:W-:Y:S02]  /*0e40*/  USHF.R.S32.HI UR45, URZ, 0x1f, UR46 ;  /* 0x0000001f3f2d7899 */ /* 0x000fe4000801142e */
[----:B------:R-:W-:Y:S02]  /*0e50*/  @UP0 ULEA UR6, UP2, UR46, UR6, 0x2 ;  /* 0x000000062e060291 */ /* 0x000fe4000f84103f */
[----:B------:R-:W-:Y:S02]  /*0e60*/  @UP1 ULEA UR8, UP3, UR46, UR8, 0x2 ;  /* 0x000000082e081291 */ /* 0x000fe4000f86103f */
[----:B------:R-:W-:Y:S02]  /*0e70*/  @UP0 ULEA.HI.X UR7, UR46, UR7, UR45, 0x2, UP2 ;  /* 0x000000072e070291 */ /* 0x000fe400090f142d */
[----:B------:R-:W-:Y:S01]  /*0e80*/  @UP1 ULEA.HI.X UR9, UR46, UR9, UR45, 0x2, UP3 ;  /* 0x000000092e091291 */ /* 0x000fe200098f142d */
[----:B------:R-:W-:Y:S02]  /*0e90*/  IMAD.U32 R4, RZ, RZ, UR6 ;  /* 0x00000006ff047e24 */ /* 0x000fe4000f8e00ff */
[----:B---3--:R-:W-:-:S02]  /*0ea0*/  IMAD.U32 R6, RZ, RZ, UR8 ;  /* 0x00000008ff067e24 */ /* 0x008fc4000f8e00ff */
[----:B------:R-:W-:Y:S01]  /*0eb0*/  IMAD.U32 R5, RZ, RZ, UR7 ;  /* 0x00000007ff057e24 */ /* 0x000fe2000f8e00ff */
[----:B------:R-:W-:Y:S01]  /*0ec0*/  ULDC.64 UR6, c[0x0][0x3f8] ;  /* 0x0000fe0000067ab9 */ /* 0x000fe20000000a00 */
[----:B------:R-:W-:-:S03]  /*0ed0*/  IMAD.U32 R7, RZ, RZ, UR9 ;  /* 0x00000009ff077e24 */ /* 0x000fc6000f8e00ff */
[----:B------:R-:W2:Y:S04]  /*0ee0*/  @P0 LDG.E R4, desc[UR40][R4.64] ;  /* 0x0000002804040981 */ /* 0x000ea8000c1e1900 */
[----:B------:R-:W3:Y:S01]  /*0ef0*/  @P1 LDG.E R6, desc[UR40][R6.64] ;  /* 0x0000002806061981 */ /* 0x000ee2000c1e1900 */
[----:B------:R-:W-:Y:S01]  /*0f00*/  UISETP.NE.U32.AND UP0, UPT, UR6, URZ, UPT ;  /* 0x0000003f0600728c */ /* 0x000fe2000bf05070 */
[----:B------:R-:W-:Y:S01]  /*0f10*/  IMAD.MOV.U32 R18, RZ, RZ, R41 ;  /* 0x000000ffff127224 */ /* 0x000fe200078e0029 */
[----:B------:R-:W-:Y:S01]  /*0f20*/  UMOV UR43, URZ ;  /* 0x0000003f002b7c82 */ /* 0x000fe20008000000 */
[----:B------:R-:W-:Y:S01]  /*0f30*/  ULDC UR6, c[0x0][0x2e0] ;  /* 0x0000b80000067ab9 */ /* 0x000fe20000000800 */
[----:B------:R-:W-:Y:S01]  /*0f40*/  UISETP.NE.AND.EX UP0, UPT, UR7, URZ, UPT, UP0 ;  /* 0x0000003f0700728c */ /* 0x000fe2000bf05300 */
[----:B------:R-:W-:Y:S01]  /*0f50*/  CS2R R44, SRZ ;  /* 0x00000000002c7805 */ /* 0x000fe2000001ff00 */
[----:B------:R-:W-:Y:S01]  /*0f60*/  UMOV UR44, UR5 ;  /* 0x00000005002c7c82 */ /* 0x000fe20008000000 */
[----:B------:R-:W-:Y:S01]  /*0f70*/  CS2R R150, SRZ ;  /* 0x0000000000967805 */ /* 0x000fe2000001ff00 */
[----:B------:R-:W-:Y:S01]  /*0f80*/  USEL UR4, UR4, 0x1, UP0 ;  /* 0x0000000104047887 */ /* 0x000fe20008000000 */
[----:B------:R-:W-:-:S02]  /*0f90*/  CS2R R148, SRZ ;  /* 0x0000000000947805 */ /* 0x000fc4000001ff00 */
[----:B------:R-:W-:Y:S02]  /*0fa0*/  CS2R R146, SRZ ;  /* 0x0000000000927805 */ /* 0x000fe4000001ff00 */
[----:B------:R-:W-:Y:S01]  /*0fb0*/  CS2R R144, SRZ ;  /* 0x0000000000907805 */ /* 0x000fe2000001ff00 */
[----:B------:R-:W-:Y:S01]  /*0fc0*/  UIMAD UR4, UR4, UR6, URZ ;  /* 0x00000006040472a4 */ /* 0x000fe2000f8e023f */
[----:B------:R-:W-:Y:S02]  /*0fd0*/  CS2R R142, SRZ ;  /* 0x00000000008e7805 */ /* 0x000fe4000001ff00 */
[----:B------:R-:W-:Y:S02]  /*0fe0*/  CS2R R140, SRZ ;  /* 0x00000000008c7805 */ /* 0x000fe4000001ff00 */
[----:B------:R-:W-:Y:S02]  /*0ff0*/  CS2R R138, SRZ ;  /* 0x00000000008a7805 */ /* 0x000fe4000001ff00 */
[----:B------:R-:W-:-:S02]  /*1000*/  CS2R R136, SRZ ;  /* 0x0000000000887805 */ /* 0x000fc4000001ff00 */
[----:B------:R-:W-:Y:S02]  /*1010*/  CS2R R134, SRZ ;  /* 0x0000000000867805 */ /* 0x000fe4000001ff00 */
[----:B------:R-:W-:Y:S02]  /*1020*/  CS2R R132, SRZ ;  /* 0x0000000000847805 */ /* 0x000fe4000001ff00 */
        /* <DEDUP_REMOVED lines=32> */
[----:B-1----:R-:W-:Y:S02]  /*1230*/  CS2R R68, SRZ ;  /* 0x0000000000447805 */ /* 0x002fe4000001ff00 */
[----:B------:R-:W-:-:S02]  /*1240*/  CS2R R166, SRZ ;  /* 0x0000000000a67805 */ /* 0x000fc4000001ff00 */
[----:B------:R-:W-:Y:S01]  /*1250*/  CS2R R154, SRZ ;  /* 0x00000000009a7805 */ /* 0x000fe2000001ff00 */
[----:B------:R-:W-:Y:S01]  /*1260*/  IMAD.MOV.U32 R28, RZ, RZ, RZ ;  /* 0x000000ffff1c7224 */ /* 0x000fe200078e00ff */
[----:B------:R-:W-:Y:S01]  /*1270*/  CS2R R60, SRZ ;  /* 0x00000000003c7805 */ /* 0x000fe2000001ff00 */
[----:B------:R-:W-:Y:S01]  /*1280*/  IMAD.MOV.U32 R3, RZ, RZ, RZ ;  /* 0x000000ffff037224 */ /* 0x000fe200078e00ff */
[----:B------:R-:W-:Y:S02]  /*1290*/  CS2R R24, SRZ ;  /* 0x0000000000187805 */ /* 0x000fe4000001ff00 */
[----:B------:R-:W-:Y:S02]  /*12a0*/  CS2R R168, SRZ ;  /* 0x0000000000a87805 */ /* 0x000fe4000001ff00 */
[----:B------:R-:W-:Y:S02]  /*12b0*/  CS2R R156, SRZ ;  /* 0x00000000009c7805 */ /* 0x000fe4000001ff00 */
[----:B------:R-:W-:-:S02]  /*12c0*/  CS2R R14, SRZ ;  /* 0x00000000000e7805 */ /* 0x000fc4000001ff00 */
[----:B------:R-:W-:Y:S02]  /*12d0*/  CS2R R12, SRZ ;  /* 0x00000000000c7805 */ /* 0x000fe4000001ff00 */
[----:B------:R-:W-:Y:S02]  /*12e0*/  CS2R R170, SRZ ;  /* 0x0000000000aa7805 */ /* 0x000fe4000001ff00 */
[----:B------:R-:W-:Y:S02]  /*12f0*/  CS2R R158, SRZ ;  /* 0x00000000009e7805 */ /* 0x000fe4000001ff00 */
[----:B------:R-:W-:Y:S01]  /*1300*/  CS2R R10, SRZ ;  /* 0x00000000000a7805 */ /* 0x000fe2000001ff00 */
[----:B------:R-:W-:Y:S01]  /*1310*/  IMAD.MOV.U32 R8, RZ, RZ, RZ ;  /* 0x000000ffff087224 */ /* 0x000fe200078e00ff */
[----:B--2---:R-:W-:Y:S02]  /*1320*/  @P0 R2UR UR43, R4 ;  /* 0x00000000042b02ca */ /* 0x004fe400000e0000 */
[----:B------:R-:W-:-:S02]  /*1330*/  PLOP3.LUT P0, PT, PT, PT, PT, 0x80, 0x0 ;  /* 0x000000000000781c */ /* 0x000fc40003f0f070 */
[----:B---3--:R-:W-:Y:S01]  /*1340*/  @P1 R2UR UR4, R6 ;  /* 0x00000000060412ca */ /* 0x008fe200000e0000 */
[----:B------:R-:W-:-:S14]  /*1350*/  @P1 BRA `(.L_x_241) ;  /* 0x0000000000341947 */ /* 0x000fdc0003800000 */
[----:B------:R-:W-:Y:S02]  /*1360*/  ULDC.64 UR6, c[0x0][0xa08] ;  /* 0x0002820000067ab9 */ /* 0x000fe40000000a00 */
[----:B------:R-:W-:-:S04]  /*1370*/  ISETP.NE.U32.AND P1, PT, RZ, UR6, PT ;  /* 0x00000006ff007c0c */ /* 0x000fc8000bf25070 */
[----:B------:R-:W-:-:S13]  /*1380*/  ISETP.NE.AND.EX P1, PT, RZ, UR7, PT, P1 ;  /* 0x00000007ff007c0c */ /* 0x000fda000bf25310 */
[----:B------:R-:W-:Y:S05]  /*1390*/  @!P1 BRA `(.L_x_241) ;  /* 0x0000000000249947 */ /* 0x000fea0003800000 */
[----:B------:R-:W-:Y:S02]  /*13a0*/  ULDC.64 UR4, c[0x0][0xa08] ;  /* 0x0002820000047ab9 */ /* 0x000fe40000000a00 */
[----:B------:R-:W-:-:S06]  /*13b0*/  UIMAD.WIDE UR4, UR46, 0x4, UR4 ;  /* 0x000000042e0478a5 */ /* 0x000fcc000f8e0204 */
[----:B------:R-:W-:Y:S02]  /*13c0*/  IMAD.U32 R4, RZ, RZ, UR4 ;  /* 0x00000004ff047e24 */ /* 0x000fe4000f8e00ff */
[----:B------:R-:W-:-:S05]  /*13d0*/  IMAD.U32 R5, RZ, RZ, UR5 ;  /* 0x00000005ff057e24 */ /* 0x000fca000f8e00ff */
[----:B------:R-:W2:Y:S04]  /*13e0*/  LDG.E R6, desc[UR40][R4.64] ;  /* 0x0000002804067981 */ /* 0x000ea8000c1e1900 */
[----:B------:R-:W3:Y:S01]  /*13f0*/  LDG.E R0, desc[UR40][R4.64+0x4] ;  /* 0x0000042804007981 */ /* 0x000ee2000c1e1900 */
[----:B--2---:R-:W-:Y:S02]  /*1400*/  R2UR UR4, R6 ;  /* 0x00000000060472ca */ /* 0x004fe400000e0000 */
[----:B---3--:R-:W-:-:S13]  /*1410*/  R2UR UR5, R0 ;  /* 0x00000000000572ca */ /* 0x008fda00000e0000 */
[----:B------:R-:W-:-:S12]  /*1420*/  UIADD3 UR4, -UR4, UR5, URZ ;  /* 0x0000000504047290 */ /* 0x000fd8000fffe13f */
.L_x_241:
[----:B------:R-:W-:Y:S01]  /*1430*/  UIADD3 UR43, -UR43, UR4, URZ ;  /* 0x000000042b2b7290 */ /* 0x000fe2000fffe13f */
[----:B------:R-:W-:Y:S01]  /*1440*/  IMAD.MOV.U32 R9, RZ, RZ, RZ ;  /* 0x000000ffff097224 */ /* 0x000fe200078e00ff */
[----:B------:R-:W-:Y:S02]  /*1450*/  CS2R R174, SRZ ;  /* 0x0000000000ae7805 */ /* 0x000fe4000001ff00 */
[----:B------:R-:W-:Y:S01]  /*1460*/  CS2R R172, SRZ ;  /* 0x0000000000ac7805 */ /* 0x000fe2000001ff00 */
[----:B------:R-:W-:Y:S01]  /*1470*/  UISETP.GE.AND UP0, UPT, UR43, 0x1, UPT ;  /* 0x000000012b00788c */ /* 0x000fe2000bf06270 */
[----:B------:R-:W-:Y:S01]  /*1480*/  CS2R R36, SRZ ;  /* 0x0000000000247805 */ /* 0x000fe2000001ff00 */
[----:B------:R-:W-:Y:S01]  /*1490*/  UIADD3 UR4, UR43, 0x5f, URZ ;  /* 0x0000005f2b047890 */ /* 0x000fe2000fffe03f */
[----:B------:R-:W-:Y:S02]  /*14a0*/  CS2R R176, SRZ ;  /* 0x0000000000b07805 */ /* 0x000fe4000001ff00 */
[----:B------:R-:W-:Y:S01]  /*14b0*/  CS2R R32, SRZ ;  /* 0x0000000000207805 */ /* 0x000fe2000001ff00 */
[----:B------:R-:W-:Y:S01]  /*14c0*/  IMAD.MOV.U32 R26, RZ, RZ, RZ ;  /* 0x000000ffff1a7224 */ /* 0x000fe200078e00ff */
[----:B------:R-:W-:Y:S01]  /*14d0*/  PLOP3.LUT P1, PT, PT, PT, UP0, 0x80, 0x0 ;  /* 0x000000000000781c */ /* 0x000fe20003f2f008 */
[----:B------:R-:W-:Y:S01]  /*14e0*/  UIMAD.WIDE UR4, UR4, 0x2aaaaaab, URZ ;  /* 0x2aaaaaab040478a5 */ /* 0x000fe2000f8e023f */
[----:B------:R-:W-:Y:S01]  /*14f0*/  IMAD.MOV.U32 R29, RZ, RZ, RZ ;  /* 0x000000ffff1d7224 */ /* 0x000fe200078e00ff */
[----:B------:R-:W-:Y:S01]  /*1500*/  MOV R179, RZ ;  /* 0x000000ff00b37202 */ /* 0x000fe20000000f00 */
[----:B------:R-:W-:Y:S01]  /*1510*/  IMAD.MOV.U32 R6, RZ, RZ, RZ ;  /* 0x000000ffff067224 */ /* 0x000fe200078e00ff */
[----:B------:R-:W-:Y:S01]  /*1520*/  USHF.R.U32.HI UR42, URZ, 0x1f, UR5 ;  /* 0x0000001f3f2a7899 */ /* 0x000fe20008011605 */
[----:B------:R-:W-:-:S03]  /*1530*/  CS2R R4, SRZ ;  /* 0x0000000000047805 */ /* 0x000fc6000001ff00 */
[----:B------:R-:W-:-:S04]  /*1540*/  ULEA.HI.SX32 UR42, UR5, UR42, 0x1c ;  /* 0x0000002a052a7291 */ /* 0x000fc8000f8fe23f */
[----:B------:R-:W-:Y:S08]  /*1550*/  @!P1 BRA `(.L_x_242) ;  /* 0x0000005000149947 */ /* 0x000ff00003800000 */
[----:B------:R-:W0:Y:S01]  /*1560*/  SHFL.IDX PT, R0, R23, RZ, 0x1f ;  /* 0x00001fff17007589 */ /* 0x000e2200000e0000 */
[----:B------:R-:W1:Y:S01]  /*1570*/  S2UR UR7, SR_CgaCtaId ;  /* 0x00000000000779c3 */ /* 0x000e620000008800 */
[----:B------:R-:W-:Y:S01]  /*1580*/  UMOV UR6, 0x400 ;  /* 0x0000040000067882 */ /* 0x000fe20000000000 */
[----:B0-----:R-:W-:Y:S01]  /*1590*/  R2UR UR4, R0 ;  /* 0x00000000000472ca */ /* 0x001fe200000e0000 */
[----:B-1----:R-:W-:-:S04]  /*15a0*/  ULEA UR6, UR7, UR6, 0x18 ;  /* 0x0000000607067291 */ /* 0x002fc8000f8ec03f */
[----:B------:R-:W-:-:S04]  /*15b0*/  UIADD3 UR6, UR6, 0x18400, URZ ;  /* 0x0001840006067890 */ /* 0x000fc8000fffe03f */
[----:B------:R-:W-:-:S04]  /*15c0*/  ULOP3.LUT UP0, URZ, UR6, 0x1bf, URZ, 0xc0, !UPT ;  /* 0x000001bf063f7892 */ /* 0x000fc8000f80c03f */
[----:B------:R-:W-:Y:S02]  /*15d0*/  ULEA.HI UR5, UR4, UR4, URZ, 0x1 ;  /* 0x0000000404057291 */ /* 0x000fe4000f8f083f */
[----:B------:R-:W-:Y:S02]  /*15e0*/  PLOP3.LUT P0, PT, PT, PT, UP0, 0x80, 0x0 ;  /* 0x000000000000781c */ /* 0x000fe40003f0f008 */
[----:B------:R-:W-:-:S04]  /*15f0*/  ULOP3.LUT UR5, UR5, 0x1e, URZ, 0xc0, !UPT ;  /* 0x0000001e05057892 */ /* 0x000fc8000f8ec03f */
[----:B------:R-:W-:-:S04]  /*1600*/  UIADD3 UR5, UR4, -UR5, URZ ;  /* 0x8000000504057290 */ /* 0x000fc8000fffe03f */
[----:B------:R-:W-:-:S04]  /*1610*/  ULEA UR5, UR5, UR6, 0xd ;  /* 0x0000000605057291 */ /* 0x000fc8000f8e683f */
[----:B------:R-:W-:-:S04]  /*1620*/  USHF.R.U32.HI UR5, URZ, 0x4, UR5 ;  /* 0x000000043f057899 */ /* 0x000fc80008011605 */
[----:B------:R-:W-:Y:S01]  /*1630*/  ULOP3.LUT UR48, UR5, 0x3fff, URZ, 0xc0, !UPT ;  /* 0x00003fff05307892 */ /* 0x000fe2000f8ec03f */
[----:B------:R-:W-:Y:S11]  /*1640*/  @!P0 BRA `(.L_x_243) ;  /* 0x0000000000408947 */ /* 0x000ff60003800000 */
[----:B------:R-:W-:Y:S01]  /*1650*/  MOV R0, 0x0 ;  /* 0x0000000000007802 */ /* 0x000fe20000000f00 */
[----:B------:R-:W-:Y:S01]  /*1660*/  ULDC.64 UR4, c[0x4][0x90] ;  /* 0x0100240000047ab9 */ /* 0x000fe20000000a00 */
[----:B------:R-:W-:Y:S01]  /*1670*/  ULDC.64 UR6, c[0x4][0x28] ;  /* 0x01000a0000067ab9 */ /* 0x000fe20000000a00 */
[----:B------:R-:W-:Y:S01]  /*1680*/  IMAD.U32 R4, RZ, RZ, UR4 ;  /* 0x00000004ff047e24 */ /* 0x000fe2000f8e00ff */
[----:B------:R0:W1:Y:S01]  /*1690*/  LDC.64 R14, c[0x4][R0] ;  /* 0x01000000000e7b82 */ /* 0x0000620000000a00 */
[----:B------:R-:W-:Y:S01]  /*16a0*/  IMAD.U32 R5, RZ, RZ, UR5 ;  /* 0x00000005ff057e24 */ /* 0x000fe2000f8e00ff */
[----:B------:R-:W-:Y:S01]  /*16b0*/  ULDC.64 UR4, c[0x4][0x98] ;  /* 0x0100260000047ab9 */ /* 0x000fe20000000a00 */
[----:B------:R-:W-:Y:S02]  /*16c0*/  IMAD.U32 R10, RZ, RZ, UR6 ;  /* 0x00000006ff0a7e24 */ /* 0x000fe4000f8e00ff */
[----:B------:R-:W-:Y:S02]  /*16d0*/  IMAD.U32 R6, RZ, RZ, UR4 ;  /* 0x00000004ff067e24 */ /* 0x000fe4000f8e00ff */
[----:B------:R-:W-:-:S02]  /*16e0*/  IMAD.U32 R7, RZ, RZ, UR5 ;  /* 0x00000005ff077e24 */ /* 0x000fc4000f8e00ff */
[----:B------:R-:W-:Y:S02]  /*16f0*/  IMAD.U32 R11, RZ, RZ, UR7 ;  /* 0x00000007ff0b7e24 */ /* 0x000fe4000f8e00ff */
[----:B------:R-:W-:Y:S02]  /*1700*/  IMAD.MOV.U32 R8, RZ, RZ, 0x70 ;  /* 0x00000070ff087424 */ /* 0x000fe400078e00ff */
[----:B------:R-:W-:Y:S02]  /*1710*/  IMAD.MOV.U32 R12, RZ, RZ, 0x1 ;  /* 0x00000001ff0c7424 */ /* 0x000fe400078e00ff */
[----:B0-----:R-:W-:-:S07]  /*1720*/  IMAD.MOV.U32 R13, RZ, RZ, RZ ;  /* 0x000000ffff0d7224 */ /* 0x001fce00078e00ff */
[----:B------:R-:W-:-:S07]  /*1730*/  LEPC R20, `(.L_x_243) ;  /* 0x000000001014794e */ /* 0x000fce0000000000 */
[----:B-1----:R-:W-:Y:S05]  /*1740*/  CALL.ABS.NOINC R14 ;  /* 0x000000000e007343 */ /* 0x002fea0003c00000 */
.L_x_243:
[----:B------:R-:W0:Y:S01]  /*1750*/  S2R R3, SR_CgaCtaId ;  /* 0x0000000000037919 */ /* 0x000e220000008800 */
[----:B------:R-:W-:Y:S01]  /*1760*/  ULEA.HI UR4, UR39, UR39, URZ, 0x1 ;  /* 0x0000002727047291 */ /* 0x000fe2000f8f083f */
[----:B------:R-:W-:Y:S01]  /*1770*/  MOV R6, 0x400 ;  /* 0x0000040000067802 */ /* 0x000fe20000000f00 */
[----:B------:R-:W-:Y:S02]  /*1780*/  VIADD R9, R22, 0x8 ;  /* 0x0000000816097836 */ /* 0x000fe40000000000 */
[----:B------:R-:W-:-:S04]  /*1790*/  ULOP3.LUT UR4, UR4, 0xfffffffe, URZ, 0xc0, !UPT ;  /* 0xfffffffe04047892 */ /* 0x000fc8000f8ec03f */
[----:B------:R-:W-:-:S06]  /*17a0*/  UIADD3 UR4, UR39, -UR4, URZ ;  /* 0x8000000427047290 */ /* 0x000fcc000fffe03f */
[----:B------:R-:W-:Y:S01]  /*17b0*/  IMAD.U32 R0, RZ, RZ, UR4 ;  /* 0x00000004ff007e24 */ /* 0x000fe2000f8e00ff */
[----:B0-----:R-:W-:-:S04]  /*17c0*/  LEA R6, R3, R6, 0x18 ;  /* 0x0000000603067211 */ /* 0x001fc800078ec0ff */
[----:B------:R-:W-:-:S04]  /*17d0*/  SHF.L.U32 R3, R0, 0x1f, RZ ;  /* 0x0000001f00037819 */ /* 0x000fc800000006ff */
[----:B------:R-:W0:Y:S02]  /*17e0*/  SYNCS.PHASECHK.TRANS64.TRYWAIT P0, [R6+URZ+0x22800], R3 ;  /* 0x02280003060075a7 */ /* 0x000e24000800017f */
[----:B0-----:R-:W-:Y:S05]  /*17f0*/  @!P0 BRA `(.L_x_244) ;  /* 0x000000bc00cc8947 */ /* 0x001fea0003800000 */
.L_x_366:
[----:B------:R-:W-:Y:S01]  /*1800*/  IMAD.U32 R0, RZ, RZ, UR47 ;  /* 0x0000002fff007e24 */ /* 0x000fe2000f8e00ff */
[----:B------:R-:W-:Y:S05]  /*1810*/  WARPSYNC.ALL ;  /* 0x0000000000007948 */ /* 0x000fea0003800000 */
[----:B------:R1:W-:Y:S01]  /*1820*/  BAR.SYNC.DEFER_BLOCKING R9, 0x100 ;  /* 0x000400090000751d */ /* 0x0003e20000010000 */
[----:B------:R-:W-:-:S13]  /*1830*/  ISETP.NE.AND P0, PT, R0, 0x3, PT ;  /* 0x000000030000780c */ /* 0x000fda0003f05270 */
[----:B-1----:R-:W-:Y:S05]  /*1840*/  @!P0 BRA `(.L_x_245) ;  /* 0x0000000000048947 */ /* 0x002fea0003800000 */
[----:B------:R-:W-:Y:S01]  /*1850*/  BPT.TRAP 0x1 ;  /* 0x000000040000795c */ /* 0x000fe20000300000 */
.L_x_245:
[----:B------:R-:W-:Y:S02]  /*1860*/  IMAD.U32 R5, RZ, RZ, UR37 ;  /* 0x00000025ff057e24 */ /* 0x000fe4000f8e00ff */
[----:B------:R-:W-:-:S03]  /*1870*/  IMAD.U32 R10, RZ, RZ, UR38 ;  /* 0x00000026ff0a7e24 */ /* 0x000fc6000f8e00ff */
[----:B------:R-:W-:Y:S02]  /*1880*/  LEA R5, R5, R6, 0x3 ;  /* 0x0000000605057211 */ /* 0x000fe400078e18ff */
[----:B------:R-:W-:-:S04]  /*1890*/  SHF.L.U32 R10, R10, 0x1f, RZ ;  /* 0x0000001f0a0a7819 */ /* 0x000fc800000006ff */
[----:B------:R1:W2:Y:S01]  /*18a0*/  SYNCS.PHASECHK.TRANS64.TRYWAIT P1, [R5+URZ+0x22830], R10 ;  /* 0x0228300a050075a7 */ /* 0x0002a2000802017f */
[----:B------:R-:W-:Y:S05]  /*18b0*/  @!P0 BRA `(.L_x_246) ;  /* 0x0000000000048947 */ /* 0x000fea0003800000 */
[----:B------:R-:W-:Y:S01]  /*18c0*/  BPT.TRAP 0x1 ;  /* 0x000000040000795c */ /* 0x000fe20000300000 */
.L_x_246:
[----:B--2---:R-:W-:Y:S05]  /*18d0*/  @P1 BRA `(.L_x_247) ;  /* 0x0000000000081947 */ /* 0x004fea0003800000 */
[----:B------:R-:W2:Y:S02]  /*18e0*/  SYNCS.PHASECHK.TRANS64.TRYWAIT P1, [R5+URZ+0x22830], R10 ;  /* 0x0228300a050075a7 */ /* 0x000ea4000802017f */
[----:B--2---:R-:W-:Y:S05]  /*18f0*/  @!P1 BRA `(.L_x_248) ;  /* 0x000000bc00a09947 */ /* 0x004fea0003800000 */
.L_x_247:
[----:B------:R-:W-:Y:S01]  /*1900*/  R2UR UR4, R6 ;  /* 0x00000000060472ca */ /* 0x000fe200000e0000 */
[----:B------:R-:W-:Y:S01]  /*1910*/  WARPGROUP.ARRIVE ;  /* 0x00000000000079c5 */ /* 0x000fe20000000000 */
[----:B------:R-:W-:Y:S01]  /*1920*/  UMOV UR5, 0x40000040 ;  /* 0x4000004000057882 */ /* 0x000fe20000000000 */
[----:B------:R-:W-:Y:S01]  /*1930*/  UMOV UR7, 0x40000040 ;  /* 0x4000004000077882 */ /* 0x000fe20000000000 */
[----:B------:R-:W-:Y:S01]  /*1940*/  UMOV UR9, 0x40000040 ;  /* 0x4000004000097882 */ /* 0x000fe20000000000 */
[----:B------:R-:W-:Y:S01]  /*1950*/  UMOV UR11, 0x40000040 ;  /* 0x40000040000b7882 */ /* 0x000fe20000000000 */
[----:B------:R-:W-:Y:S01]  /*1960*/  UMOV UR13, 0x40000040 ;  /* 0x40000040000d7882 */ /* 0x000fe20000000000 */
[----:B------:R-:W-:Y:S01]  /*1970*/  UMOV UR15, 0x40000040 ;  /* 0x40000040000f7882 */ /* 0x000fe20000000000 */
[----:B------:R-:W-:Y:S01]  /*1980*/  UMOV UR17, 0x40000040 ;  /* 0x4000004000117882 */ /* 0x000fe20000000000 */
[----:B------:R-:W-:Y:S01]  /*1990*/  UMOV UR19, 0x40000040 ;  /* 0x4000004000137882 */ /* 0x000fe20000000000 */
[----:B------:R-:W-:Y:S01]  /*19a0*/  P2R R72, PR, RZ, 0x1 ;  /* 0x00000001ff487803 */ /* 0x000fe20000000000 */
[----:B------:R-:W3:Y:S02]  /*19b0*/  S2R R73, SR_TID.X ;  /* 0x0000000000497919 */ /* 0x000ee40000002100 */
[----:B------:R-:W-:-:S04]  /*19c0*/  UIADD3 UR4, UR4, 0x1c400, URZ ;  /* 0x0001c40004047890 */ /* 0x000fc8000fffe03f */
[----:B------:R-:W-:-:S04]  /*19d0*/  USHF.R.U32.HI UR4, URZ, 0x4, UR4 ;  /* 0x000000043f047899 */ /* 0x000fc80008011604 */
[----:B------:R-:W-:-:S04]  /*19e0*/  ULOP3.LUT UR4, UR4, 0x3fff, URZ, 0xc0, !UPT ;  /* 0x00003fff04047892 */ /* 0x000fc8000f8ec03f */
[----:B------:R-:W-:Y:S02]  /*19f0*/  ULOP3.LUT UR20, UR4, 0x10000, URZ, 0xfc, !UPT ;  /* 0x0001000004147892 */ /* 0x000fe4000f8efc3f */
[----:B------:R-:W-:Y:S02]  /*1a00*/  ULOP3.LUT UR4, UR48, 0x10000, URZ, 0xfc, !UPT ;  /* 0x0001000030047892 */ /* 0x000fe4000f8efc3f */
[----:B------:R-:W-:Y:S02]  /*1a10*/  UIMAD UR6, UR37, 0x300, UR20 ;  /* 0x00000300250678a4 */ /* 0x000fe4000f8e0214 */
[----:B------:R-:W-:Y:S02]  /*1a20*/  UIADD3 UR8, UR4, 0x2, URZ ;  /* 0x0000000204087890 */ /* 0x000fe4000fffe03f */
[----:B------:R-:W-:Y:S02]  /*1a30*/  UIADD3 UR10, UR6, 0x2, URZ ;  /* 0x00000002060a7890 */ /* 0x000fe4000fffe03f */
[----:B------:R-:W-:-:S02]  /*1a40*/  UIADD3 UR12, UR4, 0x4, URZ ;  /* 0x00000004040c7890 */ /* 0x000fc4000fffe03f */
[----:B------:R-:W-:Y:S02]  /*1a50*/  UIADD3 UR14, UR6, 0x4, URZ ;  /* 0x00000004060e7890 */ /* 0x000fe4000fffe03f */
[----:B------:R-:W-:Y:S01]  /*1a60*/  HGMMA.64x96x16.F32.BF16 R24, gdesc[UR4], RZ, !UPT, gsb0 ;  /* 0x01600000041879f0 */ /* 0x000fe2000c0018ff */
[----:B------:R-:W-:Y:S02]  /*1a70*/  UIADD3 UR16, UR4, 0x6, URZ ;  /* 0x0000000604107890 */ /* 0x000fe4000fffe03f */
[----:B------:R-:W-:Y:S01]  /*1a80*/  UIADD3 UR18, UR6, 0x6, URZ ;  /* 0x0000000606127890 */ /* 0x000fe2000fffe03f */
        /* <DEDUP_REMOVED lines=42> */
[----:B------:R-:W-:Y:S01]  /*1d30*/  FMUL.FTZ R38, R38, UR7 ;  /* 0x0000000726267c20 */ /* 0x000fe20008410000 */
[----:B------:R-:W-:Y:S01]  /*1d40*/  FMUL.FTZ R48, R48, UR7 ;  /* 0x0000000730307c20 */ /* 0x000fe20008410000 */
[----:B------:R-:W0:Y:S01]  /*1d50*/  MUFU.TANH R28, R28 ;  /* 0x0000001c001c7308 */ /* 0x000e220000002400 */
[----:B----4-:R-:W-:Y:S01]  /*1d60*/  FSEL R24, R24, -INF , P6 ;  /* 0xff80000018187808 */ /* 0x010fe20003000000 */
[----:B------:R-:W-:Y:S01]  /*1d70*/  FMUL.FTZ R39, R39, UR7 ;  /* 0x0000000727277c20 */ /* 0x000fe20008410000 */
[----:B------:R-:W-:Y:S01]  /*1d80*/  FMUL.FTZ R49, R49, UR7 ;  /* 0x0000000731317c20 */ /* 0x000fe20008410000 */
[----:B------:R-:W-:Y:S01]  /*1d90*/  FMUL.FTZ R42, R42, UR7 ;  /* 0x000000072a2a7c20 */ /* 0x000fe20008410000 */
[----:B------:R-:W-:Y:S01]  /*1da0*/  FMUL.FTZ R43, R43, UR7 ;  /* 0x000000072b2b7c20 */ /* 0x000fe20008410000 */
        /* <DEDUP_REMOVED lines=10> */
[----:B------:R-:W5:Y:S01]  /*1e50*/  MUFU.TANH R32, R32 ;  /* 0x0000002000207308 */ /* 0x000f620000002400 */
[----:B0-----:R-:W-:Y:S01]  /*1e60*/  FSEL R28, R28, -INF , P4 ;  /* 0xff8000001c1c7808 */ /* 0x001fe20002000000 */
[----:B------:R-:W-:Y:S01]  /*1e70*/  FMUL.FTZ R51, R51, UR7 ;  /* 0x0000000733337c20 */ /* 0x000fe20008410000 */
[----:B------:R-:W-:Y:S01]  /*1e80*/  FMUL.FTZ R60, R60, UR7 ;  /* 0x000000073c3c7c20 */ /* 0x000fe20008410000 */
[----:B------:R-:W-:Y:S01]  /*1e90*/  FMUL.FTZ R54, R54, UR7 ;  /* 0x0000000736367c20 */ /* 0x000fe20008410000 */
[----:B------:R-:W-:Y:S01]  /*1ea0*/  FMUL.FTZ R61, R61, UR7 ;  /* 0x000000073d3d7c20 */ /* 0x000fe20008410000 */
[----:B------:R-:W-:Y:S01]  /*1eb0*/  FMUL.FTZ R55, R55, UR7 ;  /* 0x0000000737377c20 */ /* 0x000fe20008410000 */
[----:B------:R-:W-:Y:S01]  /*1ec0*/  FMUL.FTZ R64, R64, UR7 ;  /* 0x0000000740407c20 */ /* 0x000fe20008410000 */
[----:B------:R0:W1:Y:S01]  /*1ed0*/  MUFU.TANH R3, R26 ;  /* 0x0000001a00037308 */ /* 0x0000620000002400 */
        /* <DEDUP_REMOVED lines=8> */
[----:B0-----:R-:W-:Y:S01]  /*1f60*/  FMNMX.FTZ R26, R28, R7, !PT ;  /* 0x000000071c1a7209 */ /* 0x001fe20007810000 */
[----:B------:R-:W-:Y:S01]  /*1f70*/  FMUL.FTZ R63, R63, UR7 ;  /* 0x000000073f3f7c20 */ /* 0x000fe20008410000 */
[----:B-----5:R-:W-:Y:S01]  /*1f80*/  FSEL R32, R32, -INF , P1 ;  /* 0xff80000020207808 */ /* 0x020fe20000800000 */
[----:B------:R-:W-:Y:S01]  /*1f90*/  FMUL.FTZ R66, R66, UR7 ;  /* 0x0000000742427c20 */ /* 0x000fe20008410000 */
[----:B------:R-:W-:Y:S01]  /*1fa0*/  FMNMX.FTZ R7, R29, R26, !PT ;  /* 0x0000001a1d077209 */ /* 0x000fe20007810000 */
[----:B------:R-:W-:Y:S01]  /*1fb0*/  FMUL.FTZ R67, R67, UR7 ;  /* 0x0000000743437c20 */ /* 0x000fe20008410000 */
[----:B------:R-:W-:Y:S01]  /*1fc0*/  FMUL.FTZ R70, R70, UR7 ;  /* 0x0000000746467c20 */ /* 0x000fe20008410000 */
[----:B------:R-:W0:Y:S01]  /*1fd0*/  MUFU.TANH R4, R27 ;  /* 0x0000001b00047308 */ /* 0x000e220000002400 */
[----:B-1----:R-:W-:Y:S01]  /*1fe0*/  FSEL R3, R3, -INF , P6 ;  /* 0xff80000003037808 */ /* 0x002fe20003000000 */
[----:B------:R-:W-:Y:S01]  /*1ff0*/  FMUL.FTZ R71, R71, UR7 ;  /* 0x0000000747477c20 */ /* 0x000fe20008410000 */
[----:B------:R-:W-:-:S02]  /*2000*/  ISETP.GT.AND P6, PT, R0, 0x18, PT ;  /* 0x000000180000780c */ /* 0x000fc40003fc4270 */
[----:B------:R-:W-:-:S03]  /*2010*/  FMNMX.FTZ R26, R32, R7, !PT ;  /* 0x00000007201a7209 */ /* 0x000fc60007810000 */
[----:B------:R-:W1:Y:S01]  /*2020*/  MUFU.TANH R36, R36 ;  /* 0x0000002400247308 */ /* 0x000e620000002400 */
[----:B----4-:R-:W-:-:S04]  /*2030*/  FSEL R33, R33, -INF , P2 ;  /* 0xff80000021217808 */ /* 0x010fc80001000000 */
[----:B------:R-:W-:-:S03]  /*2040*/  FMNMX.FTZ R7, R33, R26, !PT ;  /* 0x0000001a21077209 */ /* 0x000fc60007810000 */
[----:B------:R-:W4:Y:S01]  /*2050*/  MUFU.TANH R8, R30 ;  /* 0x0000001e00087308 */ /* 0x000f220000002400 */
[----:B0-----:R-:W-:Y:S02]  /*2060*/  FSEL R4, R4, -INF , P5 ;  /* 0xff80000004047808 */ /* 0x001fe40002800000 */
[----:B------:R-:W-:-:S05]  /*2070*/  ISETP.GT.AND P5, PT, R0, 0x19, PT ;  /* 0x000000190000780c */ /* 0x000fca0003fa4270 */
[----:B------:R-:W0:Y:S01]  /*2080*/  MUFU.TANH R37, R37 ;  /* 0x0000002500257308 */ /* 0x000e220000002400 */
[----:B-1----:R-:W-:-:S04]  /*2090*/  FSEL R36, R36, -INF , P6 ;  /* 0xff80000024247808 */ /* 0x002fc80003000000 */
[----:B------:R-:W-:-:S03]  /*20a0*/  FMNMX.FTZ R26, R36, R7, !PT ;  /* 0x00000007241a7209 */ /* 0x000fc60007810000 */
[----:B------:R-:W1:Y:S01]  /*20b0*/  MUFU.TANH R11, R31 ;  /* 0x0000001f000b7308 */ /* 0x000e620000002400 */
[----:B----4-:R-:W-:Y:S02]  /*20c0*/  FSEL R8, R8, -INF , P4 ;  /* 0xff80000008087808 */ /* 0x010fe40002000000 */
[----:B------:R-:W-:-:S05]  /*20d0*/  ISETP.GT.AND P4, PT, R0, 0x20, PT ;  /* 0x000000200000780c */ /* 0x000fca0003f84270 */
[----:B------:R-:W4:Y:S01]  /*20e0*/  MUFU.TANH R40, R40 ;  /* 0x0000002800287308 */ /* 0x000f220000002400 */
[----:B0-----:R-:W-:-:S04]  /*20f0*/  FSEL R37, R37, -INF , P5 ;  /* 0xff80000025257808 */ /* 0x001fc80002800000 */
[----:B------:R-:W-:-:S03]  /*2100*/  FMNMX.FTZ R7, R37, R26, !PT ;  /* 0x0000001a25077209 */ /* 0x000fc60007810000 */
[----:B------:R-:W0:Y:S01]  /*2110*/  MUFU.TANH R12, R34 ;  /* 0x00000022000c7308 */ /* 0x000e220000002400 */
[----:B-1----:R-:W-:Y:S02]  /*2120*/  FSEL R11, R11, -INF , P3 ;  /* 0xff8000000b0b7808 */ /* 0x002fe40001800000 */
[----:B------:R-:W-:-:S05]  /*2130*/  ISETP.GT.AND P3, PT, R0, 0x21, PT ;  /* 0x000000210000780c */ /* 0x000fca0003f64270 */
        /* <DEDUP_REMOVED lines=88> */
[----:B-1----:R-:W-:-:S04]  /*26c0*/  FSEL R69, R69, -INF , P1 ;  /* 0xff80000045457808 */ /* 0x002fc80000800000 */
[----:B------:R-:W-:-:S03]  /*26d0*/  FMNMX.FTZ R7, R69, R0, !PT ;  /* 0x0000000045077209 */ /* 0x000fc60007810000 */
[----:B------:R-:W1:Y:S01]  /*26e0*/  MUFU.TANH R66, R66 ;  /* 0x0000004200427308 */ /* 0x000e620000002400 */
[----:B----4-:R-:W-:Y:S01]  /*26f0*/  FSEL R62, R62, -INF , P6 ;  /* 0xff8000003e3e7808 */ /* 0x010fe20003000000 */
[----:B------:R-:W4:Y:S06]  /*2700*/  SHFL.BFLY PT, R0, R7, 0x2, 0x1f ;  /* 0x0c401f0007007f89 */ /* 0x000f2c00000e0000 */
[----:B------:R-:W5:Y:S01]  /*2710*/  MUFU.TANH R67, R67 ;  /* 0x0000004300437308 */ /* 0x000f620000002400 */
[----:B0-----:R-:W-:-:S07]  /*2720*/  FSEL R63, R63, -INF , P5 ;  /* 0xff8000003f3f7808 */ /* 0x001fce0002800000 */
[----:B------:R-:W0:Y:S01]  /*2730*/  MUFU.TANH R70, R70 ;  /* 0x0000004600467308 */ /* 0x000e220000002400 */
[----:B-1----:R-:W-:-:S07]  /*2740*/  FSEL R66, R66, -INF , P4 ;  /* 0xff80000042427808 */ /* 0x002fce0002000000 */
[----:B------:R-:W1:Y:S01]  /*2750*/  MUFU.TANH R71, R71 ;  /* 0x0000004700477308 */ /* 0x000e620000002400 */
[----:B-----5:R-:W-:Y:S02]  /*2760*/  FSEL R67, R67, -INF , P3 ;  /* 0xff80000043437808 */ /* 0x020fe40001800000 */
[----:B----4-:R-:W-:Y:S02]  /*2770*/  FMNMX.FTZ R21, R7, R0, !PT ;  /* 0x0000000007157209 */ /* 0x010fe40007810000 */
[----:B------:R-:W-:-:S03]  /*2780*/  FMNMX.FTZ R7, R3, R4, !PT ;  /* 0x0000000403077209 */ /* 0x000fc60007810000 */
[----:B------:R-:W4:Y:S01]  /*2790*/  SHFL.BFLY PT, R0, R21, 0x1, 0x1f ;  /* 0x0c201f0015007f89 */ /* 0x000f2200000e0000 */
[----:B0-----:R-:W-:Y:S02]  /*27a0*/  FSEL R70, R70, -INF , P2 ;  /* 0xff80000046467808 */ /* 0x001fe40001000000 */
[----:B-1----:R-:W-:Y:S02]  /*27b0*/  FSEL R71, R71, -INF , P1 ;  /* 0xff80000047477808 */ /* 0x002fe40000800000 */
[----:B----4-:R-:W-:-:S04]  /*27c0*/  FMNMX.FTZ R0, R21, R0, !PT ;  /* 0x0000000015007209 */ /* 0x010fc80007810000 */
[C---:B------:R-:W-:Y:S01]  /*27d0*/  FSETP.NEU.FTZ.AND P0, PT, R0.reuse, -INF , PT ;  /* 0xff8000000000780b */ /* 0x040fe20003f1d000 */
[----:B------:R-:W-:-:S05]  /*27e0*/  FMUL.FTZ R26, R0, UR10 ;  /* 0x0000000a001a7c20 */ /* 0x000fca0008410000 */
[----:B------:R-:W-:Y:S02]  /*27f0*/  FSEL R27, R26, RZ, P0 ;  /* 0x000000ff1a1b7208 */ /* 0x000fe40000000000 */
[----:B------:R-:W-:Y:S02]  /*2800*/  FMNMX.FTZ R26, R8, R7, !PT ;  /* 0x00000007081a7209 */ /* 0x000fe40007810000 */
[----:B------:R-:W-:Y:S01]  /*2810*/  ISETP.NE.AND P0, PT, R72, RZ, PT ;  /* 0x000000ff4800720c */ /* 0x000fe20003f05270 */
[--C-:B------:R-:W-:Y:S01]  /*2820*/  FFMA.FTZ R21, R24, UR10, -R27.reuse ;  /* 0x0000000a18157c23 */ /* 0x100fe2000801081b */
[----:B------:R-:W-:Y:S01]  /*2830*/  FMNMX.FTZ R7, R11, R26, !PT ;  /* 0x0000001a0b077209 */ /* 0x000fe20007810000 */
[--C-:B------:R-:W-:Y:S01]  /*2840*/  FFMA.FTZ R25, R25, UR10, -R27.reuse ;  /* 0x0000000a19197c23 */ /* 0x100fe2000801081b */
[--C-:B------:R-:W-:Y:S01]  /*2850*/  FFMA.FTZ R28, R28, UR10, -R27.reuse ;  /* 0x0000000a1c1c7c23 */ /* 0x100fe2000801081b */
[----:B------:R-:W-:Y:S01]  /*2860*/  MUFU.EX2 R152, R21 ;  /* 0x0000001500987308 */ /* 0x000fe20000000800 */
[----:B------:R-:W-:Y:S01]  /*2870*/  FMNMX.FTZ R24, R12, R7, !PT ;  /* 0x000000070c187209 */ /* 0x000fe20007810000 */
[--C-:B------:R-:W-:Y:S01]  /*2880*/  FFMA.FTZ R29, R29, UR10, -R27.reuse ;  /* 0x0000000a1d1d7c23 */ /* 0x100fe2000801081b */
[--C-:B------:R-:W-:Y:S01]  /*2890*/  FFMA.FTZ R32, R32, UR10, -R27.reuse ;  /* 0x0000000a20207c23 */ /* 0x100fe2000801081b */
        /* <DEDUP_REMOVED lines=20> */
[----:B------:R-:W0:Y:S01]  /*29e0*/  MUFU.EX2 R29, R29 ;  /* 0x0000001d001d7308 */ /* 0x000e220000000800 */
        /* <DEDUP_REMOVED lines=9> */
[----:B------:R-:W-:-:S03]  /*2a80*/  FFMA.FTZ R27, R69, UR10, -R27 ;  /* 0x0000000a451b7c23 */ /* 0x000fc6000801081b */
[----:B------:R-:W-:-:S03]  /*2a90*/  FMNMX.FTZ R7, R51, R24, !PT ;  /* 0x0000001833077209 */ /* 0x000fc60007810000 */
[----:B------:R-:W1:Y:S01]  /*2aa0*/  MUFU.EX2 R33, R33 ;  /* 0x0000002100217308 */ /* 0x000e620000000800 */
[----:B------:R-:W-:Y:S02]  /*2ab0*/  FMNMX.FTZ R24, R54, R7, !PT ;  /* 0x0000000736187209 */ /* 0x000fe40007810000 */
[----:B0-----:R-:W-:Y:S02]  /*2ac0*/  F2FP.BF16.F32.PACK_AB R154, R29, R28 ;  /* 0x0000001c1d9a723e */ /* 0x001fe400000010ff */
[----:B------:R-:W-:-:S03]  /*2ad0*/  FMNMX.FTZ R7, R55, R24, !PT ;  /* 0x0000001837077209 */ /* 0x000fc60007810000 */
[----:B------:R-:W-:Y:S01]  /*2ae0*/  MUFU.EX2 R36, R36 ;  /* 0x0000002400247308 */ /* 0x000fe20000000800 */
[----:B------:R-:W-:-:S04]  /*2af0*/  FMNMX.FTZ R24, R58, R7, !PT ;  /* 0x000000073a187209 */ /* 0x000fc80007810000 */
[----:B------:R-:W-:-:S03]  /*2b00*/  FMNMX.FTZ R7, R59, R24, !PT ;  /* 0x000000183b077209 */ /* 0x000fc60007810000 */
[----:B------:R-:W0:Y:S01]  /*2b10*/  MUFU.EX2 R37, R37 ;  /* 0x0000002500257308 */ /* 0x000e220000000800 */
[----:B------:R-:W-:Y:S02]  /*2b20*/  FMNMX.FTZ R24, R62, R7, !PT ;  /* 0x000000073e187209 */ /* 0x000fe40007810000 */
[----:B-1----:R-:W-:Y:S02]  /*2b30*/  F2FP.BF16.F32.PACK_AB R156, R33, R32 ;  /* 0x00000020219c723e */ /* 0x002fe400000010ff */
[----:B------:R-:W-:-:S03]  /*2b40*/  FMNMX.FTZ R7, R63, R24, !PT ;  /* 0x000000183f077209 */ /* 0x000fc60007810000 */
[----:B------:R-:W-:Y:S01]  /*2b50*/  MUFU.EX2 R40, R40 ;  /* 0x0000002800287308 */ /* 0x000fe20000000800 */
[----:B------:R-:W-:-:S04]  /*2b60*/  FMNMX.FTZ R24, R66, R7, !PT ;  /* 0x0000000742187209 */ /* 0x000fc80007810000 */
[----:B------:R-:W-:-:S03]  /*2b70*/  FMNMX.FTZ R7, R67, R24, !PT ;  /* 0x0000001843077209 */ /* 0x000fc60007810000 */
[----:B------:R-:W1:Y:S01]  /*2b80*/  MUFU.EX2 R41, R41 ;  /* 0x0000002900297308 */ /* 0x000e620000000800 */
[----:B------:R-:W-:Y:S02]  /*2b90*/  FMNMX.FTZ R24, R70, R7, !PT ;  /* 0x0000000746187209 */ /* 0x000fe40007810000 */
[----:B0-----:R-:W-:Y:S02]  /*2ba0*/  F2FP.BF16.F32.PACK_AB R158, R37, R36 ;  /* 0x00000024259e723e */ /* 0x001fe400000010ff */
[----:B------:R-:W-:-:S03]  /*2bb0*/  FMNMX.FTZ R24, R71, R24, !PT ;  /* 0x0000001847187209 */ /* 0x000fc60007810000 */
[----:B------:R-:W-:Y:S02]  /*2bc0*/  MUFU.EX2 R44, R44 ;  /* 0x0000002c002c7308 */ /* 0x000fe40000000800 */
[----:B------:R-:W0:Y:S06]  /*2bd0*/  SHFL.BFLY PT, R7, R24, 0x2, 0x1f ;  /* 0x0c401f0018077f89 */ /* 0x000e2c00000e0000 */
[----:B------:R-:W4:Y:S01]  /*2be0*/  MUFU.EX2 R45, R45 ;  /* 0x0000002d002d7308 */ /* 0x000f220000000800 */
[----:B-1----:R-:W-:-:S07]  /*2bf0*/  F2FP.BF16.F32.PACK_AB R160, R41, R40 ;  /* 0x0000002829a0723e */ /* 0x002fce00000010ff */
[----:B------:R-:W-:Y:S08]  /*2c00*/  MUFU.EX2 R48, R48 ;  /* 0x0000003000307308 */ /* 0x000ff00000000800 */
[----:B------:R-:W1:Y:S01]  /*2c10*/  MUFU.EX2 R49, R49 ;  /* 0x0000003100317308 */ /* 0x000e620000000800 */
[----:B----4-:R-:W-:Y:S02]  /*2c20*/  F2FP.BF16.F32.PACK_AB R162, R45, R44 ;  /* 0x0000002c2da2723e */ /* 0x010fe400000010ff */
[----:B0-----:R-:W-:-:S05]  /*2c30*/  FMNMX.FTZ R21, R24, R7, !PT ;  /* 0x0000000718157209 */ /* 0x001fca0007810000 */
[----:B------:R-:W0:Y:S01]  /*2c40*/  SHFL.BFLY PT, R24, R21, 0x1, 0x1f ;  /* 0x0c201f0015187f89 */ /* 0x000e2200000e0000 */
[----:B------:R-:W-:Y:S08]  /*2c50*/  MUFU.EX2 R52, R52 ;  /* 0x0000003400347308 */ /* 0x000ff00000000800 */
[----:B------:R-:W4:Y:S01]  /*2c60*/  MUFU.EX2 R53, R53 ;  /* 0x0000003500357308 */ /* 0x000f220000000800 */
[----:B-1----:R-:W-:-:S07]  /*2c70*/  F2FP.BF16.F32.PACK_AB R164, R49, R48 ;  /* 0x0000003031a4723e */ /* 0x002fce00000010ff */
[----:B------:R-:W-:Y:S01]  /*2c80*/  MUFU.EX2 R56, R56 ;  /* 0x0000003800387308 */ /* 0x000fe20000000800 */
[----:B0-----:R-:W-:-:S07]  /*2c90*/  FMNMX.FTZ R7, R21, R24, !PT ;  /* 0x0000001815077209 */ /* 0x001fce0007810000 */
[----:B------:R-:W-:Y:S01]  /*2ca0*/  MUFU.EX2 R57, R57 ;  /* 0x0000003900397308 */ /* 0x000fe20000000800 */
[----:B----4-:R-:W-:Y:S02]  /*2cb0*/  F2FP.BF16.F32.PACK_AB R166, R53, R52 ;  /* 0x0000003435a6723e */ /* 0x010fe400000010ff */
[C---:B------:R-:W-:Y:S01]  /*2cc0*/  FSETP.NEU.FTZ.AND P1, PT, R7.reuse, -INF , PT ;  /* 0xff8000000700780b */ /* 0x040fe20003f3d000 */
[----:B------:R-:W-:-:S04]  /*2cd0*/  FMUL.FTZ R21, R7, UR10 ;  /* 0x0000000a07157c20 */ /* 0x000fc80008410000 */
[----:B------:R-:W-:Y:S01]  /*2ce0*/  MUFU.EX2 R60, R60 ;  /* 0x0000003c003c7308 */ /* 0x000fe20000000800 */
[----:B------:R-:W-:Y:S02]  /*2cf0*/  FSEL R21, R21, RZ, P1 ;  /* 0x000000ff15157208 */ /* 0x000fe40000800000 */
[----:B---3--:R-:W-:-:S03]  /*2d00*/  LOP3.LUT P1, RZ, R73, 0x7f, RZ, 0xc0, !PT ;  /* 0x0000007f49ff7812 */ /* 0x008fc6000782c0ff */
[--C-:B------:R-:W-:Y:S01]  /*2d10*/  FFMA.FTZ R3, R3, UR10, -R21.reuse ;  /* 0x0000000a03037c23 */ /* 0x100fe20008010815 */
[--C-:B------:R-:W-:Y:S01]  /*2d20*/  FFMA.FTZ R4, R4, UR10, -R21.reuse ;  /* 0x0000000a04047c23 */ /* 0x100fe20008010815 */
[--C-:B------:R-:W-:Y:S01]  /*2d30*/  FFMA.FTZ R8, R8, UR10, -R21.reuse ;  /* 0x0000000a08087c23 */ /* 0x100fe20008010815 */
        /* <DEDUP_REMOVED lines=8> */
[----:B------:R-:W-:Y:S01]  /*2dc0*/  FFMA.FTZ R46, R46, UR10, -R21 ;  /* 0x0000000a2e2e7c23 */ /* 0x000fe20008010815 */
[----:B------:R1:W3:Y:S01]  /*2dd0*/  MUFU.EX2 R24, R4 ;  /* 0x0000000400187308 */ /* 0x0002e20000000800 */
[----:B0-----:R-:W-:Y:S01]  /*2de0*/  FADD.FTZ R3, R152, R25 ;  /* 0x0000001998037221 */ /* 0x001fe20000010000 */
[--C-:B------:R-:W-:Y:S01]  /*2df0*/  FFMA.FTZ R47, R47, UR10, -R21.reuse ;  /* 0x0000000a2f2f7c23 */ /* 0x100fe20008010815 */
[--C-:B------:R-:W-:Y:S01]  /*2e00*/  FFMA.FTZ R50, R50, UR10, -R21.reuse ;  /* 0x0000000a32327c23 */ /* 0x100fe20008010815 */
[--C-:B------:R-:W-:Y:S01]  /*2e10*/  FFMA.FTZ R51, R51, UR10, -R21.reuse ;  /* 0x0000000a33337c23 */ /* 0x100fe20008010815 */
[--C-:B------:R-:W-:Y:S01]  /*2e20*/  FFMA.FTZ R54, R54, UR10, -R21.reuse ;  /* 0x0000000a36367c23 */ /* 0x100fe20008010815 */
[--C-:B------:R-:W-:Y:S01]  /*2e30*/  FFMA.FTZ R55, R55, UR10, -R21.reuse ;  /* 0x0000000a37377c23 */ /* 0x100fe20008010815 */
[----:B------:R-:W-:Y:S01]  /*2e40*/  FFMA.FTZ R58, R58, UR10, -R21 ;  /* 0x0000000a3a3a7c23 */ /* 0x000fe20008010815 */
[----:B------:R0:W4:Y:S01]  /*2e50*/  MUFU.EX2 R155, R8 ;  /* 0x00000008009b7308 */ /* 0x0001220000000800 */
[----:B-1----:R-:W-:Y:S01]  /*2e60*/  FADD.FTZ R4, R28, R3 ;  /* 0x000000031c047221 */ /* 0x002fe20000010000 */
[--C-:B------:R-:W-:Y:S01]  /*2e70*/  FFMA.FTZ R59, R59, UR10, -R21.reuse ;  /* 0x0000000a3b3b7c23 */ /* 0x100fe20008010815 */
[--C-:B------:R-:W-:Y:S01]  /*2e80*/  FFMA.FTZ R62, R62, UR10, -R21.reuse ;  /* 0x0000000a3e3e7c23 */ /* 0x100fe20008010815 */
[--C-:B------:R-:W-:Y:S01]  /*2e90*/  FFMA.FTZ R63, R63, UR10, -R21.reuse ;  /* 0x0000000a3f3f7c23 */ /* 0x100fe20008010815 */
[----:B------:R-:W-:Y:S01]  /*2ea0*/  FADD.FTZ R3, R29, R4 ;  /* 0x000000041d037221 */ /* 0x000fe20000010000 */
[--C-:B------:R-:W-:Y:S01]  /*2eb0*/  FFMA.FTZ R66, R66, UR10, -R21.reuse ;  /* 0x0000000a42427c23 */ /* 0x100fe20008010815 */
[----:B------:R-:W-:Y:S01]  /*2ec0*/  FFMA.FTZ R67, R67, UR10, -R21 ;  /* 0x0000000a43437c23 */ /* 0x000fe20008010815 */
[----:B------:R1:W5:Y:S01]  /*2ed0*/  MUFU.EX2 R26, R11 ;  /* 0x0000000b001a7308 */ /* 0x0003620000000800 */
[----:B0-----:R-:W-:Y:S01]  /*2ee0*/  FADD.FTZ R8, R32, R3 ;  /* 0x0000000320087221 */ /* 0x001fe20000010000 */
[----:B---3--:R-:W-:Y:S01]  /*2ef0*/  FADD.FTZ R4, R153, R24 ;  /* 0x0000001899047221 */ /* 0x008fe20000010000 */
[--C-:B------:R-:W-:Y:S01]  /*2f00*/  FFMA.FTZ R70, R70, UR10, -R21.reuse ;  /* 0x0000000a46467c23 */ /* 0x100fe20008010815 */
[----:B------:R-:W-:Y:S01]  /*2f10*/  FFMA.FTZ R21, R71, UR10, -R21 ;  /* 0x0000000a47157c23 */ /* 0x000fe20008010815 */
[----:B------:R-:W-:-:S02]  /*2f20*/  F2FP.BF16.F32.PACK_AB R153, R24, R153 ;  /* 0x000000991899723e */ /* 0x000fc400000010ff */
[----:B------:R-:W-:Y:S01]  /*2f30*/  F2FP.BF16.F32.PACK_AB R152, R25, R152 ;  /* 0x000000981998723e */ /* 0x000fe200000010ff */
[----:B------:R-:W0:Y:S01]  /*2f40*/  MUFU.EX2 R12, R12 ;  /* 0x0000000c000c7308 */ /* 0x000e220000000800 */
[----:B-1----:R-:W-:Y:S01]  /*2f50*/  FADD.FTZ R11, R33, R8 ;  /* 0x00000008210b7221 */ /* 0x002fe20000010000 */
[----:B----4-:R-:W-:Y:S01]  /*2f60*/  FADD.FTZ R3, R155, R4 ;  /* 0x000000049b037221 */ /* 0x010fe20000010000 */
[----:B------:R-:W-:Y:S02]  /*2f70*/  IADD3 R8, -R22, 0xb, RZ ;  /* 0x0000000b16087810 */ /* 0x000fe40007ffe1ff */
[----:B------:R-:W-:Y:S01]  /*2f80*/  FADD.FTZ R4, R36, R11 ;  /* 0x0000000b24047221 */ /* 0x000fe20000010000 */
[----:B------:R-:W-:Y:S02]  /*2f90*/  F2FP.BF16.F32.PACK_AB R168, R57, R56 ;  /* 0x0000003839a8723e */ /* 0x000fe400000010ff */
[----:B------:R-:W1:Y:S01]  /*2fa0*/  MUFU.EX2 R13, R13 ;  /* 0x0000000d000d7308 */ /* 0x000e620000000800 */
[C---:B-----5:R-:W-:Y:S01]  /*2fb0*/  FADD.FTZ R11, R26.reuse, R3 ;  /* 0x000000031a0b7221 */ /* 0x060fe20000010000 */
[----:B------:R-:W-:Y:S01]  /*2fc0*/  FADD.FTZ R31, R37, R4 ;  /* 0x00000004251f7221 */ /* 0x000fe20000010000 */
[----:B------:R-:W-:Y:S01]  /*2fd0*/  @!P1 VIADD R3, R5, 0x22840 ;  /* 0x0002284005039836 */ /* 0x000fe20000000000 */
[----:B------:R-:W-:-:S02]  /*2fe0*/  F2FP.BF16.F32.PACK_AB R155, R26, R155 ;  /* 0x0000009b1a9b723e */ /* 0x000fc400000010ff */
[----:B------:R-:W-:Y:S02]  /*2ff0*/  FADD.FTZ R30, R40, R31 ;  /* 0x0000001f281e7221 */ /* 0x000fe40000010000 */
[----:B------:R-:W3:Y:S01]  /*3000*/  MUFU.EX2 R14, R14 ;  /* 0x0000000e000e7308 */ /* 0x000ee20000000800 */
[----:B0-----:R-:W-:Y:S01]  /*3010*/  FADD.FTZ R4, R12, R11 ;  /* 0x0000000b0c047221 */ /* 0x001fe20000010000 */
[----:B------:R-:W-:Y:S01]  /*3020*/  @!P1 PRMT R3, RZ, 0x654, R3 ;  /* 0x00000654ff039816 */ /* 0x000fe20000000003 */
[----:B------:R0:W-:Y:S06]  /*3030*/  BAR.ARV R8, 0x100 ;  /* 0x000400080000751d */ /* 0x0001ec0000002000 */
[----:B------:R-:W4:Y:S01]  /*3040*/  MUFU.EX2 R15, R15 ;  /* 0x0000000f000f7308 */ /* 0x000f220000000800 */
[----:B-1----:R-:W-:Y:S01]  /*3050*/  FADD.FTZ R11, R13, R4 ;  /* 0x000000040d0b7221 */ /* 0x002fe20000010000 */
[----:B------:R1:W-:Y:S01]  /*3060*/  @!P1 SYNCS.ARRIVE.TRANS64.RED.A1T0 RZ, [R3+URZ], RZ ;  /* 0x000000ff03ff99a7 */ /* 0x0003e2000810043f */
[----:B------:R-:W-:Y:S01]  /*3070*/  FADD.FTZ R31, R41, R30 ;  /* 0x0000001e291f7221 */ /* 0x000fe20000010000 */
[----:B------:R-:W-:-:S03]  /*3080*/  F2FP.BF16.F32.PACK_AB R157, R13, R12 ;  /* 0x0000000c0d9d723e */ /* 0x000fc600000010ff */
[----:B------:R-:W-:Y:S01]  /*3090*/  FADD.FTZ R30, R44, R31 ;  /* 0x0000001f2c1e7221 */ /* 0x000fe20000010000 */
[----:B------:R-:W5:Y:S01]  /*30a0*/  MUFU.EX2 R20, R20 ;  /* 0x0000001400147308 */ /* 0x000f620000000800 */
[----:B---3--:R-:W-:Y:S02]  /*30b0*/  FADD.FTZ R4, R14, R11 ;  /* 0x0000000b0e047221 */ /* 0x008fe40000010000 */
[----:B------:R-:W-:-:S04]  /*30c0*/  FADD.FTZ R31, R45, R30 ;  /* 0x0000001e2d1f7221 */ /* 0x000fc80000010000 */
[----:B------:R-:W-:Y:S01]  /*30d0*/  FADD.FTZ R30, R48, R31 ;  /* 0x0000001f301e7221 */ /* 0x000fe20000010000 */
[----:B------:R-:W1:Y:S01]  /*30e0*/  MUFU.EX2 R43, R43 ;  /* 0x0000002b002b7308 */ /* 0x000e620000000800 */
[C---:B----4-:R-:W-:Y:S01]  /*30f0*/  FADD.FTZ R11, R15.reuse, R4 ;  /* 0x000000040f0b7221 */ /* 0x050fe20000010000 */
[----:B------:R-:W-:-:S06]  /*3100*/  F2FP.BF16.F32.PACK_AB R159, R15, R14 ;  /* 0x0000000e0f9f723e */ /* 0x000fcc00000010ff */
[----:B------:R-:W3:Y:S01]  /*3110*/  MUFU.EX2 R46, R46 ;  /* 0x0000002e002e7308 */ /* 0x000ee20000000800 */
[----:B-----5:R-:W-:Y:S01]  /*3120*/  FADD.FTZ R4, R20, R11 ;  /* 0x0000000b14047221 */ /* 0x020fe20000010000 */
[----:B------:R-:W-:-:S04]  /*3130*/  FADD.FTZ R11, R49, R30 ;  /* 0x0000001e310b7221 */ /* 0x000fc80000010000 */
[----:B------:R-:W-:Y:S02]  /*3140*/  FADD.FTZ R30, R52, R11 ;  /* 0x0000000b341e7221 */ /* 0x000fe40000010000 */
[----:B------:R-:W4:Y:S01]  /*3150*/  MUFU.EX2 R47, R47 ;  /* 0x0000002f002f7308 */ /* 0x000f220000000800 */
[----:B-1----:R-:W-:Y:S01]  /*3160*/  FADD.FTZ R3, R43, R4 ;  /* 0x000000042b037221 */ /* 0x002fe20000010000 */
[----:B------:R-:W-:Y:S01]  /*3170*/  FADD.FTZ R11, R53, R30 ;  /* 0x0000001e350b7221 */ /* 0x000fe20000010000 */
[----:B------:R-:W-:-:S03]  /*3180*/  F2FP.BF16.F32.PACK_AB R161, R43, R20 ;  /* 0x000000142ba1723e */ /* 0x000fc600000010ff */
[----:B------:R-:W-:Y:S02]  /*3190*/  FADD.FTZ R30, R56, R11 ;  /* 0x0000000b381e7221 */ /* 0x000fe40000010000 */
[----:B------:R-:W1:Y:S01]  /*31a0*/  MUFU.EX2 R50, R50 ;  /* 0x0000003200327308 */ /* 0x000e620000000800 */
[----:B---3--:R-:W-:Y:S01]  /*31b0*/  FADD.FTZ R4, R46, R3 ;  /* 0x000000032e047221 */ /* 0x008fe20000010000 */
[----:B------:R-:W-:-:S04]  /*31c0*/  FADD.FTZ R11, R57, R30 ;  /* 0x0000001e390b7221 */ /* 0x000fc80000010000 */
[----:B------:R-:W-:Y:S02]  /*31d0*/  FADD.FTZ R28, R60, R11 ;  /* 0x0000000b3c1c7221 */ /* 0x000fe40000010000 */
[----:B------:R-:W3:Y:S01]  /*31e0*/  MUFU.EX2 R51, R51 ;  /* 0x0000003300337308 */ /* 0x000ee20000000800 */
[C---:B----4-:R-:W-:Y:S01]  /*31f0*/  FADD.FTZ R3, R47.reuse, R4 ;  /* 0x000000042f037221 */ /* 0x050fe20000010000 */
[----:B------:R-:W-:-:S06]  /*3200*/  F2FP.BF16.F32.PACK_AB R163, R47, R46 ;  /* 0x0000002e2fa3723e */ /* 0x000fcc00000010ff */
[----:B------:R-:W4:Y:S01]  /*3210*/  MUFU.EX2 R54, R54 ;  /* 0x0000003600367308 */ /* 0x000f220000000800 */
[----:B-1----:R-:W-:-:S07]  /*3220*/  FADD.FTZ R4, R50, R3 ;  /* 0x0000000332047221 */ /* 0x002fce0000010000 */
[----:B------:R-:W1:Y:S01]  /*3230*/  MUFU.EX2 R55, R55 ;  /* 0x0000003700377308 */ /* 0x000e620000000800 */
[C---:B---3--:R-:W-:Y:S01]  /*3240*/  FADD.FTZ R3, R51.reuse, R4 ;  /* 0x0000000433037221 */ /* 0x048fe20000010000 */
[----:B------:R-:W-:-:S06]  /*3250*/  F2FP.BF16.F32.PACK_AB R165, R51, R50 ;  /* 0x0000003233a5723e */ /* 0x000fcc00000010ff */
[----:B------:R-:W3:Y:S01]  /*3260*/  MUFU.EX2 R58, R58 ;  /* 0x0000003a003a7308 */ /* 0x000ee20000000800 */
[----:B----4-:R-:W-:-:S07]  /*3270*/  FADD.FTZ R4, R54, R3 ;  /* 0x0000000336047221 */ /* 0x010fce0000010000 */
        /* <DEDUP_REMOVED lines=29> */
[----:B----4-:R-:W-:Y:S01]  /*3450*/  FADD.FTZ R12, R70, R3 ;  /* 0x00000003460c7221 */ /* 0x010fe20000010000 */
[C---:B-1----:R-:W-:Y:S01]  /*3460*/  FADD.FTZ R4, R27.reuse, R28 ;  /* 0x0000001c1b047221 */ /* 0x042fe20000010000 */
[----:B------:R-:W-:Y:S02]  /*3470*/  F2FP.BF16.F32.PACK_AB R174, R27, R68 ;  /* 0x000000441bae723e */ /* 0x000fe400000010ff */
[C---:B---3--:R-:W-:Y:S01]  /*3480*/  FADD.FTZ R3, R21.reuse, R12 ;  /* 0x0000000c15037221 */ /* 0x048fe20000010000 */
[----:B------:R-:W-:Y:S01]  /*3490*/  F2FP.BF16.F32.PACK_AB R175, R21, R70 ;  /* 0x0000004615af723e */ /* 0x000fe200000010ff */
[----:B0-----:R-:W-:Y:S06]  /*34a0*/  @!P0 BRA `(.L_x_249) ;  /* 0x0000000000048947 */ /* 0x001fec0003800000 */
[----:B------:R-:W-:Y:S01]  /*34b0*/  BPT.TRAP 0x1 ;  /* 0x000000040000795c */ /* 0x000fe20000300000 */
.L_x_249:
[----:B------:R0:W1:Y:S01]  /*34c0*/  SYNCS.PHASECHK.TRANS64.TRYWAIT P2, [R5+URZ+0x22850], R10 ;  /* 0x0228500a050075a7 */ /* 0x000062000804017f */
[----:B------:R-:W-:Y:S05]  /*34d0*/  @!P0 BRA `(.L_x_250) ;  /* 0x0000000000048947 */ /* 0x000fea0003800000 */
[----:B------:R-:W-:Y:S01]  /*34e0*/  BPT.TRAP 0x1 ;  /* 0x000000040000795c */ /* 0x000fe20000300000 */
.L_x_250:
[----:B-1----:R-:W-:Y:S05]  /*34f0*/  @P2 BRA `(.L_x_251) ;  /* 0x0000000000082947 */ /* 0x002fea0003800000 */
[----:B------:R-:W1:Y:S02]  /*3500*/  SYNCS.PHASECHK.TRANS64.TRYWAIT P2, [R5+URZ+0x22850], R10 ;  /* 0x0228500a050075a7 */ /* 0x000e64000804017f */
[----:B-1----:R-:W-:Y:S05]  /*3510*/  @!P2 BRA `(.L_x_252) ;  /* 0x000000a000aca947 */ /* 0x002fea0003800000 */
.L_x_251:
[----:B------:R-:W-:Y:S01]  /*3520*/  R2UR UR6, R6 ;  /* 0x00000000060672ca */ /* 0x000fe200000e0000 */
[----:B------:R3:W-:Y:S01]  /*3530*/  BAR.SYNC.DEFER_BLOCKING R9, 0x100 ;  /* 0x000400090000751d */ /* 0x0007e20000010000 */
[----:B------:R-:W-:Y:S01]  /*3540*/  UISETP.GE.AND UP0, UPT, UR43, 0x61, UPT ;  /* 0x000000612b00788c */ /* 0x000fe2000bf06270 */
[----:B012---:R-:W-:-:S04]  /*3550*/  @!P1 VIADD R5, R5, 0x22860 ;  /* 0x0002286005059836 */ /* 0x007fc80000000000 */
[----:B------:R-:W-:Y:S01]  /*3560*/  UMOV UR7, 0x40000040 ;  /* 0x4000004000077882 */ /* 0x000fe20000000000 */
[----:B------:R-:W-:Y:S02]  /*3570*/  PLOP3.LUT P2, PT, PT, PT, UP0, 0x80, 0x0 ;  /* 0x000000000000781c */ /* 0x000fe40003f4f008 */
[----:B------:R-:W-:-:S03]  /*3580*/  @!P1 PRMT R5, RZ, 0x654, R5 ;  /* 0x00000654ff059816 */ /* 0x000fc60000000005 */
[----:B------:R-:W-:-:S04]  /*3590*/  UIADD3 UR6, UR6, 0x400, URZ ;  /* 0x0000040006067890 */ /* 0x000fc8000fffe03f */
[----:B------:R-:W-:-:S04]  /*35a0*/  USHF.R.U32.HI UR6, URZ, 0x4, UR6 ;  /* 0x000000043f067899 */ /* 0x000fc80008011606 */
[----:B------:R-:W-:-:S04]  /*35b0*/  ULOP3.LUT UR6, UR6, 0x3fff, URZ, 0xc0, !UPT ;  /* 0x00003fff06067892 */ /* 0x000fc8000f8ec03f */
[----:B------:R-:W-:Y:S01]  /*35c0*/  ULOP3.LUT UR21, UR6, 0x3000000, URZ, 0xfc, !UPT ;  /* 0x0300000006157892 */ /* 0x000fe2000f8efc3f */
[----:B------:R-:W-:-:S03]  /*35d0*/  WARPGROUP.ARRIVE ;  /* 0x00000000000079c5 */ /* 0x000fc60000000000 */
[----:B------:R-:W-:-:S07]  /*35e0*/  UIMAD UR11, UR37, 0xc00, UR21 ;  /* 0x00000c00250b78a4 */ /* 0x000fce000f8e0215 */
        /* <DEDUP_REMOVED lines=35> */
[----:B------:R-:W-:Y:S01]  /*3820*/  IMAD.MOV.U32 R6, RZ, RZ, R7 ;  /* 0x000000ffff067224 */ /* 0x000fe200078e0007 */
[----:B------:R-:W-:Y:S01]  /*3830*/  UIADD3 UR42, UR42, -0x2, URZ ;  /* 0xfffffffe2a2a7890 */ /* 0x000fe2000fffe03f */
[----:B------:R-:W-:Y:S01]  /*3840*/  IMAD.MOV.U32 R15, RZ, RZ, R0 ;  /* 0x000000ffff0f7224 */ /* 0x000fe200078e0000 */
[----:B------:R-:W-:Y:S01]  /*3850*/  ULDC UR24, c[0x0][0x9d8] ;  /* 0x0002760000187ab9 */ /* 0x000fe20000000800 */
[----:B------:R-:W-:-:S09]  /*3860*/  ULDC UR22, c[0x0][0x988] ;  /* 0x0002620000167ab9 */ /* 0x000fd20000000800 */
.L_x_262:
        /* <DEDUP_REMOVED lines=8> */
[----:B0-----:R-:W-:Y:S11]  /*38f0*/  @!P0 BRA `(.L_x_254) ;  /* 0x0000000000048947 */ /* 0x001ff60003800000 */
[----:B------:R-:W-:Y:S01]  /*3900*/  BPT.TRAP 0x1 ;  /* 0x000000040000795c */ /* 0x000fe20000300000 */
.L_x_254:
[----:B------:R-:W0:Y:S01]  /*3910*/  S2UR UR7, SR_CgaCtaId ;  /* 0x00000000000779c3 */ /* 0x000e220000008800 */
[----:B------:R-:W-:Y:S01]  /*3920*/  IMAD.U32 R0, RZ, RZ, UR38 ;  /* 0x00000026ff007e24 */ /* 0x000fe2000f8e00ff */
[----:B------:R-:W-:-:S04]  /*3930*/  UMOV UR6, 0x400 ;  /* 0x0000040000067882 */ /* 0x000fc80000000000 */
[----:B------:R-:W-:-:S04]  /*3940*/  SHF.L.U32 R0, R0, 0x1f, RZ ;  /* 0x0000001f00007819 */ /* 0x000fc800000006ff */
[----:B------:R-:W-:-:S13]  /*3950*/  R2UR UR25, R0 ;  /* 0x00000000001972ca */ /* 0x000fda00000e0000 */
[----:B------:R-:W-:Y:S01]  /*3960*/  IMAD.U32 R0, RZ, RZ, UR25 ;  /* 0x00000019ff007e24 */ /* 0x000fe2000f8e00ff */
[----:B0-----:R-:W-:-:S04]  /*3970*/  ULEA UR6, UR7, UR6, 0x18 ;  /* 0x0000000607067291 */ /* 0x001fc8000f8ec03f */
[----:B------:R-:W-:-:S09]  /*3980*/  ULEA UR23, UR37, UR6, 0x3 ;  /* 0x0000000625177291 */ /* 0x000fd2000f8e183f */
[----:B------:R0:W1:Y:S01]  /*3990*/  SYNCS.PHASECHK.TRANS64.TRYWAIT P3, [UR23+0x22830], R0 ;  /* 0x02283000ff0075a7 */ /* 0x0000620008060157 */
[----:B------:R-:W-:Y:S05]  /*39a0*/  @!P0 BRA `(.L_x_255) ;  /* 0x0000000000048947 */ /* 0x000fea0003800000 */
[----:B------:R-:W-:Y:S01]  /*39b0*/  BPT.TRAP 0x1 ;  /* 0x000000040000795c */ /* 0x000fe20000300000 */
.L_x_255:
[----:B-1----:R-:W-:Y:S05]  /*39c0*/  @P3 BRA `(.L_x_256) ;  /* 0x00000000000c3947 */ /* 0x002fea0003800000 */
[----:B0-----:R-:W-:-:S04]  /*39d0*/  IMAD.U32 R0, RZ, RZ, UR25 ;  /* 0x00000019ff007e24 */ /* 0x001fc8000f8e00ff */
[----:B------:R-:W0:Y:S02]  /*39e0*/  SYNCS.PHASECHK.TRANS64.TRYWAIT P3, [UR23+0x22830], R0 ;  /* 0x02283000ff0075a7 */ /* 0x000e240008060157 */
[----:B0-----:R-:W-:Y:S05]  /*39f0*/  @!P3 BRA `(.L_x_257) ;  /* 0x0000009c0088b947 */ /* 0x001fea0003800000 */
.L_x_256:
        /* <DEDUP_REMOVED lines=12> */
[----:B------:R-:W-:Y:S01]  /*3ac0*/  HGMMA.64x96x16.F32.BF16 R152, gdesc[UR8], R152, gsb0 ;  /* 0x01600000089879f0 */ /* 0x000fe20008001898 */
[----:B------:R-:W-:Y:S02]  /*3ad0*/  UMOV UR10, UR22 ;  /* 0x00000016000a7c82 */ /* 0x000fe40008000000 */
        /* <DEDUP_REMOVED lines=9> */
[----:B0--3--:R-:W-:Y:S01]  /*3b70*/  FMUL.FTZ R5, R154, UR24 ;  /* 0x000000189a057c20 */ /* 0x009fe20008410000 */
[----:B------:R-:W-:Y:S01]  /*3b80*/  FMUL.FTZ R154, R156, UR24 ;  /* 0x000000189c9a7c20 */ /* 0x000fe20008410000 */
[----:B------:R-:W-:Y:S01]  /*3b90*/  FMUL.FTZ R153, R157, UR24 ;  /* 0x000000189d997c20 */ /* 0x000fe20008410000 */
[----:B------:R-:W-:Y:S01]  /*3ba0*/  FMUL.FTZ R157, R160, UR24 ;  /* 0x00000018a09d7c20 */ /* 0x000fe20008410000 */
[----:B------:R-:W0:Y:S01]  /*3bb0*/  MUFU.TANH R20, R20 ;  /* 0x0000001400147308 */ /* 0x000e220000002400 */
        /* <DEDUP_REMOVED lines=15> */
[----:B------:R-:W2:Y:S01]  /*3cb0*/  MUFU.TANH R154, R154 ;  /* 0x0000009a009a7308 */ /* 0x000ea20000002400 */
[----:B0-----:R-:W-:Y:S01]  /*3cc0*/  FMNMX.FTZ R0, R20, R15, !PT ;  /* 0x0000000f14007209 */ /* 0x001fe20007810000 */
[----:B------:R-:W-:Y:S01]  /*3cd0*/  FMUL.FTZ R185, R188, UR24 ;  /* 0x00000018bcb97c20 */ /* 0x000fe20008410000 */
[----:B------:R-:W-:Y:S01]  /*3ce0*/  FMUL.FTZ R214, R189, UR24 ;  /* 0x00000018bdd67c20 */ /* 0x000fe20008410000 */
[----:B------:R-:W-:Y:S01]  /*3cf0*/  FMUL.FTZ R188, R192, UR24 ;  /* 0x00000018c0bc7c20 */ /* 0x000fe20008410000 */
[----:B------:R-:W-:Y:S01]  /*3d00*/  FMUL.FTZ R192, R193, UR24 ;  /* 0x00000018c1c07c20 */ /* 0x000fe20008410000 */
[----:B------:R-:W-:Y:S01]  /*3d10*/  FMUL.FTZ R189, R196, UR24 ;  /* 0x00000018c4bd7c20 */ /* 0x000fe20008410000 */
[----:B------:R-:W-:Y:S01]  /*3d20*/  FMUL.FTZ R184, R197, UR24 ;  /* 0x00000018c5b87c20 */ /* 0x000fe20008410000 */
[----:B------:R-:W0:Y:S01]  /*3d30*/  MUFU.TANH R153, R153 ;  /* 0x0000009900997308 */ /* 0x000e220000002400 */
        /* <DEDUP_REMOVED lines=26> */
[----:B------:R-:W-:-:S05]  /*3ee0*/  IMAD.U32 R199, RZ, RZ, UR23 ;  /* 0x00000017ffc77e24 */ /* 0x000fca000f8e00ff */
[----:B------:R-:W1:Y:S01]  /*3ef0*/  MUFU.TANH R205, R205 ;  /* 0x000000cd00cd7308 */ /* 0x000e620000002400 */
[----:B--2---:R-:W-:-:S07]  /*3f00*/  FMNMX.FTZ R159, R156, R159, !PT ;  /* 0x0000009f9c9f7209 */ /* 0x004fce0007810000 */
[----:B------:R-:W2:Y:S01]  /*3f10*/  MUFU.TANH R206, R206 ;  /* 0x000000ce00ce7308 */ /* 0x000ea20000002400 */
[----:B0-----:R-:W-:-:S07]  /*3f20*/  FMNMX.FTZ R0, R204, R159, !PT ;  /* 0x0000009fcc007209 */ /* 0x001fce0007810000 */
[----:B------:R-:W0:Y:S01]  /*3f30*/  MUFU.TANH R207, R207 ;  /* 0x000000cf00cf7308 */ /* 0x000e220000002400 */
[----:B-1----:R-:W-:-:S07]  /*3f40*/  FMNMX.FTZ R159, R205, R0, !PT ;  /* 0x00000000cd9f7209 */ /* 0x002fce0007810000 */
        /* <DEDUP_REMOVED lines=25> */
[----:B--2---:R-:W-:Y:S01]  /*40e0*/  FMNMX.FTZ R161, R188, R159, !PT ;  /* 0x0000009fbca17209 */ /* 0x004fe20007810000 */
[----:B------:R-:W-:-:S06]  /*40f0*/  FMUL.FTZ R159, R178, UR24 ;  /* 0x00000018b29f7c20 */ /* 0x000fcc0008410000 */
[----:B------:R-:W2:Y:S01]  /*4100*/  MUFU.TANH R184, R184 ;  /* 0x000000b800b87308 */ /* 0x000ea20000002400 */
[----:B0-----:R-:W-:-:S07]  /*4110*/  FMNMX.FTZ R0, R192, R161, !PT ;  /* 0x000000a1c0007209 */ /* 0x001fce0007810000 */
[----:B------:R-:W0:Y:S01]  /*4120*/  MUFU.TANH R5, R5 ;  /* 0x0000000500057308 */ /* 0x000e220000002400 */
[----:B-1----:R-:W-:-:S07]  /*4130*/  FMNMX.FTZ R161, R189, R0, !PT ;  /* 0x00000000bda17209 */ /* 0x002fce0007810000 */
[----:B------:R-:W1:Y:S01]  /*4140*/  MUFU.TANH R8, R8 ;  /* 0x0000000800087308 */ /* 0x000e620000002400 */
[----:B--2---:R-:W-:Y:S01]  /*4150*/  FMNMX.FTZ R0, R184, R161, !PT ;  /* 0x000000a1b8007209 */ /* 0x004fe20007810000 */
[----:B------:R-:W-:-:S04]  /*4160*/  FMUL.FTZ R161, R182, UR24 ;  /* 0x00000018b6a17c20 */ /* 0x000fc80008410000 */
[----:B------:R-:W2:Y:S02]  /*4170*/  SHFL.BFLY PT, R165, R0, 0x2, 0x1f ;  /* 0x0c401f0000a57f89 */ /* 0x000ea400000e0000 */
[----:B------:R-:W3:Y:S08]  /*4180*/  MUFU.TANH R9, R9 ;  /* 0x0000000900097308 */ /* 0x000ef00000002400 */
[----:B------:R-:W4:Y:S08]  /*4190*/  MUFU.TANH R10, R10 ;  /* 0x0000000a000a7308 */ /* 0x000f300000002400 */
[----:B------:R-:W5:Y:S01]  /*41a0*/  MUFU.TANH R11, R11 ;  /* 0x0000000b000b7308 */ /* 0x000f620000002400 */
[----:B--2---:R-:W-:Y:S01]  /*41b0*/  FMNMX.FTZ R171, R0, R165, !PT ;  /* 0x000000a500ab7209 */ /* 0x004fe20007810000 */
[----:B------:R-:W-:-:S06]  /*41c0*/  FMUL.FTZ R165, R190, UR24 ;  /* 0x00000018bea57c20 */ /* 0x000fcc0008410000 */
[----:B------:R-:W2:Y:S01]  /*41d0*/  MUFU.TANH R12, R12 ;  /* 0x0000000c000c7308 */ /* 0x000ea20000002400 */
[----:B------:R-:W0:Y:S07]  /*41e0*/  SHFL.BFLY PT, R0, R171, 0x1, 0x1f ;  /* 0x0c201f00ab007f89 */ /* 0x000e2e00000e0000 */
[----:B------:R-:W2:Y:S08]  /*41f0*/  MUFU.TANH R13, R13 ;  /* 0x0000000d000d7308 */ /* 0x000eb00000002400 */
[----:B------:R-:W2:Y:S08]  /*4200*/  MUFU.TANH R14, R14 ;  /* 0x0000000e000e7308 */ /* 0x000eb00000002400 */
[----:B------:R-:W2:Y:S01]  /*4210*/  MUFU.TANH R21, R21 ;  /* 0x0000001500157308 */ /* 0x000ea20000002400 */
[----:B0-----:R-:W-:-:S02]  /*4220*/  FMNMX.FTZ R0, R171, R0, !PT ;  /* 0x00000000ab007209 */ /* 0x001fc40007810000 */
[----:B------:R-:W-:-:S03]  /*4230*/  FMNMX.FTZ R171, R5, R6, !PT ;  /* 0x0000000605ab7209 */ /* 0x000fc60007810000 */
[----:B------:R-:W-:Y:S01]  /*4240*/  FMUL.FTZ R183, R0, UR10 ;  /* 0x0000000a00b77c20 */ /* 0x000fe20008410000 */
[----:B-1----:R-:W-:Y:S01]  /*4250*/  FMNMX.FTZ R172, R8, R171, !PT ;  /* 0x000000ab08ac7209 */ /* 0x002fe20007810000 */
[----:B------:R-:W0:Y:S01]  /*4260*/  MUFU.TANH R152, R152 ;  /* 0x0000009800987308 */ /* 0x000e220000002400 */
[----:B------:R-:W-:Y:S01]  /*4270*/  FADD.FTZ R15, -R0, R15 ;  /* 0x0000000f000f7221 */ /* 0x000fe20000010100 */
[--C-:B------:R-:W-:Y:S01]  /*4280*/  FFMA.FTZ R173, R7, UR10, -R183.reuse ;  /* 0x0000000a07ad7c23 */ /* 0x100fe200080108b7 */
[----:B---3--:R-:W-:Y:S01]  /*4290*/  FMNMX.FTZ R171, R9, R172, !PT ;  /* 0x000000ac09ab7209 */ /* 0x008fe20007810000 */
[--C-:B------:R-:W-:Y:S01]  /*42a0*/  FFMA.FTZ R20, R20, UR10, -R183.reuse ;  /* 0x0000000a14147c23 */ /* 0x100fe200080108b7 */
[----:B------:R-:W-:Y:S01]  /*42b0*/  FMUL.FTZ R15, R15, UR10 ;  /* 0x0000000a0f0f7c20 */ /* 0x000fe20008410000 */
[--C-:B------:R-:W-:Y:S01]  /*42c0*/  FFMA.FTZ R154, R154, UR10, -R183.reuse ;  /* 0x0000000a9a9a7c23 */ /* 0x100fe200080108b7 */
[----:B----4-:R-:W-:Y:S01]  /*42d0*/  FMNMX.FTZ R172, R10, R171, !PT ;  /* 0x000000ab0aac7209 */ /* 0x010fe20007810000 */
[----:B------:R-:W1:Y:S01]  /*42e0*/  MUFU.TANH R155, R155 ;  /* 0x0000009b009b7308 */ /* 0x000e620000002400 */
[--C-:B------:R-:W-:Y:S01]  /*42f0*/  FFMA.FTZ R153, R153, UR10, -R183.reuse ;  /* 0x0000000a99997c23 */ /* 0x100fe200080108b7 */
[--C-:B------:R-:W-:Y:S01]  /*4300*/  FFMA.FTZ R191, R192, UR10, -R183.reuse ;  /* 0x0000000ac0bf7c23 */ /* 0x100fe200080108b7 */
[----:B-----5:R-:W-:Y:S01]  /*4310*/  FMNMX.FTZ R7, R11, R172, !PT ;  /* 0x000000ac0b077209 */ /* 0x020fe20007810000 */
[--C-:B------:R-:W-:Y:S01]  /*4320*/  FFMA.FTZ R157, R157, UR10, -R183.reuse ;  /* 0x0000000a9d9d7c23 */ /* 0x100fe200080108b7 */
[--C-:B------:R-:W-:Y:S01]  /*4330*/  FFMA.FTZ R156, R156, UR10, -R183.reuse ;  /* 0x0000000a9c9c7c23 */ /* 0x100fe200080108b7 */
[--C-:B------:R-:W-:Y:S01]  /*4340*/  FFMA.FTZ R175, R207, UR10, -R183.reuse ;  /* 0x0000000acfaf7c23 */ /* 0x100fe200080108b7 */
[----:B--2---:R-:W-:Y:S01]  /*4350*/  FMNMX.FTZ R172, R12, R7, !PT ;  /* 0x000000070cac7209 */ /* 0x004fe20007810000 */
[----:B------:R-:W2:Y:S01]  /*4360*/  MUFU.TANH R158, R158 ;  /* 0x0000009e009e7308 */ /* 0x000ea20000002400 */
[--C-:B------:R-:W-:Y:S01]  /*4370*/  FFMA.FTZ R177, R209, UR10, -R183.reuse ;  /* 0x0000000ad1b17c23 */ /* 0x100fe200080108b7 */
[--C-:B------:R-:W-:Y:S01]  /*4380*/  FFMA.FTZ R179, R211, UR10, -R183.reuse ;  /* 0x0000000ad3b37c23 */ /* 0x100fe200080108b7 */
[----:B------:R-:W-:Y:S01]  /*4390*/  FMNMX.FTZ R7, R13, R172, !PT ;  /* 0x000000ac0d077209 */ /* 0x000fe20007810000 */
[--C-:B------:R-:W-:Y:S01]  /*43a0*/  FFMA.FTZ R180, R180, UR10, -R183.reuse ;  /* 0x0000000ab4b47c23 */ /* 0x100fe200080108b7 */
[--C-:B------:R-:W-:Y:S01]  /*43b0*/  FFMA.FTZ R181, R181, UR10, -R183.reuse ;  /* 0x0000000ab5b57c23 */ /* 0x100fe200080108b7 */
[--C-:B------:R-:W-:Y:S01]  /*43c0*/  FFMA.FTZ R182, R212, UR10, -R183.reuse ;  /* 0x0000000ad4b67c23 */ /* 0x100fe200080108b7 */
[----:B------:R-:W-:Y:S01]  /*43d0*/  FMNMX.FTZ R172, R14, R7, !PT ;  /* 0x000000070eac7209 */ /* 0x000fe20007810000 */
[----:B------:R-:W3:Y:S01]  /*43e0*/  MUFU.TANH R159, R159 ;  /* 0x0000009f009f7308 */ /* 0x000ee20000002400 */
[--C-:B------:R-:W-:Y:S01]  /*43f0*/  FFMA.FTZ R187, R213, UR10, -R183.reuse ;  /* 0x0000000ad5bb7c23 */ /* 0x100fe200080108b7 */
[--C-:B------:R-:W-:Y:S01]  /*4400*/  FFMA.FTZ R185, R185, UR10, -R183.reuse ;  /* 0x0000000ab9b97c23 */ /* 0x100fe200080108b7 */
[----:B------:R-:W-:Y:S01]  /*4410*/  FMNMX.FTZ R7, R21, R172, !PT ;  /* 0x000000ac15077209 */ /* 0x000fe20007810000 */
[--C-:B------:R-:W-:Y:S01]  /*4420*/  FFMA.FTZ R188, R188, UR10, -R183.reuse ;  /* 0x0000000abcbc7c23 */ /* 0x100fe200080108b7 */
[--C-:B------:R-:W-:Y:S01]  /*4430*/  FFMA.FTZ R189, R189, UR10, -R183.reuse ;  /* 0x0000000abdbd7c23 */ /* 0x100fe200080108b7 */
[----:B------:R-:W-:Y:S01]  /*4440*/  FFMA.FTZ R192, R184, UR10, -R183 ;  /* 0x0000000ab8c07c23 */ /* 0x000fe200080108b7 */
[----:B0-----:R-:W-:Y:S01]  /*4450*/  FMNMX.FTZ R172, R152, R7, !PT ;  /* 0x0000000798ac7209 */ /* 0x001fe20007810000 */
[----:B------:R-:W0:Y:S03]  /*4460*/  MUFU.TANH R160, R160 ;  /* 0x000000a000a07308 */ /* 0x000e260000002400 */
[----:B-1----:R-:W-:-:S04]  /*4470*/  FMNMX.FTZ R7, R155, R172, !PT ;  /* 0x000000ac9b077209 */ /* 0x002fc80007810000 */
[----:B--2---:R-:W-:Y:S01]  /*4480*/  FMNMX.FTZ R172, R158, R7, !PT ;  /* 0x000000079eac7209 */ /* 0x004fe20007810000 */
[----:B------:R-:W1:Y:S03]  /*4490*/  MUFU.TANH R161, R161 ;  /* 0x000000a100a17308 */ /* 0x000e660000002400 */
[----:B---3--:R-:W-:Y:S01]  /*44a0*/  FMNMX.FTZ R7, R159, R172, !PT ;  /* 0x000000ac9f077209 */ /* 0x008fe20007810000 */
[----:B------:R-:W-:-:S04]  /*44b0*/  FFMA.FTZ R172, R204, UR10, -R183 ;  /* 0x0000000accac7c23 */ /* 0x000fc800080108b7 */
[----:B------:R-:W2:Y:S01]  /*44c0*/  MUFU.TANH R162, R162 ;  /* 0x000000a200a27308 */ /* 0x000ea20000002400 */
[----:B0-----:R-:W-:-:S07]  /*44d0*/  FMNMX.FTZ R174, R160, R7, !PT ;  /* 0x00000007a0ae7209 */ /* 0x001fce0007810000 */
[----:B------:R-:W0:Y:S01]  /*44e0*/  MUFU.TANH R163, R163 ;  /* 0x000000a300a37308 */ /* 0x000e220000002400 */
[----:B-1----:R-:W-:-:S07]  /*44f0*/  FMNMX.FTZ R7, R161, R174, !PT ;  /* 0x000000aea1077209 */ /* 0x002fce0007810000 */
[----:B------:R-:W1:Y:S01]  /*4500*/  MUFU.TANH R164, R164 ;  /* 0x000000a400a47308 */ /* 0x000e620000002400 */
[----:B--2---:R-:W-:-:S07]  /*4510*/  FMNMX.FTZ R174, R162, R7, !PT ;  /* 0x00000007a2ae7209 */ /* 0x004fce0007810000 */
[----:B------:R-:W2:Y:S01]  /*4520*/  MUFU.TANH R165, R165 ;  /* 0x000000a500a57308 */ /* 0x000ea20000002400 */
[----:B0-----:R-:W-:Y:S01]  /*4530*/  FMNMX.FTZ R7, R163, R174, !PT ;  /* 0x000000aea3077209 */ /* 0x001fe20007810000 */
[----:B------:R-:W-:-:S06]  /*4540*/  FFMA.FTZ R174, R206, UR10, -R183 ;  /* 0x0000000aceae7c23 */ /* 0x000fcc00080108b7 */
[----:B------:R-:W0:Y:S01]  /*4550*/  MUFU.TANH R166, R166 ;  /* 0x000000a600a67308 */ /* 0x000e220000002400 */
[----:B-1----:R-:W-:-:S07]  /*4560*/  FMNMX.FTZ R176, R164, R7, !PT ;  /* 0x00000007a4b07209 */ /* 0x002fce0007810000 */
[----:B------:R-:W1:Y:S01]  /*4570*/  MUFU.TANH R167, R167 ;  /* 0x000000a700a77308 */ /* 0x000e620000002400 */
[----:B--2---:R-:W-:-:S07]  /*4580*/  FMNMX.FTZ R7, R165, R176, !PT ;  /* 0x000000b0a5077209 */ /* 0x004fce0007810000 */
[----:B------:R-:W2:Y:S01]  /*4590*/  MUFU.TANH R168, R168 ;  /* 0x000000a800a87308 */ /* 0x000ea20000002400 */
[----:B0-----:R-:W-:-:S07]  /*45a0*/  FMNMX.FTZ R176, R166, R7, !PT ;  /* 0x00000007a6b07209 */ /* 0x001fce0007810000 */
[----:B------:R-:W0:Y:S01]  /*45b0*/  MUFU.TANH R169, R169 ;  /* 0x000000a900a97308 */ /* 0x000e220000002400 */
[----:B-1----:R-:W-:Y:S01]  /*45c0*/  FMNMX.FTZ R7, R167, R176, !PT ;  /* 0x000000b0a7077209 */ /* 0x002fe20007810000 */
[----:B------:R-:W-:-:S06]  /*45d0*/  FFMA.FTZ R176, R208, UR10, -R183 ;  /* 0x0000000ad0b07c23 */ /* 0x000fcc00080108b7 */
[----:B------:R-:W1:Y:S01]  /*45e0*/  MUFU.TANH R170, R170 ;  /* 0x000000aa00aa7308 */ /* 0x000e620000002400 */
[----:B--2---:R-:W-:-:S07]  /*45f0*/  FMNMX.FTZ R178, R168, R7, !PT ;  /* 0x00000007a8b27209 */ /* 0x004fce0007810000 */
[----:B------:R-:W2:Y:S01]  /*4600*/  MUFU.EX2 R15, R15 ;  /* 0x0000000f000f7308 */ /* 0x000ea20000000800 */
[----:B0-----:R-:W-:Y:S01]  /*4610*/  FMNMX.FTZ R7, R169, R178, !PT ;  /* 0x000000b2a9077209 */ /* 0x001fe20007810000 */
[----:B------:R-:W-:-:S06]  /*4620*/  FFMA.FTZ R178, R210, UR10, -R183 ;  /* 0x0000000ad2b27c23 */ /* 0x000fcc00080108b7 */
[----:B------:R-:W0:Y:S01]  /*4630*/  MUFU.EX2 R20, R20 ;  /* 0x0000001400147308 */ /* 0x000e220000000800 */
[----:B-1----:R-:W-:-:S05]  /*4640*/  FMNMX.FTZ R7, R170, R7, !PT ;  /* 0x00000007aa077209 */ /* 0x002fca0007810000 */
[----:B------:R-:W1:Y:S02]  /*4650*/  SHFL.BFLY PT, R186, R7, 0x2, 0x1f ;  /* 0x0c401f0007ba7f89 */ /* 0x000e6400000e0000 */
[----:B------:R3:W4:Y:S01]  /*4660*/  MUFU.EX2 R171, R173 ;  /* 0x000000ad00ab7308 */ /* 0x0007220000000800 */
[-C--:B--2---:R-:W-:Y:S01]  /*4670*/  FMUL.FTZ R24, R24, R15.reuse ;  /* 0x0000000f18187220 */ /* 0x084fe20000410000 */
[-C--:B------:R-:W-:Y:S01]  /*4680*/  FMUL.FTZ R25, R25, R15.reuse ;  /* 0x0000000f19197220 */ /* 0x080fe20000410000 */
[-C--:B------:R-:W-:Y:S01]  /*4690*/  FMUL.FTZ R28, R28, R15.reuse ;  /* 0x0000000f1c1c7220 */ /* 0x080fe20000410000 */
[-C--:B------:R-:W-:Y:S01]  /*46a0*/  FMUL.FTZ R29, R29, R15.reuse ;  /* 0x0000000f1d1d7220 */ /* 0x080fe20000410000 */
[-C--:B------:R-:W-:Y:S01]  /*46b0*/  FMUL.FTZ R32, R32, R15.reuse ;  /* 0x0000000f20207220 */ /* 0x080fe20000410000 */
[-C--:B------:R-:W-:Y:S01]  /*46c0*/  FMUL.FTZ R33, R33, R15.reuse ;  /* 0x0000000f21217220 */ /* 0x080fe20000410000 */
[-C--:B------:R-:W-:Y:S01]  /*46d0*/  FMUL.FTZ R36, R36, R15.reuse ;  /* 0x0000000f24247220 */ /* 0x080fe20000410000 */
[----:B------:R-:W2:Y:S01]  /*46e0*/  MUFU.EX2 R154, R154 ;  /* 0x0000009a009a7308 */ /* 0x000ea20000000800 */
[--C-:B---3--:R-:W-:Y:S01]  /*46f0*/  FFMA.FTZ R173, R205, UR10, -R183.reuse ;  /* 0x0000000acdad7c23 */ /* 0x108fe200080108b7 */
[----:B0-----:R-:W-:Y:S01]  /*4700*/  FFMA.FTZ R4, R15, R4, R20 ;  /* 0x000000040f047223 */ /* 0x001fe20000010014 */
[-C--:B------:R-:W-:Y:S01]  /*4710*/  FMUL.FTZ R37, R37, R15.reuse ;  /* 0x0000000f25257220 */ /* 0x080fe20000410000 */
[-C--:B------:R-:W-:Y:S01]  /*4720*/  FMUL.FTZ R40, R40, R15.reuse ;  /* 0x0000000f28287220 */ /* 0x080fe20000410000 */
[-C--:B------:R-:W-:Y:S01]  /*4730*/  FMUL.FTZ R41, R41, R15.reuse ;  /* 0x0000000f29297220 */ /* 0x080fe20000410000 */
[-C--:B------:R-:W-:Y:S01]  /*4740*/  FMUL.FTZ R44, R44, R15.reuse ;  /* 0x0000000f2c2c7220 */ /* 0x080fe20000410000 */
[-C--:B------:R-:W-:Y:S01]  /*4750*/  FMUL.FTZ R45, R45, R15.reuse ;  /* 0x0000000f2d2d7220 */ /* 0x080fe20000410000 */
[----:B------:R-:W0:Y:S01]  /*4760*/  MUFU.EX2 R153, R153 ;  /* 0x0000009900997308 */ /* 0x000e220000000800 */
[-C--:B------:R-:W-:Y:S01]  /*4770*/  FMUL.FTZ R48, R48, R15.reuse ;  /* 0x0000000f30307220 */ /* 0x080fe20000410000 */
[-C--:B------:R-:W-:Y:S01]  /*4780*/  FMUL.FTZ R49, R49, R15.reuse ;  /* 0x0000000f31317220 */ /* 0x080fe20000410000 */
[-C--:B------:R-:W-:Y:S01]  /*4790*/  FMUL.FTZ R52, R52, R15.reuse ;  /* 0x0000000f34347220 */ /* 0x080fe20000410000 */
[-C--:B------:R-:W-:Y:S01]  /*47a0*/  FMUL.FTZ R53, R53, R15.reuse ;  /* 0x0000000f35357220 */ /* 0x080fe20000410000 */
[-C--:B------:R-:W-:Y:S01]  /*47b0*/  FMUL.FTZ R56, R56, R15.reuse ;  /* 0x0000000f38387220 */ /* 0x080fe20000410000 */
[----:B-1----:R-:W-:Y:S01]  /*47c0*/  FMNMX.FTZ R190, R7, R186, !PT ;  /* 0x000000ba07be7209 */ /* 0x002fe20007810000 */
[----:B------:R-:W-:Y:S01]  /*47d0*/  FFMA.FTZ R186, R214, UR10, -R183 ;  /* 0x0000000ad6ba7c23 */ /* 0x000fe200080108b7 */
[----:B------:R-:W1:Y:S01]  /*47e0*/  MUFU.EX2 R157, R157 ;  /* 0x0000009d009d7308 */ /* 0x000e620000000800 */
[-C--:B------:R-:W-:Y:S01]  /*47f0*/  FMUL.FTZ R57, R57, R15.reuse ;  /* 0x0000000f39397220 */ /* 0x080fe20000410000 */
[-C--:B------:R-:W-:Y:S01]  /*4800*/  FMUL.FTZ R60, R60, R15.reuse ;  /* 0x0000000f3c3c7220 */ /* 0x080fe20000410000 */
[----:B------:R-:W3:Y:S01]  /*4810*/  SHFL.BFLY PT, R7, R190, 0x1, 0x1f ;  /* 0x0c201f00be077f89 */ /* 0x000ee200000e0000 */
[-C--:B------:R-:W-:Y:S01]  /*4820*/  FMUL.FTZ R61, R61, R15.reuse ;  /* 0x0000000f3d3d7220 */ /* 0x080fe20000410000 */
[-C--:B------:R-:W-:Y:S01]  /*4830*/  FMUL.FTZ R64, R64, R15.reuse ;  /* 0x0000000f40407220 */ /* 0x080fe20000410000 */
[-C--:B------:R-:W-:Y:S01]  /*4840*/  FMUL.FTZ R65, R65, R15.reuse ;  /* 0x0000000f41417220 */ /* 0x080fe20000410000 */
[-C--:B------:R-:W-:Y:S01]  /*4850*/  FMUL.FTZ R68, R68, R15.reuse ;  /* 0x0000000f44447220 */ /* 0x080fe20000410000 */
[----:B------:R-:W5:Y:S01]  /*4860*/  MUFU.EX2 R156, R156 ;  /* 0x0000009c009c7308 */ /* 0x000f620000000800 */
        /* <DEDUP_REMOVED lines=17> */
[----:B------:R-:W-:Y:S01]  /*4980*/  FMUL.FTZ R100, R100, R15 ;  /* 0x0000000f64647220 */ /* 0x000fe20000410000 */
[----:B---3--:R-:W-:Y:S01]  /*4990*/  FMNMX.FTZ R7, R190, R7, !PT ;  /* 0x00000007be077209 */ /* 0x008fe20007810000 */
[-C--:B------:R-:W-:Y:S01]  /*49a0*/  FMUL.FTZ R101, R101, R15.reuse ;  /* 0x0000000f65657220 */ /* 0x080fe20000410000 */
[-C--:B------:R-:W-:Y:S01]  /*49b0*/  FMUL.FTZ R104, R104, R15.reuse ;  /* 0x0000000f68687220 */ /* 0x080fe20000410000 */
[-C--:B------:R-:W-:Y:S01]  /*49c0*/  FMUL.FTZ R105, R105, R15.reuse ;  /* 0x0000000f69697220 */ /* 0x080fe20000410000 */
[-C--:B------:R-:W-:Y:S01]  /*49d0*/  FMUL.FTZ R108, R108, R15.reuse ;  /* 0x0000000f6c6c7220 */ /* 0x080fe20000410000 */
[----:B------:R-:W-:Y:S01]  /*49e0*/  FADD.FTZ R183, -R7, R6 ;  /* 0x0000000607b77221 */ /* 0x000fe20000010100 */
[----:B------:R-:W3:Y:S01]  /*49f0*/  MUFU.EX2 R174, R174 ;  /* 0x000000ae00ae7308 */ /* 0x000ee20000000800 */
[-C--:B------:R-:W-:Y:S01]  /*4a00*/  FMUL.FTZ R109, R109, R15.reuse ;  /* 0x0000000f6d6d7220 */ /* 0x080fe20000410000 */
[-C--:B------:R-:W-:Y:S01]  /*4a10*/  FMUL.FTZ R112, R112, R15.reuse ;  /* 0x0000000f70707220 */ /* 0x080fe20000410000 */
[----:B------:R-:W-:Y:S01]  /*4a20*/  FMUL.FTZ R184, R183, UR10 ;  /* 0x0000000ab7b87c20 */ /* 0x000fe20008410000 */
[----:B------:R-:W-:Y:S01]  /*4a30*/  FMUL.FTZ R183, R7, UR10 ;  /* 0x0000000a07b77c20 */ /* 0x000fe20008410000 */
[-C--:B------:R-:W-:Y:S01]  /*4a40*/  FMUL.FTZ R113, R113, R15.reuse ;  /* 0x0000000f71717220 */ /* 0x080fe20000410000 */
[-C--:B------:R-:W-:Y:S01]  /*4a50*/  FMUL.FTZ R116, R116, R15.reuse ;  /* 0x0000000f74747220 */ /* 0x080fe20000410000 */
[----:B------:R-:W-:Y:S01]  /*4a60*/  FMUL.FTZ R117, R117, R15 ;  /* 0x0000000f75757220 */ /* 0x000fe20000410000 */
[--C-:B------:R-:W-:Y:S01]  /*4a70*/  FFMA.FTZ R195, R159, UR10, -R183.reuse ;  /* 0x0000000a9fc37c23 */ /* 0x100fe200080108b7 */
[----:B----4-:R-:W-:Y:S01]  /*4a80*/  FADD.FTZ R159, R171, R4 ;  /* 0x00000004ab9f7221 */ /* 0x010fe20000010000 */
[--C-:B------:R-:W-:Y:S01]  /*4a90*/  FFMA.FTZ R5, R5, UR10, -R183.reuse ;  /* 0x0000000a05057c23 */ /* 0x100fe200080108b7 */
[----:B------:R-:W-:Y:S01]  /*4aa0*/  FFMA.FTZ R190, R8, UR10, -R183 ;  /* 0x0000000a08be7c23 */ /* 0x000fe200080108b7 */
[----:B------:R-:W4:Y:S01]  /*4ab0*/  MUFU.EX2 R175, R175 ;  /* 0x000000af00af7308 */ /* 0x000f220000000800 */
[----:B--2---:R-:W-:Y:S01]  /*4ac0*/  FADD.FTZ R4, R154, R159 ;  /* 0x0000009f9a047221 */ /* 0x004fe20000010000 */
[--C-:B------:R-:W-:Y:S01]  /*4ad0*/  FFMA.FTZ R9, R9, UR10, -R183.reuse ;  /* 0x0000000a09097c23 */ /* 0x100fe200080108b7 */
[--C-:B------:R-:W-:Y:S01]  /*4ae0*/  FFMA.FTZ R10, R10, UR10, -R183.reuse ;  /* 0x0000000a0a0a7c23 */ /* 0x100fe200080108b7 */
[--C-:B------:R-:W-:Y:S01]  /*4af0*/  FFMA.FTZ R11, R11, UR10, -R183.reuse ;  /* 0x0000000a0b0b7c23 */ /* 0x100fe200080108b7 */
[----:B0-----:R-:W-:Y:S01]  /*4b00*/  FADD.FTZ R4, R153, R4 ;  /* 0x0000000499047221 */ /* 0x001fe20000010000 */
[--C-:B------:R-:W-:Y:S01]  /*4b10*/  FFMA.FTZ R12, R12, UR10, -R183.reuse ;  /* 0x0000000a0c0c7c23 */ /* 0x100fe200080108b7 */
[--C-:B------:R-:W-:Y:S01]  /*4b20*/  FFMA.FTZ R13, R13, UR10, -R183.reuse ;  /* 0x0000000a0d0d7c23 */ /* 0x100fe200080108b7 */
[----:B------:R-:W-:Y:S01]  /*4b30*/  MUFU.EX2 R184, R184 ;  /* 0x000000b800b87308 */ /* 0x000fe20000000800 */
[----:B-1----:R-:W-:Y:S01]  /*4b40*/  FADD.FTZ R159, R157, R4 ;  /* 0x000000049d9f7221 */ /* 0x002fe20000010000 */
[--C-:B------:R-:W-:Y:S01]  /*4b50*/  FFMA.FTZ R198, R162, UR10, -R183.reuse ;  /* 0x0000000aa2c67c23 */ /* 0x100fe200080108b7 */
[--C-:B------:R-:W-:Y:S01]  /*4b60*/  FFMA.FTZ R14, R14, UR10, -R183.reuse ;  /* 0x0000000a0e0e7c23 */ /* 0x100fe200080108b7 */
[----:B------:R-:W-:Y:S01]  /*4b70*/  FFMA.FTZ R21, R21, UR10, -R183 ;  /* 0x0000000a15157c23 */ /* 0x000fe200080108b7 */
[----:B-----5:R-:W-:Y:S01]  /*4b80*/  FADD.FTZ R159, R156, R159 ;  /* 0x0000009f9c9f7221 */ /* 0x020fe20000010000 */
[--C-:B------:R-:W-:Y:S01]  /*4b90*/  FFMA.FTZ R193, R155, UR10, -R183.reuse ;  /* 0x0000000a9bc17c23 */ /* 0x100fe200080108b7 */
[----:B------:R-:W-:Y:S01]  /*4ba0*/  FFMA.FTZ R194, R158, UR10, -R183 ;  /* 0x0000000a9ec27c23 */ /* 0x000fe200080108b7 */
[----:B------:R-:W0:Y:S01]  /*4bb0*/  MUFU.EX2 R5, R5 ;  /* 0x0000000500057308 */ /* 0x000e220000000800 */
[----:B------:R-:W-:Y:S01]  /*4bc0*/  FADD.FTZ R4, R172, R159 ;  /* 0x0000009fac047221 */ /* 0x000fe20000010000 */
[--C-:B------:R-:W-:Y:S01]  /*4bd0*/  FFMA.FTZ R196, R160, UR10, -R183.reuse ;  /* 0x0000000aa0c47c23 */ /* 0x100fe200080108b7 */
[--C-:B------:R-:W-:Y:S01]  /*4be0*/  FFMA.FTZ R197, R161, UR10, -R183.reuse ;  /* 0x0000000aa1c57c23 */ /* 0x100fe200080108b7 */
[--C-:B------:R-:W-:Y:S01]  /*4bf0*/  FFMA.FTZ R204, R163, UR10, -R183.reuse ;  /* 0x0000000aa3cc7c23 */ /* 0x100fe200080108b7 */
[----:B------:R-:W-:Y:S01]  /*4c00*/  FADD.FTZ R159, R173, R4 ;  /* 0x00000004ad9f7221 */ /* 0x000fe20000010000 */
[--C-:B------:R-:W-:Y:S01]  /*4c10*/  FFMA.FTZ R205, R164, UR10, -R183.reuse ;  /* 0x0000000aa4cd7c23 */ /* 0x100fe200080108b7 */
[----:B------:R-:W-:Y:S01]  /*4c20*/  FFMA.FTZ R206, R165, UR10, -R183 ;  /* 0x0000000aa5ce7c23 */ /* 0x000fe200080108b7 */
[----:B------:R-:W1:Y:S01]  /*4c30*/  MUFU.EX2 R176, R176 ;  /* 0x000000b000b07308 */ /* 0x000e620000000800 */
[----:B---3--:R-:W-:Y:S01]  /*4c40*/  FADD.FTZ R4, R174, R159 ;  /* 0x0000009fae047221 */ /* 0x008fe20000010000 */
[--C-:B------:R-:W-:Y:S01]  /*4c50*/  FFMA.FTZ R207, R166, UR10, -R183.reuse ;  /* 0x0000000aa6cf7c23 */ /* 0x100fe200080108b7 */
[----:B------:R-:W-:Y:S01]  /*4c60*/  IADD3 R8, -R22, 0xb, RZ ;  /* 0x0000000b16087810 */ /* 0x000fe20007ffe1ff */
[--C-:B------:R-:W-:Y:S01]  /*4c70*/  FFMA.FTZ R167, R167, UR10, -R183.reuse ;  /* 0x0000000aa7a77c23 */ /* 0x100fe200080108b7 */
[----:B----4-:R-:W-:Y:S01]  /*4c80*/  FADD.FTZ R159, R175, R4 ;  /* 0x00000004af9f7221 */ /* 0x010fe20000010000 */
[--C-:B------:R-:W-:Y:S01]  /*4c90*/  FFMA.FTZ R168, R168, UR10, -R183.reuse ;  /* 0x0000000aa8a87c23 */ /* 0x100fe200080108b7 */
[----:B------:R-:W-:Y:S01]  /*4ca0*/  FFMA.FTZ R169, R169, UR10, -R183 ;  /* 0x0000000aa9a97c23 */ /* 0x000fe200080108b7 */
[----:B------:R-:W2:Y:S01]  /*4cb0*/  MUFU.EX2 R177, R177 ;  /* 0x000000b100b17308 */ /* 0x000ea20000000800 */
[----:B0-----:R-:W-:Y:S01]  /*4cc0*/  FFMA.FTZ R3, R184, R3, R5 ;  /* 0x00000003b8037223 */ /* 0x001fe20000010005 */
[----:B------:R-:W-:Y:S01]  /*4cd0*/  FFMA.FTZ R155, R170, UR10, -R183 ;  /* 0x0000000aaa9b7c23 */ /* 0x000fe200080108b7 */
[-C--:B------:R-:W-:Y:S01]  /*4ce0*/  FMUL.FTZ R120, R120, R15.reuse ;  /* 0x0000000f78787220 */ /* 0x080fe20000410000 */
[-C--:B------:R-:W-:Y:S01]  /*4cf0*/  FMUL.FTZ R121, R121, R15.reuse ;  /* 0x0000000f79797220 */ /* 0x080fe20000410000 */
[-C--:B------:R-:W-:Y:S01]  /*4d00*/  FMUL.FTZ R124, R124, R15.reuse ;  /* 0x0000000f7c7c7220 */ /* 0x080fe20000410000 */
[-C--:B------:R-:W-:Y:S01]  /*4d10*/  FMUL.FTZ R125, R125, R15.reuse ;  /* 0x0000000f7d7d7220 */ /* 0x080fe20000410000 */
[-C--:B------:R-:W-:Y:S01]  /*4d20*/  FMUL.FTZ R128, R128, R15.reuse ;  /* 0x0000000f80807220 */ /* 0x080fe20000410000 */
[----:B------:R-:W0:Y:S01]  /*4d30*/  MUFU.EX2 R190, R190 ;  /* 0x000000be00be7308 */ /* 0x000e220000000800 */
        /* <DEDUP_REMOVED lines=8> */
[C---:B--2---:R-:W-:Y:S01]  /*4dc0*/  F2FP.BF16.F32.PACK_AB R162, R177.reuse, R176 ;  /* 0x000000b0b1a2723e */ /* 0x044fe200000010ff */
[----:B------:R-:W-:Y:S01]  /*4dd0*/  FADD.FTZ R159, R177, R4 ;  /* 0x00000004b19f7221 */ /* 0x000fe20000010000 */
[-C--:B------:R-:W-:Y:S01]  /*4de0*/  FMUL.FTZ R141, R141, R15.reuse ;  /* 0x0000000f8d8d7220 */ /* 0x080fe20000410000 */
[-C--:B------:R-:W-:Y:S01]  /*4df0*/  FMUL.FTZ R144, R144, R15.reuse ;  /* 0x0000000f90907220 */ /* 0x080fe20000410000 */
[-C--:B------:R-:W-:Y:S01]  /*4e00*/  FMUL.FTZ R145, R145, R15.reuse ;  /* 0x0000000f91917220 */ /* 0x080fe20000410000 */
[-C--:B------:R-:W-:Y:S01]  /*4e10*/  FMUL.FTZ R148, R148, R15.reuse ;  /* 0x0000000f94947220 */ /* 0x080fe20000410000 */
[----:B------:R-:W-:Y:S01]  /*4e20*/  FMUL.FTZ R149, R149, R15 ;  /* 0x0000000f95957220 */ /* 0x000fe20000410000 */
[----:B------:R-:W2:Y:S01]  /*4e30*/  MUFU.EX2 R10, R10 ;  /* 0x0000000a000a7308 */ /* 0x000ea20000000800 */
[----:B0-----:R-:W-:Y:S01]  /*4e40*/  FADD.FTZ R176, R190, R3 ;  /* 0x00000003beb07221 */ /* 0x001fe20000010000 */
[----:B------:R-:W-:Y:S01]  /*4e50*/  F2FP.BF16.F32.PACK_AB R160, R175, R174 ;  /* 0x000000aeafa0723e */ /* 0x000fe200000010ff */
[----:B------:R-:W-:Y:S01]  /*4e60*/  FMUL.FTZ R26, R26, R184 ;  /* 0x000000b81a1a7220 */ /* 0x000fe20000410000 */
[----:B------:R-:W-:Y:S01]  /*4e70*/  F2FP.BF16.F32.PACK_AB R154, R153, R154 ;  /* 0x0000009a999a723e */ /* 0x000fe200000010ff */
[-C--:B------:R-:W-:Y:S01]  /*4e80*/  FMUL.FTZ R27, R27, R184.reuse ;  /* 0x000000b81b1b7220 */ /* 0x080fe20000410000 */
[----:B------:R-:W-:Y:S01]  /*4e90*/  F2FP.BF16.F32.PACK_AB R156, R156, R157 ;  /* 0x0000009d9c9c723e */ /* 0x000fe200000010ff */
[----:B------:R-:W-:Y:S01]  /*4ea0*/  FMUL.FTZ R30, R30, R184 ;  /* 0x000000b81e1e7220 */ /* 0x000fe20000410000 */
[----:B------:R-:W0:Y:S01]  /*4eb0*/  MUFU.EX2 R11, R11 ;  /* 0x0000000b000b7308 */ /* 0x000e220000000800 */
[----:B-1----:R-:W-:Y:S01]  /*4ec0*/  FADD.FTZ R3, R9, R176 ;  /* 0x000000b009037221 */ /* 0x002fe20000010000 */
[----:B------:R-:W-:Y:S01]  /*4ed0*/  F2FP.BF16.F32.PACK_AB R158, R173, R172 ;  /* 0x000000acad9e723e */ /* 0x000fe200000010ff */
        /* <DEDUP_REMOVED lines=14> */
[----:B0-----:R-:W-:Y:S01]  /*4fc0*/  FADD.FTZ R3, R11, R176 ;  /* 0x000000b00b037221 */ /* 0x001fe20000010000 */
[-C--:B------:R-:W-:Y:S01]  /*4fd0*/  FMUL.FTZ R54, R54, R184.reuse ;  /* 0x000000b836367220 */ /* 0x080fe20000410000 */
        /* <DEDUP_REMOVED lines=18> */
[-C--:B------:R-:W-:Y:S01]  /*5100*/  FMUL.FTZ R83, R83, R184.reuse ;  /* 0x000000b853537220 */ /* 0x080fe20000410000 */
[-C--:B------:R-:W-:Y:S01]  /*5110*/  FMUL.FTZ R86, R86, R184.reuse ;  /* 0x000000b856567220 */ /* 0x080fe20000410000 */
[----:B------:R-:W-:Y:S01]  /*5120*/  FMUL.FTZ R87, R87, R184 ;  /* 0x000000b857577220 */ /* 0x000fe20000410000 */
[----:B------:R-:W2:Y:S01]  /*5130*/  MUFU.EX2 R178, R178 ;  /* 0x000000b200b27308 */ /* 0x000ea20000000800 */
[----:B-1----:R-:W-:Y:S01]  /*5140*/  FFMA.FTZ R192, R152, UR10, -R183 ;  /* 0x0000000a98c07c23 */ /* 0x002fe200080108b7 */
[----:B0-----:R-:W-:Y:S01]  /*5150*/  FADD.FTZ R176, R14, R3 ;  /* 0x000000030eb07221 */ /* 0x001fe20000010000 */
[----:B------:R-:W-:-:S02]  /*5160*/  @!P1 VIADD R152, R199, 0x22840 ;  /* 0x00022840c7989836 */ /* 0x000fc40000000000 */
[-C--:B------:R-:W-:Y:S01]  /*5170*/  FMUL.FTZ R90, R90, R184.reuse ;  /* 0x000000b85a5a7220 */ /* 0x080fe20000410000 */
[-C--:B------:R-:W-:Y:S01]  /*5180*/  FMUL.FTZ R91, R91, R184.reuse ;  /* 0x000000b85b5b7220 */ /* 0x080fe20000410000 */
[-C--:B------:R-:W-:Y:S01]  /*5190*/  FMUL.FTZ R94, R94, R184.reuse ;  /* 0x000000b85e5e7220 */ /* 0x080fe20000410000 */
[-C--:B------:R-:W-:Y:S01]  /*51a0*/  FMUL.FTZ R95, R95, R184.reuse ;  /* 0x000000b85f5f7220 */ /* 0x080fe20000410000 */
[----:B------:R-:W0:Y:S01]  /*51b0*/  MUFU.EX2 R21, R21 ;  /* 0x0000001500157308 */ /* 0x000e220000000800 */
[----:B------:R-:W-:Y:S01]  /*51c0*/  @!P1 PRMT R152, RZ, 0x654, R152 ;  /* 0x00000654ff989816 */ /* 0x000fe20000000098 */
[----:B------:R1:W-:Y:S06]  /*51d0*/  BAR.ARV R8, 0x100 ;  /* 0x000400080000751d */ /* 0x0003ec0000002000 */
[----:B------:R-:W3:Y:S01]  /*51e0*/  MUFU.EX2 R179, R179 ;  /* 0x000000b300b37308 */ /* 0x000ee20000000800 */
[----:B--2---:R-:W-:Y:S01]  /*51f0*/  FADD.FTZ R4, R178, R159 ;  /* 0x0000009fb2047221 */ /* 0x004fe20000010000 */
[----:B------:R2:W-:Y:S01]  /*5200*/  @!P1 SYNCS.ARRIVE.TRANS64.RED.A1T0 RZ, [R152+URZ], RZ ;  /* 0x000000ff98ff99a7 */ /* 0x0005e2000810043f */
[-C--:B------:R-:W-:Y:S01]  /*5210*/  FMUL.FTZ R98, R98, R184.reuse ;  /* 0x000000b862627220 */ /* 0x080fe20000410000 */
[-C--:B------:R-:W-:Y:S01]  /*5220*/  FMUL.FTZ R99, R99, R184.reuse ;  /* 0x000000b863637220 */ /* 0x080fe20000410000 */
[-C--:B------:R-:W-:Y:S01]  /*5230*/  FMUL.FTZ R102, R102, R184.reuse ;  /* 0x000000b866667220 */ /* 0x080fe20000410000 */
[-C--:B------:R-:W-:Y:S01]  /*5240*/  FMUL.FTZ R103, R103, R184.reuse ;  /* 0x000000b867677220 */ /* 0x080fe20000410000 */
[----:B------:R-:W-:Y:S01]  /*5250*/  FMUL.FTZ R106, R106, R184 ;  /* 0x000000b86a6a7220 */ /* 0x000fe20000410000 */
[----:B------:R-:W4:Y:S01]  /*5260*/  MUFU.EX2 R192, R192 ;  /* 0x000000c000c07308 */ /* 0x000f220000000800 */
[----:B0-----:R-:W-:Y:S01]  /*5270*/  FADD.FTZ R3, R21, R176 ;  /* 0x000000b015037221 */ /* 0x001fe20000010000 */
[----:B--2---:R-:W-:Y:S01]  /*5280*/  F2FP.BF16.F32.PACK_AB R152, R171, R20 ;  /* 0x00000014ab98723e */ /* 0x004fe200000010ff */
[-C--:B------:R-:W-:Y:S01]  /*5290*/  FMUL.FTZ R107, R107, R184.reuse ;  /* 0x000000b86b6b7220 */ /* 0x080fe20000410000 */
[-C--:B------:R-:W-:Y:S01]  /*52a0*/  FMUL.FTZ R110, R110, R184.reuse ;  /* 0x000000b86e6e7220 */ /* 0x080fe20000410000 */
[-C--:B------:R-:W-:Y:S01]  /*52b0*/  FMUL.FTZ R111, R111, R184.reuse ;  /* 0x000000b86f6f7220 */ /* 0x080fe20000410000 */
[-C--:B------:R-:W-:Y:S01]  /*52c0*/  FMUL.FTZ R114, R114, R184.reuse ;  /* 0x000000b872727220 */ /* 0x080fe20000410000 */
[----:B------:R-:W-:Y:S01]  /*52d0*/  FMUL.FTZ R115, R115, R184 ;  /* 0x000000b873737220 */ /* 0x000fe20000410000 */
[----:B------:R-:W0:Y:S01]  /*52e0*/  MUFU.EX2 R180, R180 ;  /* 0x000000b400b47308 */ /* 0x000e220000000800 */
[C---:B---3--:R-:W-:Y:S01]  /*52f0*/  FADD.FTZ R159, R179.reuse, R4 ;  /* 0x00000004b39f7221 */ /* 0x048fe20000010000 */
[----:B------:R-:W-:Y:S01]  /*5300*/  F2FP.BF16.F32.PACK_AB R164, R179, R178 ;  /* 0x000000b2b3a4723e */ /* 0x000fe200000010ff */
[-C--:B------:R-:W-:Y:S01]  /*5310*/  FMUL.FTZ R118, R118, R184.reuse ;  /* 0x000000b876767220 */ /* 0x080fe20000410000 */
[-C--:B------:R-:W-:Y:S01]  /*5320*/  FMUL.FTZ R119, R119, R184.reuse ;  /* 0x000000b877777220 */ /* 0x080fe20000410000 */
[-C--:B------:R-:W-:Y:S01]  /*5330*/  FMUL.FTZ R122, R122, R184.reuse ;  /* 0x000000b87a7a7220 */ /* 0x080fe20000410000 */
[-C--:B------:R-:W-:Y:S01]  /*5340*/  FMUL.FTZ R123, R123, R184.reuse ;  /* 0x000000b87b7b7220 */ /* 0x080fe20000410000 */
[-C--:B------:R-:W-:Y:S01]  /*5350*/  FMUL.FTZ R126, R126, R184.reuse ;  /* 0x000000b87e7e7220 */ /* 0x080fe20000410000 */
[----:B------:R-:W2:Y:S01]  /*5360*/  MUFU.EX2 R193, R193 ;  /* 0x000000c100c17308 */ /* 0x000ea20000000800 */
[----:B----4-:R-:W-:Y:S01]  /*5370*/  FADD.FTZ R176, R192, R3 ;  /* 0x00000003c0b07221 */ /* 0x010fe20000010000 */
[-C--:B------:R-:W-:Y:S01]  /*5380*/  FMUL.FTZ R127, R127, R184.reuse ;  /* 0x000000b87f7f7220 */ /* 0x080fe20000410000 */
[-C--:B------:R-:W-:Y:S01]  /*5390*/  FMUL.FTZ R130, R130, R184.reuse ;  /* 0x000000b882827220 */ /* 0x080fe20000410000 */
[-C--:B------:R-:W-:Y:S01]  /*53a0*/  FMUL.FTZ R131, R131, R184.reuse ;  /* 0x000000b883837220 */ /* 0x080fe20000410000 */
[-C--:B------:R-:W-:Y:S01]  /*53b0*/  FMUL.FTZ R134, R134, R184.reuse ;  /* 0x000000b886867220 */ /* 0x080fe20000410000 */
[-C--:B------:R-:W-:Y:S01]  /*53c0*/  FMUL.FTZ R135, R135, R184.reuse ;  /* 0x000000b887877220 */ /* 0x080fe20000410000 */
[-C--:B------:R-:W-:Y:S01]  /*53d0*/  FMUL.FTZ R138, R138, R184.reuse ;  /* 0x000000b88a8a7220 */ /* 0x080fe20000410000 */
[----:B------:R-:W3:Y:S01]  /*53e0*/  MUFU.EX2 R181, R181 ;  /* 0x000000b500b57308 */ /* 0x000ee20000000800 */
        /* <DEDUP_REMOVED lines=8> */
[----:B--2---:R-:W-:Y:S01]  /*5470*/  FADD.FTZ R3, R193, R176 ;  /* 0x000000b0c1037221 */ /* 0x004fe20000010000 */
[----:B------:R-:W-:Y:S01]  /*5480*/  FMUL.FTZ R151, R151, R184 ;  /* 0x000000b897977220 */ /* 0x000fe20000410000 */
[----:B------:R-:W-:-:S02]  /*5490*/  F2FP.BF16.F32.PACK_AB R153, R190, R5 ;  /* 0x00000005be99723e */ /* 0x000fc400000010ff */
[----:B------:R-:W-:Y:S02]  /*54a0*/  F2FP.BF16.F32.PACK_AB R157, R12, R11 ;  /* 0x0000000b0c9d723e */ /* 0x000fe400000010ff */
[----:B------:R-:W-:Y:S01]  /*54b0*/  F2FP.BF16.F32.PACK_AB R161, R192, R21 ;  /* 0x00000015c0a1723e */ /* 0x000fe200000010ff */
[----:B------:R-:W2:Y:S01]  /*54c0*/  MUFU.EX2 R182, R182 ;  /* 0x000000b600b67308 */ /* 0x000ea20000000800 */
[C---:B---3--:R-:W-:Y:S01]  /*54d0*/  FADD.FTZ R159, R181.reuse, R4 ;  /* 0x00000004b59f7221 */ /* 0x048fe20000010000 */
[----:B------:R-:W-:-:S06]  /*54e0*/  F2FP.BF16.F32.PACK_AB R166, R181, R180 ;  /* 0x000000b4b5a6723e */ /* 0x000fcc00000010ff */
[----:B------:R-:W3:Y:S01]  /*54f0*/  MUFU.EX2 R195, R195 ;  /* 0x000000c300c37308 */ /* 0x000ee20000000800 */
[C---:B0-----:R-:W-:Y:S01]  /*5500*/  FADD.FTZ R176, R194.reuse, R3 ;  /* 0x00000003c2b07221 */ /* 0x041fe20000010000 */
[----:B------:R-:W-:-:S06]  /*5510*/  F2FP.BF16.F32.PACK_AB R163, R194, R193 ;  /* 0x000000c1c2a3723e */ /* 0x000fcc00000010ff */
[----:B------:R-:W0:Y:S01]  /*5520*/  MUFU.EX2 R187, R187 ;  /* 0x000000bb00bb7308 */ /* 0x000e220000000800 */
[----:B--2---:R-:W-:-:S07]  /*5530*/  FADD.FTZ R4, R182, R159 ;  /* 0x0000009fb6047221 */ /* 0x004fce0000010000 */
[----:B------:R-:W2:Y:S01]  /*5540*/  MUFU.EX2 R196, R196 ;  /* 0x000000c400c47308 */ /* 0x000ea20000000800 */
[----:B---3--:R-:W-:-:S07]  /*5550*/  FADD.FTZ R3, R195, R176 ;  /* 0x000000b0c3037221 */ /* 0x008fce0000010000 */
[----:B------:R-:W3:Y:S01]  /*5560*/  MUFU.EX2 R185, R185 ;  /* 0x000000b900b97308 */ /* 0x000ee20000000800 */
[----:B0-----:R-:W-:-:S07]  /*5570*/  FADD.FTZ R4, R187, R4 ;  /* 0x00000004bb047221 */ /* 0x001fce0000010000 */
[----:B------:R-:W0:Y:S01]  /*5580*/  MUFU.EX2 R197, R197 ;  /* 0x000000c500c57308 */ /* 0x000e220000000800 */
[C---:B--2---:R-:W-:Y:S01]  /*5590*/  FADD.FTZ R176, R196.reuse, R3 ;  /* 0x00000003c4b07221 */ /* 0x044fe20000010000 */
[----:B------:R-:W-:-:S06]  /*55a0*/  F2FP.BF16.F32.PACK_AB R165, R196, R195 ;  /* 0x000000c3c4a5723e */ /* 0x000fcc00000010ff */
        /* <DEDUP_REMOVED lines=10> */
[----:B0-----:R-:W-:Y:S01]  /*5650*/  FADD.FTZ R4, R188, R159 ;  /* 0x0000009fbc047221 */ /* 0x001fe20000010000 */
[----:B------:R-:W-:-:S06]  /*5660*/  F2FP.BF16.F32.PACK_AB R159, R14, R13 ;  /* 0x0000000d0e9f723e */ /* 0x000fcc00000010ff */
[----:B------:R-:W0:Y:S01]  /*5670*/  MUFU.EX2 R205, R205 ;  /* 0x000000cd00cd7308 */ /* 0x000e220000000800 */
[----:B--2---:R-:W-:-:S07]  /*5680*/  FADD.FTZ R176, R204, R3 ;  /* 0x00000003ccb07221 */ /* 0x004fce0000010000 */
[----:B------:R-:W2:Y:S01]  /*5690*/  MUFU.EX2 R189, R189 ;  /* 0x000000bd00bd7308 */ /* 0x000ea20000000800 */
[C---:B---3--:R-:W-:Y:S01]  /*56a0*/  FADD.FTZ R4, R191.reuse, R4 ;  /* 0x00000004bf047221 */ /* 0x048fe20000010000 */
[----:B------:R-:W-:-:S06]  /*56b0*/  F2FP.BF16.F32.PACK_AB R172, R191, R188 ;  /* 0x000000bcbfac723e */ /* 0x000fcc00000010ff */
[----:B------:R-:W3:Y:S01]  /*56c0*/  MUFU.EX2 R206, R206 ;  /* 0x000000ce00ce7308 */ /* 0x000ee20000000800 */
[----:B0-----:R-:W-:-:S07]  /*56d0*/  FADD.FTZ R3, R205, R176 ;  /* 0x000000b0cd037221 */ /* 0x001fce0000010000 */
[----:B------:R-:W0:Y:S01]  /*56e0*/  MUFU.EX2 R207, R207 ;  /* 0x000000cf00cf7308 */ /* 0x000e220000000800 */
[----:B--2---:R-:W-:Y:S01]  /*56f0*/  FADD.FTZ R15, R189, R4 ;  /* 0x00000004bd0f7221 */ /* 0x004fe20000010000 */
[----:B------:R-:W-:-:S03]  /*5700*/  F2FP.BF16.F32.PACK_AB R174, R6, R189 ;  /* 0x000000bd06ae723e */ /* 0x000fc600000010ff */
[----:B------:R-:W-:-:S03]  /*5710*/  FADD.FTZ R4, R6, R15 ;  /* 0x0000000f06047221 */ /* 0x000fc60000010000 */
[----:B------:R2:W4:Y:S01]  /*5720*/  MUFU.EX2 R183, R167 ;  /* 0x000000a700b77308 */ /* 0x0005220000000800 */
[----:B---3--:R-:W-:-:S07]  /*5730*/  FADD.FTZ R176, R206, R3 ;  /* 0x00000003ceb07221 */ /* 0x008fce0000010000 */
[----:B------:R3:W5:Y:S01]  /*5740*/  MUFU.EX2 R20, R168 ;  /* 0x000000a800147308 */ /* 0x0007620000000800 */
[C---:B0-----:R-:W-:Y:S01]  /*5750*/  FADD.FTZ R176, R207.reuse, R176 ;  /* 0x000000b0cfb07221 */ /* 0x041fe20000010000 */
[----:B--2---:R-:W-:Y:S02]  /*5760*/  F2FP.BF16.F32.PACK_AB R167, R198, R197 ;  /* 0x000000c5c6a7723e */ /* 0x004fe400000010ff */
[----:B------:R-:W-:-:S04]  /*5770*/  F2FP.BF16.F32.PACK_AB R171, R207, R206 ;  /* 0x000000cecfab723e */ /* 0x000fc800000010ff */
[----:B------:R0:W2:Y:S01]  /*5780*/  MUFU.EX2 R175, R169 ;  /* 0x000000a900af7308 */ /* 0x0000a20000000800 */
[----:B----4-:R-:W-:Y:S01]  /*5790*/  FADD.FTZ R3, R183, R176 ;  /* 0x000000b0b7037221 */ /* 0x010fe20000010000 */
[----:B---3--:R-:W-:-:S06]  /*57a0*/  F2FP.BF16.F32.PACK_AB R168, R187, R182 ;  /* 0x000000b6bba8723e */ /* 0x008fcc00000010ff */
[----:B------:R3:W4:Y:S01]  /*57b0*/  MUFU.EX2 R6, R155 ;  /* 0x0000009b00067308 */ /* 0x0007220000000800 */
[----:B0-----:R-:W-:Y:S02]  /*57c0*/  F2FP.BF16.F32.PACK_AB R169, R205, R204 ;  /* 0x000000cccda9723e */ /* 0x001fe400000010ff */
[----:B-----5:R-:W-:Y:S02]  /*57d0*/  F2FP.BF16.F32.PACK_AB R173, R20, R183 ;  /* 0x000000b714ad723e */ /* 0x020fe400000010ff */
[----:B---3--:R-:W-:Y:S01]  /*57e0*/  F2FP.BF16.F32.PACK_AB R155, R10, R9 ;  /* 0x000000090a9b723e */ /* 0x008fe200000010ff */
[----:B------:R-:W-:-:S04]  /*57f0*/  FADD.FTZ R10, R20, R3 ;  /* 0x00000003140a7221 */ /* 0x000fc80000010000 */
[----:B--2---:R-:W-:Y:S01]  /*5800*/  FADD.FTZ R3, R175, R10 ;  /* 0x0000000aaf037221 */ /* 0x004fe20000010000 */
[----:B----4-:R-:W-:-:S03]  /*5810*/  F2FP.BF16.F32.PACK_AB R175, R6, R175 ;  /* 0x000000af06af723e */ /* 0x010fc600000010ff */
[----:B------:R-:W-:Y:S01]  /*5820*/  FADD.FTZ R3, R6, R3 ;  /* 0x0000000306037221 */ /* 0x000fe20000010000 */
[----:B-1----:R-:W-:Y:S06]  /*5830*/  @!P0 BRA `(.L_x_258) ;  /* 0x0000000000048947 */ /* 0x002fec0003800000 */
[----:B------:R-:W-:Y:S01]  /*5840*/  BPT.TRAP 0x1 ;  /* 0x000000040000795c */ /* 0x000fe20000300000 */
.L_x_258:
[----:B------:R-:W-:-:S04]  /*5850*/  IMAD.U32 R5, RZ, RZ, UR25 ;  /* 0x00000019ff057e24 */ /* 0x000fc8000f8e00ff */
[----:B------:R0:W1:Y:S01]  /*5860*/  SYNCS.PHASECHK.TRANS64.TRYWAIT P3, [UR23+0x22850], R5 ;  /* 0x02285005ff0075a7 */ /* 0x0000620008060157 */
[----:B------:R-:W-:Y:S05]  /*5870*/  @!P0 BRA `(.L_x_259) ;  /* 0x0000000000048947 */ /* 0x000fea0003800000 */
[----:B------:R-:W-:Y:S01]  /*5880*/  BPT.TRAP 0x1 ;  /* 0x000000040000795c */ /* 0x000fe20000300000 */
.L_x_259:
[----:B-1----:R-:W-:Y:S05]  /*5890*/  @P3 BRA `(.L_x_260) ;  /* 0x00000000000c3947 */ /* 0x002fea0003800000 */
[----:B0-----:R-:W-:-:S04]  /*58a0*/  IMAD.U32 R5, RZ, RZ, UR25 ;  /* 0x00000019ff057e24 */ /* 0x001fc8000f8e00ff */
[----:B------:R-:W0:Y:S02]  /*58b0*/  SYNCS.PHASECHK.TRANS64.TRYWAIT P3, [UR23+0x22850], R5 ;  /* 0x02285005ff0075a7 */ /* 0x000e240008060157 */
[----:B0-----:R-:W-:Y:S05]  /*58c0*/  @!P3 BRA `(.L_x_261) ;  /* 0x0000007c00f0b947 */ /* 0x001fea0003800000 */
.L_x_260:
[----:B0-----:R-:W-:Y:S01]  /*58d0*/  VIADD R5, R22, 0x8 ;  /* 0x0000000816057836 */ /* 0x001fe20000000000 */
[----:B------:R-:W-:Y:S01]  /*58e0*/  UIMAD UR11, UR37, 0xc00, UR21 ;  /* 0x00000c00250b78a4 */ /* 0x000fe2000f8e0215 */
[----:B------:R-:W-:Y:S01]  /*58f0*/  @!P1 IADD3 R199, R199, 0x22860, RZ ;  /* 0x00022860c7c79810 */ /* 0x000fe20007ffe0ff */
[----:B------:R-:W-:Y:S01]  /*5900*/  UMOV UR7, 0x40000040 ;  /* 0x4000004000077882 */ /* 0x000fe20000000000 */
[----:B------:R-:W-:Y:S01]  /*5910*/  IMAD.MOV.U32 R6, RZ, RZ, R7 ;  /* 0x000000ffff067224 */ /* 0x000fe200078e0007 */
[----:B------:R0:W-:Y:S01]  /*5920*/  BAR.SYNC.DEFER_BLOCKING R5, 0x100 ;  /* 0x000400050000751d */ /* 0x0001e20000010000 */
[----:B------:R-:W-:Y:S01]  /*5930*/  @!P1 PRMT R199, RZ, 0x654, R199 ;  /* 0x00000654ffc79816 */ /* 0x000fe200000000c7 */
[----:B------:R-:W-:-:S04]  /*5940*/  IMAD.MOV.U32 R15, RZ, RZ, R0 ;  /* 0x000000ffff0f7224 */ /* 0x000fc800078e0000 */
[----:B------:R-:W-:Y:S01]  /*5950*/  UMOV UR6, UR11 ;  /* 0x0000000b00067c82 */ /* 0x000fe20008000000 */
        /* <DEDUP_REMOVED lines=35> */
.L_x_253:
[----:B0--3--:R-:W0:Y:S01]  /*5b90*/  SHFL.BFLY PT, R5, R4, 0x2, 0x1f ;  /* 0x0c401f0004057f89 */ /* 0x009e2200000e0000 */
[----:B------:R-:W-:Y:S01]  /*5ba0*/  CS2R R20, SRZ ;  /* 0x0000000000147805 */ /* 0x000fe2000001ff00 */
[----:B------:R-:W-:Y:S01]  /*5bb0*/  UIADD3 UR37, UR37, 0x1, URZ ;  /* 0x0000000125257890 */ /* 0x000fe2000fffe03f */
[----:B------:R1:W-:Y:S06]  /*5bc0*/  BAR.ARV R8, 0x100 ;  /* 0x000400080000751d */ /* 0x0003ec0000002000 */
[----:B------:R-:W-:Y:S02]  /*5bd0*/  UISETP.NE.AND UP0, UPT, UR37, 0x2, UPT ;  /* 0x000000022500788c */ /* 0x000fe4000bf05270 */
[----:B------:R-:W-:Y:S06]  /*5be0*/  BAR.ARV 0x8, 0x120 ;  /* 0x0204800000007b1d */ /* 0x000fec0000002000 */
[----:B------:R-:W-:Y:S01]  /*5bf0*/  USEL UR4, URZ, 0x1, UP0 ;  /* 0x000000013f047887 */ /* 0x000fe20008000000 */
[----:B------:R-:W-:Y:S01]  /*5c00*/  PLOP3.LUT P0, PT, PT, PT, PT, 0x8, 0x0 ;  /* 0x000000000000781c */ /* 0x000fe20003f0e170 */
[----:B------:R-:W2:Y:S01]  /*5c10*/  SHFL.BFLY PT, R10, R3, 0x2, 0x1f ;  /* 0x0c401f00030a7f89 */ /* 0x000ea200000e0000 */
[----:B------:R-:W-:-:S02]  /*5c20*/  UIADD3 UR39, UR39, 0x1, URZ ;  /* 0x0000000127277890 */ /* 0x000fc4000fffe03f */
[----:B------:R-:W-:Y:S01]  /*5c30*/  USEL UR37, UR37, URZ, UP0 ;  /* 0x0000003f25257287 */ /* 0x000fe20008000000 */
[----:B0-----:R-:W-:Y:S01]  /*5c40*/  FADD.FTZ R5, R5, R4 ;  /* 0x0000000405057221 */ /* 0x001fe20000010000 */
[----:B------:R-:W-:-:S04]  /*5c50*/  ULOP3.LUT UR38, UR38, UR4, URZ, 0x3c, !UPT ;  /* 0x0000000426267292 */ /* 0x000fc8000f8e3c3f */
[----:B------:R-:W0:Y:S01]  /*5c60*/  SHFL.BFLY PT, R6, R5, 0x1, 0x1f ;  /* 0x0c201f0005067f89 */ /* 0x000e2200000e0000 */
[----:B--2---:R-:W-:-:S05]  /*5c70*/  FADD.FTZ R10, R10, R3 ;  /* 0x000000030a0a7221 */ /* 0x004fca0000010000 */
[----:B------:R-:W2:Y:S01]  /*5c80*/  SHFL.BFLY PT, R9, R10, 0x1, 0x1f ;  /* 0x0c201f000a097f89 */ /* 0x000ea200000e0000 */
[----:B0-----:R-:W-:-:S05]  /*5c90*/  FADD.FTZ R152, R5, R6 ;  /* 0x0000000605987221 */ /* 0x001fca0000010000 */
[----:B------:R-:W-:-:S13]  /*5ca0*/  FSETP.NE.FTZ.AND P1, PT, R152, RZ, PT ;  /* 0x000000ff9800720b */ /* 0x000fda0003f35000 */
[----:B------:R-:W0:Y:S01]  /*5cb0*/  @P1 MUFU.RCP R21, R152 ;  /* 0x0000009800151308 */ /* 0x000e220000001000 */
[----:B--2---:R-:W-:-:S05]  /*5cc0*/  FADD.FTZ R153, R10, R9 ;  /* 0x000000090a997221 */ /* 0x004fca0000010000 */
[----:B------:R-:W-:Y:S01]  /*5cd0*/  FSETP.NE.FTZ.AND P2, PT, R153, RZ, PT ;  /* 0x000000ff9900720b */ /* 0x000fe20003f55000 */
[-C--:B0-----:R-:W-:Y:S01]  /*5ce0*/  FMUL.FTZ R9, R40, R21.reuse ;  /* 0x0000001528097220 */ /* 0x081fe20000410000 */
[-C--:B-1----:R-:W-:Y:S01]  /*5cf0*/  FMUL.FTZ R8, R41, R21.reuse ;  /* 0x0000001529087220 */ /* 0x082fe20000410000 */
[----:B------:R-:W-:Y:S01]  /*5d00*/  @P1 MUFU.LG2 R40, R152 ;  /* 0x0000009800281308 */ /* 0x000fe20000000c00 */
[-C--:B------:R-:W-:Y:S01]  /*5d10*/  FMUL.FTZ R5, R24, R21.reuse ;  /* 0x0000001518057220 */ /* 0x080fe20000410000 */
[-C--:B------:R-:W-:Y:S01]  /*5d20*/  FMUL.FTZ R6, R28, R21.reuse ;  /* 0x000000151c067220 */ /* 0x080fe20000410000 */
[-C--:B------:R-:W-:Y:S01]  /*5d30*/  FMUL.FTZ R4, R25, R21.reuse ;  /* 0x0000001519047220 */ /* 0x080fe20000410000 */
[-C--:B------:R-:W-:Y:S01]  /*5d40*/  FMUL.FTZ R29, R29, R21.reuse ;  /* 0x000000151d1d7220 */ /* 0x080fe20000410000 */
[-C--:B------:R-:W-:Y:S01]  /*5d50*/  FMUL.FTZ R32, R32, R21.reuse ;  /* 0x0000001520207220 */ /* 0x080fe20000410000 */
[-C--:B------:R-:W-:Y:S01]  /*5d60*/  FMUL.FTZ R33, R33, R21.reuse ;  /* 0x0000001521217220 */ /* 0x080fe20000410000 */
[----:B------:R-:W-:-:S03]  /*5d70*/  FMUL.FTZ R36, R36, R21 ;  /* 0x0000001524247220 */ /* 0x000fc60000410000 */
[----:B------:R-:W0:Y:S01]  /*5d80*/  @P2 MUFU.RCP R20, R153 ;  /* 0x0000009900142308 */ /* 0x000e220000001000 */
[-C--:B------:R-:W-:Y:S01]  /*5d90*/  FMUL.FTZ R37, R37, R21.reuse ;  /* 0x0000001525257220 */ /* 0x080fe20000410000 */
[-C--:B------:R-:W-:Y:S01]  /*5da0*/  FMUL.FTZ R11, R44, R21.reuse ;  /* 0x000000152c0b7220 */ /* 0x080fe20000410000 */
[-C--:B------:R-:W-:Y:S01]  /*5db0*/  FMUL.FTZ R10, R45, R21.reuse ;  /* 0x000000152d0a7220 */ /* 0x080fe20000410000 */
[-C--:B------:R-:W-:Y:S01]  /*5dc0*/  FMUL.FTZ R13, R48, R21.reuse ;  /* 0x00000015300d7220 */ /* 0x080fe20000410000 */
[-C--:B------:R-:W-:Y:S01]  /*5dd0*/  FMUL.FTZ R12, R49, R21.reuse ;  /* 0x00000015310c7220 */ /* 0x080fe20000410000 */
[-C--:B------:R-:W-:Y:S01]  /*5de0*/  FMUL.FTZ R15, R52, R21.reuse ;  /* 0x00000015340f7220 */ /* 0x080fe20000410000 */
[-C--:B------:R-:W-:Y:S01]  /*5df0*/  FMUL.FTZ R14, R53, R21.reuse ;  /* 0x00000015350e7220 */ /* 0x080fe20000410000 */
[----:B------:R-:W1:Y:S01]  /*5e00*/  @P2 MUFU.LG2 R41, R153 ;  /* 0x0000009900292308 */ /* 0x000e620000000c00 */
        /* <DEDUP_REMOVED lines=48> */
[----:B------:R-:W-:-:S02]  /*6110*/  IMAD.U32 R21, RZ, RZ, UR10 ;  /* 0x0000000aff157e24 */ /* 0x000fc4000f8e00ff */
[-C--:B0-----:R-:W-:Y:S01]  /*6120*/  FMUL.FTZ R174, R26, R20.reuse ;  /* 0x000000141aae7220 */ /* 0x081fe20000410000 */
[----:B------:R-:W-:Y:S02]  /*6130*/  IMAD.U32 R49, RZ, RZ, UR10 ;  /* 0x0000000aff317e24 */ /* 0x000fe4000f8e00ff */
[-C--:B------:R-:W-:Y:S01]  /*6140*/  FMUL.FTZ R26, R30, R20.reuse ;  /* 0x000000141e1a7220 */ /* 0x080fe20000410000 */
[----:B------:R-:W-:Y:S01]  /*6150*/  @P1 FMUL.FTZ R21, R21, 0.69314718246459960938 ;  /* 0x3f31721815151820 */ /* 0x000fe20000410000 */
[----:B------:R-:W-:Y:S01]  /*6160*/  @P1 FMUL.FTZ R40, R40, 0.69314718246459960938 ;  /* 0x3f31721828281820 */ /* 0x000fe20000410000 */
[----:B------:R-:W-:Y:S01]  /*6170*/  @P2 FMUL.FTZ R49, R49, 0.69314718246459960938 ;  /* 0x3f31721831312820 */ /* 0x000fe20000410000 */
[----:B-1----:R-:W-:Y:S01]  /*6180*/  @P2 FMUL.FTZ R30, R41, 0.69314718246459960938 ;  /* 0x3f317218291e2820 */ /* 0x002fe20000410000 */
[-C--:B------:R-:W-:Y:S01]  /*6190*/  FMUL.FTZ R161, R83, R20.reuse ;  /* 0x0000001453a17220 */ /* 0x080fe20000410000 */
[----:B------:R-:W-:Y:S01]  /*61a0*/  FMUL.FTZ R160, R87, R20 ;  /* 0x0000001457a07220 */ /* 0x000fe20000410000 */
[----:B------:R-:W-:-:S02]  /*61b0*/  IMAD.MOV.U32 R44, RZ, RZ, -0x800000 ;  /* 0xff800000ff2c7424 */ /* 0x000fc400078e00ff */
[-C--:B------:R-:W-:Y:S01]  /*61c0*/  FMUL.FTZ R83, R86, R20.reuse ;  /* 0x0000001456537220 */ /* 0x080fe20000410000 */
[----:B------:R-:W-:Y:S02]  /*61d0*/  IMAD.MOV.U32 R45, RZ, RZ, -0x800000 ;  /* 0xff800000ff2d7424 */ /* 0x000fe400078e00ff */
        /* <DEDUP_REMOVED lines=60> */
[----:B------:R-:W-:-:S07]  /*65a0*/  @P2 FFMA.FTZ R45, R49, R7, R30 ;  /* 0x00000007312d2223 */ /* 0x000fce000001001e */
.L_x_242:
[----:B------:R-:W0:Y:S01]  /*65b0*/  S2R R7, SR_CgaCtaId ;  /* 0x0000000000077919 */ /* 0x000e220000008800 */
[----:B------:R-:W-:Y:S01]  /*65c0*/  MOV R0, 0x400 ;  /* 0x0000040000007802 */ /* 0x000fe20000000f00 */
[----:B------:R-:W-:Y:S01]  /*65d0*/  BSSY B0, `(.L_x_263) ;  /* 0x00002a4000007945 */ /* 0x000fe20003800000 */
[----:B------:R-:W-:Y:S02]  /*65e0*/  BAR.SYNC.DEFER_BLOCKING 0x5, 0x120 ;  /* 0x0144800000007b1d */ /* 0x000fe40000010000 */
[----:B0-----:R-:W-:-:S05]  /*65f0*/  LEA R0, R7, R0, 0x18 ;  /* 0x0000000007007211 */ /* 0x001fca00078ec0ff */
[----:B------:R-:W0:Y:S02]  /*6600*/  LDS.128 R40, [R0+0x228d0] ;  /* 0x0228d00000287984 */ /* 0x000e240000000c00 */
[----:B0-----:R-:W-:Y:S01]  /*6610*/  R2UR UR5, R42 ;  /* 0x000000002a0572ca */ /* 0x001fe200000e0000 */
[----:B------:R-:W-:Y:S06]  /*6620*/  BAR.ARV 0x4, 0x120 ;  /* 0x0104800000007b1d */ /* 0x000fec0000002000 */
[----:B------:R-:W-:Y:S08]  /*6630*/  @P0 BRA `(.L_x_264) ;  /* 0x0000001c00700947 */ /* 0x000ff00003800000 */
[----:B------:R-:W0:Y:S01]  /*6640*/  S2R R7, SR_SWINHI ;  /* 0x0000000000077919 */ /* 0x000e220000002f00 */
[----:B------:R-:W-:Y:S01]  /*6650*/  F2FP.BF16.F32.PACK_AB R6, R29, R6 ;  /* 0x000000061d06723e */ /* 0x000fe200000010ff */
[----:B------:R-:W-:Y:S01]  /*6660*/  USHF.L.U32 UR8, UR46, 0x2, URZ ;  /* 0x000000022e087899 */ /* 0x000fe2000800063f */
[----:B------:R-:W-:Y:S01]  /*6670*/  F2FP.BF16.F32.PACK_AB R4, R4, R5 ;  /* 0x000000050404723e */ /* 0x000fe200000010ff */
[----:B------:R-:W-:Y:S01]  /*6680*/  BAR.SYNC.DEFER_BLOCKING 0x1, 0x100 ;  /* 0x0044000000007b1d */ /* 0x000fe20000010000 */
[----:B------:R-:W-:Y:S01]  /*6690*/  F2FP.BF16.F32.PACK_AB R5, R179, R174 ;  /* 0x000000aeb305723e */ /* 0x000fe200000010ff */
[----:B------:R-:W-:Y:S01]  /*66a0*/  USHF.L.U64.HI UR9, UR46, 0x2, UR45 ;  /* 0x000000022e097899 */ /* 0x000fe2000801022d */
[----:B------:R-:W-:Y:S02]  /*66b0*/  F2FP.BF16.F32.PACK_AB R8, R8, R9 ;  /* 0x000000090808723e */ /* 0x000fe400000010ff */
[----:B------:R-:W-:Y:S01]  /*66c0*/  F2FP.BF16.F32.PACK_AB R10, R10, R11 ;  /* 0x0000000b0a0a723e */ /* 0x000fe200000010ff */
[----:B------:R-:W-:Y:S01]  /*66d0*/  ULDC.64 UR6, c[0x0][0xbd8] ;  /* 0x0002f60000067ab9 */ /* 0x000fe20000000a00 */
[----:B------:R-:W-:Y:S01]  /*66e0*/  F2FP.BF16.F32.PACK_AB R9, R170, R159 ;  /* 0x0000009faa09723e */ /* 0x000fe200000010ff */
[----:B------:R-:W-:Y:S01]  /*66f0*/  UIADD3 UR4, UP1, UR8, UR6, URZ ;  /* 0x0000000608047290 */ /* 0x000fe2000ff3e03f */
[----:B------:R-:W-:Y:S01]  /*6700*/  F2FP.BF16.F32.PACK_AB R11, R171, R158 ;  /* 0x0000009eab0b723e */ /* 0x000fe200000010ff */
[----:B------:R-:W-:Y:S01]  /*6710*/  UISETP.NE.U32.AND UP0, UPT, UR6, URZ, UPT ;  /* 0x0000003f0600728c */ /* 0x000fe2000bf05070 */
[----:B------:R-:W-:Y:S01]  /*6720*/  F2FP.BF16.F32.PACK_AB R12, R12, R13 ;  /* 0x0000000d0c0c723e */ /* 0x000fe200000010ff */
[----:B------:R-:W-:Y:S01]  /*6730*/  UIADD3.X UR6, UR9, UR7, URZ, UP1, !UPT ;  /* 0x0000000709067290 */ /* 0x000fe20008ffe43f */
[----:B------:R-:W-:Y:S01]  /*6740*/  F2FP.BF16.F32.PACK_AB R14, R14, R15 ;  /* 0x0000000f0e0e723e */ /* 0x000fe200000010ff */
[----:B------:R-:W-:Y:S01]  /*6750*/  UISETP.NE.AND.EX UP0, UPT, UR7, URZ, UPT, UP0 ;  /* 0x0000003f0700728c */ /* 0x000fe2000bf05300 */
[----:B------:R-:W-:-:S02]  /*6760*/  F2FP.BF16.F32.PACK_AB R13, R168, R157 ;  /* 0x0000009da80d723e */ /* 0x000fc400000010ff */
[----:B------:R-:W-:Y:S02]  /*6770*/  F2FP.BF16.F32.PACK_AB R15, R169, R156 ;  /* 0x0000009ca90f723e */ /* 0x000fe400000010ff */
[----:B------:R-:W-:Y:S02]  /*6780*/  F2FP.BF16.F32.PACK_AB R24, R57, R24 ;  /* 0x000000183918723e */ /* 0x000fe400000010ff */
[----:B------:R-:W-:Y:S02]  /*6790*/  F2FP.BF16.F32.PACK_AB R25, R166, R25 ;  /* 0x00000019a619723e */ /* 0x000fe400000010ff */
[----:B------:R-:W-:Y:S02]  /*67a0*/  F2FP.BF16.F32.PACK_AB R28, R28, R3 ;  /* 0x000000031c1c723e */ /* 0x000fe400000010ff */
[----:B------:R-:W-:Y:S02]  /*67b0*/  F2FP.BF16.F32.PACK_AB R72, R73, R72 ;  /* 0x000000484948723e */ /* 0x000fe400000010ff */
[----:B------:R-:W-:-:S02]  /*67c0*/  F2FP.BF16.F32.PACK_AB R80, R81, R80 ;  /* 0x000000505150723e */ /* 0x000fc400000010ff */
[----:B------:R-:W-:Y:S02]  /*67d0*/  MOV R20, R0 ;  /* 0x0000000000147202 */ /* 0x000fe40000000f00 */
[----:B0-----:R-:W-:Y:S02]  /*67e0*/  MOV R21, R7 ;  /* 0x0000000700157202 */ /* 0x001fe40000000f00 */
[----:B------:R-:W-:Y:S02]  /*67f0*/  F2FP.BF16.F32.PACK_AB R73, R165, R152 ;  /* 0x00000098a549723e */ /* 0x000fe400000010ff */
[----:B------:R-:W-:Y:S01]  /*6800*/  F2FP.BF16.F32.PACK_AB R81, R161, R82 ;  /* 0x00000052a151723e */ /* 0x000fe200000010ff */
[----:B------:R-:W-:Y:S01]  /*6810*/  IMAD.WIDE R78, R202, 0x2, R20 ;  /* 0x00000002ca4e7825 */ /* 0x000fe200078e0214 */
[----:B------:R-:W-:Y:S02]  /*6820*/  F2FP.BF16.F32.PACK_AB R88, R89, R88 ;  /* 0x000000585958723e */ /* 0x000fe400000010ff */
[----:B------:R-:W-:-:S02]  /*6830*/  F2FP.BF16.F32.PACK_AB R82, R85, R84 ;  /* 0x000000545552723e */ /* 0x000fc400000010ff */
[C---:B------:R-:W-:Y:S02]  /*6840*/  IADD3 R30, P1, R78.reuse, 0x20, RZ ;  /* 0x000000204e1e7810 */ /* 0x040fe40007f3e0ff */
[C---:B------:R-:W-:Y:S02]  /*6850*/  LOP3.LUT R7, R78.reuse, 0x380, RZ, 0xc0, !PT ;  /* 0x000003804e077812 */ /* 0x040fe400078ec0ff */
[C---:B------:R-:W-:Y:S01]  /*6860*/  IADD3 R95, P0, R78.reuse, 0x40, RZ ;  /* 0x000000404e5f7810 */ /* 0x040fe20007f1e0ff */
[--C-:B------:R-:W-:Y:S01]  /*6870*/  IMAD.X R31, RZ, RZ, R79.reuse, P1 ;  /* 0x000000ffff1f7224 */ /* 0x100fe200008e064f */
[C---:B------:R-:W-:Y:S02]  /*6880*/  IADD3 R181, P4, R78.reuse, 0x60, RZ ;  /* 0x000000604eb57810 */ /* 0x040fe40007f9e0ff */
[C---:B------:R-:W-:Y:S01]  /*6890*/  IADD3 R183, P3, R78.reuse, 0x4000, RZ ;  /* 0x000040004eb77810 */ /* 0x040fe20007f7e0ff */
[--C-:B------:R-:W-:Y:S01]  /*68a0*/  IMAD.X R35, RZ, RZ, R79.reuse, P0 ;  /* 0x000000ffff237224 */ /* 0x100fe200000e064f */
        /* <DEDUP_REMOVED lines=8> */
[----:B------:R-:W-:Y:S01]  /*6930*/  SHF.R.U64 R7, R7, 0x3, RZ ;  /* 0x0000000307077819 */ /* 0x000fe200000012ff */
[--C-:B------:R-:W-:Y:S01]  /*6940*/  IMAD.X R53, RZ, RZ, R79.reuse, P2 ;  /* 0x000000ffff357224 */ /* 0x100fe200010e064f */
[C---:B------:R-:W-:Y:S01]  /*6950*/  IADD3 R58, P0, R78.reuse, 0x8020, RZ ;  /* 0x000080204e3a7810 */ /* 0x040fe20007f1e0ff */
[----:B------:R-:W-:Y:S01]  /*6960*/  IMAD.X R55, RZ, RZ, R79, P1 ;  /* 0x000000ffff377224 */ /* 0x000fe200008e064f */
[----:B------:R-:W-:-:S02]  /*6970*/  IADD3 R191, P4, R78, 0x8040, RZ ;  /* 0x000080404ebf7810 */ /* 0x000fc40007f9e0ff */
[C---:B------:R-:W-:Y:S02]  /*6980*/  IADD3 R193, P3, R78.reuse, 0x8060, RZ ;  /* 0x000080604ec17810 */ /* 0x040fe40007f7e0ff */
[C---:B------:R-:W-:Y:S01]  /*6990*/  IADD3 R195, P6, R78.reuse, 0xc000, RZ ;  /* 0x0000c0004ec37810 */ /* 0x040fe20007fde0ff */
[--C-:B------:R-:W-:Y:S01]  /*69a0*/  IMAD.X R63, RZ, RZ, R79.reuse, P4 ;  /* 0x000000ffff3f7224 */ /* 0x100fe200020e064f */
[C---:B------:R-:W-:Y:S01]  /*69b0*/  IADD3 R70, P5, R78.reuse, 0xc020, RZ ;  /* 0x0000c0204e467810 */ /* 0x040fe20007fbe0ff */
[--C-:B------:R-:W-:Y:S01]  /*69c0*/  IMAD.X R65, RZ, RZ, R79.reuse, P3 ;  /* 0x000000ffff417224 */ /* 0x100fe200018e064f */
[C---:B------:R-:W-:Y:S01]  /*69d0*/  IADD3 R197, P2, R78.reuse, 0xc040, RZ ;  /* 0x0000c0404ec57810 */ /* 0x040fe20007f5e0ff */
[--C-:B------:R-:W-:Y:S01]  /*69e0*/  IMAD.X R67, RZ, RZ, R79.reuse, P6 ;  /* 0x000000ffff437224 */ /* 0x100fe200030e064f */
[----:B------:R-:W-:Y:S01]  /*69f0*/  IADD3 R199, P1, R78, 0xc060, RZ ;  /* 0x0000c0604ec77810 */ /* 0x000fe20007f3e0ff */
[--C-:B------:R-:W-:Y:S01]  /*6a00*/  IMAD.X R71, RZ, RZ, R79.reuse, P5 ;  /* 0x000000ffff477224 */ /* 0x100fe200028e064f */
[----:B------:R-:W-:Y:S01]  /*6a10*/  LOP3.LUT R78, R7, R78, RZ, 0x3c, !PT ;  /* 0x0000004e074e7212 */ /* 0x000fe200078e3cff */
[--C-:B------:R-:W-:Y:S01]  /*6a20*/  IMAD.X R75, RZ, RZ, R79.reuse, P2 ;  /* 0x000000ffff4b7224 */ /* 0x100fe200010e064f */
[----:B------:R-:W-:Y:S01]  /*6a30*/  LOP3.LUT R7, R30, 0x380, RZ, 0xc0, !PT ;  /* 0x000003801e077812 */ /* 0x000fe200078ec0ff */
[----:B------:R-:W-:Y:S01]  /*6a40*/  IMAD.X R27, RZ, RZ, R79, P1 ;  /* 0x000000ffff1b7224 */ /* 0x000fe200008e064f */
[----:B------:R-:W-:-:S02]  /*6a50*/  LOP3.LUT R40, R183, 0x380, RZ, 0xc0, !PT ;  /* 0x00000380b7287812 */ /* 0x000fc400078ec0ff */
[----:B------:R-:W-:Y:S02]  /*6a60*/  SHF.R.U64 R7, R7, 0x3, RZ ;  /* 0x0000000307077819 */ /* 0x000fe400000012ff */
[----:B------:R-:W-:Y:S02]  /*6a70*/  SHF.R.U64 R40, R40, 0x3, RZ ;  /* 0x0000000328287819 */ /* 0x000fe400000012ff */
[----:B------:R-:W-:Y:S02]  /*6a80*/  LOP3.LUT R30, R7, R30, RZ, 0x3c, !PT ;  /* 0x0000001e071e7212 */ /* 0x000fe400078e3cff */
[----:B------:R-:W-:Y:S02]  /*6a90*/  LOP3.LUT R7, R42, 0x380, RZ, 0xc0, !PT ;  /* 0x000003802a077812 */ /* 0x000fe400078ec0ff */
[----:B------:R-:W-:Y:S02]  /*6aa0*/  LOP3.LUT R46, R40, R183, RZ, 0x3c, !PT ;  /* 0x000000b7282e7212 */ /* 0x000fe400078e3cff */
[----:B------:R-:W-:-:S02]  /*6ab0*/  LOP3.LUT R40, R185, 0x380, RZ, 0xc0, !PT ;  /* 0x00000380b9287812 */ /* 0x000fc400078ec0ff */
[----:B------:R-:W-:Y:S02]  /*6ac0*/  SHF.R.U64 R7, R7, 0x3, RZ ;  /* 0x0000000307077819 */ /* 0x000fe400000012ff */
[----:B------:R-:W-:Y:S02]  /*6ad0*/  SHF.R.U64 R40, R40, 0x3, RZ ;  /* 0x0000000328287819 */ /* 0x000fe400000012ff */
[----:B------:R-:W-:Y:S02]  /*6ae0*/  LOP3.LUT R48, R7, R42, RZ, 0x3c, !PT ;  /* 0x0000002a07307212 */ /* 0x000fe400078e3cff */
[----:B------:R-:W-:Y:S02]  /*6af0*/  LOP3.LUT R7, R58, 0x380, RZ, 0xc0, !PT ;  /* 0x000003803a077812 */ /* 0x000fe400078ec0ff */
[----:B------:R-:W-:Y:S02]  /*6b00*/  LOP3.LUT R50, R40, R185, RZ, 0x3c, !PT ;  /* 0x000000b928327212 */ /* 0x000fe400078e3cff */
[----:B------:R-:W-:-:S02]  /*6b10*/  LOP3.LUT R42, R193, 0x380, RZ, 0xc0, !PT ;  /* 0x00000380c12a7812 */ /* 0x000fc400078ec0ff */
[----:B------:R-:W-:Y:S02]  /*6b20*/  LOP3.LUT R40, R191, 0x380, RZ, 0xc0, !PT ;  /* 0x00000380bf287812 */ /* 0x000fe400078ec0ff */
[----:B------:R-:W-:Y:S02]  /*6b30*/  SHF.R.U64 R7, R7, 0x3, RZ ;  /* 0x0000000307077819 */ /* 0x000fe400000012ff */
[----:B------:R-:W-:Y:S02]  /*6b40*/  SHF.R.U64 R42, R42, 0x3, RZ ;  /* 0x000000032a2a7819 */ /* 0x000fe400000012ff */
[----:B------:R-:W-:Y:S02]  /*6b50*/  SHF.R.U64 R40, R40, 0x3, RZ ;  /* 0x0000000328287819 */ /* 0x000fe400000012ff */
[----:B------:R-:W-:Y:S02]  /*6b60*/  LOP3.LUT R58, R7, R58, RZ, 0x3c, !PT ;  /* 0x0000003a073a7212 */ /* 0x000fe400078e3cff */
[----:B------:R-:W-:-:S02]  /*6b70*/  LOP3.LUT R34, R95, 0x380, RZ, 0xc0, !PT ;  /* 0x000003805f227812 */ /* 0x000fc400078ec0ff */
[----:B------:R-:W-:Y:S02]  /*6b80*/  LOP3.LUT R64, R42, R193, RZ, 0x3c, !PT ;  /* 0x000000c12a407212 */ /* 0x000fe400078e3cff */
[----:B------:R-:W-:Y:S02]  /*6b90*/  LOP3.LUT R7, R70, 0x380, RZ, 0xc0, !PT ;  /* 0x0000038046077812 */ /* 0x000fe400078ec0ff */
[----:B------:R-:W-:Y:S02]  /*6ba0*/  LOP3.LUT R38, R181, 0x380, RZ, 0xc0, !PT ;  /* 0x00000380b5267812 */ /* 0x000fe400078ec0ff */
[----:B------:R-:W-:Y:S02]  /*6bb0*/  LOP3.LUT R62, R40, R191, RZ, 0x3c, !PT ;  /* 0x000000bf283e7212 */ /* 0x000fe400078e3cff */
[----:B------:R-:W-:Y:S02]  /*6bc0*/  LOP3.LUT R42, R199, 0x380, RZ, 0xc0, !PT ;  /* 0x00000380c72a7812 */ /* 0x000fe400078ec0ff */
[----:B------:R-:W-:-:S02]  /*6bd0*/  LOP3.LUT R40, R197, 0x380, RZ, 0xc0, !PT ;  /* 0x00000380c5287812 */ /* 0x000fc400078ec0ff */
[----:B------:R-:W-:Y:S02]  /*6be0*/  SHF.R.U64 R34, R34, 0x3, RZ ;  /* 0x0000000322227819 */ /* 0x000fe400000012ff */
[----:B------:R-:W-:Y:S02]  /*6bf0*/  SHF.R.U64 R29, R7, 0x3, RZ ;  /* 0x00000003071d7819 */ /* 0x000fe400000012ff */
[----:B------:R-:W-:Y:S02]  /*6c00*/  SHF.R.U64 R38, R38, 0x3, RZ ;  /* 0x0000000326267819 */ /* 0x000fe400000012ff */
[----:B------:R-:W-:Y:S02]  /*6c10*/  LOP3.LUT R52, R187, 0x380, RZ, 0xc0, !PT ;  /* 0x00000380bb347812 */ /* 0x000fe400078ec0ff */
[----:B------:R-:W-:Y:S02]  /*6c20*/  MOV R78, R78 ;  /* 0x0000004e004e7202 */ /* 0x000fe40000000f00 */
[----:B------:R-:W-:-:S02]  /*6c30*/  SHF.R.U64 R42, R42, 0x3, RZ ;  /* 0x000000032a2a7819 */ /* 0x000fc400000012ff */
[----:B------:R-:W-:Y:S02]  /*6c40*/  F2FP.BF16.F32.PACK_AB R7, R177, R26 ;  /* 0x0000001ab107723e */ /* 0x000fe400000010ff */
[----:B------:R-:W-:Y:S02]  /*6c50*/  LOP3.LUT R54, R189, 0x380, RZ, 0xc0, !PT ;  /* 0x00000380bd367812 */ /* 0x000fe400078ec0ff */
[----:B------:R-:W-:Y:S01]  /*6c60*/  SHF.R.U64 R40, R40, 0x3, RZ ;  /* 0x0000000328287819 */ /* 0x000fe200000012ff */
[----:B------:R0:W-:Y:S01]  /*6c70*/  STSM.16.M88.4 [R78], R4 ;  /* 0x000000044e007844 */ /* 0x0001e20000000200 */
[----:B------:R-:W-:Y:S02]  /*6c80*/  LOP3.LUT R34, R34, R95, RZ, 0x3c, !PT ;  /* 0x0000005f22227212 */ /* 0x000fe400078e3cff */
[----:B------:R-:W-:Y:S02]  /*6c90*/  LOP3.LUT R38, R38, R181, RZ, 0x3c, !PT ;  /* 0x000000b526267212 */ /* 0x000fe400078e3cff */
[----:B------:R-:W-:-:S02]  /*6ca0*/  SHF.R.U64 R52, R52, 0x3, RZ ;  /* 0x0000000334347819 */ /* 0x000fc400000012ff */
[----:B------:R-:W-:Y:S02]  /*6cb0*/  LOP3.LUT R26, R42, R199, RZ, 0x3c, !PT ;  /* 0x000000c72a1a7212 */ /* 0x000fe400078e3cff */
[----:B------:R-:W-:Y:S02]  /*6cc0*/  SHF.R.U64 R54, R54, 0x3, RZ ;  /* 0x0000000336367819 */ /* 0x000fe400000012ff */
[----:B------:R-:W-:Y:S02]  /*6cd0*/  LOP3.LUT R66, R195, 0x380, RZ, 0xc0, !PT ;  /* 0x00000380c3427812 */ /* 0x000fe400078ec0ff */
[----:B------:R-:W-:Y:S02]  /*6ce0*/  LOP3.LUT R74, R40, R197, RZ, 0x3c, !PT ;  /* 0x000000c5284a7212 */ /* 0x000fe400078e3cff */
[----:B------:R-:W-:Y:S02]  /*6cf0*/  MOV R40, R30 ;  /* 0x0000001e00287202 */ /* 0x000fe40000000f00 */
[----:B0-----:R-:W-:-:S02]  /*6d00*/  F2FP.BF16.F32.PACK_AB R4, R33, R32 ;  /* 0x000000202104723e */ /* 0x001fc400000010ff */
[----:B------:R-:W-:Y:S02]  /*6d10*/  F2FP.BF16.F32.PACK_AB R5, R176, R173 ;  /* 0x000000adb005723e */ /* 0x000fe400000010ff */
[----:B------:R-:W-:Y:S02]  /*6d20*/  F2FP.BF16.F32.PACK_AB R6, R37, R36 ;  /* 0x000000242506723e */ /* 0x000fe400000010ff */
[----:B------:R-:W-:Y:S02]  /*6d30*/  F2FP.BF16.F32.PACK_AB R7, R175, R172 ;  /* 0x000000acaf07723e */ /* 0x000fe400000010ff */
[----:B------:R-:W-:Y:S02]  /*6d40*/  MOV R35, R34 ;  /* 0x0000002200237202 */ /* 0x000fe40000000f00 */
[----:B------:R-:W-:Y:S01]  /*6d50*/  LOP3.LUT R52, R52, R187, RZ, 0x3c, !PT ;  /* 0x000000bb34347212 */ /* 0x000fe200078e3cff */
[----:B------:R0:W-:Y:S01]  /*6d60*/  STSM.16.M88.4 [R40], R4 ;  /* 0x0000000428007844 */ /* 0x0001e20000000200 */
[----:B------:R-:W-:-:S02]  /*6d70*/  MOV R38, R38 ;  /* 0x0000002600267202 */ /* 0x000fc40000000f00 */
[----:B------:R-:W-:Y:S01]  /*6d80*/  MOV R32, R26 ;  /* 0x0000001a00207202 */ /* 0x000fe20000000f00 */
[----:B------:R-:W-:Y:S01]  /*6d90*/  STSM.16.M88.4 [R35], R8 ;  /* 0x0000000823007844 */ /* 0x000fe20000000200 */
[----:B------:R-:W-:Y:S02]  /*6da0*/  LOP3.LUT R54, R54, R189, RZ, 0x3c, !PT ;  /* 0x000000bd36367212 */ /* 0x000fe400078e3cff */
[----:B------:R-:W-:Y:S01]  /*6db0*/  SHF.R.U64 R66, R66, 0x3, RZ ;  /* 0x0000000342427819 */ /* 0x000fe200000012ff */
[----:B------:R-:W-:Y:S01]  /*6dc0*/  STSM.16.M88.4 [R38], R12 ;  /* 0x0000000c26007844 */ /* 0x000fe20000000200 */
[----:B------:R-:W-:Y:S02]  /*6dd0*/  LOP3.LUT R70, R29, R70, RZ, 0x3c, !PT ;  /* 0x000000461d467212 */ /* 0x000fe400078e3cff */
[----:B------:R-:W-:Y:S02]  /*6de0*/  MOV R46, R46 ;  /* 0x0000002e002e7202 */ /* 0x000fe40000000f00 */
[----:B------:R-:W-:-:S02]  /*6df0*/  F2FP.BF16.F32.PACK_AB R26, R61, R60 ;  /* 0x0000003c3d1a723e */ /* 0x000fc400000010ff */
[----:B------:R-:W-:Y:S01]  /*6e00*/  F2FP.BF16.F32.PACK_AB R27, R164, R155 ;  /* 0x0000009ba41b723e */ /* 0x000fe200000010ff */
[----:B0-----:R-:W-:Y:S01]  /*6e10*/  IMAD.U32 R5, RZ, RZ, UR6 ;  /* 0x00000006ff057e24 */ /* 0x001fe2000f8e00ff */
[----:B------:R-:W-:Y:S01]  /*6e20*/  IADD3.X R59, RZ, R79, RZ, P0, !PT ;  /* 0x0000004fff3b7210 */ /* 0x000fe200007fe4ff */
[----:B------:R-:W-:Y:S01]  /*6e30*/  ULDC.64 UR6, c[0x0][0xbe0] ;  /* 0x0002f80000067ab9 */ /* 0x000fe20000000a00 */
[----:B------:R-:W-:Y:S01]  /*6e40*/  MOV R48, R48 ;  /* 0x0000003000307202 */ /* 0x000fe20000000f00 */
[----:B------:R-:W-:Y:S01]  /*6e50*/  STSM.16.M88.4 [R46], R24 ;  /* 0x000000182e007844 */ /* 0x000fe20000000200 */
[----:B------:R-:W-:Y:S01]  /*6e60*/  MOV R34, R74 ;  /* 0x0000004a00227202 */ /* 0x000fe20000000f00 */
[----:B------:R-:W-:Y:S01]  /*6e70*/  IMAD.U32 R4, RZ, RZ, UR4 ;  /* 0x00000004ff047e24 */ /* 0x000fe2000f8e00ff */
[----:B------:R-:W-:Y:S02]  /*6e80*/  F2FP.BF16.F32.PACK_AB R29, R167, R154 ;  /* 0x0000009aa71d723e */ /* 0x000fe400000010ff */
[----:B------:R-:W-:-:S02]  /*6e90*/  F2FP.BF16.F32.PACK_AB R30, R69, R68 ;  /* 0x00000044451e723e */ /* 0x000fc400000010ff */
[----:B------:R-:W-:Y:S02]  /*6ea0*/  F2FP.BF16.F32.PACK_AB R31, R162, R153 ;  /* 0x00000099a21f723e */ /* 0x000fe400000010ff */
[----:B------:R-:W-:Y:S02]  /*6eb0*/  MOV R50, R50 ;  /* 0x0000003200327202 */ /* 0x000fe40000000f00 */
[----:B------:R-:W-:Y:S01]  /*6ec0*/  F2FP.BF16.F32.PACK_AB R74, R77, R76 ;  /* 0x0000004c4d4a723e */ /* 0x000fe200000010ff */
[----:B------:R-:W-:Y:S01]  /*6ed0*/  STSM.16.M88.4 [R48], R28 ;  /* 0x0000001c30007844 */ /* 0x000fe20000000200 */
[----:B------:R-:W-:Y:S02]  /*6ee0*/  F2FP.BF16.F32.PACK_AB R75, R163, R56 ;  /* 0x00000038a34b723e */ /* 0x000fe400000010ff */
[----:B------:R-:W-:Y:S02]  /*6ef0*/  MOV R52, R52 ;  /* 0x0000003400347202 */ /* 0x000fe40000000f00 */
[----:B------:R-:W-:Y:S01]  /*6f00*/  F2FP.BF16.F32.PACK_AB R83, R160, R83 ;  /* 0x00000053a053723e */ /* 0x000fe200000010ff */
[----:B------:R-:W-:Y:S01]  /*6f10*/  STSM.16.M88.4 [R50], R72 ;  /* 0x0000004832007844 */ /* 0x000fe20000000200 */
[----:B------:R-:W-:-:S02]  /*6f20*/  F2FP.BF16.F32.PACK_AB R89, R87, R90 ;  /* 0x0000005a5759723e */ /* 0x000fc400000010ff */
[----:B------:R-:W-:Y:S01]  /*6f30*/  F2FP.BF16.F32.PACK_AB R96, R97, R96 ;  /* 0x000000606160723e */ /* 0x000fe200000010ff */
[----:B------:R0:W-:Y:S01]  /*6f40*/  STSM.16.M88.4 [R52], R80 ;  /* 0x0000005034007844 */ /* 0x0001e20000000200 */
[----:B------:R-:W-:Y:S02]  /*6f50*/  LOP3.LUT R66, R66, R195, RZ, 0x3c, !PT ;  /* 0x000000c342427212 */ /* 0x000fe400078e3cff */
        /* <DEDUP_REMOVED lines=41> */
[----:B------:R-:W-:Y:S01]  /*71f0*/  F2FP.BF16.F32.PACK_AB R147, R151, R150 ;  /* 0x000000969793723e */ /* 0x000fe200000010ff */
[----:B------:R-:W-:Y:S01]  /*7200*/  UISETP.NE.U32.AND UP1, UPT, UR6, URZ, UPT ;  /* 0x0000003f0600728c */ /* 0x000fe2000bf25070 */
[----:B------:R-:W-:-:S03]  /*7210*/  PLOP3.LUT P1, PT, PT, PT, UP0, 0x80, 0x0 ;  /* 0x000000000000781c */ /* 0x000fc60003f2f008 */
[----:B------:R1:W-:Y:S01]  /*7220*/  STSM.16.M88.4 [R32], R144 ;  /* 0x0000009020007844 */ /* 0x0003e20000000200 */
[----:B------:R-:W-:Y:S01]  /*7230*/  BAR.SYNC.DEFER_BLOCKING 0x1, 0x100 ;  /* 0x0044000000007b1d */ /* 0x000fe20000010000 */
[----:B------:R-:W-:-:S07]  /*7240*/  UISETP.NE.AND.EX UP1, UPT, UR7, URZ, UPT, UP1 ;  /* 0x0000003f0700728c */ /* 0x000fce000bf25310 */
[----:B0-----:R-:W0:Y:S01]  /*7250*/  LDC R81, c[0x0][0xa88] ;  /* 0x0002a200ff517b82 */ /* 0x001e220000000800 */
[----:B------:R-:W-:-:S03]  /*7260*/  PLOP3.LUT P2, PT, PT, PT, UP1, 0x80, 0x0 ;  /* 0x000000000000781c */ /* 0x000fc60003f4f018 */
[----:B------:R-:W-:Y:S01]  /*7270*/  @UP1 UIADD3 UR6, UP2, UR8, UR6, URZ ;  /* 0x0000000608061290 */ /* 0x000fe2000ff5e03f */
[----:B------:R-:W-:-:S03]  /*7280*/  IMAD R7, R16, 0x40, R2 ;  /* 0x0000004010077824 */ /* 0x000fc600078e0202 */
[----:B------:R-:W-:Y:S01]  /*7290*/  @UP1 UIADD3.X UR7, UR9, UR7, URZ, UP2, !UPT ;  /* 0x0000000709071290 */ /* 0x000fe200097fe43f */
[----:B------:R-:W-:-:S04]  /*72a0*/  IMAD.WIDE R20, R7, 0x2, R20 ;  /* 0x0000000207147825 */ /* 0x000fc800078e0214 */
[----:B------:R-:W-:Y:S01]  /*72b0*/  IMAD.U32 R6, RZ, RZ, UR6 ;  /* 0x00000006ff067e24 */ /* 0x000fe2000f8e00ff */
[----:B------:R-:W2:Y:S01]  /*72c0*/  @P1 LDG.E R3, desc[UR40][R4.64] ;  /* 0x0000002804031981 */ /* 0x000ea2000c1e1900 */
[----:B------:R-:W-:Y:S01]  /*72d0*/  IMAD.U32 R7, RZ, RZ, UR7 ;  /* 0x00000007ff077e24 */ /* 0x000fe2000f8e00ff */
[----:B------:R-:W-:Y:S01]  /*72e0*/  UMOV UR4, URZ ;  /* 0x0000003f00047c82 */ /* 0x000fe20008000000 */
[----:B------:R-:W-:-:S03]  /*72f0*/  IADD3 R13, P0, R20, 0x1000, RZ ;  /* 0x00001000140d7810 */ /* 0x000fc60007f1e0ff */
[----:B0-----:R1:W5:Y:S01]  /*7300*/  @P2 LDG.E R81, desc[UR40][R6.64] ;  /* 0x0000002806512981 */ /* 0x001362000c1e1900 */
[----:B--2---:R-:W-:Y:S01]  /*7310*/  @P1 R2UR UR4, R3 ;  /* 0x00000000030412ca */ /* 0x004fe200000e0000 */
[----:B-1----:R-:W-:-:S14]  /*7320*/  @P2 BRA `(.L_x_265) ;  /* 0x0000000000102947 */ /* 0x002fdc0003800000 */
[----:B------:R-:W-:Y:S05]  /*7330*/  @!P1 BRA `(.L_x_265) ;  /* 0x00000000000c9947 */ /* 0x000fea0003800000 */
[----:B------:R-:W2:Y:S04]  /*7340*/  LDG.E R6, desc[UR40][R4.64] ;  /* 0x0000002804067981 */ /* 0x000ea8000c1e1900 */
[----:B-----5:R-:W2:Y:S02]  /*7350*/  LDG.E R81, desc[UR40][R4.64+0x4] ;  /* 0x0000042804517981 */ /* 0x020ea4000c1e1900 */
[----:B--2---:R-:W-:-:S07]  /*7360*/  IMAD.IADD R81, R81, 0x1, -R6 ;  /* 0x0000000151517824 */ /* 0x004fce00078e0a06 */
.L_x_265:
[----:B------:R-:W-:Y:S01]  /*7370*/  USHF.R.S32.HI UR11, URZ, 0x1f, UR44 ;  /* 0x0000001f3f0b7899 */ /* 0x000fe2000801142c */
[----:B------:R-:W-:Y:S01]  /*7380*/  IADD3 R5, P2, R20, 0x3000, RZ ;  /* 0x0000300014057810 */ /* 0x000fe20007f5e0ff */
[----:B------:R-:W-:Y:S01]  /*7390*/  ULDC.64 UR12, c[0x0][0xb70] ;  /* 0x0002dc00000c7ab9 */ /* 0x000fe20000000a00 */
[----:B------:R-:W-:Y:S01]  /*73a0*/  USHF.R.S32.HI UR9, URZ, 0x1f, UR4 ;  /* 0x0000001f3f097899 */ /* 0x000fe20008011404 */
[----:B------:R-:W-:Y:S01]  /*73b0*/  IMAD R10, R18, 0x80, R201 ;  /* 0x00000080120a7824 */ /* 0x000fe200078e02c9 */
[----:B------:R-:W-:Y:S01]  /*73c0*/  UIMAD UR10, UR11, UR12, URZ ;  /* 0x0000000c0b0a72a4 */ /* 0x000fe2000f8e023f */
[----:B------:R-:W-:Y:S01]  /*73d0*/  LOP3.LUT R4, R5, 0x380, RZ, 0xc0, !PT ;  /* 0x0000038005047812 */ /* 0x000fe200078ec0ff */
[----:B------:R-:W-:Y:S01]  /*73e0*/  UMOV UR8, UR4 ;  /* 0x0000000400087c82 */ /* 0x000fe20008000000 */
[----:B------:R-:W-:Y:S01]  /*73f0*/  USEL UR45, UR45, URZ, !UP0 ;  /* 0x0000003f2d2d7287 */ /* 0x000fe2000c000000 */
[----:B------:R-:W-:Y:S01]  /*7400*/  LOP3.LUT R12, R13, 0x380, RZ, 0xc0, !PT ;  /* 0x000003800d0c7812 */ /* 0x000fe200078ec0ff */
[----:B------:R-:W-:Y:S01]  /*7410*/  UIMAD.WIDE.U32 UR6, UR44, UR12, UR8 ;  /* 0x0000000c2c0672a5 */ /* 0x000fe2000f8e0008 */
[----:B------:R-:W-:Y:S01]  /*7420*/  SHF.R.U64 R4, R4, 0x3, RZ ;  /* 0x0000000304047819 */ /* 0x000fe200000012ff */
[----:B------:R-:W-:Y:S01]  /*7430*/  UIMAD UR10, UR44, UR13, UR10 ;  /* 0x0000000d2c0a72a4 */ /* 0x000fe2000f8e020a */
[----:B------:R-:W-:Y:S01]  /*7440*/  IADD3 R9, P1, R20, 0x2000, RZ ;  /* 0x0000200014097810 */ /* 0x000fe20007f3e0ff */
[----:B------:R-:W-:Y:S01]  /*7450*/  USEL UR46, UR46, URZ, !UP0 ;  /* 0x0000003f2e2e7287 */ /* 0x000fe2000c000000 */
[----:B------:R-:W-:Y:S01]  /*7460*/  LOP3.LUT R4, R4, R5, RZ, 0x3c, !PT ;  /* 0x0000000504047212 */ /* 0x000fe200078e3cff */
[----:B------:R-:W-:Y:S01]  /*7470*/  ULDC.64 UR12, c[0x0][0xb78] ;  /* 0x0002de00000c7ab9 */ /* 0x000fe20000000a00 */
[----:B------:R-:W-:Y:S01]  /*7480*/  UIADD3 UR7, UR7, UR10, URZ ;  /* 0x0000000a07077290 */ /* 0x000fe2000fffe03f */
[----:B------:R-:W-:Y:S01]  /*7490*/  SHF.R.S32.HI R3, RZ, 0x1f, R10 ;  /* 0x0000001fff037819 */ /* 0x000fe2000001140a */
[----:B------:R-:W-:Y:S01]  /*74a0*/  UIMAD UR8, UR45, UR12, URZ ;  /* 0x0000000c2d0872a4 */ /* 0x000fe2000f8e023f */
[----:B------:R-:W-:Y:S01]  /*74b0*/  SHF.R.U64 R12, R12, 0x3, RZ ;  /* 0x000000030c0c7819 */ /* 0x000fe200000012ff */
[----:B------:R-:W-:Y:S01]  /*74c0*/  UIMAD.WIDE.U32 UR6, UR46, UR12, UR6 ;  /* 0x0000000c2e0672a5 */ /* 0x000fe2000f8e0006 */
[----:B------:R-:W-:Y:S01]  /*74d0*/  LOP3.LUT R8, R9, 0x380, RZ, 0xc0, !PT ;  /* 0x0000038009087812 */ /* 0x000fe200078ec0ff */
[----:B------:R-:W-:Y:S01]  /*74e0*/  UIMAD UR8, UR46, UR13, UR8 ;  /* 0x0000000d2e0872a4 */ /* 0x000fe2000f8e0208 */
[----:B------:R-:W-:-:S02]  /*74f0*/  LOP3.LUT R12, R12, R13, RZ, 0x3c, !PT ;  /* 0x0000000d0c0c7212 */ /* 0x000fc400078e3cff */
[----:B------:R-:W-:Y:S01]  /*7500*/  SHF.R.U64 R8, R8, 0x3, RZ ;  /* 0x0000000308087819 */ /* 0x000fe200000012ff */
[----:B------:R-:W-:Y:S01]  /*7510*/  ULDC.64 UR12, c[0x0][0xaa0] ;  /* 0x0002a800000c7ab9 */ /* 0x000fe20000000a00 */
[----:B------:R-:W-:Y:S01]  /*7520*/  IADD3 R5, P3, R10, UR6, RZ ;  /* 0x000000060a057c10 */ /* 0x000fe2000ff7e0ff */
[----:B------:R-:W-:Y:S01]  /*7530*/  IMAD.U32 R6, RZ, RZ, UR8 ;  /* 0x00000008ff067e24 */ /* 0x000fe2000f8e00ff */
[----:B------:R-:W-:Y:S02]  /*7540*/  IADD3.X R13, RZ, R21, RZ, P0, !PT ;  /* 0x00000015ff0d7210 */ /* 0x000fe400007fe4ff */
[----:B------:R-:W-:Y:S02]  /*7550*/  IADD3 R73, P0, R20, 0x8000, RZ ;  /* 0x0000800014497810 */ /* 0x000fe40007f1e0ff */
[----:B------:R-:W-:Y:S01]  /*7560*/  IADD3.X R6, R3, UR7, R6, P3, !PT ;  /* 0x0000000703067c10 */ /* 0x000fe20009ffe406 */
[----:B------:R-:W-:Y:S01]  /*7570*/  ULDC.64 UR6, c[0x0][0xb40] ;  /* 0x0002d00000067ab9 */ /* 0x000fe20000000a00 */
[----:B------:R-:W-:Y:S01]  /*7580*/  LOP3.LUT R8, R8, R9, RZ, 0x3c, !PT ;  /* 0x0000000908087212 */ /* 0x000fe200078e3cff */
[----:B------:R-:W-:Y:S01]  /*7590*/  IMAD.X R9, RZ, RZ, R21, P1 ;  /* 0x000000ffff097224 */ /* 0x000fe200008e0615 */
[----:B------:R-:W-:-:S02]  /*75a0*/  LEA R38, P3, R5, UR6, 0x2 ;  /* 0x0000000605267c11 */ /* 0x000fc4000f8610ff */
[----:B------:R-:W-:Y:S02]  /*75b0*/  IADD3 R61, P1, R20, 0x9000, RZ ;  /* 0x00009000143d7810 */ /* 0x000fe40007f3e0ff */
[----:B------:R-:W-:Y:S01]  /*75c0*/  LEA.HI.X R39, R5, UR7, R6, 0x2, P3 ;  /* 0x0000000705277c11 */ /* 0x000fe200098f1406 */
[----:B------:R-:W-:Y:S01]  /*75d0*/  IMAD.X R5, RZ, RZ, R21, P2 ;  /* 0x000000ffff057224 */ /* 0x000fe200010e0615 */
[----:B------:R-:W-:Y:S01]  /*75e0*/  LOP3.LUT R72, R73, 0x380, RZ, 0xc0, !PT ;  /* 0x0000038049487812 */ /* 0x000fe200078ec0ff */
[----:B------:R-:W-:Y:S01]  /*75f0*/  VIADD R6, R10, 0x8 ;  /* 0x000000080a067836 */ /* 0x000fe20000000000 */
[C---:B------:R-:W-:Y:S02]  /*7600*/  IADD3 R65, P6, R20.reuse, 0x4000, RZ ;  /* 0x0000400014417810 */ /* 0x040fe40007fde0ff */
[C---:B------:R-:W-:Y:S02]  /*7610*/  IADD3 R53, P5, R20.reuse, 0x5000, RZ ;  /* 0x0000500014357810 */ /* 0x040fe40007fbe0ff */
[----:B------:R-:W-:-:S02]  /*7620*/  IADD3 R33, P4, R20, 0x6000, RZ ;  /* 0x0000600014217810 */ /* 0x000fc40007f9e0ff */
[C---:B------:R-:W-:Y:S02]  /*7630*/  IADD3 R25, P3, R20.reuse, 0x7000, RZ ;  /* 0x0000700014197810 */ /* 0x040fe40007f7e0ff */
[----:B------:R-:W-:Y:S02]  /*7640*/  IADD3 R49, P2, R20, 0xa000, RZ ;  /* 0x0000a00014317810 */ /* 0x000fe40007f5e0ff */
[----:B------:R-:W-:Y:S02]  /*7650*/  LOP3.LUT R60, R61, 0x380, RZ, 0xc0, !PT ;  /* 0x000003803d3c7812 */ /* 0x000fe400078ec0ff */
[----:B------:R-:W-:Y:S02]  /*7660*/  SHF.R.U64 R72, R72, 0x3, RZ ;  /* 0x0000000348487819 */ /* 0x000fe400000012ff */
[----:B------:R-:W-:Y:S02]  /*7670*/  LOP3.LUT R64, R65, 0x380, RZ, 0xc0, !PT ;  /* 0x0000038041407812 */ /* 0x000fe400078ec0ff */
[----:B------:R-:W-:-:S02]  /*7680*/  LOP3.LUT R52, R53, 0x380, RZ, 0xc0, !PT ;  /* 0x0000038035347812 */ /* 0x000fc400078ec0ff */
[----:B------:R-:W-:Y:S02]  /*7690*/  LOP3.LUT R32, R33, 0x380, RZ, 0xc0, !PT ;  /* 0x0000038021207812 */ /* 0x000fe400078ec0ff */
[----:B------:R-:W-:Y:S02]  /*76a0*/  LOP3.LUT R24, R25, 0x380, RZ, 0xc0, !PT ;  /* 0x0000038019187812 */ /* 0x000fe400078ec0ff */
[----:B------:R-:W-:Y:S02]  /*76b0*/  LOP3.LUT R48, R49, 0x380, RZ, 0xc0, !PT ;  /* 0x0000038031307812 */ /* 0x000fe400078ec0ff */
[----:B------:R-:W-:Y:S02]  /*76c0*/  SHF.R.U64 R60, R60, 0x3, RZ ;  /* 0x000000033c3c7819 */ /* 0x000fe400000012ff */
[----:B------:R-:W-:Y:S01]  /*76d0*/  LOP3.LUT R72, R72, R73, RZ, 0x3c, !PT ;  /* 0x0000004948487212 */ /* 0x000fe200078e3cff */
[----:B------:R-:W-:Y:S01]  /*76e0*/  IMAD.X R73, RZ, RZ, R21, P0 ;  /* 0x000000ffff497224 */ /* 0x000fe200000e0615 */
[----:B------:R-:W-:-:S02]  /*76f0*/  SHF.R.U64 R64, R64, 0x3, RZ ;  /* 0x0000000340407819 */ /* 0x000fc400000012ff */
[----:B------:R-:W-:Y:S02]  /*7700*/  SHF.R.U64 R52, R52, 0x3, RZ ;  /* 0x0000000334347819 */ /* 0x000fe400000012ff */
[----:B------:R-:W-:Y:S02]  /*7710*/  SHF.R.U64 R32, R32, 0x3, RZ ;  /* 0x0000000320207819 */ /* 0x000fe400000012ff */
[----:B------:R-:W-:Y:S02]  /*7720*/  SHF.R.U64 R24, R24, 0x3, RZ ;  /* 0x0000000318187819 */ /* 0x000fe400000012ff */
[----:B------:R-:W-:Y:S02]  /*7730*/  SHF.R.U64 R48, R48, 0x3, RZ ;  /* 0x0000000330307819 */ /* 0x000fe400000012ff */
[----:B------:R-:W-:Y:S02]  /*7740*/  LOP3.LUT P0, RZ, R19, 0x3, RZ, 0xc0, !PT ;  /* 0x0000000313ff7812 */ /* 0x000fe4000780c0ff */
[----:B------:R-:W-:Y:S01]  /*7750*/  LOP3.LUT R60, R60, R61, RZ, 0x3c, !PT ;  /* 0x0000003d3c3c7212 */ /* 0x000fe200078e3cff */
[--C-:B------:R-:W-:Y:S01]  /*7760*/  IMAD.X R61, RZ, RZ, R21.reuse, P1 ;  /* 0x000000ffff3d7224 */ /* 0x100fe200008e0615 */
        /* <DEDUP_REMOVED lines=9> */
[----:B------:R-:W-:Y:S01]  /*7800*/  IMAD.X R49, RZ, RZ, R21, P2 ;  /* 0x000000ffff317224 */ /* 0x000fe200010e0615 */
[----:B-----5:R-:W-:-:S02]  /*7810*/  ISETP.GE.OR P1, PT, R10, R81, P0 ;  /* 0x000000510a00720c */ /* 0x020fc40000726670 */
[----:B------:R-:W-:Y:S02]  /*7820*/  ISETP.GE.OR P0, PT, R6, R81, P0 ;  /* 0x000000510600720c */ /* 0x000fe40000706670 */
[C---:B------:R-:W-:Y:S02]  /*7830*/  IADD3 R37, P6, R20.reuse, 0xb000, RZ ;  /* 0x0000b00014257810 */ /* 0x040fe40007fde0ff */
[C---:B------:R-:W-:Y:S02]  /*7840*/  IADD3 R77, P5, R20.reuse, 0xc000, RZ ;  /* 0x0000c000144d7810 */ /* 0x040fe40007fbe0ff */
[C---:B------:R-:W-:Y:S02]  /*7850*/  IADD3 R69, P4, R20.reuse, 0xd000, RZ ;  /* 0x0000d00014457810 */ /* 0x040fe40007f9e0ff */
[C---:B------:R-:W-:Y:S02]  /*7860*/  IADD3 R57, P3, R20.reuse, 0xe000, RZ ;  /* 0x0000e00014397810 */ /* 0x040fe40007f7e0ff */
[C---:B------:R-:W-:Y:S01]  /*7870*/  LOP3.LUT R7, R20.reuse, 0x380, RZ, 0xc0, !PT ;  /* 0x0000038014077812 */ /* 0x040fe200078ec0ff */
[----:B------:R-:W-:Y:S01]  /*7880*/  @!P1 STG.E desc[UR40][R38.64], R44 ;  /* 0x0000002c26009986 */ /* 0x000fe2000c101928 */
[----:B------:R-:W-:-:S02]  /*7890*/  IADD3 R10, P2, R20, 0xf000, RZ ;  /* 0x0000f000140a7810 */ /* 0x000fc40007f5e0ff */
[----:B------:R-:W-:Y:S01]  /*78a0*/  LOP3.LUT R36, R37, 0x380, RZ, 0xc0, !PT ;  /* 0x0000038025247812 */ /* 0x000fe200078ec0ff */
[----:B------:R0:W-:Y:S01]  /*78b0*/  @!P0 STG.E desc[UR40][R38.64+0x20], R45 ;  /* 0x0000202d26008986 */ /* 0x0001e2000c101928 */
[----:B------:R-:W-:Y:S02]  /*78c0*/  LOP3.LUT R76, R77, 0x380, RZ, 0xc0, !PT ;  /* 0x000003804d4c7812 */ /* 0x000fe400078ec0ff */
[----:B------:R-:W-:Y:S01]  /*78d0*/  LOP3.LUT R68, R69, 0x380, RZ, 0xc0, !PT ;  /* 0x0000038045447812 */ /* 0x000fe200078ec0ff */
[----:B------:R-:W-:Y:S01]  /*78e0*/  UIMAD UR6, UR9, UR12, URZ ;  /* 0x0000000c090672a4 */ /* 0x000fe2000f8e023f */
[----:B------:R-:W-:Y:S01]  /*78f0*/  LOP3.LUT R56, R57, 0x380, RZ, 0xc0, !PT ;  /* 0x0000038039387812 */ /* 0x000fe200078ec0ff */
[----:B------:R-:W5:Y:S01]  /*7900*/  LD.E.128 R12, desc[UR40][R12.64] ;  /* 0x000000280c0c7980 */ /* 0x000f62000c101d00 */
[----:B------:R-:W-:Y:S02]  /*7910*/  SHF.R.U64 R7, R7, 0x3, RZ ;  /* 0x0000000307077819 */ /* 0x000fe400000012ff */
[----:B------:R-:W-:Y:S01]  /*7920*/  LOP3.LUT R3, R10, 0x380, RZ, 0xc0, !PT ;  /* 0x000003800a037812 */ /* 0x000fe200078ec0ff */
[----:B------:R-:W5:Y:S01]  /*7930*/  LD.E.128 R64, desc[UR40][R64.64] ;  /* 0x0000002840407980 */ /* 0x000f62000c101d00 */
[----:B------:R-:W-:-:S02]  /*7940*/  SHF.R.U64 R36, R36, 0x3, RZ ;  /* 0x0000000324247819 */ /* 0x000fc400000012ff */
[----:B------:R-:W-:Y:S01]  /*7950*/  SHF.R.U64 R76, R76, 0x3, RZ ;  /* 0x000000034c4c7819 */ /* 0x000fe200000012ff */
[----:B------:R-:W5:Y:S01]  /*7960*/  LD.E.128 R52, desc[UR40][R52.64] ;  /* 0x0000002834347980 */ /* 0x000f62000c101d00 */
[----:B------:R-:W-:Y:S02]  /*7970*/  SHF.R.U64 R68, R68, 0x3, RZ ;  /* 0x0000000344447819 */ /* 0x000fe400000012ff */
[----:B------:R-:W-:Y:S01]  /*7980*/  SHF.R.U64 R56, R56, 0x3, RZ ;  /* 0x0000000338387819 */ /* 0x000fe200000012ff */
[----:B------:R-:W5:Y:S01]  /*7990*/  LD.E.128 R32, desc[UR40][R32.64] ;  /* 0x0000002820207980 */ /* 0x000f62000c101d00 */
[----:B------:R-:W-:Y:S02]  /*79a0*/  LOP3.LUT R20, R7, R20, RZ, 0x3c, !PT ;  /* 0x0000001407147212 */ /* 0x000fe400078e3cff */
[----:B------:R-:W-:Y:S02]  /*79b0*/  SHF.R.U64 R3, R3, 0x3, RZ ;  /* 0x0000000303037819 */ /* 0x000fe400000012ff */
[----:B------:R-:W-:Y:S01]  /*79c0*/  IADD3.X R47, RZ, R21, RZ, P2, !PT ;  /* 0x00000015ff2f7210 */ /* 0x000fe200017fe4ff */
[----:B------:R1:W5:Y:S01]  /*79d0*/  LD.E.128 R28, desc[UR40][R20.64] ;  /* 0x00000028141c7980 */ /* 0x000362000c101d00 */
        /* <DEDUP_REMOVED lines=8> */
[----:B------:R-:W-:Y:S01]  /*7a60*/  LOP3.LUT R46, R3, R10, RZ, 0x3c, !PT ;  /* 0x0000000a032e7212 */ /* 0x000fe200078e3cff */
[----:B-1----:R-:W-:Y:S01]  /*7a70*/  IMAD.U32 R21, RZ, RZ, UR12 ;  /* 0x0000000cff157e24 */ /* 0x002fe2000f8e00ff */
[--C-:B------:R-:W-:Y:S01]  /*7a80*/  SHF.R.S32.HI R3, RZ, 0x1f, R2.reuse ;  /* 0x0000001fff037819 */ /* 0x100fe20000011402 */
[----:B------:R-:W-:Y:S01]  /*7a90*/  UIMAD UR6, UR4, UR13, UR6 ;  /* 0x0000000d040672a4 */ /* 0x000fe2000f8e0206 */
[----:B------:R-:W5:Y:S01]  /*7aa0*/  LD.E.128 R8, desc[UR40][R8.64] ;  /* 0x0000002808087980 */ /* 0x000f62000c101d00 */
[----:B------:R-:W-:-:S03]  /*7ab0*/  IMAD.WIDE.U32 R20, R21, UR4, R2 ;  /* 0x0000000415147c25 */ /* 0x000fc6000f8e0002 */
[----:B------:R-:W5:Y:S01]  /*7ac0*/  LD.E.128 R4, desc[UR40][R4.64] ;  /* 0x0000002804047980 */ /* 0x000f62000c101d00 */
[----:B------:R-:W-:-:S03]  /*7ad0*/  VIADD R21, R21, UR6 ;  /* 0x0000000615157c36 */ /* 0x000fc60008000000 */
[----:B------:R-:W5:Y:S01]  /*7ae0*/  LD.E.128 R24, desc[UR40][R24.64] ;  /* 0x0000002818187980 */ /* 0x000f62000c101d00 */
[----:B------:R-:W-:-:S03]  /*7af0*/  ULDC.64 UR6, c[0x0][0xae0] ;  /* 0x0002b80000067ab9 */ /* 0x000fc60000000a00 */
[----:B------:R-:W5:Y:S04]  /*7b00*/  LD.E.128 R72, desc[UR40][R72.64] ;  /* 0x0000002848487980 */ /* 0x000f68000c101d00 */
[----:B------:R-:W5:Y:S04]  /*7b10*/  LD.E.128 R60, desc[UR40][R60.64] ;  /* 0x000000283c3c7980 */ /* 0x000f68000c101d00 */
[----:B------:R-:W5:Y:S04]  /*7b20*/  LD.E.128 R48, desc[UR40][R48.64] ;  /* 0x0000002830307980 */ /* 0x000f68000c101d00 */
[----:B0-----:R-:W5:Y:S04]  /*7b30*/  LD.E.128 R36, desc[UR40][R36.64] ;  /* 0x0000002824247980 */ /* 0x001f68000c101d00 */
[----:B------:R-:W5:Y:S04]  /*7b40*/  LD.E.128 R76, desc[UR40][R76.64] ;  /* 0x000000284c4c7980 */ /* 0x000f68000c101d00 */
[----:B------:R-:W5:Y:S04]  /*7b50*/  LD.E.128 R68, desc[UR40][R68.64] ;  /* 0x0000002844447980 */ /* 0x000f68000c101d00 */
[----:B------:R-:W5:Y:S04]  /*7b60*/  LD.E.128 R56, desc[UR40][R56.64] ;  /* 0x0000002838387980 */ /* 0x000f68000c101d00 */
[----:B------:R-:W5:Y:S01]  /*7b70*/  LD.E.128 R44, desc[UR40][R46.64] ;  /* 0x000000282e2c7980 */ /* 0x000f62000c101d00 */
[----:B------:R-:W-:Y:S01]  /*7b80*/  UIMAD UR4, UR11, UR6, URZ ;  /* 0x000000060b0472a4 */ /* 0x000fe2000f8e023f */
[----:B------:R-:W-:Y:S01]  /*7b90*/  @!PT LDS RZ, [RZ] ;  /* 0x00000000fffff984 */ /* 0x000fe20000000800 */
[----:B------:R-:W-:Y:S01]  /*7ba0*/  @!PT LDS RZ, [RZ] ;  /* 0x00000000fffff984 */ /* 0x000fe20000000800 */
[----:B------:R-:W-:Y:S01]  /*7bb0*/  @!PT LDS RZ, [RZ] ;  /* 0x00000000fffff984 */ /* 0x000fe20000000800 */
[----:B------:R-:W-:Y:S01]  /*7bc0*/  @!PT LDS RZ, [RZ] ;  /* 0x00000000fffff984 */ /* 0x000fe20000000800 */
[----:B------:R0:W-:Y:S06]  /*7bd0*/  MEMBAR.ALL.CTA ;  /* 0x0000000000007992 */ /* 0x0001ec0000008000 */
[----:B0-----:R-:W0:Y:S01]  /*7be0*/  FENCE.VIEW.ASYNC.S ;  /* 0x00000000000073c6 */ /* 0x001e220000000000 */
[----:B------:R-:W-:-:S02]  /*7bf0*/  IMAD R40, R18, -0x80, R81 ;  /* 0xffffff8012287824 */ /* 0x000fc400078e0251 */
[----:B------:R-:W-:Y:S01]  /*7c00*/  IMAD.U32 R81, RZ, RZ, UR6 ;  /* 0x00000006ff517e24 */ /* 0x000fe2000f8e00ff */
[----:B------:R-:W-:-:S03]  /*7c10*/  UIMAD UR4, UR44, UR7, UR4 ;  /* 0x000000072c0472a4 */ /* 0x000fc6000f8e0204 */
[----:B------:R-:W-:Y:S01]  /*7c20*/  IMAD.WIDE.U32 R20, R81, UR44, R20 ;  /* 0x0000002c51147c25 */ /* 0x000fe2000f8e0014 */
[----:B------:R-:W-:Y:S01]  /*7c30*/  ISETP.GE.AND P3, PT, R16, R40, PT ;  /* 0x000000281000720c */ /* 0x000fe20003f66270 */
[----:B------:R-:W-:Y:S02]  /*7c40*/  ULDC.64 UR6, c[0x0][0xae8] ;  /* 0x0002ba0000067ab9 */ /* 0x000fe40000000a00 */
[----:B------:R-:W-:Y:S01]  /*7c50*/  VIADD R21, R21, UR4 ;  /* 0x0000000415157c36 */ /* 0x000fe20008000000 */
[----:B------:R-:W-:Y:S01]  /*7c60*/  UIMAD UR4, UR45, UR6, URZ ;  /* 0x000000062d0472a4 */ /* 0x000fe2000f8e023f */
[----:B------:R-:W-:Y:S02]  /*7c70*/  VIADD R0, R0, 0x22820 ;  /* 0x0002282000007836 */ /* 0x000fe40000000000 */
[C---:B------:R-:W-:Y:S02]  /*7c80*/  VIADD R3, R16.reuse, 0x20 ;  /* 0x0000002010037836 */ /* 0x040fe40000000000 */
[----:B------:R-:W-:-:S02]  /*7c90*/  VIADD R17, R16, 0x60 ;  /* 0x0000006010117836 */ /* 0x000fc40000000000 */
[----:B------:R-:W-:Y:S01]  /*7ca0*/  IMAD.U32 R83, RZ, RZ, UR6 ;  /* 0x00000006ff537e24 */ /* 0x000fe2000f8e00ff */
[----:B------:R-:W-:Y:S01]  /*7cb0*/  UIMAD UR4, UR46, UR7, UR4 ;  /* 0x000000072e0472a4 */ /* 0x000fe2000f8e0204 */
[----:B------:R-:W-:Y:S02]  /*7cc0*/  PRMT R0, RZ, 0x654, R0 ;  /* 0x00000654ff007816 */ /* 0x000fe40000000000 */
[----:B------:R-:W-:Y:S01]  /*7cd0*/  IMAD.WIDE.U32 R82, R83, UR46, R20 ;  /* 0x0000002e53527c25 */ /* 0x000fe2000f8e0014 */
[-C--:B------:R-:W-:Y:S01]  /*7ce0*/  ISETP.GE.AND P0, PT, R3, R40.reuse, PT ;  /* 0x000000280300720c */ /* 0x080fe20003f06270 */
[----:B0-----:R0:W-:Y:S01]  /*7cf0*/  SYNCS.ARRIVE.TRANS64.RED.A1T0 RZ, [R0+URZ], RZ ;  /* 0x000000ff00ff79a7 */ /* 0x0011e2000810043f */
[-C--:B------:R-:W-:Y:S01]  /*7d00*/  ISETP.GE.AND P2, PT, R17, R40.reuse, PT ;  /* 0x000000281100720c */ /* 0x080fe20003f46270 */
[----:B------:R-:W-:Y:S01]  /*7d10*/  VIADD R3, R16, 0x40 ;  /* 0x0000004010037836 */ /* 0x000fe20000000000 */
[--C-:B------:R-:W-:Y:S01]  /*7d20*/  SHF.R.S32.HI R17, RZ, 0x1f, R16.reuse ;  /* 0x0000001fff117819 */ /* 0x100fe20000011410 */
[----:B------:R-:W-:Y:S01]  /*7d30*/  VIADD R87, R83, UR4 ;  /* 0x0000000453577c36 */ /* 0x000fe20008000000 */
[----:B------:R-:W-:Y:S02]  /*7d40*/  BSSY B1, `(.L_x_266) ;  /* 0x000001a000017945 */ /* 0x000fe40003800000 */
[----:B------:R-:W-:Y:S01]  /*7d50*/  ISETP.GE.AND P1, PT, R3, R40, PT ;  /* 0x000000280300720c */ /* 0x000fe20003f26270 */
[----:B------:R-:W-:Y:S01]  /*7d60*/  IMAD.WIDE R80, R18, 0x80, R16 ;  /* 0x0000008012507825 */ /* 0x000fe200078e0210 */
[----:B0-----:R-:W-:Y:S11]  /*7d70*/  @P3 BRA `(.L_x_267) ;  /* 0x0000000000583947 */ /* 0x001ff60003800000 */
[----:B------:R-:W-:Y:S01]  /*7d80*/  ULDC.64 UR6, c[0x0][0xad8] ;  /* 0x0002b60000067ab9 */ /* 0x000fe20000000a00 */
[----:B------:R-:W-:Y:S01]  /*7d90*/  IMAD.MOV.U32 R20, RZ, RZ, R82 ;  /* 0x000000ffff147224 */ /* 0x000fe200078e0052 */
[----:B------:R-:W-:Y:S01]  /*7da0*/  ULDC UR4, c[0x0][0xa8c] ;  /* 0x0002a30000047ab9 */ /* 0x000fe20000000800 */
[----:B------:R-:W-:Y:S01]  /*7db0*/  IMAD R3, R81, UR6, RZ ;  /* 0x0000000651037c24 */ /* 0x000fe2000f8e02ff */
[C---:B------:R-:W-:Y:S01]  /*7dc0*/  ISETP.GE.AND P4, PT, R2.reuse, UR4, PT ;  /* 0x0000000402007c0c */ /* 0x040fe2000bf86270 */
[----:B------:R-:W-:Y:S02]  /*7dd0*/  IMAD.MOV.U32 R21, RZ, RZ, R87 ;  /* 0x000000ffff157224 */ /* 0x000fe400078e0057 */
[----:B------:R-:W-:Y:S02]  /*7de0*/  VIADD R0, R2, 0x40 ;  /* 0x0000004002007836 */ /* 0x000fe40000000000 */
[----:B------:R-:W-:-:S03]  /*7df0*/  IMAD.WIDE.U32 R20, R80, UR6, R20 ;  /* 0x0000000650147c25 */ /* 0x000fc6000f8e0014 */
[----:B------:R-:W-:Y:S01]  /*7e00*/  ISETP.GE.AND P3, PT, R0, UR4, PT ;  /* 0x0000000400007c0c */ /* 0x000fe2000bf66270 */
[----:B------:R-:W-:Y:S01]  /*7e10*/  IMAD R3, R80, UR7, R3 ;  /* 0x0000000750037c24 */ /* 0x000fe2000f8e0203 */
[----:B------:R-:W-:Y:S01]  /*7e20*/  ULDC.64 UR6, c[0x0][0xa80] ;  /* 0x0002a00000067ab9 */ /* 0x000fe20000000a00 */
[----:B------:R-:W-:Y:S01]  /*7e30*/  VIADD R0, R2, 0x80 ;  /* 0x0000008002007836 */ /* 0x000fe20000000000 */
[----:B------:R-:W-:Y:S01]  /*7e40*/  LEA R84, P6, R20, UR6, 0x1 ;  /* 0x0000000614547c11 */ /* 0x000fe2000f8c08ff */
[----:B------:R-:W-:Y:S01]  /*7e50*/  VIADD R18, R2, 0xc0 ;  /* 0x000000c002127836 */ /* 0x000fe20000000000 */
[----:B------:R-:W-:Y:S02]  /*7e60*/  IADD3 R3, R21, R3, RZ ;  /* 0x0000000315037210 */ /* 0x000fe40007ffe0ff */
[----:B------:R-:W-:Y:S02]  /*7e70*/  ISETP.GE.AND P5, PT, R0, UR4, PT ;  /* 0x0000000400007c0c */ /* 0x000fe4000bfa6270 */
[----:B------:R-:W-:-:S02]  /*7e80*/  LEA.HI.X R85, R20, UR7, R3, 0x1, P6 ;  /* 0x0000000714557c11 */ /* 0x000fc4000b0f0c03 */
[----:B------:R-:W-:-:S03]  /*7e90*/  ISETP.GE.AND P6, PT, R18, UR4, PT ;  /* 0x0000000412007c0c */ /* 0x000fc6000bfc6270 */
[----:B-----5:R0:W-:Y:S04]  /*7ea0*/  @!P4 STG.E.128 desc[UR40][R84.64], R28 ;  /* 0x0000001c5400c986 */ /* 0x0201e8000c101d28 */
[----:B------:R0:W-:Y:S04]  /*7eb0*/  @!P3 STG.E.128 desc[UR40][R84.64+0x80], R64 ;  /* 0x000080405400b986 */ /* 0x0001e8000c101d28 */
[----:B------:R0:W-:Y:S04]  /*7ec0*/  @!P5 STG.E.128 desc[UR40][R84.64+0x100], R72 ;  /* 0x000100485400d986 */ /* 0x0001e8000c101d28 */
[----:B------:R0:W-:Y:S02]  /*7ed0*/  @!P6 STG.E.128 desc[UR40][R84.64+0x180], R76 ;  /* 0x0001804c5400e986 */ /* 0x0001e4000c101d28 */
.L_x_267:
[----:B------:R-:W-:Y:S05]  /*7ee0*/  BSYNC B1 ;  /* 0x0000000000017941 */ /* 0x000fea0003800000 */
.L_x_266:
[----:B------:R-:W-:Y:S04]  /*7ef0*/  BSSY B1, `(.L_x_268) ;  /* 0x000001a000017945 */ /* 0x000fe80003800000 */
[----:B------:R-:W-:Y:S05]  /*7f00*/  @P0 BRA `(.L_x_269) ;  /* 0x0000000000600947 */ /* 0x000fea0003800000 */
[----:B------:R-:W-:Y:S01]  /*7f10*/  IADD3 R3, P0, R80, 0x20, RZ ;  /* 0x0000002050037810 */ /* 0x000fe20007f1e0ff */
[C---:B------:R-:W-:Y:S01]  /*7f20*/  VIADD R20, R2.reuse, 0x80 ;  /* 0x0000008002147836 */ /* 0x040fe20000000000 */
[----:B------:R-:W-:Y:S01]  /*7f30*/  ULDC UR4, c[0x0][0xa8c] ;  /* 0x0002a30000047ab9 */ /* 0x000fe20000000800 */
[----:B------:R-:W-:Y:S01]  /*7f40*/  VIADD R18, R2, 0x40 ;  /* 0x0000004002127836 */ /* 0x000fe20000000000 */
[----:B------:R-:W-:Y:S01]  /*7f50*/  ULDC.64 UR6, c[0x0][0xad8] ;  /* 0x0002b60000067ab9 */ /* 0x000fe20000000a00 */
[----:B------:R-:W-:Y:S01]  /*7f60*/  IMAD.X R0, RZ, RZ, R81, P0 ;  /* 0x000000ffff007224 */ /* 0x000fe200000e0651 */
[----:B------:R-:W-:Y:S01]  /*7f70*/  ISETP.GE.AND P5, PT, R20, UR4, PT ;  /* 0x0000000414007c0c */ /* 0x000fe2000bfa6270 */
[----:B------:R-:W-:Y:S01]  /*7f80*/  IMAD.MOV.U32 R20, RZ, RZ, R82 ;  /* 0x000000ffff147224 */ /* 0x000fe200078e0052 */
[----:B------:R-:W-:Y:S01]  /*7f90*/  ISETP.GE.AND P4, PT, R18, UR4, PT ;  /* 0x0000000412007c0c */ /* 0x000fe2000bf86270 */
[----:B------:R-:W-:Y:S01]  /*7fa0*/  IMAD.MOV.U32 R21, RZ, RZ, R87 ;  /* 0x000000ffff157224 */ /* 0x000fe200078e0057 */
[----:B------:R-:W-:Y:S01]  /*7fb0*/  ISETP.GE.AND P3, PT, R2, UR4, PT ;  /* 0x0000000402007c0c */ /* 0x000fe2000bf66270 */
[----:B------:R-:W-:-:S02]  /*7fc0*/  IMAD R0, R0, UR6, RZ ;  /* 0x0000000600007c24 */ /* 0x000fc4000f8e02ff */
[----:B------:R-:W-:Y:S02]  /*7fd0*/  VIADD R18, R2, 0xc0 ;  /* 0x000000c002127836 */ /* 0x000fe40000000000 */
[----:B------:R-:W-:-:S03]  /*7fe0*/  IMAD.WIDE.U32 R20, R3, UR6, R20 ;  /* 0x0000000603147c25 */ /* 0x000fc6000f8e0014 */
[----:B------:R-:W-:Y:S01]  /*7ff0*/  ISETP.GE.AND P6, PT, R18, UR4, PT ;  /* 0x0000000412007c0c */ /* 0x000fe2000bfc6270 */
[----:B------:R-:W-:Y:S01]  /*8000*/  IMAD R3, R3, UR7, R0 ;  /* 0x0000000703037c24 */ /* 0x000fe2000f8e0200 */
[----:B------:R-:W-:Y:S02]  /*8010*/  ULDC.64 UR6, c[0x0][0xa80] ;  /* 0x0002a00000067ab9 */ /* 0x000fe40000000a00 */
[----:B0----5:R-:W-:Y:S01]  /*8020*/  LEA R28, P0, R20, UR6, 0x1 ;  /* 0x00000006141c7c11 */ /* 0x021fe2000f8008ff */
[----:B------:R-:W-:-:S05]  /*8030*/  IMAD.IADD R3, R21, 0x1, R3 ;  /* 0x0000000115037824 */ /* 0x000fca00078e0203 */
[----:B------:R-:W-:-:S05]  /*8040*/  LEA.HI.X R29, R20, UR7, R3, 0x1, P0 ;  /* 0x00000007141d7c11 */ /* 0x000fca00080f0c03 */
[----:B------:R1:W-:Y:S04]  /*8050*/  @!P3 STG.E.128 desc[UR40][R28.64], R12 ;  /* 0x0000000c1c00b986 */ /* 0x0003e8000c101d28 */
[----:B------:R1:W-:Y:S04]  /*8060*/  @!P4 STG.E.128 desc[UR40][R28.64+0x80], R52 ;  /* 0x000080341c00c986 */ /* 0x0003e8000c101d28 */
[----:B------:R1:W-:Y:S04]  /*8070*/  @!P5 STG.E.128 desc[UR40][R28.64+0x100], R60 ;  /* 0x0001003c1c00d986 */ /* 0x0003e8000c101d28 */
[----:B------:R1:W-:Y:S02]  /*8080*/  @!P6 STG.E.128 desc[UR40][R28.64+0x180], R68 ;  /* 0x000180441c00e986 */ /* 0x0003e4000c101d28 */
.L_x_269:
[----:B------:R-:W-:Y:S05]  /*8090*/  BSYNC B1 ;  /* 0x0000000000017941 */ /* 0x000fea0003800000 */
.L_x_268:
[----:B------:R-:W-:Y:S04]  /*80a0*/  BSSY B1, `(.L_x_270) ;  /* 0x000001a000017945 */ /* 0x000fe80003800000 */
[----:B------:R-:W-:Y:S05]  /*80b0*/  @P1 BRA `(.L_x_271) ;  /* 0x0000000000601947 */ /* 0x000fea0003800000 */
[----:B------:R-:W-:Y:S01]  /*80c0*/  IADD3 R3, P0, R80, 0x40, RZ ;  /* 0x0000004050037810 */ /* 0x000fe20007f1e0ff */
[C---:B-1---5:R-:W-:Y:S01]  /*80d0*/  VIADD R12, R2.reuse, 0x40 ;  /* 0x00000040020c7836 */ /* 0x062fe20000000000 */
        /* <DEDUP_REMOVED lines=15> */
[----:B------:R-:W-:Y:S02]  /*81d0*/  LEA R14, P0, R12, UR6, 0x1 ;  /* 0x000000060c0e7c11 */ /* 0x000fe4000f8008ff */
[----:B------:R-:W-:-:S04]  /*81e0*/  IADD3 R3, R13, R3, RZ ;  /* 0x000000030d037210 */ /* 0x000fc80007ffe0ff */
[----:B------:R-:W-:-:S05]  /*81f0*/  LEA.HI.X R15, R12, UR7, R3, 0x1, P0 ;  /* 0x000000070c0f7c11 */ /* 0x000fca00080f0c03 */
[----:B------:R2:W-:Y:S04]  /*8200*/  @!P1 STG.E.128 desc[UR40][R14.64], R8 ;  /* 0x000000080e009986 */ /* 0x0005e8000c101d28 */
[----:B------:R2:W-:Y:S04]  /*8210*/  @!P3 STG.E.128 desc[UR40][R14.64+0x80], R32 ;  /* 0x000080200e00b986 */ /* 0x0005e8000c101d28 */
[----:B------:R2:W-:Y:S04]  /*8220*/  @!P4 STG.E.128 desc[UR40][R14.64+0x100], R48 ;  /* 0x000100300e00c986 */ /* 0x0005e8000c101d28 */
[----:B------:R2:W-:Y:S02]  /*8230*/  @!P5 STG.E.128 desc[UR40][R14.64+0x180], R56 ;  /* 0x000180380e00d986 */ /* 0x0005e4000c101d28 */
.L_x_271:
[----:B------:R-:W-:Y:S05]  /*8240*/  BSYNC B1 ;  /* 0x0000000000017941 */ /* 0x000fea0003800000 */
.L_x_270:
[----:B------:R-:W-:Y:S05]  /*8250*/  @P2 BRA `(.L_x_272) ;  /* 0x0000000c006c2947 */ /* 0x000fea0003800000 */
[----:B------:R-:W-:Y:S01]  /*8260*/  IADD3 R3, P0, R80, 0x60, RZ ;  /* 0x0000006050037810 */ /* 0x000fe20007f1e0ff */
[C---:B------:R-:W-:Y:S01]  /*8270*/  VIADD R0, R2.reuse, 0x40 ;  /* 0x0000004002007836 */ /* 0x040fe20000000000 */
[----:B------:R-:W-:Y:S01]  /*8280*/  ULDC UR4, c[0x0][0xa8c] ;  /* 0x0002a30000047ab9 */ /* 0x000fe20000000800 */
[----:B------:R-:W-:Y:S01]  /*8290*/  ULDC.64 UR6, c[0x0][0xad8] ;  /* 0x0002b60000067ab9 */ /* 0x000fe20000000a00 */
[----:B--2--5:R-:W-:Y:S01]  /*82a0*/  IMAD.MOV.U32 R8, RZ, RZ, R82 ;  /* 0x000000ffff087224 */ /* 0x024fe200078e0052 */
[----:B------:R-:W-:Y:S01]  /*82b0*/  ISETP.GE.AND P1, PT, R2, UR4, PT ;  /* 0x0000000402007c0c */ /* 0x000fe2000bf26270 */
[----:B------:R-:W-:Y:S01]  /*82c0*/  IMAD.X R80, RZ, RZ, R81, P0 ;  /* 0x000000ffff507224 */ /* 0x000fe200000e0651 */
[----:B------:R-:W-:Y:S01]  /*82d0*/  ISETP.GE.AND P2, PT, R0, UR4, PT ;  /* 0x0000000400007c0c */ /* 0x000fe2000bf46270 */
[----:B------:R-:W-:Y:S02]  /*82e0*/  IMAD.MOV.U32 R9, RZ, RZ, R87 ;  /* 0x000000ffff097224 */ /* 0x000fe400078e0057 */
[----:B------:R-:W-:-:S02]  /*82f0*/  IMAD R80, R80, UR6, RZ ;  /* 0x0000000650507c24 */ /* 0x000fc4000f8e02ff */
[----:B------:R-:W-:Y:S02]  /*8300*/  VIADD R0, R2, 0x80 ;  /* 0x0000008002007836 */ /* 0x000fe40000000000 */
[----:B------:R-:W-:-:S03]  /*8310*/  IMAD.WIDE.U32 R8, R3, UR6, R8 ;  /* 0x0000000603087c25 */ /* 0x000fc6000f8e0008 */
[----:B------:R-:W-:Y:S01]  /*8320*/  ISETP.GE.AND P3, PT, R0, UR4, PT ;  /* 0x0000000400007c0c */ /* 0x000fe2000bf66270 */
[----:B------:R-:W-:Y:S01]  /*8330*/  IMAD R3, R3, UR7, R80 ;  /* 0x0000000703037c24 */ /* 0x000fe2000f8e0250 */
[----:B------:R-:W-:Y:S01]  /*8340*/  ULDC.64 UR6, c[0x0][0xa80] ;  /* 0x0002a00000067ab9 */ /* 0x000fe20000000a00 */
[----:B------:R-:W-:Y:S01]  /*8350*/  VIADD R0, R2, 0xc0 ;  /* 0x000000c002007836 */ /* 0x000fe20000000000 */
[----:B------:R-:W-:Y:S01]  /*8360*/  LEA R10, P0, R8, UR6, 0x1 ;  /* 0x00000006080a7c11 */ /* 0x000fe2000f8008ff */
[----:B------:R-:W-:-:S05]  /*8370*/  IMAD.IADD R3, R9, 0x1, R3 ;  /* 0x0000000109037824 */ /* 0x000fca00078e0203 */
[----:B------:R-:W-:Y:S02]  /*8380*/  LEA.HI.X R11, R8, UR7, R3, 0x1, P0 ;  /* 0x00000007080b7c11 */ /* 0x000fe400080f0c03 */
[----:B------:R-:W-:-:S03]  /*8390*/  ISETP.GE.AND P0, PT, R0, UR4, PT ;  /* 0x0000000400007c0c */ /* 0x000fc6000bf06270 */
[----:B------:R4:W-:Y:S04]  /*83a0*/  @!P1 STG.E.128 desc[UR40][R10.64], R4 ;  /* 0x000000040a009986 */ /* 0x0009e8000c101d28 */
[----:B------:R4:W-:Y:S04]  /*83b0*/  @!P2 STG.E.128 desc[UR40][R10.64+0x80], R24 ;  /* 0x000080180a00a986 */ /* 0x0009e8000c101d28 */
[----:B------:R4:W-:Y:S02]  /*83c0*/  @!P3 STG.E.128 desc[UR40][R10.64+0x100], R36 ;  /* 0x000100240a00b986 */ /* 0x0009e4000c101d28 */
[----:B------:R-:W-:Y:S05]  /*83d0*/  @P0 BRA `(.L_x_272) ;  /* 0x0000000c000c0947 */ /* 0x000fea0003800000 */
[----:B------:R2:W-:Y:S01]  /*83e0*/  STG.E.128 desc[UR40][R10.64+0x180], R44 ;  /* 0x0001802c0a007986 */ /* 0x0005e2000c101d28 */
[----:B------:R-:W-:Y:S05]  /*83f0*/  BRA `(.L_x_272) ;  /* 0x0000000c00047947 */ /* 0x000fea0003800000 */
.L_x_264:
[----:B------:R-:W-:Y:S01]  /*8400*/  USHF.L.U32 UR8, UR46, 0x2, URZ ;  /* 0x000000022e087899 */ /* 0x000fe2000800063f */
[----:B------:R-:W-:Y:S01]  /*8410*/  ULDC.64 UR6, c[0x0][0xbd8] ;  /* 0x0002f60000067ab9 */ /* 0x000fe20000000a00 */
[----:B------:R-:W-:Y:S01]  /*8420*/  USHF.L.U64.HI UR9, UR46, 0x2, UR45 ;  /* 0x000000022e097899 */ /* 0x000fe2000801022d */
[----:B------:R-:W-:Y:S01]  /*8430*/  IMAD.MOV.U32 R11, RZ, RZ, RZ ;  /* 0x000000ffff0b7224 */ /* 0x000fe200078e00ff */
[----:B------:R-:W-:Y:S02]  /*8440*/  UIADD3 UR4, UP1, UR8, UR6, URZ ;  /* 0x0000000608047290 */ /* 0x000fe4000ff3e03f */
[----:B------:R-:W-:Y:S02]  /*8450*/  UISETP.NE.U32.AND UP0, UPT, UR6, URZ, UPT ;  /* 0x0000003f0600728c */ /* 0x000fe4000bf05070 */
[----:B------:R-:W-:Y:S02]  /*8460*/  UIADD3.X UR6, UR9, UR7, URZ, UP1, !UPT ;  /* 0x0000000709067290 */ /* 0x000fe40008ffe43f */
[----:B------:R-:W-:Y:S01]  /*8470*/  UISETP.NE.AND.EX UP0, UPT, UR7, URZ, UPT, UP0 ;  /* 0x0000003f0700728c */ /* 0x000fe2000bf05300 */
[----:B------:R-:W0:Y:S01]  /*8480*/  LDC R9, c[0x0][0xa88] ;  /* 0x0002a200ff097b82 */ /* 0x000e220000000800 */
[----:B------:R-:W-:-:S02]  /*8490*/  IMAD.U32 R4, RZ, RZ, UR4 ;  /* 0x00000004ff047e24 */ /* 0x000fc4000f8e00ff */
[----:B------:R-:W-:Y:S01]  /*84a0*/  IMAD.U32 R5, RZ, RZ, UR6 ;  /* 0x00000006ff057e24 */ /* 0x000fe2000f8e00ff */
[----:B------:R-:W-:Y:S01]  /*84b0*/  ULDC.64 UR6, c[0x0][0xbe0] ;  /* 0x0002f80000067ab9 */ /* 0x000fe20000000a00 */
[----:B------:R-:W-:Y:S01]  /*84c0*/  PLOP3.LUT P1, PT, PT, PT, UP0, 0x80, 0x0 ;  /* 0x000000000000781c */ /* 0x000fe20003f2f008 */
[----:B------:R-:W-:-:S04]  /*84d0*/  UISETP.NE.U32.AND UP1, UPT, UR6, URZ, UPT ;  /* 0x0000003f0600728c */ /* 0x000fc8000bf25070 */
[----:B------:R-:W-:-:S06]  /*84e0*/  UISETP.NE.AND.EX UP1, UPT, UR7, URZ, UPT, UP1 ;  /* 0x0000003f0700728c */ /* 0x000fcc000bf25310 */
[----:B------:R-:W-:Y:S02]  /*84f0*/  PLOP3.LUT P2, PT, PT, PT, UP1, 0x80, 0x0 ;  /* 0x000000000000781c */ /* 0x000fe40003f4f018 */
[----:B------:R1:W5:Y:S03]  /*8500*/  @P1 LDG.E R11, desc[UR40][R4.64] ;  /* 0x00000028040b1981 */ /* 0x000366000c1e1900 */
[----:B------:R-:W-:-:S04]  /*8510*/  @UP1 UIADD3 UR6, UP2, UR8, UR6, URZ ;  /* 0x0000000608061290 */ /* 0x000fc8000ff5e03f */
[----:B------:R-:W-:Y:S02]  /*8520*/  @UP1 UIADD3.X UR7, UR9, UR7, URZ, UP2, !UPT ;  /* 0x0000000709071290 */ /* 0x000fe400097fe43f */
[----:B------:R-:W-:-:S04]  /*8530*/  IMAD.U32 R6, RZ, RZ, UR6 ;  /* 0x00000006ff067e24 */ /* 0x000fc8000f8e00ff */
[----:B------:R-:W-:-:S05]  /*8540*/  IMAD.U32 R7, RZ, RZ, UR7 ;  /* 0x00000007ff077e24 */ /* 0x000fca000f8e00ff */
[----:B0-----:R1:W5:Y:S01]  /*8550*/  @P2 LDG.E R9, desc[UR40][R6.64] ;  /* 0x0000002806092981 */ /* 0x001362000c1e1900 */
[----:B------:R-:W-:Y:S01]  /*8560*/  ISETP.GE.AND P0, PT, R203, 0x80, PT ;  /* 0x00000080cb00780c */ /* 0x000fe20003f06270 */
[----:B------:R-:W-:-:S12]  /*8570*/  @P2 BRA `(.L_x_273) ;  /* 0x0000000000102947 */ /* 0x000fd80003800000 */
[----:B------:R-:W-:Y:S05]  /*8580*/  @!P1 BRA `(.L_x_273) ;  /* 0x00000000000c9947 */ /* 0x000fea0003800000 */
[----:B------:R-:W2:Y:S04]  /*8590*/  LDG.E R0, desc[UR40][R4.64] ;  /* 0x0000002804007981 */ /* 0x000ea8000c1e1900 */
[----:B-----5:R-:W2:Y:S02]  /*85a0*/  LDG.E R9, desc[UR40][R4.64+0x4] ;  /* 0x0000042804097981 */ /* 0x020ea4000c1e1900 */
[----:B--2---:R-:W-:-:S07]  /*85b0*/  IMAD.IADD R9, R9, 0x1, -R0 ;  /* 0x0000000109097824 */ /* 0x004fce00078e0a00 */
.L_x_273:
[----:B------:R-:W-:Y:S01]  /*85c0*/  USHF.R.S32.HI UR7, URZ, 0x1f, UR44 ;  /* 0x0000001f3f077899 */ /* 0x000fe2000801142c */
[----:B------:R-:W-:Y:S01]  /*85d0*/  BSSY B1, `(.L_x_274) ;  /* 0x000001e000017945 */ /* 0x000fe20003800000 */
[----:B------:R-:W-:Y:S01]  /*85e0*/  USEL UR46, UR46, URZ, !UP0 ;  /* 0x0000003f2e2e7287 */ /* 0x000fe2000c000000 */
[----:B------:R-:W-:Y:S01]  /*85f0*/  SHF.R.S32.HI R13, RZ, 0x1f, R2 ;  /* 0x0000001fff0d7819 */ /* 0x000fe20000011402 */
[----:B------:R-:W-:Y:S01]  /*8600*/  USEL UR45, UR45, URZ, !UP0 ;  /* 0x0000003f2d2d7287 */ /* 0x000fe2000c000000 */
[----:B-----5:R-:W-:Y:S01]  /*8610*/  SHF.R.S32.HI R8, RZ, 0x1f, R11 ;  /* 0x0000001fff087819 */ /* 0x020fe2000001140b */
[----:B------:R-:W-:Y:S10]  /*8620*/  @P0 BRA `(.L_x_275) ;  /* 0x0000000000600947 */ /* 0x000ff40003800000 */
[----:B------:R-:W0:Y:S02]  /*8630*/  S2R R0, SR_TID.X ;  /* 0x0000000000007919 */ /* 0x000e240000002100 */
[----:B0-----:R-:W-:-:S05]  /*8640*/  IMAD R0, R18, 0x80, R0 ;  /* 0x0000008012007824 */ /* 0x001fca00078e0200 */
[----:B------:R-:W-:-:S04]  /*8650*/  IADD3 R0, R0, -0x80, RZ ;  /* 0xffffff8000007810 */ /* 0x000fc80007ffe0ff */
[----:B------:R-:W-:-:S13]  /*8660*/  ISETP.GE.AND P0, PT, R0, R9, PT ;  /* 0x000000090000720c */ /* 0x000fda0003f06270 */
[----:B------:R-:W-:Y:S05]  /*8670*/  @P0 BRA `(.L_x_275) ;  /* 0x00000000004c0947 */ /* 0x000fea0003800000 */
[C---:B-1----:R-:W-:Y:S01]  /*8680*/  IADD3 R4, P0, R0.reuse, R11, RZ ;  /* 0x0000000b00047210 */ /* 0x042fe20007f1e0ff */
[----:B------:R-:W-:Y:S02]  /*8690*/  ULDC.64 UR8, c[0x0][0xb70] ;  /* 0x0002dc0000087ab9 */ /* 0x000fe40000000a00 */
[----:B------:R-:W-:Y:S01]  /*86a0*/  UIMAD UR4, UR7, UR8, URZ ;  /* 0x00000008070472a4 */ /* 0x000fe2000f8e023f */
[----:B------:R-:W-:Y:S01]  /*86b0*/  LEA.HI.X.SX32 R5, R0, R8, 0x1, P0 ;  /* 0x0000000800057211 */ /* 0x000fe200000f0eff */
[----:B------:R-:W-:Y:S02]  /*86c0*/  IMAD.U32 R3, RZ, RZ, UR8 ;  /* 0x00000008ff037e24 */ /* 0x000fe4000f8e00ff */
[----:B------:R-:W-:Y:S02]  /*86d0*/  UIMAD UR4, UR44, UR9, UR4 ;  /* 0x000000092c0472a4 */ /* 0x000fe4000f8e0204 */
[----:B------:R-:W-:Y:S01]  /*86e0*/  IMAD.WIDE.U32 R4, R3, UR44, R4 ;  /* 0x0000002c03047c25 */ /* 0x000fe2000f8e0004 */
[----:B------:R-:W-:-:S02]  /*86f0*/  ULDC.64 UR8, c[0x0][0xb78] ;  /* 0x0002de0000087ab9 */ /* 0x000fc40000000a00 */
[----:B------:R-:W-:Y:S01]  /*8700*/  UIMAD UR6, UR45, UR8, URZ ;  /* 0x000000082d0672a4 */ /* 0x000fe2000f8e023f */
[----:B------:R-:W-:Y:S02]  /*8710*/  VIADD R5, R5, UR4 ;  /* 0x0000000405057c36 */ /* 0x000fe40008000000 */
[----:B------:R-:W-:Y:S01]  /*8720*/  IMAD.U32 R3, RZ, RZ, UR8 ;  /* 0x00000008ff037e24 */ /* 0x000fe2000f8e00ff */
[----:B------:R-:W-:-:S03]  /*8730*/  UIMAD UR6, UR46, UR9, UR6 ;  /* 0x000000092e0672a4 */ /* 0x000fc6000f8e0206 */
[----:B------:R-:W-:Y:S01]  /*8740*/  IMAD.WIDE.U32 R4, R3, UR46, R4 ;  /* 0x0000002e03047c25 */ /* 0x000fe2000f8e0004 */
[----:B------:R-:W-:-:S03]  /*8750*/  ULDC.64 UR8, c[0x0][0xb40] ;  /* 0x0002d00000087ab9 */ /* 0x000fc60000000a00 */
[----:B------:R-:W-:Y:S01]  /*8760*/  VIADD R3, R5, UR6 ;  /* 0x0000000605037c36 */ /* 0x000fe20008000000 */
[----:B------:R-:W-:-:S04]  /*8770*/  LEA R6, P0, R4, UR8, 0x2 ;  /* 0x0000000804067c11 */ /* 0x000fc8000f8010ff */
[----:B------:R-:W-:Y:S01]  /*8780*/  LEA.HI.X R7, R4, UR9, R3, 0x2, P0 ;  /* 0x0000000904077c11 */ /* 0x000fe200080f1403 */
[----:B------:R-:W-:-:S05]  /*8790*/  IMAD.MOV.U32 R3, RZ, RZ, -0x800000 ;  /* 0xff800000ff037424 */ /* 0x000fca00078e00ff */
[----:B------:R0:W-:Y:S03]  /*87a0*/  STG.E desc[UR40][R6.64], R3 ;  /* 0x0000000306007986 */ /* 0x0001e6000c101928 */
.L_x_275:
[----:B------:R-:W-:Y:S05]  /*87b0*/  BSYNC B1 ;  /* 0x0000000000017941 */ /* 0x000fea0003800000 */
.L_x_274:
[----:B------:R-:W-:Y:S01]  /*87c0*/  ULDC.64 UR8, c[0x0][0xaa0] ;  /* 0x0002a80000087ab9 */ /* 0x000fe20000000a00 */
[----:B0-----:R-:W-:Y:S01]  /*87d0*/  IMAD.MOV.U32 R3, RZ, RZ, R13 ;  /* 0x000000ffff037224 */ /* 0x001fe200078e000d */
[----:B------:R-:W-:Y:S01]  /*87e0*/  BSSY B1, `(.L_x_276) ;  /* 0x0000032000017945 */ /* 0x000fe20003800000 */
[----:B------:R-:W-:Y:S02]  /*87f0*/  IMAD R0, R8, UR8, RZ ;  /* 0x0000000808007c24 */ /* 0x000fe4000f8e02ff */
[----:B-1----:R-:W-:-:S04]  /*8800*/  IMAD.WIDE.U32 R4, R11, UR8, R2 ;  /* 0x000000080b047c25 */ /* 0x002fc8000f8e0002 */
[----:B------:R-:W-:Y:S01]  /*8810*/  IMAD R11, R11, UR9, R0 ;  /* 0x000000090b0b7c24 */ /* 0x000fe2000f8e0200 */
[----:B------:R-:W-:Y:S01]  /*8820*/  ULDC.64 UR8, c[0x0][0xae0] ;  /* 0x0002b80000087ab9 */ /* 0x000fe20000000a00 */
[----:B------:R-:W-:Y:S01]  /*8830*/  VIADD R6, R16, 0x40 ;  /* 0x0000004010067836 */ /* 0x000fe20000000000 */
[----:B------:R-:W-:Y:S01]  /*8840*/  UIMAD UR4, UR7, UR8, URZ ;  /* 0x00000008070472a4 */ /* 0x000fe2000f8e023f */
[----:B------:R-:W-:Y:S02]  /*8850*/  IMAD.IADD R5, R5, 0x1, R11 ;  /* 0x0000000105057824 */ /* 0x000fe400078e020b */
[----:B------:R-:W-:Y:S01]  /*8860*/  IMAD.U32 R3, RZ, RZ, UR8 ;  /* 0x00000008ff037e24 */ /* 0x000fe2000f8e00ff */
[----:B------:R-:W-:Y:S01]  /*8870*/  UIMAD UR4, UR44, UR9, UR4 ;  /* 0x000000092c0472a4 */ /* 0x000fe2000f8e0204 */
[----:B------:R-:W-:Y:S01]  /*8880*/  IMAD R11, R18, -0x80, R9 ;  /* 0xffffff80120b7824 */ /* 0x000fe200078e0209 */
[----:B------:R-:W-:Y:S01]  /*8890*/  ULDC.64 UR6, c[0x0][0xae8] ;  /* 0x0002ba0000067ab9 */ /* 0x000fe20000000a00 */
[----:B------:R-:W-:Y:S01]  /*88a0*/  IMAD.WIDE.U32 R4, R3, UR44, R4 ;  /* 0x0000002c03047c25 */ /* 0x000fe2000f8e0004 */
[----:B------:R-:W-:-:S02]  /*88b0*/  SHF.R.S32.HI R9, RZ, 0x1f, R16 ;  /* 0x0000001fff097819 */ /* 0x000fc40000011410 */
[-C--:B------:R-:W-:Y:S01]  /*88c0*/  ISETP.GE.AND P2, PT, R16, R11.reuse, PT ;  /* 0x0000000b1000720c */ /* 0x080fe20003f46270 */
[----:B------:R-:W-:Y:S01]  /*88d0*/  VIADD R5, R5, UR4 ;  /* 0x0000000405057c36 */ /* 0x000fe20008000000 */
[----:B------:R-:W-:Y:S02]  /*88e0*/  UIMAD UR4, UR45, UR6, URZ ;  /* 0x000000062d0472a4 */ /* 0x000fe4000f8e023f */
[----:B------:R-:W-:Y:S01]  /*88f0*/  IMAD.U32 R7, RZ, RZ, UR6 ;  /* 0x00000006ff077e24 */ /* 0x000fe2000f8e00ff */
[-C--:B------:R-:W-:Y:S01]  /*8900*/  ISETP.GE.AND P0, PT, R6, R11.reuse, PT ;  /* 0x0000000b0600720c */ /* 0x080fe20003f06270 */
[----:B------:R-:W-:Y:S01]  /*8910*/  VIADD R0, R16, 0x20 ;  /* 0x0000002010007836 */ /* 0x000fe20000000000 */
[----:B------:R-:W-:Y:S02]  /*8920*/  UIMAD UR4, UR46, UR7, UR4 ;  /* 0x000000072e0472a4 */ /* 0x000fe4000f8e0204 */
[----:B------:R-:W-:Y:S02]  /*8930*/  IMAD.WIDE.U32 R6, R7, UR46, R4 ;  /* 0x0000002e07067c25 */ /* 0x000fe4000f8e0004 */
[----:B------:R-:W-:-:S02]  /*8940*/  ISETP.GE.AND P1, PT, R0, R11, PT ;  /* 0x0000000b0000720c */ /* 0x000fc40003f26270 */
[----:B------:R-:W-:Y:S01]  /*8950*/  IMAD.MOV.U32 R8, RZ, RZ, R16 ;  /* 0x000000ffff087224 */ /* 0x000fe200078e0010 */
[----:B------:R-:W-:Y:S01]  /*8960*/  IADD3 R13, R7, UR4, RZ ;  /* 0x00000004070d7c10 */ /* 0x000fe2000fffe0ff */
[----:B------:R-:W-:Y:S02]  /*8970*/  VIADD R0, R16, 0x60 ;  /* 0x0000006010007836 */ /* 0x000fe40000000000 */
[----:B------:R-:W-:Y:S01]  /*8980*/  IMAD.WIDE R8, R18, 0x80, R8 ;  /* 0x0000008012087825 */ /* 0x000fe200078e0208 */
[----:B------:R-:W-:Y:S06]  /*8990*/  @P2 BRA `(.L_x_277) ;  /* 0x0000000000582947 */ /* 0x000fec0003800000 */
[C---:B------:R-:W-:Y:S01]  /*89a0*/  VIADD R3, R2.reuse, 0x40 ;  /* 0x0000004002037836 */ /* 0x040fe20000000000 */
[----:B------:R-:W-:Y:S01]  /*89b0*/  ULDC UR4, c[0x0][0xa8c] ;  /* 0x0002a30000047ab9 */ /* 0x000fe20000000800 */
[C---:B------:R-:W-:Y:S01]  /*89c0*/  VIADD R4, R2.reuse, 0x80 ;  /* 0x0000008002047836 */ /* 0x040fe20000000000 */
[----:B------:R-:W-:Y:S01]  /*89d0*/  ULDC.64 UR6, c[0x0][0xad8] ;  /* 0x0002b60000067ab9 */ /* 0x000fe20000000a00 */
[----:B------:R-:W-:Y:S01]  /*89e0*/  VIADD R10, R2, 0xc0 ;  /* 0x000000c0020a7836 */ /* 0x000fe20000000000 */
[----:B------:R-:W-:Y:S01]  /*89f0*/  ISETP.GE.AND P4, PT, R3, UR4, PT ;  /* 0x0000000403007c0c */ /* 0x000fe2000bf86270 */
[----:B------:R-:W-:Y:S01]  /*8a00*/  IMAD R3, R9, UR6, RZ ;  /* 0x0000000609037c24 */ /* 0x000fe2000f8e02ff */
[----:B------:R-:W-:Y:S01]  /*8a10*/  ISETP.GE.AND P5, PT, R4, UR4, PT ;  /* 0x0000000404007c0c */ /* 0x000fe2000bfa6270 */
[----:B------:R-:W-:Y:S01]  /*8a20*/  IMAD.MOV.U32 R4, RZ, RZ, R6 ;  /* 0x000000ffff047224 */ /* 0x000fe200078e0006 */
[----:B------:R-:W-:Y:S01]  /*8a30*/  ISETP.GE.AND P3, PT, R2, UR4, PT ;  /* 0x0000000402007c0c */ /* 0x000fe2000bf66270 */
[----:B------:R-:W-:Y:S01]  /*8a40*/  IMAD.MOV.U32 R5, RZ, RZ, R13 ;  /* 0x000000ffff057224 */ /* 0x000fe200078e000d */
[----:B------:R-:W-:Y:S01]  /*8a50*/  ISETP.GE.AND P6, PT, R10, UR4, PT ;  /* 0x000000040a007c0c */ /* 0x000fe2000bfc6270 */
[----:B------:R-:W-:-:S02]  /*8a60*/  IMAD R3, R8, UR7, R3 ;  /* 0x0000000708037c24 */ /* 0x000fc4000f8e0203 */
[----:B------:R-:W-:Y:S01]  /*8a70*/  IMAD.WIDE.U32 R4, R8, UR6, R4 ;  /* 0x0000000608047c25 */ /* 0x000fe2000f8e0004 */
[----:B------:R-:W-:-:S03]  /*8a80*/  ULDC.64 UR6, c[0x0][0xa80] ;  /* 0x0002a00000067ab9 */ /* 0x000fc60000000a00 */
[----:B------:R-:W-:Y:S01]  /*8a90*/  IMAD.IADD R3, R5, 0x1, R3 ;  /* 0x0000000105037824 */ /* 0x000fe200078e0203 */
[----:B------:R-:W-:-:S04]  /*8aa0*/  LEA R14, P2, R4, UR6, 0x1 ;  /* 0x00000006040e7c11 */ /* 0x000fc8000f8408ff */
[----:B------:R-:W-:-:S05]  /*8ab0*/  LEA.HI.X R15, R4, UR7, R3, 0x1, P2 ;  /* 0x00000007040f7c11 */ /* 0x000fca00090f0c03 */
[----:B------:R0:W-:Y:S04]  /*8ac0*/  @!P3 STG.E.128 desc[UR40][R14.64], RZ ;  /* 0x000000ff0e00b986 */ /* 0x0001e8000c101d28 */
[----:B------:R0:W-:Y:S04]  /*8ad0*/  @!P4 STG.E.128 desc[UR40][R14.64+0x80], RZ ;  /* 0x000080ff0e00c986 */ /* 0x0001e8000c101d28 */
[----:B------:R0:W-:Y:S04]  /*8ae0*/  @!P5 STG.E.128 desc[UR40][R14.64+0x100], RZ ;  /* 0x000100ff0e00d986 */ /* 0x0001e8000c101d28 */
[----:B------:R0:W-:Y:S02]  /*8af0*/  @!P6 STG.E.128 desc[UR40][R14.64+0x180], RZ ;  /* 0x000180ff0e00e986 */ /* 0x0001e4000c101d28 */
.L_x_277:
[----:B------:R-:W-:Y:S05]  /*8b00*/  BSYNC B1 ;  /* 0x0000000000017941 */ /* 0x000fea0003800000 */
.L_x_276:
[----:B------:R-:W-:Y:S01]  /*8b10*/  BSSY B1, `(.L_x_278) ;  /* 0x000001b000017945 */ /* 0x000fe20003800000 */
[----:B------:R-:W-:-:S03]  /*8b20*/  ISETP.GE.AND P2, PT, R0, R11, PT ;  /* 0x0000000b0000720c */ /* 0x000fc60003f46270 */
[----:B------:R-:W-:Y:S10]  /*8b30*/  @P1 BRA `(.L_x_279) ;  /* 0x0000000000601947 */ /* 0x000ff40003800000 */
        /* <DEDUP_REMOVED lines=17> */
[----:B------:R-:W-:Y:S01]  /*8c50*/  LEA R10, P1, R4, UR6, 0x1 ;  /* 0x00000006040a7c11 */ /* 0x000fe2000f8208ff */
[----:B------:R-:W-:-:S05]  /*8c60*/  IMAD.IADD R3, R5, 0x1, R3 ;  /* 0x0000000105037824 */ /* 0x000fca00078e0203 */
[----:B------:R-:W-:-:S05]  /*8c70*/  LEA.HI.X R11, R4, UR7, R3, 0x1, P1 ;  /* 0x00000007040b7c11 */ /* 0x000fca00088f0c03 */
[----:B------:R1:W-:Y:S04]  /*8c80*/  @!P3 STG.E.128 desc[UR40][R10.64], RZ ;  /* 0x000000ff0a00b986 */ /* 0x0003e8000c101d28 */
[----:B------:R1:W-:Y:S04]  /*8c90*/  @!P4 STG.E.128 desc[UR40][R10.64+0x80], RZ ;  /* 0x000080ff0a00c986 */ /* 0x0003e8000c101d28 */
[----:B------:R1:W-:Y:S04]  /*8ca0*/  @!P5 STG.E.128 desc[UR40][R10.64+0x100], RZ ;  /* 0x000100ff0a00d986 */ /* 0x0003e8000c101d28 */
[----:B------:R1:W-:Y:S02]  /*8cb0*/  @!P6 STG.E.128 desc[UR40][R10.64+0x180], RZ ;  /* 0x000180ff0a00e986 */ /* 0x0003e4000c101d28 */
.L_x_279:
[----:B------:R-:W-:Y:S05]  /*8cc0*/  BSYNC B1 ;  /* 0x0000000000017941 */ /* 0x000fea0003800000 */
.L_x_278:
[----:B------:R-:W-:Y:S04]  /*8cd0*/  BSSY B1, `(.L_x_280) ;  /* 0x000001a000017945 */ /* 0x000fe80003800000 */
[----:B------:R-:W-:Y:S05]  /*8ce0*/  @P0 BRA `(.L_x_281) ;  /* 0x0000000000600947 */ /* 0x000fea0003800000 */
[----:B------:R-:W-:Y:S01]  /*8cf0*/  IADD3 R3, P0, R8, 0x40, RZ ;  /* 0x0000004008037810 */ /* 0x000fe20007f1e0ff */
[C---:B------:R-:W-:Y:S01]  /*8d00*/  VIADD R5, R2.reuse, 0x80 ;  /* 0x0000008002057836 */ /* 0x040fe20000000000 */
[----:B------:R-:W-:Y:S01]  /*8d10*/  IADD3 R4, R2, 0x40, RZ ;  /* 0x0000004002047810 */ /* 0x000fe20007ffe0ff */
[----:B------:R-:W-:Y:S01]  /*8d20*/  ULDC UR4, c[0x0][0xa8c] ;  /* 0x0002a30000047ab9 */ /* 0x000fe20000000800 */
        /* <DEDUP_REMOVED lines=8> */
[----:B-1----:R-:W-:Y:S02]  /*8db0*/  VIADD R10, R2, 0xc0 ;  /* 0x000000c0020a7836 */ /* 0x002fe40000000000 */
        /* <DEDUP_REMOVED lines=11> */
.L_x_281:
[----:B------:R-:W-:Y:S05]  /*8e70*/  BSYNC B1 ;  /* 0x0000000000017941 */ /* 0x000fea0003800000 */
.L_x_280:
[----:B------:R-:W-:Y:S05]  /*8e80*/  @P2 BRA `(.L_x_272) ;  /* 0x0000000000602947 */ /* 0x000fea0003800000 */
[----:B------:R-:W-:Y:S01]  /*8e90*/  IADD3 R3, P0, R8, 0x60, RZ ;  /* 0x0000006008037810 */ /* 0x000fe20007f1e0ff */
[C---:B------:R-:W-:Y:S01]  /*8ea0*/  VIADD R0, R2.reuse, 0x40 ;  /* 0x0000004002007836 */ /* 0x040fe20000000000 */
[----:B------:R-:W-:Y:S01]  /*8eb0*/  ULDC UR4, c[0x0][0xa8c] ;  /* 0x0002a30000047ab9 */ /* 0x000fe20000000800 */
[----:B------:R-:W-:Y:S01]  /*8ec0*/  ULDC.64 UR6, c[0x0][0xad8] ;  /* 0x0002b60000067ab9 */ /* 0x000fe20000000a00 */
[----:B------:R-:W-:Y:S01]  /*8ed0*/  IMAD.MOV.U32 R4, RZ, RZ, R6 ;  /* 0x000000ffff047224 */ /* 0x000fe200078e0006 */
[----:B------:R-:W-:Y:S01]  /*8ee0*/  ISETP.GE.AND P1, PT, R2, UR4, PT ;  /* 0x0000000402007c0c */ /* 0x000fe2000bf26270 */
[----:B------:R-:W-:Y:S01]  /*8ef0*/  IMAD.X R8, RZ, RZ, R9, P0 ;  /* 0x000000ffff087224 */ /* 0x000fe200000e0609 */
[----:B------:R-:W-:Y:S01]  /*8f00*/  ISETP.GE.AND P2, PT, R0, UR4, PT ;  /* 0x0000000400007c0c */ /* 0x000fe2000bf46270 */
[----:B------:R-:W-:Y:S02]  /*8f10*/  IMAD.MOV.U32 R5, RZ, RZ, R13 ;  /* 0x000000ffff057224 */ /* 0x000fe400078e000d */
[----:B------:R-:W-:-:S02]  /*8f20*/  VIADD R6, R2, 0x80 ;  /* 0x0000008002067836 */ /* 0x000fc40000000000 */
[----:B------:R-:W-:Y:S02]  /*8f30*/  IMAD R8, R8, UR6, RZ ;  /* 0x0000000608087c24 */ /* 0x000fe4000f8e02ff */
[----:B------:R-:W-:Y:S01]  /*8f40*/  VIADD R0, R2, 0xc0 ;  /* 0x000000c002007836 */ /* 0x000fe20000000000 */
[----:B------:R-:W-:Y:S01]  /*8f50*/  ISETP.GE.AND P3, PT, R6, UR4, PT ;  /* 0x0000000406007c0c */ /* 0x000fe2000bf66270 */
        /* <DEDUP_REMOVED lines=11> */
.L_x_272:
[----:B------:R-:W-:Y:S05]  /*9010*/  BSYNC B0 ;  /* 0x0000000000007941 */ /* 0x000fea0003800000 */
.L_x_263:
[----:B------:R-:W-:Y:S02]  /*9020*/  ULDC UR4, c[0x0][0xc14] ;  /* 0x0003050000047ab9 */ /* 0x000fe40000000800 */
[----:B------:R-:W-:-:S13]  /*9030*/  ISETP.GE.AND P0, PT, R43, UR4, PT ;  /* 0x000000042b007c0c */ /* 0x000fda000bf06270 */
[----:B------:R-:W-:Y:S05]  /*9040*/  @!P0 BRA `(.L_x_282) ;  /* 0xffffff7c00488947 */ /* 0x000fea000383ffff */
[----:B------:R-:W-:Y:S05]  /*9050*/  EXIT ;  /* 0x000000000000794d */ /* 0x000fea0003800000 */
.L_x_239:
[----:B------:R-:W-:-:S08]  /*9060*/  NOP ;  /* 0x0000000000007918 */ /* 0x000fd00000000000 */
[----:B------:R-:W0:-:S00]  /*9070*/  USETMAXREG.DEALLOC.CTAPOOL 0x18 ;  /* 0x00000018000079c8 */ /* 0x000e0000080e0500 */
[----:B0-----:R-:W-:-:S06]  /*9080*/  LOP3.LUT R0, R0, 0x3, RZ, 0xc0, !PT ;  /* 0x0000000300007812 */ /* 0x001fcc00078ec0ff */
[----:B------:R-:W0:Y:S02]  /*9090*/  SHFL.IDX PT, R0, R0, RZ, 0x1f ;  /* 0x00001fff00007589 */ /* 0x000e2400000e0000 */
[----:B0-----:R-:W-:-:S13]  /*90a0*/  ISETP.NE.AND P0, PT, R0, RZ, PT ;  /* 0x000000ff0000720c */ /* 0x001fda0003f05270 */
[----:B------:R-:W-:Y:S05]  /*90b0*/  @P0 EXIT ;  /* 0x000000000000094d */ /* 0x000fea0003800000 */
[----:B------:R-:W0:Y:S01]  /*90c0*/  S2R R2, SR_TID.X ;  /* 0x0000000000027919 */ /* 0x000e220000002100 */
[----:B------:R-:W-:Y:S01]  /*90d0*/  LOP3.LUT R4, R4, 0xffffffdf, RZ, 0xc0, !PT ;  /* 0xffffffdf04047812 */ /* 0x000fe200078ec0ff */
[----:B------:R-:W-:Y:S01]  /*90e0*/  ULDC UR5, c[0x0][0xc14] ;  /* 0x0003050000057ab9 */ /* 0x000fe20000000800 */
[----:B------:R-:W-:Y:S01]  /*90f0*/  MOV R0, RZ ;  /* 0x000000ff00007202 */ /* 0x000fe20000000f00 */
[----:B------:R-:W1:Y:S01]  /*9100*/  S2UR UR6, SR_CTAID.X ;  /* 0x00000000000679c3 */ /* 0x000e620000002500 */
[----:B------:R-:W-:Y:S01]  /*9110*/  ULDC UR4, c[0x0][0xc10] ;  /* 0x0003040000047ab9 */ /* 0x000fe20000000800 */
[----:B0-----:R-:W-:-:S04]  /*9120*/  LOP3.LUT R8, R2, 0x1f, RZ, 0xc0, !PT ;  /* 0x0000001f02087812 */ /* 0x001fc800078ec0ff */
[----:B------:R-:W-:-:S13]  /*9130*/  ISETP.NE.AND P0, PT, R8, 0x1f, PT ;  /* 0x0000001f0800780c */ /* 0x000fda0003f05270 */
[----:B------:R-:W-:Y:S02]  /*9140*/  @P0 LOP3.LUT R4, R4, 0x20, RZ, 0xfc, !PT ;  /* 0x0000002004040812 */ /* 0x000fe400078efcff */
[----:B------:R-:W-:-:S13]  /*9150*/  ISETP.GE.OR P0, PT, R8, UR5, !P0 ;  /* 0x0000000508007c0c */ /* 0x000fda000c706670 */
[----:B------:R-:W0:Y:S02]  /*9160*/  @!P0 LDC.64 R2, c[0x0][0xc58] ;  /* 0x00031600ff028b82 */ /* 0x000e240000000a00 */
[----:B0-----:R-:W-:-:S05]  /*9170*/  @!P0 IMAD.WIDE.U32 R2, R8, 0x4, R2 ;  /* 0x0000000408028825 */ /* 0x001fca00078e0002 */
[----:B------:R-:W2:Y:S01]  /*9180*/  @!P0 LDG.E R0, desc[UR40][R2.64] ;  /* 0x0000002802008981 */ /* 0x000ea2000c1e1900 */
[C---:B------:R-:W-:Y:S01]  /*9190*/  ISETP.NE.AND P1, PT, R8.reuse, RZ, PT ;  /* 0x000000ff0800720c */ /* 0x040fe20003f25270 */
[----:B------:R-:W-:Y:S01]  /*91a0*/  IMAD.MOV.U32 R16, RZ, RZ, RZ ;  /* 0x000000ffff107224 */ /* 0x000fe200078e00ff */
[----:B------:R-:W-:Y:S01]  /*91b0*/  ISETP.GE.U32.AND P0, PT, R8, 0x2, PT ;  /* 0x000000020800780c */ /* 0x000fe20003f06070 */
[----:B------:R-:W-:Y:S01]  /*91c0*/  IMAD.MOV.U32 R19, RZ, RZ, RZ ;  /* 0x000000ffff137224 */ /* 0x000fe200078e00ff */
[----:B------:R-:W-:-:S09]  /*91d0*/  LOP3.LUT R4, R4, 0xfffffffe, RZ, 0xc0, !PT ;  /* 0xfffffffe04047812 */ /* 0x000fd200078ec0ff */
[----:B------:R-:W-:-:S04]  /*91e0*/  @P1 LOP3.LUT R4, R4, 0x1, RZ, 0xfc, !PT ;  /* 0x0000000104041812 */ /* 0x000fc800078efcff */
[----:B------:R-:W-:-:S04]  /*91f0*/  LOP3.LUT R4, R4, 0xffffffef, RZ, 0xc0, !PT ;  /* 0xffffffef04047812 */ /* 0x000fc800078ec0ff */
[----:B------:R-:W-:-:S04]  /*9200*/  @P0 LOP3.LUT R4, R4, 0x10, RZ, 0xfc, !PT ;  /* 0x0000001004040812 */ /* 0x000fc800078efcff */
[----:B------:R-:W-:Y:S01]  /*9210*/  LOP3.LUT R4, R4, 0xfffffff7, RZ, 0xc0, !PT ;  /* 0xfffffff704047812 */ /* 0x000fe200078ec0ff */
[----:B--2---:R-:W0:Y:S02]  /*9220*/  SHFL.UP PT, R5, R0, 0x1, RZ ;  /* 0x0420000000057989 */ /* 0x004e2400000e00ff */
[----:B0-----:R-:W-:-:S05]  /*9230*/  SEL R5, R5, RZ, P1 ;  /* 0x000000ff05057207 */ /* 0x001fca0000800000 */
[----:B------:R-:W-:-:S05]  /*9240*/  IMAD.IADD R5, R0, 0x1, R5 ;  /* 0x0000000100057824 */ /* 0x000fca00078e0205 */
[----:B------:R-:W0:Y:S02]  /*9250*/  SHFL.UP PT, R6, R5, 0x2, RZ ;  /* 0x0440000005067989 */ /* 0x000e2400000e00ff */
[----:B0-----:R-:W-:Y:S02]  /*9260*/  SEL R6, R6, RZ, P0 ;  /* 0x000000ff06067207 */ /* 0x001fe40000000000 */
[----:B------:R-:W-:-:S03]  /*9270*/  ISETP.GE.U32.AND P0, PT, R8, 0x4, PT ;  /* 0x000000040800780c */ /* 0x000fc60003f06070 */
[----:B------:R-:W-:-:S05]  /*9280*/  IMAD.IADD R6, R5, 0x1, R6 ;  /* 0x0000000105067824 */ /* 0x000fca00078e0206 */
[----:B------:R-:W0:Y:S05]  /*9290*/  SHFL.UP PT, R7, R6, 0x4, RZ ;  /* 0x0480000006077989 */ /* 0x000e2a00000e00ff */
[----:B------:R-:W-:-:S04]  /*92a0*/  @P0 LOP3.LUT R4, R4, 0x8, RZ, 0xfc, !PT ;  /* 0x0000000804040812 */ /* 0x000fc800078efcff */
[----:B------:R-:W-:Y:S02]  /*92b0*/  LOP3.LUT R4, R4, 0xfffffffb, RZ, 0xc0, !PT ;  /* 0xfffffffb04047812 */ /* 0x000fe400078ec0ff */
        /* <DEDUP_REMOVED lines=10> */
[----:B------:R-:W-:Y:S02]  /*9360*/  @P0 LOP3.LUT R4, R4, 0x2, RZ, 0xfc, !PT ;  /* 0x0000000204040812 */ /* 0x000fe400078efcff */
[----:B0-----:R-:W-:-:S05]  /*9370*/  SEL R2, R2, RZ, P0 ;  /* 0x000000ff02027207 */ /* 0x001fca0000000000 */
[----:B------:R-:W-:-:S05]  /*9380*/  IMAD.IADD R2, R3, 0x1, R2 ;  /* 0x0000000103027824 */ /* 0x000fca00078e0202 */
[----:B------:R-:W0:Y:S02]  /*9390*/  SHFL.IDX PT, R5, R2, 0x1f, 0x1f ;  /* 0x03e01f0002057f89 */ /* 0x000e2400000e0000 */
[----:B0-----:R-:W-:-:S04]  /*93a0*/  IMAD R5, R5, UR4, RZ ;  /* 0x0000000405057c24 */ /* 0x001fc8000f8e02ff */
[----:B------:R-:W-:Y:S01]  /*93b0*/  IMAD.MOV.U32 R6, RZ, RZ, R5 ;  /* 0x000000ffff067224 */ /* 0x000fe200078e0005 */
[----:B-1----:R-:W-:-:S13]  /*93c0*/  ISETP.GT.AND P0, PT, R5, UR6, PT ;  /* 0x0000000605007c0c */ /* 0x002fda000bf04270 */
[----:B------:R-:W-:Y:S05]  /*93d0*/  @P0 BRA `(.L_x_283) ;  /* 0x0000000000c00947 */ /* 0x000fea0003800000 */
[----:B------:R-:W-:Y:S01]  /*93e0*/  IMAD.MOV.U32 R5, RZ, RZ, R6 ;  /* 0x000000ffff057224 */ /* 0x000fe200078e0006 */
[----:B------:R-:W-:Y:S01]  /*93f0*/  ULDC UR5, c[0x0][0xc14] ;  /* 0x0003050000057ab9 */ /* 0x000fe20000000800 */
[----:B------:R-:W-:Y:S01]  /*9400*/  IMAD.MOV.U32 R19, RZ, RZ, RZ ;  /* 0x000000ffff137224 */ /* 0x000fe200078e00ff */
[----:B------:R-:W-:Y:S01]  /*9410*/  ULDC UR7, c[0x0][0xc14] ;  /* 0x0003050000077ab9 */ /* 0x000fe20000000800 */
[----:B------:R-:W-:-:S05]  /*9420*/  ULDC UR4, c[0x0][0xc10] ;  /* 0x0003040000047ab9 */ /* 0x000fca0000000800 */
.L_x_287:
[----:B------:R-:W-:Y:S02]  /*9430*/  VIADD R0, R19, 0x1f ;  /* 0x0000001f13007836 */ /* 0x000fe40000000000 */
[----:B------:R-:W-:-:S03]  /*9440*/  IMAD.U32 R19, RZ, RZ, UR7 ;  /* 0x00000007ff137e24 */ /* 0x000fc6000f8e00ff */
[----:B------:R-:W-:-:S13]  /*9450*/  ISETP.GE.AND P0, PT, R0, UR5, PT ;  /* 0x0000000500007c0c */ /* 0x000fda000bf06270 */
[----:B------:R-:W-:Y:S05]  /*9460*/  @P0 BRA `(.L_x_284) ;  /* 0x0000000400400947 */ /* 0x000fea0003800000 */
[----:B------:R-:W0:Y:S01]  /*9470*/  S2R R2, SR_TID.X ;  /* 0x0000000000027919 */ /* 0x000e220000002100 */
[----:B------:R-:W-:Y:S01]  /*9480*/  IMAD.MOV.U32 R19, RZ, RZ, R0 ;  /* 0x000000ffff137224 */ /* 0x000fe200078e0000 */
[----:B------:R-:W-:Y:S01]  /*9490*/  BSSY B0, `(.L_x_285) ;  /* 0x000000a000007945 */ /* 0x000fe20003800000 */
[----:B------:R-:W-:Y:S01]  /*94a0*/  IMAD.MOV.U32 R0, RZ, RZ, RZ ;  /* 0x000000ffff007224 */ /* 0x000fe200078e00ff */
[----:B0-----:R-:W-:-:S04]  /*94b0*/  LOP3.LUT R8, R2, 0x1f, RZ, 0xc0, !PT ;  /* 0x0000001f02087812 */ /* 0x001fc800078ec0ff */
[C---:B------:R-:W-:Y:S02]  /*94c0*/  ISETP.NE.AND P1, PT, R8.reuse, 0x1f, PT ;  /* 0x0000001f0800780c */ /* 0x040fe40003f25270 */
[----:B------:R-:W-:-:S04]  /*94d0*/  IADD3 R7, R8, R19, RZ ;  /* 0x0000001308077210 */ /* 0x000fc80007ffe0ff */
[----:B------:R-:W-:-:S13]  /*94e0*/  ISETP.GE.OR P0, PT, R7, UR5, !P1 ;  /* 0x0000000507007c0c */ /* 0x000fda000cf06670 */
[----:B------:R-:W-:Y:S05]  /*94f0*/  @P0 BRA `(.L_x_286) ;  /* 0x00000000000c0947 */ /* 0x000fea0003800000 */
[----:B------:R-:W0:Y:S02]  /*9500*/  LDC.64 R2, c[0x0][0xc58] ;  /* 0x00031600ff027b82 */ /* 0x000e240000000a00 */
[----:B0-----:R-:W-:-:S05]  /*9510*/  IMAD.WIDE R2, R7, 0x4, R2 ;  /* 0x0000000407027825 */ /* 0x001fca00078e0202 */
[----:B------:R0:W5:Y:S02]  /*9520*/  LDG.E R0, desc[UR40][R2.64] ;  /* 0x0000002802007981 */ /* 0x000164000c1e1900 */
.L_x_286:
[----:B------:R-:W-:Y:S05]  /*9530*/  BSYNC B0 ;  /* 0x0000000000007941 */ /* 0x000fea0003800000 */
.L_x_285:
[----:B0----5:R-:W0:Y:S01]  /*9540*/  SHFL.UP PT, R2, R0, 0x1, RZ ;  /* 0x0420000000027989 */ /* 0x021e2200000e00ff */
[C---:B------:R-:W-:Y:S02]  /*9550*/  ISETP.NE.AND P0, PT, R8.reuse, RZ, PT ;  /* 0x000000ff0800720c */ /* 0x040fe40003f05270 */
[----:B------:R-:W-:Y:S02]  /*9560*/  ISETP.GE.U32.AND P1, PT, R8, 0x2, PT ;  /* 0x000000020800780c */ /* 0x000fe40003f26070 */
[----:B0-----:R-:W-:Y:S02]  /*9570*/  SEL R3, R2, RZ, P0 ;  /* 0x000000ff02037207 */ /* 0x001fe40000000000 */
[----:B------:R-:W-:-:S03]  /*9580*/  ISETP.GE.U32.AND P0, PT, R8, 0x4, PT ;  /* 0x000000040800780c */ /* 0x000fc60003f06070 */
[----:B------:R-:W-:-:S05]  /*9590*/  IMAD.IADD R3, R0, 0x1, R3 ;  /* 0x0000000100037824 */ /* 0x000fca00078e0203 */
[----:B------:R-:W0:Y:S02]  /*95a0*/  SHFL.UP PT, R2, R3, 0x2, RZ ;  /* 0x0440000003027989 */ /* 0x000e2400000e00ff */
        /* <DEDUP_REMOVED lines=8> */
[----:B0-----:R-:W-:-:S05]  /*9630*/  SEL R6, R6, RZ, P1 ;  /* 0x000000ff06067207 */ /* 0x001fca0000800000 */
[----:B------:R-:W-:-:S05]  /*9640*/  IMAD.IADD R6, R7, 0x1, R6 ;  /* 0x0000000107067824 */ /* 0x000fca00078e0206 */
[----:B------:R-:W0:Y:S02]  /*9650*/  SHFL.UP PT, R8, R6, 0x10, RZ ;  /* 0x0600000006087989 */ /* 0x000e2400000e00ff */
[----:B0-----:R-:W-:-:S05]  /*9660*/  SEL R9, R8, RZ, P0 ;  /* 0x000000ff08097207 */ /* 0x001fca0000000000 */
[----:B------:R-:W-:-:S05]  /*9670*/  IMAD.IADD R9, R6, 0x1, R9 ;  /* 0x0000000106097824 */ /* 0x000fca00078e0209 */
[----:B------:R-:W0:Y:S02]  /*9680*/  SHFL.IDX PT, R3, R9, 0x1f, 0x1f ;  /* 0x03e01f0009037f89 */ /* 0x000e2400000e0000 */
[----:B0-----:R-:W-:-:S04]  /*9690*/  IMAD R6, R3, UR4, RZ ;  /* 0x0000000403067c24 */ /* 0x001fc8000f8e02ff */
[----:B------:R-:W-:-:S05]  /*96a0*/  IMAD.IADD R5, R6, 0x1, R5 ;  /* 0x0000000106057824 */ /* 0x000fca00078e0205 */
[----:B------:R-:W-:-:S13]  /*96b0*/  ISETP.GT.AND P0, PT, R5, UR6, PT ;  /* 0x0000000605007c0c */ /* 0x000fda000bf04270 */
[----:B------:R-:W-:Y:S05]  /*96c0*/  @!P0 BRA `(.L_x_287) ;  /* 0xfffffffc00588947 */ /* 0x000fea000383ffff */
[----:B------:R-:W-:-:S07]  /*96d0*/  IMAD.MOV.U32 R2, RZ, RZ, R9 ;  /* 0x000000ffff027224 */ /* 0x000fce00078e0009 */
.L_x_283:
[----:B------:R-:W-:-:S04]  /*96e0*/  IMAD.IADD R7, R5, 0x1, -R6 ;  /* 0x0000000105077824 */ /* 0x000fc800078e0a06 */
[----:B------:R-:W-:-:S05]  /*96f0*/  IMAD R3, R2, UR4, R7 ;  /* 0x0000000402037c24 */ /* 0x000fca000f8e0207 */
[----:B------:R-:W-:-:S13]  /*9700*/  ISETP.GT.AND P0, PT, R3, UR6, PT ;  /* 0x0000000603007c0c */ /* 0x000fda000bf04270 */
[----:B------:R-:W-:-:S04]  /*9710*/  VOTE.ANY R8, PT, !P0 ;  /* 0x0000000000087806 */ /* 0x000fc800040e0100 */
[----:B------:R-:W0:Y:S01]  /*9720*/  POPC R5, R8 ;  /* 0x0000000800057309 */ /* 0x000e220000000000 */
[----:B------:R-:W-:Y:S01]  /*9730*/  ISETP.NE.AND P0, PT, R8, RZ, PT ;  /* 0x000000ff0800720c */ /* 0x000fe20003f05270 */
[----:B0-----:R-:W0:Y:S02]  /*9740*/  SHFL.IDX PT, R0, R0, R5, 0x1f ;  /* 0x00001f0500007589 */ /* 0x001e2400000e0000 */
[----:B0-----:R-:W-:-:S04]  /*9750*/  IABS R6, R0 ;  /* 0x0000000000067213 */ /* 0x001fc80000000000 */
[----:B------:R-:W0:Y:S08]  /*9760*/  I2F.RP R9, R6 ;  /* 0x0000000600097306 */ /* 0x000e300000209400 */
[----:B0-----:R-:W0:Y:S02]  /*9770*/  MUFU.RCP R9, R9 ;  /* 0x0000000900097308 */ /* 0x001e240000001000 */
[----:B0-----:R-:W-:-:S06]  /*9780*/  VIADD R3, R9, 0xffffffe ;  /* 0x0ffffffe09037836 */ /* 0x001fcc0000000000 */
[----:B------:R-:W0:Y:S02]  /*9790*/  F2I.FTZ.U32.TRUNC.NTZ R3, R3 ;  /* 0x0000000300037305 */ /* 0x000e24000021f000 */
[----:B0-----:R-:W-:Y:S01]  /*97a0*/  IMAD.MOV R11, RZ, RZ, -R3 ;  /* 0x000000ffff0b7224 */ /* 0x001fe200078e0a03 */
[----:B------:R-:W-:Y:S06]  /*97b0*/  @!P0 BRA `(.L_x_288) ;  /* 0x0000000000088947 */ /* 0x000fec0003800000 */
[----:B------:R-:W-:-:S05]  /*97c0*/  VIADD R9, R5, 0xffffffff ;  /* 0xffffffff05097836 */ /* 0x000fca0000000000 */
[----:B------:R0:W1:Y:S02]  /*97d0*/  SHFL.IDX PT, R16, R2, R9, 0x1f ;  /* 0x00001f0902107589 */ /* 0x00006400000e0000 */
.L_x_288:
[----:B-1----:R-:W-:Y:S02]  /*97e0*/  IMAD R16, R16, UR4, R7 ;  /* 0x0000000410107c24 */ /* 0x002fe4000f8e0207 */
[----:B------:R-:W-:Y:S02]  /*97f0*/  IMAD R7, R11, R6, RZ ;  /* 0x000000060b077224 */ /* 0x000fe400078e02ff */
[----:B0-----:R-:W-:Y:S01]  /*9800*/  IMAD.MOV.U32 R2, RZ, RZ, RZ ;  /* 0x000000ffff027224 */ /* 0x001fe200078e00ff */
[----:B------:R-:W-:Y:S01]  /*9810*/  IADD3 R9, -R16, UR6, RZ ;  /* 0x0000000610097c10 */ /* 0x000fe2000fffe1ff */
[----:B------:R-:W-:Y:S02]  /*9820*/  IMAD.IADD R19, R5, 0x1, R19 ;  /* 0x0000000105137824 */ /* 0x000fe400078e0213 */
[----:B------:R-:W-:Y:S01]  /*9830*/  IMAD.HI.U32 R2, R3, R7, R2 ;  /* 0x0000000703027227 */ /* 0x000fe200078e0002 */
[----:B------:R-:W-:Y:S02]  /*9840*/  IABS R7, R0 ;  /* 0x0000000000077213 */ /* 0x000fe40000000000 */
[----:B------:R-:W-:-:S02]  /*9850*/  IABS R3, R9 ;  /* 0x0000000900037213 */ /* 0x000fc40000000000 */
[----:B------:R-:W-:-:S03]  /*9860*/  IADD3 R7, RZ, -R7, RZ ;  /* 0x80000007ff077210 */ /* 0x000fc60007ffe0ff */
[----:B------:R-:W-:-:S04]  /*9870*/  IMAD.HI.U32 R2, R2, R3, RZ ;  /* 0x0000000302027227 */ /* 0x000fc800078e00ff */
[----:B------:R-:W-:-:S05]  /*9880*/  IMAD R3, R2, R7, R3 ;  /* 0x0000000702037224 */ /* 0x000fca00078e0203 */
[----:B------:R-:W-:-:S13]  /*9890*/  ISETP.GT.U32.AND P0, PT, R6, R3, PT ;  /* 0x000000030600720c */ /* 0x000fda0003f04070 */
[----:B------:R-:W-:Y:S02]  /*98a0*/  @!P0 IMAD.IADD R3, R3, 0x1, -R6 ;  /* 0x0000000103038824 */ /* 0x000fe400078e0a06 */
[----:B------:R-:W-:-:S03]  /*98b0*/  @!P0 VIADD R2, R2, 0x1 ;  /* 0x0000000102028836 */ /* 0x000fc60000000000 */
[----:B------:R-:W-:Y:S02]  /*98c0*/  ISETP.GE.U32.AND P0, PT, R3, R6, PT ;  /* 0x000000060300720c */ /* 0x000fe40003f06070 */
[----:B------:R-:W-:-:S11]  /*98d0*/  LOP3.LUT R3, R9, R0, RZ, 0x3c, !PT ;  /* 0x0000000009037212 */ /* 0x000fd600078e3cff */
[----:B------:R-:W-:Y:S01]  /*98e0*/  @P0 VIADD R2, R2, 0x1 ;  /* 0x0000000102020836 */ /* 0x000fe20000000000 */
[----:B------:R-:W-:-:S13]  /*98f0*/  ISETP.GE.AND P0, PT, R3, RZ, PT ;  /* 0x000000ff0300720c */ /* 0x000fda0003f06270 */
[----:B------:R-:W-:Y:S01]  /*9900*/  @!P0 IMAD.MOV R2, RZ, RZ, -R2 ;  /* 0x000000ffff028224 */ /* 0x000fe200078e0a02 */
[----:B------:R-:W-:-:S13]  /*9910*/  ISETP.NE.AND P0, PT, R0, RZ, PT ;  /* 0x000000ff0000720c */ /* 0x000fda0003f05270 */
[----:B------:R-:W-:-:S05]  /*9920*/  @!P0 LOP3.LUT R2, RZ, R0, RZ, 0x33, !PT ;  /* 0x00000000ff028212 */ /* 0x000fca00078e33ff */
[--C-:B------:R-:W-:Y:S02]  /*9930*/  IMAD.MOV R17, RZ, RZ, -R2.reuse ;  /* 0x000000ffff117224 */ /* 0x100fe400078e0a02 */
[----:B------:R-:W-:Y:S02]  /*9940*/  IMAD.MOV.U32 R18, RZ, RZ, R2 ;  /* 0x000000ffff127224 */ /* 0x000fe400078e0002 */
[----:B------:R-:W-:Y:S01]  /*9950*/  IMAD R17, R0, R17, R9 ;  /* 0x0000001100117224 */ /* 0x000fe200078e0209 */
[----:B------:R-:W-:Y:S06]  /*9960*/  BRA `(.L_x_289) ;  /* 0x00000000000c7947 */ /* 0x000fec0003800000 */
.L_x_284:
[----:B------:R-:W-:Y:S02]  /*9970*/  IMAD.MOV.U32 R17, RZ, RZ, RZ ;  /* 0x000000ffff117224 */ /* 0x000fe400078e00ff */
[----:B------:R-:W-:Y:S02]  /*9980*/  IMAD.U32 R16, RZ, RZ, UR6 ;  /* 0x00000006ff107e24 */ /* 0x000fe4000f8e00ff */
[----:B------:R-:W-:-:S07]  /*9990*/  IMAD.MOV.U32 R18, RZ, RZ, RZ ;  /* 0x000000ffff127224 */ /* 0x000fce00078e00ff */
.L_x_289:
[----:B------:R-:W0:Y:S01]  /*99a0*/  S2R R0, SR_TID.X ;  /* 0x0000000000007919 */ /* 0x000e220000002100 */
[----:B------:R-:W-:Y:S01]  /*99b0*/  STL [R1+0x24], RZ ;  /* 0x000024ff01007387 */ /* 0x000fe20000100800 */
[----:B0-----:R-:W-:-:S04]  /*99c0*/  LOP3.LUT R0, R0, 0x1f, RZ, 0xc0, !PT ;  /* 0x0000001f00007812 */ /* 0x001fc800078ec0ff */
[----:B------:R-:W-:-:S13]  /*99d0*/  ISETP.NE.AND P0, PT, R0, RZ, PT ;  /* 0x000000ff0000720c */ /* 0x000fda0003f05270 */
[----:B------:R-:W0:Y:S01]  /*99e0*/  @!P0 S2R R3, SR_CgaCtaId ;  /* 0x0000000000038919 */ /* 0x000e220000008800 */
[----:B------:R-:W-:-:S04]  /*99f0*/  @!P0 MOV R0, 0x400 ;  /* 0x0000040000008802 */ /* 0x000fc80000000f00 */
[----:B0-----:R-:W-:-:S05]  /*9a00*/  @!P0 LEA R0, R3, R0, 0x18 ;  /* 0x0000000003008211 */ /* 0x001fca00078ec0ff */
[----:B------:R0:W-:Y:S01]  /*9a10*/  @!P0 STS.128 [R0+0x228d0], R16 ;  /* 0x0228d01000008388 */ /* 0x0001e20000000c00 */
[----:B------:R-:W-:Y:S06]  /*9a20*/  BAR.ARV 0x5, 0x120 ;  /* 0x0144800000007b1d */ /* 0x000fec0000002000 */
[----:B------:R-:W-:Y:S01]  /*9a30*/  ISETP.GE.AND P0, PT, R19, UR5, PT ;  /* 0x0000000513007c0c */ /* 0x000fe2000bf06270 */
[----:B0-----:R-:W-:-:S05]  /*9a40*/  IMAD.MOV.U32 R0, RZ, RZ, 0x1 ;  /* 0x00000001ff007424 */ /* 0x001fca00078e00ff */
[----:B------:R0:W-:Y:S04]  /*9a50*/  STL [R1+0x4], R0 ;  /* 0x0000040001007387 */ /* 0x0001e80000100800 */
[----:B------:R0:W-:Y:S03]  /*9a60*/  STL [R1], RZ ;  /* 0x000000ff01007387 */ /* 0x0001e60000100800 */
[----:B------:R-:W-:Y:S05]  /*9a70*/  @P0 BRA `(.L_x_290) ;  /* 0x0000003800380947 */ /* 0x000fea0003800000 */
[----:B0-----:R-:W-:Y:S01]  /*9a80*/  IMAD.MOV.U32 R0, RZ, RZ, 0x1 ;  /* 0x00000001ff007424 */ /* 0x001fe200078e00ff */
[----:B------:R0:W-:Y:S01]  /*9a90*/  STL [R1], RZ ;  /* 0x000000ff01007387 */ /* 0x0001e20000100800 */
[----:B------:R-:W-:Y:S01]  /*9aa0*/  ULDC UR37, c[0x0][0xc] ;  /* 0x0000030000257ab9 */ /* 0x000fe20000000800 */
[----:B------:R-:W-:Y:S02]  /*9ab0*/  ULDC.64 UR38, c[0x0][0x198] ;  /* 0x0000660000267ab9 */ /* 0x000fe40000000a00 */
[----:B------:R0:W-:Y:S04]  /*9ac0*/  STL [R1+0x4], R0 ;  /* 0x0000040001007387 */ /* 0x0001e80000100800 */
[----:B------:R0:W-:Y:S02]  /*9ad0*/  STL [R1+0x24], RZ ;  /* 0x000024ff01007387 */ /* 0x0001e40000100800 */
.L_x_353:
[----:B-12---:R-:W1:Y:S02]  /*9ae0*/  LDC.64 R2, c[0x0][0xc60] ;  /* 0x00031800ff027b82 */ /* 0x006e640000000a00 */
[----:B-1----:R-:W-:-:S05]  /*9af0*/  IMAD.WIDE R2, R19, 0x4, R2 ;  /* 0x0000000413027825 */ /* 0x002fca00078e0202 */
[----:B------:R-:W2:Y:S01]  /*9b00*/  LDG.E R5, desc[UR40][R2.64] ;  /* 0x0000002802057981 */ /* 0x000ea2000c1e1900 */
[----:B------:R-:W-:Y:S05]  /*9b10*/  YIELD ;  /* 0x0000000000007946 */ /* 0x000fea0003800000 */
[----:B------:R-:W-:Y:S01]  /*9b20*/  ULDC.64 UR4, c[0x0][0xa28] ;  /* 0x00028a0000047ab9 */ /* 0x000fe20000000a00 */
[----:B0-----:R-:W-:Y:S01]  /*9b30*/  IMAD.MOV.U32 R0, RZ, RZ, RZ ;  /* 0x000000ffff007224 */ /* 0x001fe200078e00ff */
[----:B------:R-:W-:-:S04]  /*9b40*/  ISETP.NE.U32.AND P0, PT, RZ, UR4, PT ;  /* 0x00000004ff007c0c */ /* 0x000fc8000bf05070 */
[----:B------:R-:W-:Y:S02]  /*9b50*/  ISETP.NE.AND.EX P0, PT, RZ, UR5, PT, P0 ;  /* 0x00000005ff007c0c */ /* 0x000fe4000bf05300 */
[----:B------:R-:W-:Y:S02]  /*9b60*/  MOV R6, RZ ;  /* 0x000000ff00067202 */ /* 0x000fe40000000f00 */
[----:B--2---:R-:W-:Y:S01]  /*9b70*/  SHF.R.S32.HI R4, RZ, 0x1f, R5 ;  /* 0x0000001fff047819 */ /* 0x004fe20000011405 */
[----:B------:R-:W-:-:S08]  /*9b80*/  IMAD.SHL.U32 R7, R5, 0x4, RZ ;  /* 0x0000000405077824 */ /* 0x000fd000078e00ff */
[C---:B------:R-:W-:Y:S01]  /*9b90*/  @P0 LEA R2, P1, R5.reuse, UR4, 0x2 ;  /* 0x0000000405020c11 */ /* 0x040fe2000f8210ff */
[----:B------:R-:W-:Y:S03]  /*9ba0*/  STL [R1+0x10], R5 ;  /* 0x0000100501007387 */ /* 0x000fe60000100800 */
[----:B------:R-:W-:Y:S01]  /*9bb0*/  @P0 LEA.HI.X R3, R5, UR5, R4, 0x2, P1 ;  /* 0x0000000505030c11 */ /* 0x000fe200088f1404 */
[----:B------:R-:W-:-:S04]  /*9bc0*/  ULDC.64 UR4, c[0x0][0xa00] ;  /* 0x0002800000047ab9 */ /* 0x000fc80000000a00 */
[----:B------:R0:W5:Y:S01]  /*9bd0*/  @P0 LDG.E R0, desc[UR40][R2.64] ;  /* 0x0000002802000981 */ /* 0x000162000c1e1900 */
[----:B------:R-:W-:-:S04]  /*9be0*/  ISETP.NE.U32.AND P0, PT, RZ, UR4, PT ;  /* 0x00000004ff007c0c */ /* 0x000fc8000bf05070 */
[----:B------:R-:W-:-:S13]  /*9bf0*/  ISETP.NE.AND.EX P0, PT, RZ, UR5, PT, P0 ;  /* 0x00000005ff007c0c */ /* 0x000fda000bf05300 */
[----:B0-----:R-:W-:-:S04]  /*9c00*/  @P0 LEA R2, P1, R5, UR4, 0x2 ;  /* 0x0000000405020c11 */ /* 0x001fc8000f8210ff */
[----:B------:R-:W-:Y:S01]  /*9c10*/  @P0 LEA.HI.X R3, R5, UR5, R4, 0x2, P1 ;  /* 0x0000000505030c11 */ /* 0x000fe200088f1404 */
[----:B------:R-:W-:-:S04]  /*9c20*/  ULDC.64 UR4, c[0x0][0xa20] ;  /* 0x0002880000047ab9 */ /* 0x000fc80000000a00 */
[----:B------:R-:W2:Y:S01]  /*9c30*/  @P0 LDG.E R6, desc[UR40][R2.64] ;  /* 0x0000002802060981 */ /* 0x000ea2000c1e1900 */
[----:B------:R-:W-:-:S04]  /*9c40*/  ISETP.NE.U32.AND P0, PT, RZ, UR4, PT ;  /* 0x00000004ff007c0c */ /* 0x000fc8000bf05070 */
[----:B------:R-:W-:Y:S01]  /*9c50*/  ISETP.NE.AND.EX P0, PT, RZ, UR5, PT, P0 ;  /* 0x00000005ff007c0c */ /* 0x000fe2000bf05300 */
[----:B--2---:R0:W-:Y:S04]  /*9c60*/  STL [R1+0x2c], R6 ;  /* 0x00002c0601007387 */ /* 0x0041e80000100800 */
[----:B------:R1:W-:Y:S01]  /*9c70*/  STL [R1+0x18], R7 ;  /* 0x0000180701007387 */ /* 0x0003e20000100800 */
[----:B0-----:R-:W-:-:S07]  /*9c80*/  SHF.L.U64.HI R6, R5, 0x2, R4 ;  /* 0x0000000205067819 */ /* 0x001fce0000010204 */
[C---:B------:R-:W-:Y:S01]  /*9c90*/  @P0 IADD3 R4, P1, R7.reuse, UR4, RZ ;  /* 0x0000000407040c10 */ /* 0x040fe2000ff3e0ff */
[----:B------:R0:W-:Y:S03]  /*9ca0*/  STL [R1+0x1c], R6 ;  /* 0x00001c0601007387 */ /* 0x0001e60000100800 */
[----:B------:R-:W-:Y:S01]  /*9cb0*/  @P0 IADD3.X R5, R6, UR5, RZ, P1, !PT ;  /* 0x0000000506050c10 */ /* 0x000fe20008ffe4ff */
[----:B------:R-:W-:Y:S02]  /*9cc0*/  ULDC.64 UR4, c[0x0][0xa08] ;  /* 0x0002820000047ab9 */ /* 0x000fe40000000a00 */
[----:B------:R-:W-:Y:S01]  /*9cd0*/  IADD3 R2, P1, R7, UR4, RZ ;  /* 0x0000000407027c10 */ /* 0x000fe2000ff3e0ff */
[----:B-1----:R-:W-:-:S03]  /*9ce0*/  IMAD.MOV.U32 R7, RZ, RZ, RZ ;  /* 0x000000ffff077224 */ /* 0x002fc600078e00ff */
[----:B------:R-:W-:Y:S02]  /*9cf0*/  IADD3.X R3, R6, UR5, RZ, P1, !PT ;  /* 0x0000000506037c10 */ /* 0x000fe40008ffe4ff */
[----:B------:R-:W-:-:S04]  /*9d00*/  ISETP.NE.U32.AND P1, PT, RZ, UR4, PT ;  /* 0x00000004ff007c0c */ /* 0x000fc8000bf25070 */
[----:B------:R-:W-:Y:S01]  /*9d10*/  ISETP.NE.AND.EX P1, PT, RZ, UR5, PT, P1 ;  /* 0x00000005ff007c0c */ /* 0x000fe2000bf25310 */
[----:B------:R-:W-:Y:S02]  /*9d20*/  ULDC.64 UR4, c[0x0][0x3f8] ;  /* 0x0000fe0000047ab9 */ /* 0x000fe40000000a00 */
[----:B------:R-:W-:-:S03]  /*9d30*/  UISETP.NE.U32.AND UP0, UPT, UR4, URZ, UPT ;  /* 0x0000003f0400728c */ /* 0x000fc6000bf05070 */
[----:B------:R-:W-:Y:S01]  /*9d40*/  ULDC UR4, c[0x0][0x404] ;  /* 0x0001010000047ab9 */ /* 0x000fe20000000800 */
[----:B------:R-:W-:-:S03]  /*9d50*/  UISETP.NE.AND.EX UP0, UPT, UR5, URZ, UPT, UP0 ;  /* 0x0000003f0500728c */ /* 0x000fc6000bf05300 */
[----:B------:R-:W-:Y:S01]  /*9d60*/  ULDC UR5, c[0x0][0x2e0] ;  /* 0x0000b80000057ab9 */ /* 0x000fe20000000800 */
[----:B------:R-:W-:Y:S02]  /*9d70*/  USEL UR4, UR4, 0x1, UP0 ;  /* 0x0000000104047887 */ /* 0x000fe40008000000 */
[----:B------:R1:W5:Y:S02]  /*9d80*/  @P1 LDG.E R7, desc[UR40][R2.64] ;  /* 0x0000002802071981 */ /* 0x000364000c1e1900 */
[----:B------:R-:W-:-:S06]  /*9d90*/  UIMAD UR4, UR4, UR5, URZ ;  /* 0x00000005040472a4 */ /* 0x000fcc000f8e023f */
[----:B0-----:R-:W-:-:S06]  /*9da0*/  IMAD.U32 R6, RZ, RZ, UR4 ;  /* 0x00000004ff067e24 */ /* 0x001fcc000f8e00ff */
[----:B------:R1:W5:Y:S01]  /*9db0*/  @P0 LDG.E R6, desc[UR40][R4.64] ;  /* 0x0000002804060981 */ /* 0x000362000c1e1900 */
[----:B------:R-:W-:Y:S05]  /*9dc0*/  @P0 BRA `(.L_x_291) ;  /* 0x0000000000100947 */ /* 0x000fea0003800000 */
[----:B------:R-:W-:Y:S05]  /*9dd0*/  @!P1 BRA `(.L_x_291) ;  /* 0x00000000000c9947 */ /* 0x000fea0003800000 */
[----:B-1----:R-:W2:Y:S04]  /*9de0*/  LDG.E R5, desc[UR40][R2.64] ;  /* 0x0000002802057981 */ /* 0x002ea8000c1e1900 */
[----:B-----5:R-:W2:Y:S02]  /*9df0*/  LDG.E R6, desc[UR40][R2.64+0x4] ;  /* 0x0000042802067981 */ /* 0x020ea4000c1e1900 */
[----:B--2---:R-:W-:-:S07]  /*9e00*/  IMAD.IADD R6, R6, 0x1, -R5 ;  /* 0x0000000106067824 */ /* 0x004fce00078e0a05 */
.L_x_291:
[--C-:B-1---5:R-:W-:Y:S01]  /*9e10*/  IMAD.IADD R2, R6, 0x1, -R0.reuse ;  /* 0x0000000106027824 */ /* 0x122fe200078e0a00 */
[----:B------:R-:W-:Y:S01]  /*9e20*/  BSSY B6, `(.L_x_292) ;  /* 0x00002b6000067945 */ /* 0x000fe20003800000 */
[----:B------:R-:W-:Y:S02]  /*9e30*/  IMAD.IADD R3, R7, 0x1, R0 ;  /* 0x0000000107037824 */ /* 0x000fe400078e0200 */
[C---:B------:R-:W-:Y:S01]  /*9e40*/  VIADD R0, R2.reuse, 0x5f ;  /* 0x0000005f02007836 */ /* 0x040fe20000000000 */
[----:B------:R-:W-:Y:S01]  /*9e50*/  STL [R1+0x20], R2 ;  /* 0x0000200201007387 */ /* 0x000fe20000100800 */
[----:B------:R-:W-:Y:S02]  /*9e60*/  ISETP.GT.AND P0, PT, R2, RZ, PT ;  /* 0x000000ff0200720c */ /* 0x000fe40003f04270 */
[----:B------:R-:W-:Y:S01]  /*9e70*/  IMAD.HI R0, R0, 0x2aaaaaab, RZ ;  /* 0x2aaaaaab00007827 */ /* 0x000fe200078e02ff */
[----:B------:R0:W-:Y:S04]  /*9e80*/  STL [R1+0x8], R3 ;  /* 0x0000080301007387 */ /* 0x0001e80000100800 */
[----:B0-----:R-:W-:-:S04]  /*9e90*/  SHF.R.U32.HI R3, RZ, 0x1f, R0 ;  /* 0x0000001fff037819 */ /* 0x001fc80000011600 */
[----:B------:R-:W-:-:S05]  /*9ea0*/  LEA.HI.SX32 R0, R0, R3, 0x1c ;  /* 0x0000000300007211 */ /* 0x000fca00078fe2ff */
[----:B------:R0:W-:Y:S01]  /*9eb0*/  STL [R1+0x14], R0 ;  /* 0x0000140001007387 */ /* 0x0001e20000100800 */
[----:B------:R-:W-:Y:S05]  /*9ec0*/  @P0 BRA `(.L_x_293) ;  /* 0x0000000000440947 */ /* 0x000fea0003800000 */
[----:B------:R-:W1:Y:S02]  /*9ed0*/  S2R R2, SR_TID.X ;  /* 0x0000000000027919 */ /* 0x000e640000002100 */
[----:B-1----:R-:W-:-:S04]  /*9ee0*/  LOP3.LUT R2, R2, 0x1f, RZ, 0xc0, !PT ;  /* 0x0000001f02027812 */ /* 0x002fc800078ec0ff */
[----:B------:R-:W-:-:S13]  /*9ef0*/  ISETP.NE.AND P1, PT, R2, RZ, PT ;  /* 0x000000ff0200720c */ /* 0x000fda0003f25270 */
[----:B------:R-:W-:Y:S05]  /*9f00*/  @P1 BRA `(.L_x_294) ;  /* 0x00000028009c1947 */ /* 0x000fea0003800000 */
[----:B------:R-:W1:Y:S01]  /*9f10*/  S2R R7, SR_LANEID ;  /* 0x0000000000077919 */ /* 0x000e620000000000 */
[----:B------:R-:W-:Y:S01]  /*9f20*/  VOTEU.ANY UR4, UPT, PT ;  /* 0x0000000000047886 */ /* 0x000fe200038e0100 */
[----:B------:R-:W2:Y:S01]  /*9f30*/  LDC.64 R2, c[0x0][0xc38] ;  /* 0x00030e00ff027b82 */ /* 0x000ea20000000a00 */
[----:B0-----:R-:W1:Y:S08]  /*9f40*/  FLO.U32 R0, UR4 ;  /* 0x0000000400007d00 */ /* 0x001e7000080e0000 */
[----:B------:R-:W2:Y:S01]  /*9f50*/  POPC R5, UR4 ;  /* 0x0000000400057d09 */ /* 0x000ea20008000000 */
[----:B-1----:R-:W-:-:S13]  /*9f60*/  ISETP.EQ.U32.AND P0, PT, R0, R7, PT ;  /* 0x000000070000720c */ /* 0x002fda0003f02070 */
[----:B--2---:R-:W2:Y:S01]  /*9f70*/  @P0 ATOMG.E.ADD.STRONG.GPU PT, R3, desc[UR40][R2.64], R5 ;  /* 0x00000005020309a8 */ /* 0x004ea200081ee1e8 */
[----:B------:R-:W0:Y:S02]  /*9f80*/  S2R R4, SR_LTMASK ;  /* 0x0000000000047919 */ /* 0x000e240000003900 */
[----:B0-----:R-:W-:-:S04]  /*9f90*/  LOP3.LUT R4, R4, UR4, RZ, 0xc0, !PT ;  /* 0x0000000404047c12 */ /* 0x001fc8000f8ec0ff */
[----:B------:R-:W0:Y:S01]  /*9fa0*/  POPC R7, R4 ;  /* 0x0000000400077309 */ /* 0x000e220000000000 */
[----:B--2---:R-:W0:Y:S02]  /*9fb0*/  SHFL.IDX PT, R0, R3, R0, 0x1f ;  /* 0x00001f0003007589 */ /* 0x004e2400000e0000 */
[----:B0-----:R-:W-:Y:S01]  /*9fc0*/  IADD3 R16, R0, UR37, R7 ;  /* 0x0000002500107c10 */ /* 0x001fe2000fffe007 */
[----:B------:R-:W-:Y:S06]  /*9fd0*/  BRA `(.L_x_294) ;  /* 0x0000002800687947 */ /* 0x000fec0003800000 */
.L_x_293:
[----:B------:R-:W1:Y:S01]  /*9fe0*/  S2R R3, SR_CgaCtaId ;  /* 0x0000000000037919 */ /* 0x000e620000008800 */
[----:B0-----:R-:W-:-:S04]  /*9ff0*/  MOV R0, 0x400 ;  /* 0x0000040000007802 */ /* 0x001fc80000000f00 */
[----:B-1----:R-:W-:-:S05]  /*a000*/  LEA R2, R3, R0, 0x18 ;  /* 0x0000000003027211 */ /* 0x002fca00078ec0ff */
[----:B------:R0:W-:Y:S01]  /*a010*/  STL [R1+0xc], R2 ;  /* 0x00000c0201007387 */ /* 0x0001e20000100800 */
[----:B------:R-:W-:-:S05]  /*a020*/  VIADD R0, R2, 0x1c400 ;  /* 0x0001c40002007836 */ /* 0x000fca0000000000 */
[----:B------:R-:W-:-:S13]  /*a030*/  LOP3.LUT P0, RZ, R0, 0x3ff, RZ, 0xc0, !PT ;  /* 0x000003ff00ff7812 */ /* 0x000fda000780c0ff */
[----:B0-----:R-:W-:Y:S05]  /*a040*/  @!P0 BRA `(.L_x_295) ;  /* 0x0000000000408947 */ /* 0x001fea0003800000 */
[----:B------:R-:W-:Y:S01]  /*a050*/  MOV R2, 0x0 ;  /* 0x0000000000027802 */ /* 0x000fe20000000f00 */
[----:B------:R-:W-:Y:S01]  /*a060*/  ULDC.64 UR6, c[0x4][0x90] ;  /* 0x0100240000067ab9 */ /* 0x000fe20000000a00 */
[----:B------:R-:W-:Y:S01]  /*a070*/  ULDC.64 UR8, c[0x4][0x98] ;  /* 0x0100260000087ab9 */ /* 0x000fe20000000a00 */
[----:B------:R-:W-:Y:S01]  /*a080*/  ULDC.64 UR4, c[0x4][0x8] ;  /* 0x0100020000047ab9 */ /* 0x000fe20000000a00 */
[----:B------:R-:W-:Y:S01]  /*a090*/  IMAD.U32 R4, RZ, RZ, UR6 ;  /* 0x00000006ff047e24 */ /* 0x000fe2000f8e00ff */
[----:B------:R-:W-:Y:S01]  /*a0a0*/  MOV R11, UR5 ;  /* 0x00000005000b7c02 */ /* 0x000fe20008000f00 */
[----:B------:R-:W0:Y:S01]  /*a0b0*/  LDC.64 R2, c[0x4][R2] ;  /* 0x0100000002027b82 */ /* 0x000e220000000a00 */
[----:B------:R-:W-:Y:S02]  /*a0c0*/  IMAD.U32 R5, RZ, RZ, UR7 ;  /* 0x00000007ff057e24 */ /* 0x000fe4000f8e00ff */
[----:B------:R-:W-:Y:S02]  /*a0d0*/  IMAD.U32 R6, RZ, RZ, UR8 ;  /* 0x00000008ff067e24 */ /* 0x000fe4000f8e00ff */
[----:B------:R-:W-:-:S02]  /*a0e0*/  IMAD.U32 R7, RZ, RZ, UR9 ;  /* 0x00000009ff077e24 */ /* 0x000fc4000f8e00ff */
[----:B------:R-:W-:Y:S02]  /*a0f0*/  IMAD.U32 R10, RZ, RZ, UR4 ;  /* 0x00000004ff0a7e24 */ /* 0x000fe4000f8e00ff */
[----:B------:R-:W-:Y:S02]  /*a100*/  IMAD.MOV.U32 R8, RZ, RZ, 0x70 ;  /* 0x00000070ff087424 */ /* 0x000fe400078e00ff */
[----:B------:R-:W-:Y:S02]  /*a110*/  IMAD.MOV.U32 R12, RZ, RZ, 0x1 ;  /* 0x00000001ff0c7424 */ /* 0x000fe400078e00ff */
[----:B------:R-:W-:-:S07]  /*a120*/  IMAD.MOV.U32 R13, RZ, RZ, RZ ;  /* 0x000000ffff0d7224 */ /* 0x000fce00078e00ff */
[----:B------:R-:W-:-:S07]  /*a130*/  LEPC R20, `(.L_x_295) ;  /* 0x000000001014794e */ /* 0x000fce0000000000 */
[----:B0-----:R-:W-:Y:S05]  /*a140*/  CALL.ABS.NOINC R2 ;  /* 0x0000000002007343 */ /* 0x001fea0003c00000 */
.L_x_295:
[----:B------:R-:W2:Y:S02]  /*a150*/  LDL R2, [R1+0xc] ;  /* 0x00000c0001027983 */ /* 0x000ea40000100800 */
[----:B--2---:R-:W-:-:S05]  /*a160*/  VIADD R0, R2, 0x400 ;  /* 0x0000040002007836 */ /* 0x004fca0000000000 */
[----:B------:R-:W-:-:S13]  /*a170*/  LOP3.LUT P0, RZ, R0, 0x3ff, RZ, 0xc0, !PT ;  /* 0x000003ff00ff7812 */ /* 0x000fda000780c0ff */
[----:B------:R-:W-:Y:S05]  /*a180*/  @!P0 BRA `(.L_x_296) ;  /* 0x0000000000808947 */ /* 0x000fea0003800000 */
[----:B------:R-:W-:Y:S01]  /*a190*/  MOV R0, 0x0 ;  /* 0x0000000000007802 */ /* 0x000fe20000000f00 */
[----:B------:R-:W-:Y:S01]  /*a1a0*/  ULDC.64 UR6, c[0x4][0x90] ;  /* 0x0100240000067ab9 */ /* 0x000fe20000000a00 */
[----:B------:R-:W-:Y:S01]  /*a1b0*/  ULDC.64 UR8, c[0x4][0x98] ;  /* 0x0100260000087ab9 */ /* 0x000fe20000000a00 */
[----:B------:R-:W-:Y:S01]  /*a1c0*/  ULDC.64 UR4, c[0x4][0x10] ;  /* 0x0100040000047ab9 */ /* 0x000fe20000000a00 */
[----:B------:R0:W1:Y:S01]  /*a1d0*/  LDC.64 R2, c[0x4][R0] ;  /* 0x0100000000027b82 */ /* 0x0000620000000a00 */
[----:B------:R-:W-:Y:S02]  /*a1e0*/  IMAD.U32 R4, RZ, RZ, UR6 ;  /* 0x00000006ff047e24 */ /* 0x000fe4000f8e00ff */
[----:B------:R-:W-:Y:S02]  /*a1f0*/  IMAD.U32 R5, RZ, RZ, UR7 ;  /* 0x00000007ff057e24 */ /* 0x000fe4000f8e00ff */
[----:B------:R-:W-:Y:S02]  /*a200*/  IMAD.U32 R6, RZ, RZ, UR8 ;  /* 0x00000008ff067e24 */ /* 0x000fe4000f8e00ff */
[----:B------:R-:W-:-:S02]  /*a210*/  IMAD.U32 R7, RZ, RZ, UR9 ;  /* 0x00000009ff077e24 */ /* 0x000fc4000f8e00ff */
[----:B------:R-:W-:Y:S02]  /*a220*/  IMAD.U32 R10, RZ, RZ, UR4 ;  /* 0x00000004ff0a7e24 */ /* 0x000fe4000f8e00ff */
[----:B------:R-:W-:Y:S02]  /*a230*/  IMAD.U32 R11, RZ, RZ, UR5 ;  /* 0x00000005ff0b7e24 */ /* 0x000fe4000f8e00ff */
[----:B------:R-:W-:Y:S02]  /*a240*/  IMAD.MOV.U32 R8, RZ, RZ, 0x70 ;  /* 0x00000070ff087424 */ /* 0x000fe400078e00ff */
[----:B------:R-:W-:Y:S02]  /*a250*/  IMAD.MOV.U32 R12, RZ, RZ, 0x1 ;  /* 0x00000001ff0c7424 */ /* 0x000fe400078e00ff */
[----:B0-----:R-:W-:-:S07]  /*a260*/  IMAD.MOV.U32 R13, RZ, RZ, RZ ;  /* 0x000000ffff0d7224 */ /* 0x001fce00078e00ff */
[----:B------:R-:W-:-:S07]  /*a270*/  LEPC R20, `(.L_x_297) ;  /* 0x000000001014794e */ /* 0x000fce0000000000 */
[----:B-1----:R-:W-:Y:S05]  /*a280*/  CALL.ABS.NOINC R2 ;  /* 0x0000000002007343 */ /* 0x002fea0003c00000 */
.L_x_297:
[----:B------:R-:W-:Y:S01]  /*a290*/  MOV R2, 0x0 ;  /* 0x0000000000027802 */ /* 0x000fe20000000f00 */
[----:B------:R-:W-:Y:S01]  /*a2a0*/  ULDC.64 UR6, c[0x4][0x90] ;  /* 0x0100240000067ab9 */ /* 0x000fe20000000a00 */
[----:B------:R-:W-:Y:S01]  /*a2b0*/  ULDC.64 UR8, c[0x4][0x98] ;  /* 0x0100260000087ab9 */ /* 0x000fe20000000a00 */
[----:B------:R-:W-:Y:S01]  /*a2c0*/  ULDC.64 UR4, c[0x4][0x18] ;  /* 0x0100060000047ab9 */ /* 0x000fe20000000a00 */
[----:B------:R-:W-:Y:S01]  /*a2d0*/  MOV R4, UR6 ;  /* 0x0000000600047c02 */ /* 0x000fe20008000f00 */
[----:B------:R-:W-:Y:S01]  /*a2e0*/  IMAD.U32 R5, RZ, RZ, UR7 ;  /* 0x00000007ff057e24 */ /* 0x000fe2000f8e00ff */
        /* <DEDUP_REMOVED lines=10> */
.L_x_296:
[----:B------:R-:W2:Y:S01]  /*a390*/  LDL.LU R2, [R1+0x18] ;  /* 0x0000180001027983 */ /* 0x000ea20000300800 */
[----:B------:R-:W-:-:S03]  /*a3a0*/  ULDC.64 UR4, c[0x0][0x9f8] ;  /* 0x00027e0000047ab9 */ /* 0x000fc60000000a00 */
[----:B------:R-:W3:Y:S04]  /*a3b0*/  LDL.LU R0, [R1+0x1c] ;  /* 0x00001c0001007983 */ /* 0x000ee80000300800 */
[----:B------:R-:W4:Y:S04]  /*a3c0*/  LDL.LU R4, [R1+0x2c] ;  /* 0x00002c0001047983 */ /* 0x000f280000300800 */
[----:B------:R-:W4:Y:S01]  /*a3d0*/  LDL.LU R7, [R1+0x10] ;  /* 0x0000100001077983 */ /* 0x000f220000300800 */
[----:B------:R-:W-:-:S04]  /*a3e0*/  ISETP.NE.U32.AND P0, PT, RZ, UR4, PT ;  /* 0x00000004ff007c0c */ /* 0x000fc8000bf05070 */
[----:B------:R-:W-:Y:S01]  /*a3f0*/  ISETP.NE.AND.EX P0, PT, RZ, UR5, PT, P0 ;  /* 0x00000005ff007c0c */ /* 0x000fe2000bf05300 */
[----:B------:R-:W0:Y:S02]  /*a400*/  S2R R8, SR_TID.X ;  /* 0x0000000000087919 */ /* 0x000e240000002100 */
[----:B0-----:R-:W-:-:S04]  /*a410*/  LOP3.LUT R8, R8, 0x1f, RZ, 0xc0, !PT ;  /* 0x0000001f08087812 */ /* 0x001fc800078ec0ff */
[----:B------:R-:W-:-:S13]  /*a420*/  ISETP.NE.AND P6, PT, R8, RZ, PT ;  /* 0x000000ff0800720c */ /* 0x000fda0003fc5270 */
[----:B------:R-:W-:-:S05]  /*a430*/  VOTEU.ALL UP1, P6 ;  /* 0x00000000003f7886 */ /* 0x000fca0003020000 */
[----:B------:R-:W-:-:S04]  /*a440*/  @!UP1 UIADD3 UR8, UP0, UR38, 0x270, URZ ;  /* 0x0000027026089890 */ /* 0x000fc8000ff1e03f */
[----:B------:R-:W-:-:S03]  /*a450*/  @!UP1 UIADD3.X UR9, URZ, UR39, URZ, UP0, !UPT ;  /* 0x000000273f099290 */ /* 0x000fc600087fe43f */
[----:B------:R-:W-:Y:S01]  /*a460*/  VOTEU.ALL UP0, P6 ;  /* 0x00000000003f7886 */ /* 0x000fe20003000000 */
[----:B--2---:R-:W-:-:S04]  /*a470*/  @P0 IADD3 R2, P1, R2, UR4, RZ ;  /* 0x0000000402020c10 */ /* 0x004fc8000ff3e0ff */
[----:B---3--:R-:W-:Y:S01]  /*a480*/  @P0 IADD3.X R3, R0, UR5, RZ, P1, !PT ;  /* 0x0000000500030c10 */ /* 0x008fe20008ffe4ff */
[----:B------:R-:W-:Y:S01]  /*a490*/  ULDC.64 UR4, c[0x0][0xa00] ;  /* 0x0002800000047ab9 */ /* 0x000fe20000000a00 */
[----:B----4-:R-:W-:Y:S02]  /*a4a0*/  IMAD R17, R17, 0x80, R4 ;  /* 0x0000008011117824 */ /* 0x010fe400078e0204 */
[----:B------:R-:W0:Y:S01]  /*a4b0*/  LDC R4, c[0x0][0x428] ;  /* 0x00010a00ff047b82 */ /* 0x000e220000000800 */
[----:B------:R-:W-:-:S06]  /*a4c0*/  IMAD.MOV.U32 R0, RZ, RZ, R7 ;  /* 0x000000ffff007224 */ /* 0x000fcc00078e0007 */
[----:B------:R1:W5:Y:S01]  /*a4d0*/  @P0 LDG.E R0, desc[UR40][R2.64] ;  /* 0x0000002802000981 */ /* 0x000362000c1e1900 */
[----:B------:R-:W-:Y:S02]  /*a4e0*/  PLOP3.LUT P1, PT, P6, PT, PT, 0x8, 0x0 ;  /* 0x000000000000781c */ /* 0x000fe4000372e170 */
[----:B0-----:R-:W-:Y:S01]  /*a4f0*/  ISETP.NE.AND P0, PT, R4, 0x1, PT ;  /* 0x000000010400780c */ /* 0x001fe20003f05270 */
[----:B------:R-:W-:-:S12]  /*a500*/  IMAD.MOV.U32 R4, RZ, RZ, R18 ;  /* 0x000000ffff047224 */ /* 0x000fd800078e0012 */
[----:B------:R-:W0:Y:S08]  /*a510*/  @P0 LDC R5, c[0x0][0x42c] ;  /* 0x00010b00ff050b82 */ /* 0x000e300000000800 */
[----:B------:R-:W2:Y:S01]  /*a520*/  @P0 LDC R6, c[0x0][0x430] ;  /* 0x00010c00ff060b82 */ /* 0x000ea20000000800 */
[----:B0-----:R-:W-:-:S05]  /*a530*/  @P0 IMAD.HI.U32 R5, R18, R5, RZ ;  /* 0x0000000512050227 */ /* 0x001fca00078e00ff */
[----:B--2---:R-:W-:Y:S02]  /*a540*/  @P0 SHF.R.U32.HI R4, RZ, R6, R5 ;  /* 0x00000006ff040219 */ /* 0x004fe40000011605 */
[----:B------:R-:W-:-:S04]  /*a550*/  ISETP.NE.U32.AND P0, PT, RZ, UR4, PT ;  /* 0x00000004ff007c0c */ /* 0x000fc8000bf05070 */
[----:B------:R-:W-:-:S04]  /*a560*/  ISETP.NE.AND.EX P0, PT, RZ, UR5, PT, P0 ;  /* 0x00000005ff007c0c */ /* 0x000fc8000bf05300 */
[----:B-1----:R-:W-:-:S09]  /*a570*/  SEL R6, R7, RZ, !P0 ;  /* 0x000000ff07067207 */ /* 0x002fd20004000000 */
.L_x_298:
        /* <DEDUP_REMOVED lines=9> */
[----:B0-----:R-:W-:Y:S05]  /*a610*/  @P1 BRA.U.ANY `(.L_x_298) ;  /* 0xfffffffd00d81947 */ /* 0x001fea000393ffff */
[----:B------:R-:W0:Y:S01]  /*a620*/  LDC.64 R2, c[0x0][0x3f8] ;  /* 0x0000fe00ff027b82 */ /* 0x000e220000000a00 */
[----:B------:R-:W-:Y:S02]  /*a630*/  ULDC.64 UR4, c[0x0][0xa08] ;  /* 0x0002820000047ab9 */ /* 0x000fe40000000a00 */
[----:B0-----:R-:W-:Y:S01]  /*a640*/  LOP3.LUT P0, RZ, R2, UR4, RZ, 0xfc, !PT ;  /* 0x0000000402ff7c12 */ /* 0x001fe2000f80fcff */
[----:B------:R-:W-:-:S03]  /*a650*/  UMOV UR4, 0xffffffff ;  /* 0xffffffff00047882 */ /* 0x000fc60000000000 */
[----:B------:R-:W-:-:S04]  /*a660*/  LOP3.LUT P0, RZ, R3, UR5, RZ, 0xfc, P0 ;  /* 0x0000000503ff7c12 */ /* 0x000fc8000800fcff */
[----:B-----5:R-:W-:Y:S01]  /*a670*/  SEL R7, R0, RZ, !P0 ;  /* 0x000000ff00077207 */ /* 0x020fe20004000000 */
[----:B------:R-:W-:Y:S08]  /*a680*/  BRA.DIV UR4, `(.L_x_299) ;  /* 0x0000003204987947 */ /* 0x000ff0000b800000 */
.L_x_369:
[----:B------:R-:W2:Y:S01]  /*a690*/  LDL R8, [R1+0x14] ;  /* 0x0000140001087983 */ /* 0x000ea20000100800 */
[----:B------:R-:W-:Y:S01]  /*a6a0*/  UMOV UR4, 0xffffffff ;  /* 0xffffffff00047882 */ /* 0x000fe20000000000 */
[----:B------:R-:W-:Y:S01]  /*a6b0*/  SHF.R.S32.HI R5, RZ, 0x1f, R0 ;  /* 0x0000001fff057819 */ /* 0x000fe20000011400 */
[----:B--2---:R-:W-:Y:S01]  /*a6c0*/  VIADD R9, R8, 0xffffffff ;  /* 0xffffffff08097836 */ /* 0x004fe20000000000 */
[----:B------:R-:W-:Y:S06]  /*a6d0*/  BRA.DIV UR4, `(.L_x_300) ;  /* 0x0000003204b87947 */ /* 0x000fec000b800000 */
[----:B------:R-:W-:-:S13]  /*a6e0*/  ELECT P6, URZ, PT ;  /* 0x00000000003f782f */ /* 0x000fda00038c0000 */
.L_x_372:
[----:B------:R-:W-:Y:S05]  /*a6f0*/  @!P6 BRA `(.L_x_301) ;  /* 0x000000040008e947 */ /* 0x000fea0003800000 */
[----:B------:R0:W-:Y:S01]  /*a700*/  STL [R1+0x28], R9 ;  /* 0x0000280901007387 */ /* 0x0001e20000100800 */
[----:B------:R-:W-:-:S04]  /*a710*/  ISETP.NE.U32.AND P0, PT, R2, RZ, PT ;  /* 0x000000ff0200720c */ /* 0x000fc80003f05070 */
[----:B------:R-:W-:-:S13]  /*a720*/  ISETP.NE.AND.EX P0, PT, R3, RZ, PT, P0 ;  /* 0x000000ff0300720c */ /* 0x000fda0003f05300 */
[----:B0-----:R-:W-:Y:S05]  /*a730*/  @!P0 BRA `(.L_x_302) ;  /* 0x00000000004c8947 */ /* 0x001fea0003800000 */
[----:B------:R-:W0:Y:S01]  /*a740*/  LDC R12, c[0x0][0x41c] ;  /* 0x00010700ff0c7b82 */ /* 0x000e220000000800 */
[----:B------:R-:W-:Y:S01]  /*a750*/  IMAD.MOV.U32 R7, RZ, RZ, R9 ;  /* 0x000000ffff077224 */ /* 0x000fe200078e0009 */
[----:B------:R-:W-:Y:S01]  /*a760*/  ULDC.64 UR4, c[0x0][0x408] ;  /* 0x0001020000047ab9 */ /* 0x000fe20000000a00 */
[----:B0-----:R-:W-:-:S13]  /*a770*/  ISETP.NE.AND P0, PT, R12, 0x1, PT ;  /* 0x000000010c00780c */ /* 0x001fda0003f05270 */
[----:B------:R-:W0:Y:S02]  /*a780*/  @P0 LDC.64 R10, c[0x0][0x420] ;  /* 0x00010800ff0a0b82 */ /* 0x000e240000000a00 */
[----:B0-----:R-:W-:-:S05]  /*a790*/  @P0 IMAD.HI.U32 R10, R9, R10, RZ ;  /* 0x0000000a090a0227 */ /* 0x001fca00078e00ff */
[----:B------:R-:W-:-:S04]  /*a7a0*/  @P0 SHF.R.U32.HI R7, RZ, R11, R10 ;  /* 0x0000000bff070219 */ /* 0x000fc8000001160a */
[----:B------:R-:W-:Y:S01]  /*a7b0*/  IADD3 R8, -R7, RZ, RZ ;  /* 0x000000ff07087210 */ /* 0x000fe20007ffe1ff */
[----:B------:R-:W-:-:S04]  /*a7c0*/  IMAD.MOV.U32 R10, RZ, RZ, R7 ;  /* 0x000000ffff0a7224 */ /* 0x000fc800078e0007 */
[----:B------:R-:W-:Y:S02]  /*a7d0*/  IMAD R11, R12, R8, R9 ;  /* 0x000000080c0b7224 */ /* 0x000fe400078e0209 */
[----:B------:R-:W-:-:S03]  /*a7e0*/  IMAD R8, R5, UR4, RZ ;  /* 0x0000000405087c24 */ /* 0x000fc6000f8e02ff */
[----:B------:R0:W-:Y:S01]  /*a7f0*/  STL [R1+0x28], R11 ;  /* 0x0000280b01007387 */ /* 0x0001e20000100800 */
[----:B------:R-:W-:Y:S01]  /*a800*/  IMAD R8, R0, UR5, R8 ;  /* 0x0000000500087c24 */ /* 0x000fe2000f8e0208 */
[----:B0-----:R-:W-:-:S03]  /*a810*/  SHF.R.S32.HI R11, RZ, 0x1f, R7 ;  /* 0x0000001fff0b7819 */ /* 0x001fc60000011407 */
[----:B------:R-:W-:-:S04]  /*a820*/  IMAD.WIDE.U32 R10, R0, UR4, R10 ;  /* 0x00000004000a7c25 */ /* 0x000fc8000f8e000a */
[----:B------:R-:W-:Y:S01]  /*a830*/  IMAD.IADD R7, R11, 0x1, R8 ;  /* 0x000000010b077824 */ /* 0x000fe200078e0208 */
[----:B------:R-:W-:-:S04]  /*a840*/  LEA R12, P0, R10, R2, 0x2 ;  /* 0x000000020a0c7211 */ /* 0x000fc800078010ff */
[----:B------:R-:W-:-:S05]  /*a850*/  LEA.HI.X R13, R10, R3, R7, 0x2, P0 ;  /* 0x000000030a0d7211 */ /* 0x000fca00000f1407 */
[----:B------:R0:W5:Y:S04]  /*a860*/  LDG.E R7, desc[UR40][R12.64] ;  /* 0x000000280c077981 */ /* 0x000168000c1e1900 */
.L_x_302:
[----:B------:R-:W2:Y:S01]  /*a870*/  LDL R8, [R1] ;  /* 0x0000000001087983 */ /* 0x000ea20000100800 */
[----:B------:R-:W-:-:S03]  /*a880*/  MOV R11, 0x400 ;  /* 0x00000400000b7802 */ /* 0x000fc60000000f00 */
[----:B------:R-:W3:Y:S01]  /*a890*/  LDL R10, [R1+0x4] ;  /* 0x00000400010a7983 */ /* 0x000ee20000100800 */
[----:B0-----:R-:W0:Y:S02]  /*a8a0*/  S2R R12, SR_CgaCtaId ;  /* 0x00000000000c7919 */ /* 0x001e240000008800 */
[----:B0-----:R-:W-:-:S05]  /*a8b0*/  LEA R11, R12, R11, 0x18 ;  /* 0x0000000b0c0b7211 */ /* 0x001fca00078ec0ff */
[----:B--2---:R-:W-:Y:S01]  /*a8c0*/  IMAD R8, R8, 0x8, R11 ;  /* 0x0000000808087824 */ /* 0x004fe200078e020b */
[----:B---3--:R-:W-:-:S04]  /*a8d0*/  SHF.L.U32 R10, R10, 0x1f, RZ ;  /* 0x0000001f0a0a7819 */ /* 0x008fc800000006ff */
[----:B------:R-:W0:Y:S02]  /*a8e0*/  SYNCS.PHASECHK.TRANS64.TRYWAIT P0, [R8+URZ+0x22840], R10 ;  /* 0x0228400a080075a7 */ /* 0x000e24000800017f */
[----:B0-----:R-:W-:Y:S05]  /*a8f0*/  @!P0 BRA `(.L_x_303) ;  /* 0x0000003000508947 */ /* 0x001fea0003800000 */
.L_x_373:
[----:B------:R-:W1:Y:S02]  /*a900*/  S2R R11, SR_TID.X ;  /* 0x00000000000b7919 */ /* 0x000e640000002100 */
[----:B-1----:R-:W-:-:S04]  /*a910*/  LOP3.LUT R11, R11, 0x7f, RZ, 0xc0, !PT ;  /* 0x0000007f0b0b7812 */ /* 0x002fc800078ec0ff */
[----:B------:R-:W-:-:S13]  /*a920*/  ISETP.NE.AND P0, PT, R11, RZ, PT ;  /* 0x000000ff0b00720c */ /* 0x000fda0003f05270 */
[----:B------:R-:W-:Y:S05]  /*a930*/  @P0 BRA `(.L_x_304) ;  /* 0x00000000001c0947 */ /* 0x000fea0003800000 */
[----:B------:R-:W1:Y:S01]  /*a940*/  S2R R11, SR_TID.X ;  /* 0x00000000000b7919 */ /* 0x000e620000002100 */
[----:B0-----:R-:W-:-:S04]  /*a950*/  IMAD.MOV.U32 R10, RZ, RZ, 0x3000 ;  /* 0x00003000ff0a7424 */ /* 0x001fc800078e00ff */
[----:B------:R2:W-:Y:S01]  /*a960*/  SYNCS.ARRIVE.TRANS64 RZ, [R8+URZ+0x22830], R10 ;  /* 0x0228300a08ff79a7 */ /* 0x0005e2000800003f */
[----:B-1----:R-:W-:-:S04]  /*a970*/  LOP3.LUT R11, R11, 0x1f, RZ, 0xc0, !PT ;  /* 0x0000001f0b0b7812 */ /* 0x002fc800078ec0ff */
[----:B------:R-:W-:-:S13]  /*a980*/  ISETP.NE.AND P1, PT, R11, RZ, PT ;  /* 0x000000ff0b00720c */ /* 0x000fda0003f25270 */
[----:B--2---:R-:W-:Y:S05]  /*a990*/  @!P1 BRA `(.L_x_304) ;  /* 0x0000000000049947 */ /* 0x004fea0003800000 */
[----:B------:R-:W-:Y:S01]  /*a9a0*/  BPT.TRAP 0x1 ;  /* 0x000000040000795c */ /* 0x000fe20000300000 */
.L_x_304:
[----:B------:R-:W2:Y:S01]  /*a9b0*/  LDL R12, [R1] ;  /* 0x00000000010c7983 */ /* 0x000ea20000100800 */
[----:B------:R-:W-:-:S03]  /*a9c0*/  MOV R13, 0x400 ;  /* 0x00000400000d7802 */ /* 0x000fc60000000f00 */
[----:B------:R-:W3:Y:S04]  /*a9d0*/  LDL R11, [R1+0x28] ;  /* 0x00002800010b7983 */ /* 0x000ee80000100800 */
[----:B0-----:R-:W4:Y:S01]  /*a9e0*/  LDL R10, [R1+0x8] ;  /* 0x00000800010a7983 */ /* 0x001f220000100800 */
[----:B------:R-:W0:Y:S01]  /*a9f0*/  S2R R14, SR_CgaCtaId ;  /* 0x00000000000e7919 */ /* 0x000e220000008800 */
[----:B------:R-:W-:Y:S01]  /*aa00*/  R2UR UR9, R8 ;  /* 0x00000000080972ca */ /* 0x000fe200000e0000 */
[----:B------:R-:W-:Y:S01]  /*aa10*/  UIADD3 UR6, UP0, UR38, 0x370, URZ ;  /* 0x0000037026067890 */ /* 0x000fe2000ff1e03f */
[----:B------:R-:W-:Y:S02]  /*aa20*/  R2UR UR12, R4 ;  /* 0x00000000040c72ca */ /* 0x000fe400000e0000 */
[----:B-----5:R-:W-:Y:S01]  /*aa30*/  R2UR UR13, R7 ;  /* 0x00000000070d72ca */ /* 0x020fe200000e0000 */
[----:B------:R-:W-:Y:S01]  /*aa40*/  UIADD3.X UR7, URZ, UR39, URZ, UP0, !UPT ;  /* 0x000000273f077290 */ /* 0x000fe200087fe43f */
[----:B0-----:R-:W-:-:S07]  /*aa50*/  LEA R13, R14, R13, 0x18 ;  /* 0x0000000d0e0d7211 */ /* 0x001fce00078ec0ff */
[----:B------:R-:W-:Y:S01]  /*aa60*/  UIADD3 UR9, UR9, 0x22830, URZ ;  /* 0x0002283009097890 */ /* 0x000fe2000fffe03f */
[----:B------:R-:W-:Y:S01]  /*aa70*/  UMOV UR5, 0x14f00000 ;  /* 0x14f0000000057882 */ /* 0x000fe20000000000 */
[----:B------:R-:W-:Y:S01]  /*aa80*/  UMOV UR10, URZ ;  /* 0x0000003f000a7c82 */ /* 0x000fe20008000000 */
[----:B--2---:R-:W-:Y:S01]  /*aa90*/  IMAD R8, R12, 0x3000, R13 ;  /* 0x000030000c087824 */ /* 0x004fe200078e020d */
[----:B---3--:R-:W-:-:S04]  /*aaa0*/  R2UR UR11, R11 ;  /* 0x000000000b0b72ca */ /* 0x008fc800000e0000 */
[----:B------:R-:W-:Y:S02]  /*aab0*/  R2UR UR8, R8 ;  /* 0x00000000080872ca */ /* 0x000fe400000e0000 */
[----:B----4-:R-:W-:-:S11]  /*aac0*/  R2UR UR4, R10 ;  /* 0x000000000a0472ca */ /* 0x010fd600000e0000 */
[----:B------:R-:W-:Y:S02]  /*aad0*/  UIADD3 UR8, UR8, 0x1c400, URZ ;  /* 0x0001c40008087890 */ /* 0x000fe4000fffe03f */
[----:B------:R-:W-:-:S03]  /*aae0*/  UIMAD UR11, UR11, 0x60, UR4 ;  /* 0x000000600b0b78a4 */ /* 0x000fc6000f8e0204 */
[----:B------:R-:W-:-:S06]  /*aaf0*/  UMOV UR4, 0x0 ;  /* 0x0000000000047882 */ /* 0x000fcc0000000000 */
[----:B------:R0:W-:Y:S02]  /*ab00*/  UTMALDG.4D [UR8], [UR6], desc[UR4] ;  /* 0x00000408060075b4 */ /* 0x0001e40008019000 */
[----:B0-----:R-:W-:Y:S01]  /*ab10*/  NOP ;  /* 0x0000000000007918 */ /* 0x001fe20000000000 */
.L_x_301:
[----:B------:R-:W2:Y:S01]  /*ab20*/  LDL.LU R12, [R1+0x24] ;  /* 0x00002400010c7983 */ /* 0x000ea20000300800 */
[----:B------:R-:W-:Y:S01]  /*ab30*/  MOV R10, 0x400 ;  /* 0x00000400000a7802 */ /* 0x000fe20000000f00 */
[----:B------:R-:W-:Y:S05]  /*ab40*/  WARPSYNC.ALL ;  /* 0x0000000000007948 */ /* 0x000fea0003800000 */
[----:B------:R-:W0:Y:S01]  /*ab50*/  S2R R11, SR_CgaCtaId ;  /* 0x00000000000b7919 */ /* 0x000e220000008800 */
[----:B------:R-:W-:-:S13]  /*ab60*/  ELECT P0, URZ, PT ;  /* 0x00000000003f782f */ /* 0x000fda0003800000 */
[----:B------:R-:W-:Y:S01]  /*ab70*/  @P0 R2UR UR13, R6 ;  /* 0x00000000060d02ca */ /* 0x000fe200000e0000 */
[----:B------:R-:W-:Y:S01]  /*ab80*/  UIADD3 UR4, UP0, UR38, 0x270, URZ ;  /* 0x0000027026047890 */ /* 0x000fe2000ff1e03f */
[----:B------:R-:W-:Y:S01]  /*ab90*/  @P0 R2UR UR12, R18 ;  /* 0x00000000120c02ca */ /* 0x000fe200000e0000 */
[----:B------:R-:W-:Y:S01]  /*aba0*/  UMOV UR6, 0x0 ;  /* 0x0000000000067882 */ /* 0x000fe20000000000 */
[----:B------:R-:W-:Y:S01]  /*abb0*/  @P0 R2UR UR11, R17 ;  /* 0x00000000110b02ca */ /* 0x000fe200000e0000 */
[----:B------:R-:W-:Y:S01]  /*abc0*/  UIADD3.X UR5, URZ, UR39, URZ, UP0, !UPT ;  /* 0x000000273f057290 */ /* 0x000fe200087fe43f */
[----:B------:R-:W-:Y:S01]  /*abd0*/  BSSY B0, `(.L_x_305) ;  /* 0x0000013000007945 */ /* 0x000fe20003800000 */
[----:B------:R-:W-:Y:S01]  /*abe0*/  UMOV UR7, 0x12f00000 ;  /* 0x12f0000000077882 */ /* 0x000fe20000000000 */
[----:B------:R-:W-:Y:S01]  /*abf0*/  UMOV UR10, URZ ;  /* 0x0000003f000a7c82 */ /* 0x000fe20008000000 */
[----:B------:R-:W-:Y:S01]  /*ac00*/  @P0 IMAD.MOV.U32 R8, RZ, RZ, 0x4000 ;  /* 0x00004000ff080424 */ /* 0x000fe200078e00ff */
[----:B0-----:R-:W-:Y:S01]  /*ac10*/  LEA R10, R11, R10, 0x18 ;  /* 0x0000000a0b0a7211 */ /* 0x001fe200078ec0ff */
[----:B------:R-:W-:Y:S03]  /*ac20*/  BAR.SYNC.DEFER_BLOCKING 0x8, 0x120 ;  /* 0x0204800000007b1d */ /* 0x000fe60000010000 */
[----:B------:R-:W-:-:S13]  /*ac30*/  R2UR UR9, R10 ;  /* 0x000000000a0972ca */ /* 0x000fda00000e0000 */
[----:B------:R-:W-:Y:S02]  /*ac40*/  UIADD3 UR8, UR9, 0x18400, URZ ;  /* 0x0001840009087890 */ /* 0x000fe4000fffe03f */
[----:B------:R-:W-:Y:S01]  /*ac50*/  UIADD3 UR9, UR9, 0x22800, URZ ;  /* 0x0002280009097890 */ /* 0x000fe2000fffe03f */
[----:B------:R0:W-:Y:S08]  /*ac60*/  @P0 SYNCS.ARRIVE.TRANS64 RZ, [R10+URZ+0x22800], R8 ;  /* 0x022800080aff09a7 */ /* 0x0001f0000800003f */
[----:B------:R0:W-:Y:S01]  /*ac70*/  UTMALDG.4D [UR8], [UR4], desc[UR6] ;  /* 0x00000608040075b4 */ /* 0x0001e20008019000 */
[----:B--2---:R-:W-:-:S05]  /*ac80*/  VIADD R12, R12, 0x1 ;  /* 0x000000010c0c7836 */ /* 0x004fca0000000000 */
[----:B------:R-:W-:Y:S01]  /*ac90*/  LEA.HI R6, R12, R12, RZ, 0x1 ;  /* 0x0000000c0c067211 */ /* 0x000fe200078f08ff */
[----:B------:R0:W-:Y:S03]  /*aca0*/  STL [R1+0x24], R12 ;  /* 0x0000240c01007387 */ /* 0x0001e60000100800 */
[----:B------:R-:W-:-:S05]  /*acb0*/  LOP3.LUT R6, R6, 0xfffffffe, RZ, 0xc0, !PT ;  /* 0xfffffffe06067812 */ /* 0x000fca00078ec0ff */
[----:B------:R-:W-:-:S05]  /*acc0*/  IMAD.IADD R6, R12, 0x1, -R6 ;  /* 0x000000010c067824 */ /* 0x000fca00078e0a06 */
[----:B------:R-:W-:-:S04]  /*acd0*/  SHF.L.U32 R6, R6, 0x1f, RZ ;  /* 0x0000001f06067819 */ /* 0x000fc800000006ff */
[----:B------:R-:W1:Y:S02]  /*ace0*/  SYNCS.PHASECHK.TRANS64.TRYWAIT P0, [R10+URZ+0x22820], R6 ;  /* 0x022820060a0075a7 */ /* 0x000e64000800017f */
[----:B01----:R-:W-:Y:S05]  /*acf0*/  @!P0 BRA `(.L_x_306) ;  /* 0x0000002c00648947 */ /* 0x003fea0003800000 */
.L_x_374:
[----:B------:R-:W-:Y:S05]  /*ad00*/  BSYNC B0 ;  /* 0x0000000000007941 */ /* 0x000fea0003800000 */
.L_x_305:
[----:B------:R-:W-:Y:S04]  /*ad10*/  BSSY B0, `(.L_x_307) ;  /* 0x000003c000007945 */ /* 0x000fe80003800000 */
[----:B------:R-:W-:Y:S05]  /*ad20*/  @!P6 BRA `(.L_x_308) ;  /* 0x0000000000e8e947 */ /* 0x000fea0003800000 */
[----:B0-----:R-:W2:Y:S01]  /*ad30*/  LDL R8, [R1] ;  /* 0x0000000001087983 */ /* 0x001ea20000100800 */
[----:B------:R-:W-:-:S03]  /*ad40*/  MOV R11, 0x400 ;  /* 0x00000400000b7802 */ /* 0x000fc60000000f00 */
[----:B------:R-:W3:Y:S01]  /*ad50*/  LDL R10, [R1+0x4] ;  /* 0x00000400010a7983 */ /* 0x000ee20000100800 */
[----:B------:R-:W0:Y:S02]  /*ad60*/  S2R R12, SR_CgaCtaId ;  /* 0x00000000000c7919 */ /* 0x000e240000008800 */
[----:B0-----:R-:W-:-:S05]  /*ad70*/  LEA R11, R12, R11, 0x18 ;  /* 0x0000000b0c0b7211 */ /* 0x001fca00078ec0ff */
[----:B--2---:R-:W-:Y:S01]  /*ad80*/  IMAD R8, R8, 0x8, R11 ;  /* 0x0000000808087824 */ /* 0x004fe200078e020b */
[----:B---3--:R-:W-:-:S04]  /*ad90*/  SHF.L.U32 R6, R10, 0x1f, RZ ;  /* 0x0000001f0a067819 */ /* 0x008fc800000006ff */
[----:B------:R-:W0:Y:S02]  /*ada0*/  SYNCS.PHASECHK.TRANS64.TRYWAIT P0, [R8+URZ+0x22860], R6 ;  /* 0x02286006080075a7 */ /* 0x000e24000800017f */
[----:B0-----:R-:W-:Y:S05]  /*adb0*/  @!P0 BRA `(.L_x_309) ;  /* 0x0000002c00548947 */ /* 0x001fea0003800000 */
.L_x_375:
        /* <DEDUP_REMOVED lines=11> */
.L_x_310:
[----:B0-----:R-:W2:Y:S01]  /*ae70*/  LDL R6, [R1] ;  /* 0x0000000001067983 */ /* 0x001ea20000100800 */
[----:B------:R-:W-:-:S03]  /*ae80*/  MOV R12, 0x400 ;  /* 0x00000400000c7802 */ /* 0x000fc60000000f00 */
[----:B------:R-:W3:Y:S04]  /*ae90*/  LDL R11, [R1+0x28] ;  /* 0x00002800010b7983 */ /* 0x000ee80000100800 */
[----:B------:R-:W4:Y:S01]  /*aea0*/  LDL R10, [R1+0x8] ;  /* 0x00000800010a7983 */ /* 0x000f220000100800 */
[----:B------:R-:W0:Y:S01]  /*aeb0*/  S2R R13, SR_CgaCtaId ;  /* 0x00000000000d7919 */ /* 0x000e220000008800 */
[----:B------:R-:W-:Y:S01]  /*aec0*/  R2UR UR9, R8 ;  /* 0x00000000080972ca */ /* 0x000fe200000e0000 */
[----:B------:R-:W-:Y:S01]  /*aed0*/  UIADD3 UR4, UP0, UR38, 0x470, URZ ;  /* 0x0000047026047890 */ /* 0x000fe2000ff1e03f */
[----:B------:R-:W-:Y:S02]  /*aee0*/  R2UR UR12, R4 ;  /* 0x00000000040c72ca */ /* 0x000fe400000e0000 */
[----:B------:R-:W-:-:S02]  /*aef0*/  R2UR UR13, R7 ;  /* 0x00000000070d72ca */ /* 0x000fc400000e0000 */
[----:B0-----:R-:W-:-:S07]  /*af00*/  LEA R12, R13, R12, 0x18 ;  /* 0x0000000c0d0c7211 */ /* 0x001fce00078ec0ff */
[----:B------:R-:W-:Y:S01]  /*af10*/  UIADD3 UR9, UR9, 0x22850, URZ ;  /* 0x0002285009097890 */ /* 0x000fe2000fffe03f */
[----:B------:R-:W-:Y:S01]  /*af20*/  UMOV UR10, URZ ;  /* 0x0000003f000a7c82 */ /* 0x000fe20008000000 */
[----:B------:R-:W-:Y:S01]  /*af30*/  UMOV UR6, 0x0 ;  /* 0x0000000000067882 */ /* 0x000fe20000000000 */
[----:B------:R-:W-:Y:S01]  /*af40*/  UMOV UR7, 0x14f00000 ;  /* 0x14f0000000077882 */ /* 0x000fe20000000000 */
[----:B------:R-:W-:Y:S01]  /*af50*/  UMOV UR16, 0x40 ;  /* 0x0000004000107882 */ /* 0x000fe20000000000 */
[----:B--2---:R-:W-:Y:S01]  /*af60*/  IMAD R6, R6, 0xc000, R12 ;  /* 0x0000c00006067824 */ /* 0x004fe200078e020c */
[----:B---3--:R-:W-:-:S04]  /*af70*/  R2UR UR11, R11 ;  /* 0x000000000b0b72ca */ /* 0x008fc800000e0000 */
[----:B------:R-:W-:Y:S02]  /*af80*/  R2UR UR14, R6 ;  /* 0x00000000060e72ca */ /* 0x000fe400000e0000 */
[----:B----4-:R-:W-:-:S11]  /*af90*/  R2UR UR5, R10 ;  /* 0x000000000a0572ca */ /* 0x010fd600000e0000 */
[----:B------:R-:W-:Y:S02]  /*afa0*/  UIADD3 UR8, UR14, 0x400, URZ ;  /* 0x000004000e087890 */ /* 0x000fe4000fffe03f */
[----:B------:R-:W-:Y:S02]  /*afb0*/  UIMAD UR11, UR11, 0x60, UR5 ;  /* 0x000000600b0b78a4 */ /* 0x000fe4000f8e0205 */
[----:B------:R-:W-:Y:S02]  /*afc0*/  UIADD3.X UR5, URZ, UR39, URZ, UP0, !UPT ;  /* 0x000000273f057290 */ /* 0x000fe400087fe43f */
[----:B------:R-:W-:Y:S02]  /*afd0*/  UIADD3 UR15, UR14, 0x3400, URZ ;  /* 0x000034000e0f7890 */ /* 0x000fe4000fffe03f */
[----:B------:R-:W-:Y:S02]  /*afe0*/  UIADD3 UR17, UR14, 0x6400, URZ ;  /* 0x000064000e117890 */ /* 0x000fe4000fffe03f */
[----:B------:R-:W-:-:S03]  /*aff0*/  UIADD3 UR18, UR14, 0x9400, URZ ;  /* 0x000094000e127890 */ /* 0x000fc6000fffe03f */
[----:B------:R0:W-:Y:S01]  /*b000*/  UTMALDG.4D [UR8], [UR4], desc[UR6] ;  /* 0x00000608040075b4 */ /* 0x0001e20008019000 */
[----:B------:R-:W-:Y:S01]  /*b010*/  UMOV UR14, 0x80 ;  /* 0x00000080000e7882 */ /* 0x000fe20000000000 */
[----:B0-----:R-:W-:Y:S01]  /*b020*/  UMOV UR8, UR15 ;  /* 0x0000000f00087c82 */ /* 0x001fe20008000000 */
[----:B------:R-:W-:Y:S02]  /*b030*/  UMOV UR10, UR16 ;  /* 0x00000010000a7c82 */ /* 0x000fe40008000000 */
[----:B------:R0:W-:Y:S02]  /*b040*/  UTMALDG.4D [UR8], [UR4], desc[UR6] ;  /* 0x00000608040075b4 */ /* 0x0001e40008019000 */
[----:B0-----:R-:W-:Y:S01]  /*b050*/  UMOV UR8, UR17 ;  /* 0x0000001100087c82 */ /* 0x001fe20008000000 */
[----:B------:R-:W-:Y:S01]  /*b060*/  UMOV UR10, UR14 ;  /* 0x0000000e000a7c82 */ /* 0x000fe20008000000 */
[----:B------:R-:W-:Y:S01]  /*b070*/  UMOV UR14, 0xc0 ;  /* 0x000000c0000e7882 */ /* 0x000fe20000000000 */
[----:B------:R0:W-:Y:S02]  /*b080*/  UTMALDG.4D [UR8], [UR4], desc[UR6] ;  /* 0x00000608040075b4 */ /* 0x0001e40008019000 */
[----:B0-----:R-:W-:Y:S01]  /*b090*/  UMOV UR8, UR18 ;  /* 0x0000001200087c82 */ /* 0x001fe20008000000 */
[----:B------:R-:W-:-:S02]  /*b0a0*/  UMOV UR10, UR14 ;  /* 0x0000000e000a7c82 */ /* 0x000fc40008000000 */
[----:B------:R1:W-:Y:S02]  /*b0b0*/  UTMALDG.4D [UR8], [UR4], desc[UR6] ;  /* 0x00000608040075b4 */ /* 0x0003e40008019000 */
[----:B-1----:R-:W-:Y:S01]  /*b0c0*/  NOP ;  /* 0x0000000000007918 */ /* 0x002fe20000000000 */
.L_x_308:
[----:B------:R-:W-:Y:S05]  /*b0d0*/  BSYNC B0 ;  /* 0x0000000000007941 */ /* 0x000fea0003800000 */
.L_x_307:
[----:B0-----:R-:W2:Y:S01]  /*b0e0*/  LDL.LU R6, [R1+0x20] ;  /* 0x0000200001067983 */ /* 0x001ea20000300800 */
[----:B------:R-:W-:Y:S01]  /*b0f0*/  BSSY B0, `(.L_x_311) ;  /* 0x000016d000007945 */ /* 0x000fe20003800000 */
[----:B--2---:R-:W-:-:S13]  /*b100*/  ISETP.GE.AND P0, PT, R6, 0x61, PT ;  /* 0x000000610600780c */ /* 0x004fda0003f06270 */
[----:B------:R-:W-:Y:S05]  /*b110*/  @!P0 BRA `(.L_x_312) ;  /* 0x0000001400a88947 */ /* 0x000fea0003800000 */
[----:B------:R-:W2:Y:S01]  /*b120*/  LDL R8, [R1+0x14] ;  /* 0x0000140001087983 */ /* 0x000ea20000100800 */
[----:B------:R-:W-:Y:S01]  /*b130*/  IMAD.MOV.U32 R6, RZ, RZ, 0x1 ;  /* 0x00000001ff067424 */ /* 0x000fe200078e00ff */
[----:B------:R-:W-:Y:S01]  /*b140*/  BSSY B1, `(.L_x_313) ;  /* 0x000007d000017945 */ /* 0x000fe20003800000 */
[----:B--2---:R-:W-:-:S05]  /*b150*/  IMAD.MOV R11, RZ, RZ, -R8 ;  /* 0x000000ffff0b7224 */ /* 0x004fca00078e0a08 */
[----:B------:R-:W-:-:S05]  /*b160*/  VIADDMNMX R11, R11, R6, 0xffffffff, !PT ;  /* 0xffffffff0b0b7446 */ /* 0x000fca0007800106 */
[C---:B------:R-:W-:Y:S02]  /*b170*/  IMAD.IADD R6, R8.reuse, 0x1, R11 ;  /* 0x0000000108067824 */ /* 0x040fe400078e020b */
[----:B------:R-:W-:-:S03]  /*b180*/  VIADD R8, R8, 0xfffffffe ;  /* 0xfffffffe08087836 */ /* 0x000fc60000000000 */
[----:B------:R-:W-:-:S04]  /*b190*/  LOP3.LUT R6, R6, 0x1, RZ, 0xc0, !PT ;  /* 0x0000000106067812 */ /* 0x000fc800078ec0ff */
[----:B------:R-:W-:-:S13]  /*b1a0*/  ISETP.NE.U32.AND P0, PT, R6, 0x1, PT ;  /* 0x000000010600780c */ /* 0x000fda0003f05070 */
[----:B------:R-:W-:Y:S05]  /*b1b0*/  @P0 BRA `(.L_x_314) ;  /* 0x0000000400d40947 */ /* 0x000fea0003800000 */
[----:B------:R-:W2:Y:S04]  /*b1c0*/  LDL.LU R10, [R1] ;  /* 0x00000000010a7983 */ /* 0x000ea80000300800 */
[----:B------:R-:W3:Y:S01]  /*b1d0*/  LDL.LU R14, [R1+0x4] ;  /* 0x00000400010e7983 */ /* 0x000ee20000300800 */
[----:B------:R-:W-:Y:S01]  /*b1e0*/  BSSY B2, `(.L_x_315) ;  /* 0x0000070000027945 */ /* 0x000fe20003800000 */
[----:B--2---:R-:W-:-:S04]  /*b1f0*/  IADD3 R10, R10, 0x1, RZ ;  /* 0x000000010a0a7810 */ /* 0x004fc80007ffe0ff */
[----:B------:R-:W-:-:S04]  /*b200*/  ISETP.NE.AND P0, PT, R10, 0x2, PT ;  /* 0x000000020a00780c */ /* 0x000fc80003f05270 */
[----:B------:R-:W-:Y:S02]  /*b210*/  SEL R6, RZ, 0x1, P0 ;  /* 0x00000001ff067807 */ /* 0x000fe40000000000 */
[----:B------:R-:W-:Y:S02]  /*b220*/  SEL R15, R10, RZ, P0 ;  /* 0x000000ff0a0f7207 */ /* 0x000fe40000000000 */
[----:B---3--:R-:W-:-:S05]  /*b230*/  LOP3.LUT R14, R14, R6, RZ, 0x3c, !PT ;  /* 0x000000060e0e7212 */ /* 0x008fca00078e3cff */
[----:B------:R0:W-:Y:S04]  /*b240*/  STL [R1+0x4], R14 ;  /* 0x0000040e01007387 */ /* 0x0001e80000100800 */
[----:B------:R0:W-:Y:S01]  /*b250*/  STL [R1], R15 ;  /* 0x0000000f01007387 */ /* 0x0001e20000100800 */
[----:B------:R-:W-:Y:S05]  /*b260*/  @!P6 BRA `(.L_x_316) ;  /* 0x00000004009ce947 */ /* 0x000fea0003800000 */
[----:B------:R-:W-:-:S04]  /*b270*/  ISETP.NE.U32.AND P0, PT, R2, RZ, PT ;  /* 0x000000ff0200720c */ /* 0x000fc80003f05070 */
[----:B------:R-:W-:-:S13]  /*b280*/  ISETP.NE.AND.EX P0, PT, R3, RZ, PT, P0 ;  /* 0x000000ff0300720c */ /* 0x000fda0003f05300 */
[----:B------:R-:W-:Y:S05]  /*b290*/  @!P0 BRA `(.L_x_317) ;  /* 0x0000000000488947 */ /* 0x000fea0003800000 */
[----:B------:R-:W1:Y:S01]  /*b2a0*/  LDC R13, c[0x0][0x41c] ;  /* 0x00010700ff0d7b82 */ /* 0x000e620000000800 */
[----:B------:R-:W-:Y:S01]  /*b2b0*/  IMAD.MOV.U32 R10, RZ, RZ, R8 ;  /* 0x000000ffff0a7224 */ /* 0x000fe200078e0008 */
[----:B------:R-:W-:Y:S01]  /*b2c0*/  ULDC.64 UR4, c[0x0][0x408] ;  /* 0x0001020000047ab9 */ /* 0x000fe20000000a00 */
[----:B-1----:R-:W-:-:S13]  /*b2d0*/  ISETP.NE.AND P0, PT, R13, 0x1, PT ;  /* 0x000000010d00780c */ /* 0x002fda0003f05270 */
[----:B------:R-:W1:Y:S02]  /*b2e0*/  @P0 LDC.64 R6, c[0x0][0x420] ;  /* 0x00010800ff060b82 */ /* 0x000e640000000a00 */
[----:B-1----:R-:W-:-:S05]  /*b2f0*/  @P0 IMAD.HI.U32 R6, R8, R6, RZ ;  /* 0x0000000608060227 */ /* 0x002fca00078e00ff */
[----:B------:R-:W-:Y:S01]  /*b300*/  @P0 SHF.R.U32.HI R10, RZ, R7, R6 ;  /* 0x00000007ff0a0219 */ /* 0x000fe20000011606 */
[----:B------:R-:W-:-:S03]  /*b310*/  IMAD R6, R5, UR4, RZ ;  /* 0x0000000405067c24 */ /* 0x000fc6000f8e02ff */
[----:B------:R-:W-:Y:S01]  /*b320*/  SHF.R.S32.HI R7, RZ, 0x1f, R10 ;  /* 0x0000001fff077819 */ /* 0x000fe2000001140a */
[----:B------:R-:W-:Y:S02]  /*b330*/  IMAD R12, R0, UR5, R6 ;  /* 0x00000005000c7c24 */ /* 0x000fe4000f8e0206 */
[----:B------:R-:W-:-:S04]  /*b340*/  IMAD.MOV.U32 R6, RZ, RZ, R10 ;  /* 0x000000ffff067224 */ /* 0x000fc800078e000a */
[----:B------:R-:W-:-:S04]  /*b350*/  IMAD.WIDE.U32 R6, R0, UR4, R6 ;  /* 0x0000000400067c25 */ /* 0x000fc8000f8e0006 */
[----:B------:R-:W-:Y:S01]  /*b360*/  IMAD.IADD R12, R12, 0x1, R7 ;  /* 0x000000010c0c7824 */ /* 0x000fe200078e0207 */
[----:B------:R-:W-:-:S04]  /*b370*/  LEA R2, P0, R6, R2, 0x2 ;  /* 0x0000000206027211 */ /* 0x000fc800078010ff */
[----:B------:R-:W-:Y:S01]  /*b380*/  LEA.HI.X R3, R6, R3, R12, 0x2, P0 ;  /* 0x0000000306037211 */ /* 0x000fe200000f140c */
[----:B------:R-:W-:-:S04]  /*b390*/  IMAD.MOV R6, RZ, RZ, -R10 ;  /* 0x000000ffff067224 */ /* 0x000fc800078e0a0a */
[----:B------:R1:W5:Y:S01]  /*b3a0*/  LDG.E R7, desc[UR40][R2.64] ;  /* 0x0000002802077981 */ /* 0x000362000c1e1900 */
[----:B------:R-:W-:-:S07]  /*b3b0*/  IMAD R8, R13, R6, R8 ;  /* 0x000000060d087224 */ /* 0x000fce00078e0208 */
.L_x_317:
[----:B-1----:R-:W1:Y:S01]  /*b3c0*/  S2R R3, SR_CgaCtaId ;  /* 0x0000000000037919 */ /* 0x002e620000008800 */
[----:B------:R-:W-:Y:S02]  /*b3d0*/  MOV R2, 0x400 ;  /* 0x0000040000027802 */ /* 0x000fe40000000f00 */
[----:B------:R-:W-:Y:S02]  /*b3e0*/  SHF.L.U32 R6, R14, 0x1f, RZ ;  /* 0x0000001f0e067819 */ /* 0x000fe400000006ff */
[----:B-1----:R-:W-:-:S05]  /*b3f0*/  LEA R2, R3, R2, 0x18 ;  /* 0x0000000203027211 */ /* 0x002fca00078ec0ff */
[----:B------:R-:W-:-:S04]  /*b400*/  IMAD R3, R15, 0x8, R2 ;  /* 0x000000080f037824 */ /* 0x000fc800078e0202 */
[----:B------:R-:W1:Y:S02]  /*b410*/  SYNCS.PHASECHK.TRANS64.TRYWAIT P0, [R3+URZ+0x22840], R6 ;  /* 0x02284006030075a7 */ /* 0x000e64000800017f */
[----:B-1----:R-:W-:Y:S05]  /*b420*/  @!P0 BRA `(.L_x_318) ;  /* 0x0000002400cc8947 */ /* 0x002fea0003800000 */
.L_x_376:
[----:B------:R-:W2:Y:S02]  /*b430*/  S2R R2, SR_TID.X ;  /* 0x0000000000027919 */ /* 0x000ea40000002100 */
[----:B--2---:R-:W-:-:S04]  /*b440*/  LOP3.LUT R2, R2, 0x7f, RZ, 0xc0, !PT ;  /* 0x0000007f02027812 */ /* 0x004fc800078ec0ff */
[----:B------:R-:W-:-:S13]  /*b450*/  ISETP.NE.AND P1, PT, R2, RZ, PT ;  /* 0x000000ff0200720c */ /* 0x000fda0003f25270 */
[----:B------:R-:W-:Y:S05]  /*b460*/  @P1 BRA `(.L_x_319) ;  /* 0x00000000001c1947 */ /* 0x000fea0003800000 */
[----:B------:R-:W2:Y:S02]  /*b470*/  S2R R2, SR_TID.X ;  /* 0x0000000000027919 */ /* 0x000ea40000002100 */
[----:B--2---:R-:W-:-:S04]  /*b480*/  LOP3.LUT R2, R2, 0x1f, RZ, 0xc0, !PT ;  /* 0x0000001f02027812 */ /* 0x004fc800078ec0ff */
[----:B------:R-:W-:Y:S01]  /*b490*/  ISETP.NE.AND P0, PT, R2, RZ, PT ;  /* 0x000000ff0200720c */ /* 0x000fe20003f05270 */
[----:B------:R-:W-:-:S04]  /*b4a0*/  IMAD.MOV.U32 R2, RZ, RZ, 0x3000 ;  /* 0x00003000ff027424 */ /* 0x000fc800078e00ff */
[----:B------:R2:W-:Y:S08]  /*b4b0*/  SYNCS.ARRIVE.TRANS64 RZ, [R3+URZ+0x22830], R2 ;  /* 0x0228300203ff79a7 */ /* 0x0005f0000800003f */
[----:B------:R-:W-:Y:S05]  /*b4c0*/  @!P0 BRA `(.L_x_319) ;  /* 0x0000000000048947 */ /* 0x000fea0003800000 */
[----:B------:R-:W-:Y:S01]  /*b4d0*/  BPT.TRAP 0x1 ;  /* 0x000000040000795c */ /* 0x000fe20000300000 */
.L_x_319:
[----:B--2---:R-:W2:Y:S01]  /*b4e0*/  LDL R2, [R1] ;  /* 0x0000000001027983 */ /* 0x004ea20000100800 */
[----:B------:R-:W-:-:S03]  /*b4f0*/  MOV R12, 0x400 ;  /* 0x00000400000c7802 */ /* 0x000fc60000000f00 */
[----:B------:R-:W3:Y:S01]  /*b500*/  LDL R10, [R1+0x8] ;  /* 0x00000800010a7983 */ /* 0x000ee20000100800 */
[----:B------:R-:W4:Y:S01]  /*b510*/  S2R R13, SR_CgaCtaId ;  /* 0x00000000000d7919 */ /* 0x000f220000008800 */
[----:B------:R-:W-:Y:S01]  /*b520*/  R2UR UR9, R3 ;  /* 0x00000000030972ca */ /* 0x000fe200000e0000 */
[----:B------:R-:W-:Y:S01]  /*b530*/  UIADD3 UR4, UP0, UR38, 0x370, URZ ;  /* 0x0000037026047890 */ /* 0x000fe2000ff1e03f */
[----:B------:R-:W-:Y:S02]  /*b540*/  R2UR UR12, R4 ;  /* 0x00000000040c72ca */ /* 0x000fe400000e0000 */
[----:B-----5:R-:W-:Y:S01]  /*b550*/  R2UR UR13, R7 ;  /* 0x00000000070d72ca */ /* 0x020fe200000e0000 */
[----:B------:R-:W-:Y:S01]  /*b560*/  UIADD3.X UR5, URZ, UR39, URZ, UP0, !UPT ;  /* 0x000000273f057290 */ /* 0x000fe200087fe43f */
[----:B----4-:R-:W-:-:S07]  /*b570*/  LEA R12, R13, R12, 0x18 ;  /* 0x0000000c0d0c7211 */ /* 0x010fce00078ec0ff */
[----:B------:R-:W-:Y:S01]  /*b580*/  UIADD3 UR9, UR9, 0x22830, URZ ;  /* 0x0002283009097890 */ /* 0x000fe2000fffe03f */
[----:B------:R-:W-:Y:S01]  /*b590*/  UMOV UR6, 0x0 ;  /* 0x0000000000067882 */ /* 0x000fe20000000000 */
[----:B------:R-:W-:Y:S01]  /*b5a0*/  UMOV UR7, 0x14f00000 ;  /* 0x14f0000000077882 */ /* 0x000fe20000000000 */
[----:B------:R-:W-:Y:S01]  /*b5b0*/  UMOV UR10, URZ ;  /* 0x0000003f000a7c82 */ /* 0x000fe20008000000 */
[----:B--2---:R-:W-:-:S05]  /*b5c0*/  IMAD R2, R2, 0x3000, R12 ;  /* 0x0000300002027824 */ /* 0x004fca00078e020c */
[----:B------:R-:W-:Y:S01]  /*b5d0*/  R2UR UR8, R2 ;  /* 0x00000000020872ca */ /* 0x000fe200000e0000 */
[----:B---3--:R-:W-:-:S05]  /*b5e0*/  IMAD R8, R8, 0x60, R10 ;  /* 0x0000006008087824 */ /* 0x008fca00078e020a */
[----:B------:R-:W-:-:S07]  /*b5f0*/  R2UR UR11, R8 ;  /* 0x00000000080b72ca */ /* 0x000fce00000e0000 */
[----:B------:R-:W-:-:S09]  /*b600*/  UIADD3 UR8, UR8, 0x1c400, URZ ;  /* 0x0001c40008087890 */ /* 0x000fd2000fffe03f */
[----:B------:R2:W-:Y:S01]  /*b610*/  UTMALDG.4D [UR8], [UR4], desc[UR6] ;  /* 0x00000608040075b4 */ /* 0x0005e20008019000 */
[----:B------:R-:W3:Y:S02]  /*b620*/  SYNCS.PHASECHK.TRANS64.TRYWAIT P0, [R3+URZ+0x22860], R6 ;  /* 0x02286006030075a7 */ /* 0x000ee4000800017f */
[----:B--23--:R-:W-:Y:S05]  /*b630*/  @!P0 BRA `(.L_x_320) ;  /* 0x00000024005c8947 */ /* 0x00cfea0003800000 */
.L_x_377:
[----:B------:R-:W-:Y:S05]  /*b640*/  @P1 BRA `(.L_x_321) ;  /* 0x00000000001c1947 */ /* 0x000fea0003800000 */
[----:B------:R-:W3:Y:S02]  /*b650*/  S2R R2, SR_TID.X ;  /* 0x0000000000027919 */ /* 0x000ee40000002100 */
[----:B---3--:R-:W-:-:S04]  /*b660*/  LOP3.LUT R2, R2, 0x1f, RZ, 0xc0, !PT ;  /* 0x0000001f02027812 */ /* 0x008fc800078ec0ff */
[----:B------:R-:W-:Y:S01]  /*b670*/  ISETP.NE.AND P0, PT, R2, RZ, PT ;  /* 0x000000ff0200720c */ /* 0x000fe20003f05270 */
[----:B------:R-:W-:-:S04]  /*b680*/  IMAD.MOV.U32 R2, RZ, RZ, 0xc000 ;  /* 0x0000c000ff027424 */ /* 0x000fc800078e00ff */
[----:B------:R3:W-:Y:S08]  /*b690*/  SYNCS.ARRIVE.TRANS64 RZ, [R3+URZ+0x22850], R2 ;  /* 0x0228500203ff79a7 */ /* 0x0007f0000800003f */
[----:B------:R-:W-:Y:S05]  /*b6a0*/  @!P0 BRA `(.L_x_321) ;  /* 0x0000000000048947 */ /* 0x000fea0003800000 */
[----:B------:R-:W-:Y:S01]  /*b6b0*/  BPT.TRAP 0x1 ;  /* 0x000000040000795c */ /* 0x000fe20000300000 */
.L_x_321:
[----:B---3--:R-:W3:Y:S01]  /*b6c0*/  LDL R2, [R1] ;  /* 0x0000000001027983 */ /* 0x008ee20000100800 */
[----:B-12---:R-:W-:Y:S01]  /*b6d0*/  MOV R6, 0x400 ;  /* 0x0000040000067802 */ /* 0x006fe20000000f00 */
[----:B------:R-:W1:Y:S01]  /*b6e0*/  S2R R10, SR_CgaCtaId ;  /* 0x00000000000a7919 */ /* 0x000e620000008800 */
[----:B------:R-:W-:Y:S01]  /*b6f0*/  R2UR UR9, R3 ;  /* 0x00000000030972ca */ /* 0x000fe200000e0000 */
[----:B------:R-:W-:Y:S01]  /*b700*/  UIADD3 UR4, UP0, UR38, 0x470, URZ ;  /* 0x0000047026047890 */ /* 0x000fe2000ff1e03f */
[----:B------:R-:W-:Y:S02]  /*b710*/  R2UR UR11, R8 ;  /* 0x00000000080b72ca */ /* 0x000fe400000e0000 */
[----:B------:R-:W-:Y:S02]  /*b720*/  R2UR UR12, R4 ;  /* 0x00000000040c72ca */ /* 0x000fe400000e0000 */
[----:B------:R-:W-:Y:S01]  /*b730*/  R2UR UR13, R7 ;  /* 0x00000000070d72ca */ /* 0x000fe200000e0000 */
[----:B------:R-:W-:Y:S01]  /*b740*/  UIADD3.X UR5, URZ, UR39, URZ, UP0, !UPT ;  /* 0x000000273f057290 */ /* 0x000fe200087fe43f */
[----:B-1----:R-:W-:-:S05]  /*b750*/  LEA R6, R10, R6, 0x18 ;  /* 0x000000060a067211 */ /* 0x002fca00078ec0ff */
[----:B------:R-:W-:Y:S01]  /*b760*/  UIADD3 UR9, UR9, 0x22850, URZ ;  /* 0x0002285009097890 */ /* 0x000fe2000fffe03f */
[----:B------:R-:W-:Y:S01]  /*b770*/  UMOV UR10, URZ ;  /* 0x0000003f000a7c82 */ /* 0x000fe20008000000 */
[----:B------:R-:W-:Y:S01]  /*b780*/  UMOV UR6, 0x0 ;  /* 0x0000000000067882 */ /* 0x000fe20000000000 */
[----:B------:R-:W-:Y:S01]  /*b790*/  UMOV UR7, 0x14f00000 ;  /* 0x14f0000000077882 */ /* 0x000fe20000000000 */
[----:B------:R-:W-:Y:S01]  /*b7a0*/  UMOV UR16, 0x40 ;  /* 0x0000004000107882 */ /* 0x000fe20000000000 */
[----:B---3--:R-:W-:-:S05]  /*b7b0*/  IMAD R2, R2, 0xc000, R6 ;  /* 0x0000c00002027824 */ /* 0x008fca00078e0206 */
[----:B------:R-:W-:-:S13]  /*b7c0*/  R2UR UR14, R2 ;  /* 0x00000000020e72ca */ /* 0x000fda00000e0000 */
[----:B------:R-:W-:Y:S02]  /*b7d0*/  UIADD3 UR8, UR14, 0x400, URZ ;  /* 0x000004000e087890 */ /* 0x000fe4000fffe03f */
[----:B------:R-:W-:Y:S02]  /*b7e0*/  UIADD3 UR15, UR14, 0x3400, URZ ;  /* 0x000034000e0f7890 */ /* 0x000fe4000fffe03f */
[----:B------:R-:W-:Y:S02]  /*b7f0*/  UIADD3 UR17, UR14, 0x6400, URZ ;  /* 0x000064000e117890 */ /* 0x000fe4000fffe03f */
[----:B------:R-:W-:-:S03]  /*b800*/  UIADD3 UR18, UR14, 0x9400, URZ ;  /* 0x000094000e127890 */ /* 0x000fc6000fffe03f */
[----:B------:R1:W-:Y:S01]  /*b810*/  UTMALDG.4D [UR8], [UR4], desc[UR6] ;  /* 0x00000608040075b4 */ /* 0x0003e20008019000 */
[----:B------:R-:W-:Y:S01]  /*b820*/  UMOV UR14, 0x80 ;  /* 0x00000080000e7882 */ /* 0x000fe20000000000 */
[----:B-1----:R-:W-:Y:S01]  /*b830*/  UMOV UR8, UR15 ;  /* 0x0000000f00087c82 */ /* 0x002fe20008000000 */
[----:B------:R-:W-:Y:S02]  /*b840*/  UMOV UR10, UR16 ;  /* 0x00000010000a7c82 */ /* 0x000fe40008000000 */
        /* <DEDUP_REMOVED lines=9> */
.L_x_316:
[----:B------:R-:W-:Y:S05]  /*b8e0*/  BSYNC B2 ;  /* 0x0000000000027941 */ /* 0x000fea0003800000 */
.L_x_315:
[----:B------:R-:W2:Y:S02]  /*b8f0*/  LDL.LU R2, [R1+0x14] ;  /* 0x0000140001027983 */ /* 0x000ea40000300800 */
[----:B--2---:R-:W-:-:S07]  /*b900*/  VIADD R8, R2, 0xfffffffd ;  /* 0xfffffffd02087836 */ /* 0x004fce0000000000 */
.L_x_314:
[----:B------:R-:W-:Y:S05]  /*b910*/  BSYNC B1 ;  /* 0x0000000000017941 */ /* 0x000fea0003800000 */
.L_x_313:
[----:B------:R-:W-:-:S05]  /*b920*/  IMAD.MOV R2, RZ, RZ, -R11 ;  /* 0x000000ffff027224 */ /* 0x000fca00078e0a0b */
[----:B------:R-:W-:-:S13]  /*b930*/  ISETP.NE.AND P0, PT, R9, R2, PT ;  /* 0x000000020900720c */ /* 0x000fda0003f05270 */
[----:B------:R-:W-:Y:S05]  /*b940*/  @!P0 BRA `(.L_x_312) ;  /* 0x0000000c009c8947 */ /* 0x000fea0003800000 */
.L_x_336:
[----:B------:R-:W2:Y:S04]  /*b950*/  LDL.LU R3, [R1] ;  /* 0x0000000001037983 */ /* 0x000ea80000300800 */
[----:B------:R-:W3:Y:S01]  /*b960*/  LDL.LU R2, [R1+0x4] ;  /* 0x0000040001027983 */ /* 0x000ee20000300800 */
[----:B------:R-:W-:Y:S05]  /*b970*/  YIELD ;  /* 0x0000000000007946 */ /* 0x000fea0003800000 */
[----:B------:R-:W-:Y:S01]  /*b980*/  BSSY B1, `(.L_x_322) ;  /* 0x000006d000017945 */ /* 0x000fe20003800000 */
[----:B--2---:R-:W-:-:S05]  /*b990*/  VIADD R9, R3, 0x1 ;  /* 0x0000000103097836 */ /* 0x004fca0000000000 */
[----:B------:R-:W-:-:S04]  /*b9a0*/  ISETP.NE.AND P0, PT, R9, 0x2, PT ;  /* 0x000000020900780c */ /* 0x000fc80003f05270 */
[----:B------:R-:W-:Y:S02]  /*b9b0*/  SEL R10, RZ, 0x1, P0 ;  /* 0x00000001ff0a7807 */ /* 0x000fe40000000000 */
[----:B------:R-:W-:Y:S02]  /*b9c0*/  SEL R9, R9, RZ, P0 ;  /* 0x000000ff09097207 */ /* 0x000fe40000000000 */
[----:B---3--:R-:W-:Y:S01]  /*b9d0*/  LOP3.LUT R10, R2, R10, RZ, 0x3c, !PT ;  /* 0x0000000a020a7212 */ /* 0x008fe200078e3cff */
[----:B-1----:R-:W-:Y:S06]  /*b9e0*/  @!P6 BRA `(.L_x_323) ;  /* 0x000000040098e947 */ /* 0x002fec0003800000 */
[----:B------:R-:W-:Y:S01]  /*b9f0*/  ULDC.64 UR4, c[0x0][0x3f8] ;  /* 0x0000fe0000047ab9 */ /* 0x000fe20000000a00 */
[----:B------:R-:W-:Y:S01]  /*ba00*/  IMAD.MOV.U32 R11, RZ, RZ, R8 ;  /* 0x000000ffff0b7224 */ /* 0x000fe200078e0008 */
[----:B------:R-:W-:-:S04]  /*ba10*/  ISETP.NE.U32.AND P0, PT, RZ, UR4, PT ;  /* 0x00000004ff007c0c */ /* 0x000fc8000bf05070 */
[----:B------:R-:W-:-:S13]  /*ba20*/  ISETP.NE.AND.EX P0, PT, RZ, UR5, PT, P0 ;  /* 0x00000005ff007c0c */ /* 0x000fda000bf05300 */
[----:B------:R-:W-:Y:S05]  /*ba30*/  @!P0 BRA `(.L_x_324) ;  /* 0x0000000000448947 */ /* 0x000fea0003800000 */
[----:B------:R-:W1:Y:S01]  /*ba40*/  LDC R7, c[0x0][0x41c] ;  /* 0x00010700ff077b82 */ /* 0x000e620000000800 */
[----:B------:R-:W-:Y:S01]  /*ba50*/  ULDC.64 UR6, c[0x0][0x408] ;  /* 0x0001020000067ab9 */ /* 0x000fe20000000a00 */
[----:B-1----:R-:W-:-:S13]  /*ba60*/  ISETP.NE.AND P0, PT, R7, 0x1, PT ;  /* 0x000000010700780c */ /* 0x002fda0003f05270 */
[----:B------:R-:W1:Y:S02]  /*ba70*/  @P0 LDC.64 R2, c[0x0][0x420] ;  /* 0x00010800ff020b82 */ /* 0x000e640000000a00 */
[----:B-1----:R-:W-:-:S04]  /*ba80*/  @P0 IMAD.HI.U32 R6, R8, R2, RZ ;  /* 0x0000000208060227 */ /* 0x002fc800078e00ff */
[----:B------:R-:W-:Y:S01]  /*ba90*/  IMAD.MOV.U32 R2, RZ, RZ, R8 ;  /* 0x000000ffff027224 */ /* 0x000fe200078e0008 */
[----:B------:R-:W-:-:S04]  /*baa0*/  @P0 SHF.R.U32.HI R2, RZ, R3, R6 ;  /* 0x00000003ff020219 */ /* 0x000fc80000011606 */
[--C-:B------:R-:W-:Y:S01]  /*bab0*/  SHF.R.S32.HI R3, RZ, 0x1f, R2.reuse ;  /* 0x0000001fff037819 */ /* 0x100fe20000011402 */
[----:B------:R-:W-:-:S04]  /*bac0*/  IMAD.MOV R11, RZ, RZ, -R2 ;  /* 0x000000ffff0b7224 */ /* 0x000fc800078e0a02 */
[----:B------:R-:W-:Y:S02]  /*bad0*/  IMAD R11, R7, R11, R8 ;  /* 0x0000000b070b7224 */ /* 0x000fe400078e0208 */
[----:B------:R-:W-:Y:S02]  /*bae0*/  IMAD R7, R5, UR6, RZ ;  /* 0x0000000605077c24 */ /* 0x000fe4000f8e02ff */
[----:B------:R-:W-:-:S04]  /*baf0*/  IMAD.WIDE.U32 R2, R0, UR6, R2 ;  /* 0x0000000600027c25 */ /* 0x000fc8000f8e0002 */
[----:B------:R-:W-:Y:S01]  /*bb00*/  IMAD R7, R0, UR7, R7 ;  /* 0x0000000700077c24 */ /* 0x000fe2000f8e0207 */
[----:B------:R-:W-:-:S04]  /*bb10*/  LEA R6, P0, R2, UR4, 0x2 ;  /* 0x0000000402067c11 */ /* 0x000fc8000f8010ff */
[----:B------:R-:W-:-:S04]  /*bb20*/  IADD3 R7, R7, R3, RZ ;  /* 0x0000000307077210 */ /* 0x000fc80007ffe0ff */
[----:B------:R-:W-:-:S06]  /*bb30*/  LEA.HI.X R7, R2, UR5, R7, 0x2, P0 ;  /* 0x0000000502077c11 */ /* 0x000fcc00080f1407 */
[----:B------:R1:W5:Y:S02]  /*bb40*/  LDG.E R7, desc[UR40][R6.64] ;  /* 0x0000002806077981 */ /* 0x000364000c1e1900 */
.L_x_324:
[----:B------:R-:W2:Y:S01]  /*bb50*/  S2R R3, SR_CgaCtaId ;  /* 0x0000000000037919 */ /* 0x000ea20000008800 */
[----:B------:R-:W-:-:S04]  /*bb60*/  MOV R2, 0x400 ;  /* 0x0000040000027802 */ /* 0x000fc80000000f00 */
[----:B--2---:R-:W-:Y:S02]  /*bb70*/  LEA R2, R3, R2, 0x18 ;  /* 0x0000000203027211 */ /* 0x004fe400078ec0ff */
[----:B------:R-:W-:-:S03]  /*bb80*/  SHF.L.U32 R3, R10, 0x1f, RZ ;  /* 0x0000001f0a037819 */ /* 0x000fc600000006ff */
[----:B------:R-:W-:-:S04]  /*bb90*/  IMAD R2, R9, 0x8, R2 ;  /* 0x0000000809027824 */ /* 0x000fc800078e0202 */
[----:B------:R-:W2:Y:S02]  /*bba0*/  SYNCS.PHASECHK.TRANS64.TRYWAIT P0, [R2+URZ+0x22840], R3 ;  /* 0x02284003020075a7 */ /* 0x000ea4000800017f */
[----:B--2---:R-:W-:Y:S05]  /*bbb0*/  @!P0 BRA `(.L_x_325) ;  /* 0x0000002000108947 */ /* 0x004fea0003800000 */
.L_x_378:
[----:B-1----:R-:W1:Y:S02]  /*bbc0*/  S2R R6, SR_TID.X ;  /* 0x0000000000067919 */ /* 0x002e640000002100 */
[----:B-1----:R-:W-:-:S04]  /*bbd0*/  LOP3.LUT R6, R6, 0x7f, RZ, 0xc0, !PT ;  /* 0x0000007f06067812 */ /* 0x002fc800078ec0ff */
[----:B------:R-:W-:-:S13]  /*bbe0*/  ISETP.NE.AND P0, PT, R6, RZ, PT ;  /* 0x000000ff0600720c */ /* 0x000fda0003f05270 */
[----:B------:R-:W-:Y:S05]  /*bbf0*/  @P0 BRA `(.L_x_326) ;  /* 0x00000000001c0947 */ /* 0x000fea0003800000 */
[----:B------:R-:W1:Y:S01]  /*bc00*/  S2R R6, SR_TID.X ;  /* 0x0000000000067919 */ /* 0x000e620000002100 */
[----:B------:R-:W-:-:S04]  /*bc10*/  IMAD.MOV.U32 R13, RZ, RZ, 0x3000 ;  /* 0x00003000ff0d7424 */ /* 0x000fc800078e00ff */
[----:B------:R3:W-:Y:S01]  /*bc20*/  SYNCS.ARRIVE.TRANS64 RZ, [R2+URZ+0x22830], R13 ;  /* 0x0228300d02ff79a7 */ /* 0x0007e2000800003f */
[----:B-1----:R-:W-:-:S04]  /*bc30*/  LOP3.LUT R6, R6, 0x1f, RZ, 0xc0, !PT ;  /* 0x0000001f06067812 */ /* 0x002fc800078ec0ff */
[----:B------:R-:W-:-:S13]  /*bc40*/  ISETP.NE.AND P1, PT, R6, RZ, PT ;  /* 0x000000ff0600720c */ /* 0x000fda0003f25270 */
[----:B---3--:R-:W-:Y:S05]  /*bc50*/  @!P1 BRA `(.L_x_326) ;  /* 0x0000000000049947 */ /* 0x008fea0003800000 */
[----:B------:R-:W-:Y:S01]  /*bc60*/  BPT.TRAP 0x1 ;  /* 0x000000040000795c */ /* 0x000fe20000300000 */
.L_x_326:
[----:B------:R-:W3:Y:S01]  /*bc70*/  LDL R12, [R1+0x8] ;  /* 0x00000800010c7983 */ /* 0x000ee20000100800 */
[----:B------:R-:W-:Y:S01]  /*bc80*/  MOV R6, 0x400 ;  /* 0x0000040000067802 */ /* 0x000fe20000000f00 */
[----:B------:R-:W1:Y:S01]  /*bc90*/  S2R R13, SR_CgaCtaId ;  /* 0x00000000000d7919 */ /* 0x000e620000008800 */
[----:B------:R-:W-:Y:S01]  /*bca0*/  R2UR UR9, R2 ;  /* 0x00000000020972ca */ /* 0x000fe200000e0000 */
[----:B------:R-:W-:Y:S01]  /*bcb0*/  UIADD3 UR4, UP0, UR38, 0x370, URZ ;  /* 0x0000037026047890 */ /* 0x000fe2000ff1e03f */
[----:B------:R-:W-:Y:S02]  /*bcc0*/  R2UR UR12, R4 ;  /* 0x00000000040c72ca */ /* 0x000fe400000e0000 */
[----:B-----5:R-:W-:Y:S01]  /*bcd0*/  R2UR UR13, R7 ;  /* 0x00000000070d72ca */ /* 0x020fe200000e0000 */
[----:B------:R-:W-:Y:S01]  /*bce0*/  UIADD3.X UR5, URZ, UR39, URZ, UP0, !UPT ;  /* 0x000000273f057290 */ /* 0x000fe200087fe43f */
[----:B-1----:R-:W-:-:S05]  /*bcf0*/  LEA R6, R13, R6, 0x18 ;  /* 0x000000060d067211 */ /* 0x002fca00078ec0ff */
[----:B------:R-:W-:-:S05]  /*bd00*/  IMAD R6, R9, 0x3000, R6 ;  /* 0x0000300009067824 */ /* 0x000fca00078e0206 */
[----:B------:R-:W-:Y:S01]  /*bd10*/  R2UR UR8, R6 ;  /* 0x00000000060872ca */ /* 0x000fe200000e0000 */
[----:B------:R-:W-:Y:S01]  /*bd20*/  UIADD3 UR9, UR9, 0x22830, URZ ;  /* 0x0002283009097890 */ /* 0x000fe2000fffe03f */
[----:B------:R-:W-:Y:S01]  /*bd30*/  UMOV UR6, 0x0 ;  /* 0x0000000000067882 */ /* 0x000fe20000000000 */
[----:B------:R-:W-:Y:S01]  /*bd40*/  UMOV UR7, 0x14f00000 ;  /* 0x14f0000000077882 */ /* 0x000fe20000000000 */
[----:B------:R-:W-:-:S09]  /*bd50*/  UMOV UR10, URZ ;  /* 0x0000003f000a7c82 */ /* 0x000fd20008000000 */
[----:B------:R-:W-:Y:S01]  /*bd60*/  UIADD3 UR8, UR8, 0x1c400, URZ ;  /* 0x0001c40008087890 */ /* 0x000fe2000fffe03f */
[----:B---3--:R-:W-:-:S05]  /*bd70*/  IMAD R6, R11, 0x60, R12 ;  /* 0x000000600b067824 */ /* 0x008fca00078e020c */
[----:B------:R-:W-:-:S13]  /*bd80*/  R2UR UR11, R6 ;  /* 0x00000000060b72ca */ /* 0x000fda00000e0000 */
[----:B------:R1:W-:Y:S01]  /*bd90*/  UTMALDG.4D [UR8], [UR4], desc[UR6] ;  /* 0x00000608040075b4 */ /* 0x0003e20008019000 */
[----:B------:R-:W3:Y:S02]  /*bda0*/  SYNCS.PHASECHK.TRANS64.TRYWAIT P1, [R2+URZ+0x22860], R3 ;  /* 0x02286003020075a7 */ /* 0x000ee4000802017f */
[----:B-1-3--:R-:W-:Y:S05]  /*bdb0*/  @!P1 BRA `(.L_x_327) ;  /* 0x0000001c00a49947 */ /* 0x00afea0003800000 */
.L_x_379:
        /* <DEDUP_REMOVED lines=8> */
.L_x_328:
        /* <DEDUP_REMOVED lines=33> */
.L_x_323:
[----:B------:R-:W-:Y:S05]  /*c050*/  BSYNC B1 ;  /* 0x0000000000017941 */ /* 0x000fea0003800000 */
.L_x_322:
[----:B------:R-:W-:Y:S01]  /*c060*/  VIADD R9, R9, 0x1 ;  /* 0x0000000109097836 */ /* 0x000fe20000000000 */
[----:B------:R-:W-:Y:S04]  /*c070*/  BSSY B1, `(.L_x_329) ;  /* 0x0000070000017945 */ /* 0x000fe80003800000 */
[----:B------:R-:W-:-:S04]  /*c080*/  ISETP.NE.AND P0, PT, R9, 0x2, PT ;  /* 0x000000020900780c */ /* 0x000fc80003f05270 */
[----:B------:R-:W-:Y:S02]  /*c090*/  SEL R3, RZ, 0x1, P0 ;  /* 0x00000001ff037807 */ /* 0x000fe40000000000 */
[----:B------:R-:W-:Y:S02]  /*c0a0*/  SEL R12, R9, RZ, P0 ;  /* 0x000000ff090c7207 */ /* 0x000fe40000000000 */
[----:B------:R-:W-:-:S05]  /*c0b0*/  LOP3.LUT R11, R10, R3, RZ, 0x3c, !PT ;  /* 0x000000030a0b7212 */ /* 0x000fca00078e3cff */
[----:B------:R1:W-:Y:S04]  /*c0c0*/  STL [R1+0x4], R11 ;  /* 0x0000040b01007387 */ /* 0x0003e80000100800 */
[----:B------:R1:W-:Y:S01]  /*c0d0*/  STL [R1], R12 ;  /* 0x0000000c01007387 */ /* 0x0003e20000100800 */
[----:B------:R-:W-:Y:S05]  /*c0e0*/  @!P6 BRA `(.L_x_330) ;  /* 0x0000000400a0e947 */ /* 0x000fea0003800000 */
[----:B------:R-:W-:Y:S01]  /*c0f0*/  ULDC.64 UR4, c[0x0][0x3f8] ;  /* 0x0000fe0000047ab9 */ /* 0x000fe20000000a00 */
[----:B------:R-:W-:Y:S01]  /*c100*/  VIADD R9, R8, 0xffffffff ;  /* 0xffffffff08097836 */ /* 0x000fe20000000000 */
[----:B------:R-:W-:-:S04]  /*c110*/  ISETP.NE.U32.AND P0, PT, RZ, UR4, PT ;  /* 0x00000004ff007c0c */ /* 0x000fc8000bf05070 */
[----:B------:R-:W-:-:S13]  /*c120*/  ISETP.NE.AND.EX P0, PT, RZ, UR5, PT, P0 ;  /* 0x00000005ff007c0c */ /* 0x000fda000bf05300 */
[----:B------:R-:W-:Y:S05]  /*c130*/  @!P0 BRA `(.L_x_331) ;  /* 0x0000000000448947 */ /* 0x000fea0003800000 */
[----:B------:R-:W2:Y:S01]  /*c140*/  LDC R6, c[0x0][0x41c] ;  /* 0x00010700ff067b82 */ /* 0x000ea20000000800 */
[----:B------:R-:W-:Y:S02]  /*c150*/  ULDC.64 UR6, c[0x0][0x408] ;  /* 0x0001020000067ab9 */ /* 0x000fe40000000a00 */
[----:B------:R-:W-:-:S04]  /*c160*/  IMAD R7, R5, UR6, RZ ;  /* 0x0000000605077c24 */ /* 0x000fc8000f8e02ff */
[----:B------:R-:W-:Y:S01]  /*c170*/  IMAD R7, R0, UR7, R7 ;  /* 0x0000000700077c24 */ /* 0x000fe2000f8e0207 */
[----:B--2---:R-:W-:-:S13]  /*c180*/  ISETP.NE.AND P0, PT, R6, 0x1, PT ;  /* 0x000000010600780c */ /* 0x004fda0003f05270 */
[----:B------:R-:W2:Y:S02]  /*c190*/  @P0 LDC.64 R2, c[0x0][0x420] ;  /* 0x00010800ff020b82 */ /* 0x000ea40000000a00 */
[----:B--2---:R-:W-:-:S04]  /*c1a0*/  @P0 IMAD.HI.U32 R10, R9, R2, RZ ;  /* 0x00000002090a0227 */ /* 0x004fc800078e00ff */
[----:B------:R-:W-:Y:S01]  /*c1b0*/  IMAD.MOV.U32 R2, RZ, RZ, R9 ;  /* 0x000000ffff027224 */ /* 0x000fe200078e0009 */
[----:B------:R-:W-:-:S05]  /*c1c0*/  @P0 SHF.R.U32.HI R2, RZ, R3, R10 ;  /* 0x00000003ff020219 */ /* 0x000fca000001160a */
[----:B------:R-:W-:-:S04]  /*c1d0*/  IMAD.MOV R3, RZ, RZ, -R2 ;  /* 0x000000ffff037224 */ /* 0x000fc800078e0a02 */
[----:B------:R-:W-:Y:S01]  /*c1e0*/  IMAD R9, R6, R3, R9 ;  /* 0x0000000306097224 */ /* 0x000fe200078e0209 */
[----:B------:R-:W-:-:S03]  /*c1f0*/  SHF.R.S32.HI R3, RZ, 0x1f, R2 ;  /* 0x0000001fff037819 */ /* 0x000fc60000011402 */
[----:B------:R-:W-:-:S04]  /*c200*/  IMAD.WIDE.U32 R2, R0, UR6, R2 ;  /* 0x0000000600027c25 */ /* 0x000fc8000f8e0002 */
[----:B------:R-:W-:Y:S01]  /*c210*/  IMAD.IADD R7, R7, 0x1, R3 ;  /* 0x0000000107077824 */ /* 0x000fe200078e0203 */
[----:B------:R-:W-:-:S04]  /*c220*/  LEA R6, P0, R2, UR4, 0x2 ;  /* 0x0000000402067c11 */ /* 0x000fc8000f8010ff */
[----:B------:R-:W-:-:S06]  /*c230*/  LEA.HI.X R7, R2, UR5, R7, 0x2, P0 ;  /* 0x0000000502077c11 */ /* 0x000fcc00080f1407 */
[----:B------:R2:W5:Y:S03]  /*c240*/  LDG.E R7, desc[UR40][R6.64] ;  /* 0x0000002806077981 */ /* 0x000566000c1e1900 */
.L_x_331:
[----:B------:R-:W3:Y:S01]  /*c250*/  S2R R3, SR_CgaCtaId ;  /* 0x0000000000037919 */ /* 0x000ee20000008800 */
[----:B------:R-:W-:-:S04]  /*c260*/  MOV R2, 0x400 ;  /* 0x0000040000027802 */ /* 0x000fc80000000f00 */
[----:B---3--:R-:W-:Y:S02]  /*c270*/  LEA R2, R3, R2, 0x18 ;  /* 0x0000000203027211 */ /* 0x008fe400078ec0ff */
[----:B------:R-:W-:-:S03]  /*c280*/  SHF.L.U32 R3, R11, 0x1f, RZ ;  /* 0x0000001f0b037819 */ /* 0x000fc600000006ff */
[----:B------:R-:W-:-:S04]  /*c290*/  IMAD R2, R12, 0x8, R2 ;  /* 0x000000080c027824 */ /* 0x000fc800078e0202 */
[----:B------:R-:W3:Y:S02]  /*c2a0*/  SYNCS.PHASECHK.TRANS64.TRYWAIT P0, [R2+URZ+0x22840], R3 ;  /* 0x02284003020075a7 */ /* 0x000ee4000800017f */
[----:B---3--:R-:W-:Y:S05]  /*c2b0*/  @!P0 BRA `(.L_x_332) ;  /* 0x0000001800788947 */ /* 0x008fea0003800000 */
.L_x_380:
[----:B--2---:R-:W2:Y:S02]  /*c2c0*/  S2R R6, SR_TID.X ;  /* 0x0000000000067919 */ /* 0x004ea40000002100 */
[----:B--2---:R-:W-:-:S04]  /*c2d0*/  LOP3.LUT R6, R6, 0x7f, RZ, 0xc0, !PT ;  /* 0x0000007f06067812 */ /* 0x004fc800078ec0ff */
[----:B------:R-:W-:-:S13]  /*c2e0*/  ISETP.NE.AND P0, PT, R6, RZ, PT ;  /* 0x000000ff0600720c */ /* 0x000fda0003f05270 */
[----:B------:R-:W-:Y:S05]  /*c2f0*/  @P0 BRA `(.L_x_333) ;  /* 0x00000000001c0947 */ /* 0x000fea0003800000 */
[----:B------:R-:W2:Y:S01]  /*c300*/  S2R R6, SR_TID.X ;  /* 0x0000000000067919 */ /* 0x000ea20000002100 */
[----:B-1----:R-:W-:-:S04]  /*c310*/  IMAD.MOV.U32 R11, RZ, RZ, 0x3000 ;  /* 0x00003000ff0b7424 */ /* 0x002fc800078e00ff */
[----:B------:R4:W-:Y:S01]  /*c320*/  SYNCS.ARRIVE.TRANS64 RZ, [R2+URZ+0x22830], R11 ;  /* 0x0228300b02ff79a7 */ /* 0x0009e2000800003f */
[----:B--2---:R-:W-:-:S04]  /*c330*/  LOP3.LUT R6, R6, 0x1f, RZ, 0xc0, !PT ;  /* 0x0000001f06067812 */ /* 0x004fc800078ec0ff */
[----:B------:R-:W-:-:S13]  /*c340*/  ISETP.NE.AND P1, PT, R6, RZ, PT ;  /* 0x000000ff0600720c */ /* 0x000fda0003f25270 */
[----:B----4-:R-:W-:Y:S05]  /*c350*/  @!P1 BRA `(.L_x_333) ;  /* 0x0000000000049947 */ /* 0x010fea0003800000 */
[----:B------:R-:W-:Y:S01]  /*c360*/  BPT.TRAP 0x1 ;  /* 0x000000040000795c */ /* 0x000fe20000300000 */
.L_x_333:
[----:B------:R-:W2:Y:S01]  /*c370*/  LDL R6, [R1] ;  /* 0x0000000001067983 */ /* 0x000ea20000100800 */
[----:B-1----:R-:W-:-:S03]  /*c380*/  MOV R11, 0x400 ;  /* 0x00000400000b7802 */ /* 0x002fc60000000f00 */
[----:B------:R-:W4:Y:S01]  /*c390*/  LDL R10, [R1+0x8] ;  /* 0x00000800010a7983 */ /* 0x000f220000100800 */
[----:B------:R-:W1:Y:S01]  /*c3a0*/  S2R R12, SR_CgaCtaId ;  /* 0x00000000000c7919 */ /* 0x000e620000008800 */
[----:B------:R-:W-:Y:S01]  /*c3b0*/  R2UR UR9, R2 ;  /* 0x00000000020972ca */ /* 0x000fe200000e0000 */
[----:B------:R-:W-:Y:S01]  /*c3c0*/  UIADD3 UR4, UP0, UR38, 0x370, URZ ;  /* 0x0000037026047890 */ /* 0x000fe2000ff1e03f */
[----:B------:R-:W-:Y:S02]  /*c3d0*/  R2UR UR12, R4 ;  /* 0x00000000040c72ca */ /* 0x000fe400000e0000 */
[----:B-----5:R-:W-:Y:S01]  /*c3e0*/  R2UR UR13, R7 ;  /* 0x00000000070d72ca */ /* 0x020fe200000e0000 */
[----:B------:R-:W-:Y:S01]  /*c3f0*/  UIADD3.X UR5, URZ, UR39, URZ, UP0, !UPT ;  /* 0x000000273f057290 */ /* 0x000fe200087fe43f */
[----:B-1----:R-:W-:-:S07]  /*c400*/  LEA R11, R12, R11, 0x18 ;  /* 0x0000000b0c0b7211 */ /* 0x002fce00078ec0ff */
[----:B------:R-:W-:Y:S01]  /*c410*/  UIADD3 UR9, UR9, 0x22830, URZ ;  /* 0x0002283009097890 */ /* 0x000fe2000fffe03f */
[----:B------:R-:W-:Y:S01]  /*c420*/  UMOV UR6, 0x0 ;  /* 0x0000000000067882 */ /* 0x000fe20000000000 */
[----:B------:R-:W-:Y:S01]  /*c430*/  UMOV UR7, 0x14f00000 ;  /* 0x14f0000000077882 */ /* 0x000fe20000000000 */
[----:B------:R-:W-:Y:S01]  /*c440*/  UMOV UR10, URZ ;  /* 0x0000003f000a7c82 */ /* 0x000fe20008000000 */
[----:B--2---:R-:W-:-:S05]  /*c450*/  IMAD R6, R6, 0x3000, R11 ;  /* 0x0000300006067824 */ /* 0x004fca00078e020b */
[----:B------:R-:W-:Y:S01]  /*c460*/  R2UR UR8, R6 ;  /* 0x00000000060872ca */ /* 0x000fe200000e0000 */
[----:B----4-:R-:W-:-:S05]  /*c470*/  IMAD R9, R9, 0x60, R10 ;  /* 0x0000006009097824 */ /* 0x010fca00078e020a */
[----:B------:R-:W-:-:S07]  /*c480*/  R2UR UR11, R9 ;  /* 0x00000000090b72ca */ /* 0x000fce00000e0000 */
[----:B------:R-:W-:-:S09]  /*c490*/  UIADD3 UR8, UR8, 0x1c400, URZ ;  /* 0x0001c40008087890 */ /* 0x000fd2000fffe03f */
[----:B------:R1:W-:Y:S01]  /*c4a0*/  UTMALDG.4D [UR8], [UR4], desc[UR6] ;  /* 0x00000608040075b4 */ /* 0x0003e20008019000 */
[----:B------:R-:W2:Y:S02]  /*c4b0*/  SYNCS.PHASECHK.TRANS64.TRYWAIT P1, [R2+URZ+0x22860], R3 ;  /* 0x02286003020075a7 */ /* 0x000ea4000802017f */
[----:B-12---:R-:W-:Y:S05]  /*c4c0*/  @!P1 BRA `(.L_x_334) ;  /* 0x0000001800089947 */ /* 0x006fea0003800000 */
.L_x_381:
[----:B------:R-:W-:Y:S05]  /*c4d0*/  @P0 BRA `(.L_x_335) ;  /* 0x00000000001c0947 */ /* 0x000fea0003800000 */
[----:B------:R-:W2:Y:S01]  /*c4e0*/  S2R R6, SR_TID.X ;  /* 0x0000000000067919 */ /* 0x000ea20000002100 */
[----:B-1-3--:R-:W-:-:S04]  /*c4f0*/  IMAD.MOV.U32 R3, RZ, RZ, 0xc000 ;  /* 0x0000c000ff037424 */ /* 0x00afc800078e00ff */
[----:B------:R4:W-:Y:S01]  /*c500*/  SYNCS.ARRIVE.TRANS64 RZ, [R2+URZ+0x22850], R3 ;  /* 0x0228500302ff79a7 */ /* 0x0009e2000800003f */
[----:B--2---:R-:W-:-:S04]  /*c510*/  LOP3.LUT R6, R6, 0x1f, RZ, 0xc0, !PT ;  /* 0x0000001f06067812 */ /* 0x004fc800078ec0ff */
[----:B------:R-:W-:-:S13]  /*c520*/  ISETP.NE.AND P1, PT, R6, RZ, PT ;  /* 0x000000ff0600720c */ /* 0x000fda0003f25270 */
[----:B----4-:R-:W-:Y:S05]  /*c530*/  @!P1 BRA `(.L_x_335) ;  /* 0x0000000000049947 */ /* 0x010fea0003800000 */
[----:B------:R-:W-:Y:S01]  /*c540*/  BPT.TRAP 0x1 ;  /* 0x000000040000795c */ /* 0x000fe20000300000 */
.L_x_335:
[----:B-1-3--:R-:W2:Y:S01]  /*c550*/  LDL R3, [R1] ;  /* 0x0000000001037983 */ /* 0x00aea20000100800 */
[----:B------:R-:W-:Y:S01]  /*c560*/  MOV R6, 0x400 ;  /* 0x0000040000067802 */ /* 0x000fe20000000f00 */
        /* <DEDUP_REMOVED lines=13> */
[----:B--2---:R-:W-:-:S05]  /*c640*/  IMAD R2, R3, 0xc000, R6 ;  /* 0x0000c00003027824 */ /* 0x004fca00078e0206 */
        /* <DEDUP_REMOVED lines=18> */
.L_x_330:
[----:B------:R-:W-:Y:S05]  /*c770*/  BSYNC B1 ;  /* 0x0000000000017941 */ /* 0x000fea0003800000 */
.L_x_329:
[C---:B------:R-:W-:Y:S01]  /*c780*/  ISETP.GT.AND P0, PT, R8.reuse, 0x1, PT ;  /* 0x000000010800780c */ /* 0x040fe20003f04270 */
[----:B------:R-:W-:-:S04]  /*c790*/  VIADD R2, R8, 0xfffffffe ;  /* 0xfffffffe08027836 */ /* 0x000fc80000000000 */
[----:B------:R-:W-:-:S08]  /*c7a0*/  IMAD.MOV.U32 R8, RZ, RZ, R2 ;  /* 0x000000ffff087224 */ /* 0x000fd000078e0002 */
[----:B------:R-:W-:Y:S05]  /*c7b0*/  @P0 BRA `(.L_x_336) ;  /* 0xfffffff000640947 */ /* 0x000fea000383ffff */
.L_x_312:
[----:B------:R-:W-:Y:S05]  /*c7c0*/  BSYNC B0 ;  /* 0x0000000000007941 */ /* 0x000fea0003800000 */
.L_x_311:
[----:B------:R-:W2:Y:S01]  /*c7d0*/  LDL.LU R3, [R1] ;  /* 0x0000000001037983 */ /* 0x000ea20000300800 */
[----:B------:R-:W-:Y:S01]  /*c7e0*/  BSSY B0, `(.L_x_337) ;  /* 0x0000016000007945 */ /* 0x000fe20003800000 */
[----:B------:R-:W3:Y:S02]  /*c7f0*/  S2R R2, SR_TID.X ;  /* 0x0000000000027919 */ /* 0x000ee40000002100 */
[----:B---3--:R-:W-:-:S04]  /*c800*/  LOP3.LUT R2, R2, 0x1f, RZ, 0xc0, !PT ;  /* 0x0000001f02027812 */ /* 0x008fc800078ec0ff */
[----:B------:R-:W-:Y:S02]  /*c810*/  ISETP.NE.AND P1, PT, R2, RZ, PT ;  /* 0x000000ff0200720c */ /* 0x000fe40003f25270 */
[----:B--2---:R-:W-:-:S04]  /*c820*/  IADD3 R0, R3, 0x1, RZ ;  /* 0x0000000103007810 */ /* 0x004fc80007ffe0ff */
[----:B------:R-:W-:-:S04]  /*c830*/  ISETP.NE.AND P0, PT, R0, 0x2, PT ;  /* 0x000000020000780c */ /* 0x000fc80003f05270 */
[----:B------:R-:W-:Y:S02]  /*c840*/  SEL R2, R0, RZ, P0 ;  /* 0x000000ff00027207 */ /* 0x000fe40000000000 */
[----:B------:R-:W-:-:S03]  /*c850*/  SEL R0, RZ, 0x1, P0 ;  /* 0x00000001ff007807 */ /* 0x000fc60000000000 */
[----:B------:R2:W-:Y:S01]  /*c860*/  STL [R1], R2 ;  /* 0x0000000201007387 */ /* 0x0005e20000100800 */
[----:B------:R-:W-:Y:S05]  /*c870*/  @P1 BRA `(.L_x_338) ;  /* 0x0000000000301947 */ /* 0x000fea0003800000 */
[----:B------:R-:W3:Y:S01]  /*c880*/  S2R R7, SR_LANEID ;  /* 0x0000000000077919 */ /* 0x000ee20000000000 */
[----:B------:R-:W-:Y:S01]  /*c890*/  VOTEU.ANY UR4, UPT, PT ;  /* 0x0000000000047886 */ /* 0x000fe200038e0100 */
[----:B--2---:R-:W2:Y:S01]  /*c8a0*/  LDC.64 R2, c[0x0][0xc38] ;  /* 0x00030e00ff027b82 */ /* 0x004ea20000000a00 */
[----:B------:R-:W3:Y:S08]  /*c8b0*/  FLO.U32 R4, UR4 ;  /* 0x0000000400047d00 */ /* 0x000ef000080e0000 */
[----:B------:R-:W2:Y:S01]  /*c8c0*/  POPC R5, UR4 ;  /* 0x0000000400057d09 */ /* 0x000ea20008000000 */
[----:B---3--:R-:W-:-:S13]  /*c8d0*/  ISETP.EQ.U32.AND P0, PT, R4, R7, PT ;  /* 0x000000070400720c */ /* 0x008fda0003f02070 */
[----:B--2---:R-:W2:Y:S01]  /*c8e0*/  @P0 ATOMG.E.ADD.STRONG.GPU PT, R3, desc[UR40][R2.64], R5 ;  /* 0x00000005020309a8 */ /* 0x004ea200081ee1e8 */
[----:B------:R-:W3:Y:S02]  /*c8f0*/  S2R R6, SR_LTMASK ;  /* 0x0000000000067919 */ /* 0x000ee40000003900 */
[----:B---3--:R-:W-:-:S04]  /*c900*/  LOP3.LUT R6, R6, UR4, RZ, 0xc0, !PT ;  /* 0x0000000406067c12 */ /* 0x008fc8000f8ec0ff */
[----:B------:R-:W3:Y:S01]  /*c910*/  POPC R7, R6 ;  /* 0x0000000600077309 */ /* 0x000ee20000000000 */
[----:B--2---:R-:W3:Y:S02]  /*c920*/  SHFL.IDX PT, R4, R3, R4, 0x1f ;  /* 0x00001f0403047589 */ /* 0x004ee400000e0000 */
[----:B---3--:R-:W-:-:S07]  /*c930*/  IADD3 R16, R4, UR37, R7 ;  /* 0x0000002504107c10 */ /* 0x008fce000fffe007 */
.L_x_338:
[----:B------:R-:W-:Y:S05]  /*c940*/  BSYNC B0 ;  /* 0x0000000000007941 */ /* 0x000fea0003800000 */
.L_x_337:
[----:B--2---:R-:W2:Y:S02]  /*c950*/  LDL.LU R2, [R1+0x4] ;  /* 0x0000040001027983 */ /* 0x004ea40000300800 */
[----:B--2---:R-:W-:-:S05]  /*c960*/  LOP3.LUT R2, R2, R0, RZ, 0x3c, !PT ;  /* 0x0000000002027212 */ /* 0x004fca00078e3cff */
[----:B------:R2:W-:Y:S02]  /*c970*/  STL [R1+0x4], R2 ;  /* 0x0000040201007387 */ /* 0x0005e40000100800 */
.L_x_294:
[----:B------:R-:W-:Y:S05]  /*c980*/  BSYNC B6 ;  /* 0x0000000000067941 */ /* 0x000fea0003800000 */
.L_x_292:
[----:B------:R-:W-:-:S03]  /*c990*/  UMOV UR4, 0xffffffff ;  /* 0xffffffff00047882 */ /* 0x000fc60000000000 */
[----:B------:R-:W-:Y:S05]  /*c9a0*/  BRA.DIV UR4, `(.L_x_339) ;  /* 0x0000001204e47947 */ /* 0x000fea000b800000 */
[----:B------:R3:W4:Y:S04]  /*c9b0*/  SHFL.IDX PT, R4, R16, RZ, 0x1f ;  /* 0x00001fff10047589 */ /* 0x00072800000e0000 */
[----:B------:R3:W0:Y:S02]  /*c9c0*/  SHFL.IDX PT, R5, R16, 0x1, 0x1f ;  /* 0x00201f0010057f89 */ /* 0x00062400000e0000 */
.L_x_385:
[----:B0-----:R-:W0:Y:S01]  /*c9d0*/  S2R R0, SR_TID.X ;  /* 0x0000000000007919 */ /* 0x001e220000002100 */
[----:B------:R-:W-:Y:S01]  /*c9e0*/  ULDC UR4, c[0x0][0xc14] ;  /* 0x0003050000047ab9 */ /* 0x000fe20000000800 */
[----:B------:R-:W-:Y:S01]  /*c9f0*/  BSSY B0, `(.L_x_340) ;  /* 0x000000b000007945 */ /* 0x000fe20003800000 */
[----:B------:R-:W-:Y:S01]  /*ca00*/  IMAD.MOV.U32 R3, RZ, RZ, RZ ;  /* 0x000000ffff037224 */ /* 0x000fe200078e00ff */
[----:B0-----:R-:W-:Y:S01]  /*ca10*/  LOP3.LUT R8, R0, 0x1f, RZ, 0xc0, !PT ;  /* 0x0000001f00087812 */ /* 0x001fe200078ec0ff */
[----:B------:R-:W-:-:S03]  /*ca20*/  IMAD.U32 R0, RZ, RZ, UR4 ;  /* 0x00000004ff007e24 */ /* 0x000fc6000f8e00ff */
[C---:B------:R-:W-:Y:S01]  /*ca30*/  ISETP.NE.AND P0, PT, R8.reuse, 0x1f, PT ;  /* 0x0000001f0800780c */ /* 0x040fe20003f05270 */
[----:B------:R-:W-:-:S05]  /*ca40*/  IMAD.IADD R7, R8, 0x1, R19 ;  /* 0x0000000108077824 */ /* 0x000fca00078e0213 */
[----:B------:R-:W-:-:S13]  /*ca50*/  ISETP.GE.OR P0, PT, R7, R0, !P0 ;  /* 0x000000000700720c */ /* 0x000fda0004706670 */
[----:B------:R-:W-:Y:S05]  /*ca60*/  @P0 BRA `(.L_x_341) ;  /* 0x00000000000c0947 */ /* 0x000fea0003800000 */
[----:B--2---:R-:W0:Y:S02]  /*ca70*/  LDC.64 R2, c[0x0][0xc58] ;  /* 0x00031600ff027b82 */ /* 0x004e240000000a00 */
[----:B0-----:R-:W-:-:S06]  /*ca80*/  IMAD.WIDE R2, R7, 0x4, R2 ;  /* 0x0000000407027825 */ /* 0x001fcc00078e0202 */
[----:B------:R0:W5:Y:S02]  /*ca90*/  LDG.E R3, desc[UR40][R2.64] ;  /* 0x0000002802037981 */ /* 0x000164000c1e1900 */
.L_x_341:
[----:B------:R-:W-:Y:S05]  /*caa0*/  BSYNC B0 ;  /* 0x0000000000007941 */ /* 0x000fea0003800000 */
.L_x_340:
[----:B------:R-:W-:-:S03]  /*cab0*/  UMOV UR4, 0xffffffff ;  /* 0xffffffff00047882 */ /* 0x000fc60000000000 */
[----:B------:R-:W-:Y:S05]  /*cac0*/  BRA.DIV UR4, `(.L_x_342) ;  /* 0x0000001204e87947 */ /* 0x000fea000b800000 */
[----:B-----5:R-:W0:Y:S01]  /*cad0*/  SHFL.UP PT, R14, R3, 0x1, RZ ;  /* 0x04200000030e7989 */ /* 0x020e2200000e00ff */
[C---:B------:R-:W-:Y:S02]  /*cae0*/  ISETP.NE.AND P0, PT, R8.reuse, RZ, PT ;  /* 0x000000ff0800720c */ /* 0x040fe40003f05270 */
[----:B------:R-:W-:Y:S02]  /*caf0*/  ISETP.GE.U32.AND P1, PT, R8, 0x2, PT ;  /* 0x000000020800780c */ /* 0x000fe40003f26070 */
[----:B0-----:R-:W-:Y:S02]  /*cb00*/  SEL R14, R14, RZ, P0 ;  /* 0x000000ff0e0e7207 */ /* 0x001fe40000000000 */
[----:B------:R-:W-:-:S03]  /*cb10*/  ISETP.GE.U32.AND P0, PT, R8, 0x4, PT ;  /* 0x000000040800780c */ /* 0x000fc60003f06070 */
[----:B------:R-:W-:-:S05]  /*cb20*/  IMAD.IADD R13, R3, 0x1, R14 ;  /* 0x00000001030d7824 */ /* 0x000fca00078e020e */
[----:B------:R-:W2:Y:S02]  /*cb30*/  SHFL.UP PT, R14, R13, 0x2, RZ ;  /* 0x044000000d0e7989 */ /* 0x000ea400000e00ff */
[----:B--2---:R-:W-:Y:S02]  /*cb40*/  SEL R2, R14, RZ, P1 ;  /* 0x000000ff0e027207 */ /* 0x004fe40000800000 */
        /* <DEDUP_REMOVED lines=12> */
[----:B------:R0:W2:Y:S02]  /*cc10*/  SHFL.IDX PT, R14, R2, 0x1f, 0x1f ;  /* 0x03e01f00020e7f89 */ /* 0x0000a400000e0000 */
.L_x_393:
[----:B------:R-:W-:Y:S02]  /*cc20*/  ULDC UR4, c[0x0][0xc10] ;  /* 0x0003040000047ab9 */ /* 0x000fe40000000800 */
[----:B---3--:R-:W-:-:S04]  /*cc30*/  IMAD.U32 R16, RZ, RZ, UR4 ;  /* 0x00000004ff107e24 */ /* 0x008fc8000f8e00ff */
[----:B--2---:R-:W-:-:S04]  /*cc40*/  IMAD R6, R14, R16, RZ ;  /* 0x000000100e067224 */ /* 0x004fc800078e02ff */
[----:B------:R-:W-:-:S05]  /*cc50*/  IMAD.IADD R5, R5, 0x1, R6 ;  /* 0x0000000105057824 */ /* 0x000fca00078e0206 */
[----:B----4-:R-:W-:-:S13]  /*cc60*/  ISETP.GT.AND P0, PT, R5, R4, PT ;  /* 0x000000040500720c */ /* 0x010fda0003f04270 */
[----:B------:R-:W-:Y:S05]  /*cc70*/  @P0 BRA `(.L_x_343) ;  /* 0x0000000000b40947 */ /* 0x000fea0003800000 */
[----:B------:R-:W2:Y:S02]  /*cc80*/  LDC R0, c[0x0][0xc14] ;  /* 0x00030500ff007b82 */ /* 0x000ea40000000800 */
.L_x_348:
[----:B------:R-:W-:-:S05]  /*cc90*/  VIADD R19, R19, 0x1f ;  /* 0x0000001f13137836 */ /* 0x000fca0000000000 */
[----:B--2---:R-:W-:-:S13]  /*cca0*/  ISETP.GE.AND P0, PT, R19, R0, PT ;  /* 0x000000001300720c */ /* 0x004fda0003f06270 */
[----:B------:R-:W-:Y:S05]  /*ccb0*/  @P0 BRA `(.L_x_344) ;  /* 0x00000004005c0947 */ /* 0x000fea0003800000 */
[----:B0-----:R-:W0:Y:S01]  /*ccc0*/  S2R R2, SR_TID.X ;  /* 0x0000000000027919 */ /* 0x001e220000002100 */
[----:B------:R-:W-:Y:S01]  /*ccd0*/  BSSY B0, `(.L_x_345) ;  /* 0x000000a000007945 */ /* 0x000fe20003800000 */
[----:B------:R-:W-:Y:S01]  /*cce0*/  IMAD.MOV.U32 R3, RZ, RZ, RZ ;  /* 0x000000ffff037224 */ /* 0x000fe200078e00ff */
[----:B0-----:R-:W-:-:S04]  /*ccf0*/  LOP3.LUT R8, R2, 0x1f, RZ, 0xc0, !PT ;  /* 0x0000001f02087812 */ /* 0x001fc800078ec0ff */
[C---:B------:R-:W-:Y:S01]  /*cd00*/  ISETP.NE.AND P1, PT, R8.reuse, 0x1f, PT ;  /* 0x0000001f0800780c */ /* 0x040fe20003f25270 */
[----:B------:R-:W-:-:S05]  /*cd10*/  IMAD.IADD R7, R8, 0x1, R19 ;  /* 0x0000000108077824 */ /* 0x000fca00078e0213 */
[----:B------:R-:W-:-:S13]  /*cd20*/  ISETP.GE.OR P0, PT, R7, R0, !P1 ;  /* 0x000000000700720c */ /* 0x000fda0004f06670 */
[----:B------:R-:W-:Y:S05]  /*cd30*/  @P0 BRA `(.L_x_346) ;  /* 0x00000000000c0947 */ /* 0x000fea0003800000 */
[----:B------:R-:W0:Y:S02]  /*cd40*/  LDC.64 R2, c[0x0][0xc58] ;  /* 0x00031600ff027b82 */ /* 0x000e240000000a00 */
[----:B0-----:R-:W-:-:S06]  /*cd50*/  IMAD.WIDE R2, R7, 0x4, R2 ;  /* 0x0000000407027825 */ /* 0x001fcc00078e0202 */
[----:B------:R0:W5:Y:S02]  /*cd60*/  LDG.E R3, desc[UR40][R2.64] ;  /* 0x0000002802037981 */ /* 0x000164000c1e1900 */
.L_x_346:
[----:B------:R-:W-:Y:S05]  /*cd70*/  BSYNC B0 ;  /* 0x0000000000007941 */ /* 0x000fea0003800000 */
.L_x_345:
[----:B------:R-:W-:-:S03]  /*cd80*/  UMOV UR4, 0xffffffff ;  /* 0xffffffff00047882 */ /* 0x000fc60000000000 */
[----:B------:R-:W-:Y:S05]  /*cd90*/  BRA.DIV UR4, `(.L_x_347) ;  /* 0x0000001604047947 */ /* 0x000fea000b800000 */
[----:B-----5:R-:W2:Y:S01]  /*cda0*/  SHFL.UP PT, R14, R3, 0x1, RZ ;  /* 0x04200000030e7989 */ /* 0x020ea200000e00ff */
[C---:B------:R-:W-:Y:S02]  /*cdb0*/  ISETP.NE.AND P0, PT, R8.reuse, RZ, PT ;  /* 0x000000ff0800720c */ /* 0x040fe40003f05270 */
[----:B------:R-:W-:Y:S02]  /*cdc0*/  ISETP.GE.U32.AND P1, PT, R8, 0x2, PT ;  /* 0x000000020800780c */ /* 0x000fe40003f26070 */
[----:B--2---:R-:W-:Y:S02]  /*cdd0*/  SEL R14, R14, RZ, P0 ;  /* 0x000000ff0e0e7207 */ /* 0x004fe40000000000 */
[----:B------:R-:W-:Y:S02]  /*cde0*/  ISETP.GE.U32.AND P0, PT, R8, 0x4, PT ;  /* 0x000000040800780c */ /* 0x000fe40003f06070 */
[----:B------:R-:W-:-:S05]  /*cdf0*/  IADD3 R13, R3, R14, RZ ;  /* 0x0000000e030d7210 */ /* 0x000fca0007ffe0ff */
        /* <DEDUP_REMOVED lines=15> */
.L_x_401:
[----:B------:R-:W-:Y:S02]  /*cef0*/  ULDC UR4, c[0x0][0xc10] ;  /* 0x0003040000047ab9 */ /* 0x000fe40000000800 */
[----:B------:R-:W-:-:S04]  /*cf00*/  IMAD.U32 R16, RZ, RZ, UR4 ;  /* 0x00000004ff107e24 */ /* 0x000fc8000f8e00ff */
[----:B--2---:R-:W-:-:S04]  /*cf10*/  IMAD R6, R14, R16, RZ ;  /* 0x000000100e067224 */ /* 0x004fc800078e02ff */
[----:B------:R-:W-:-:S05]  /*cf20*/  IMAD.IADD R5, R6, 0x1, R5 ;  /* 0x0000000106057824 */ /* 0x000fca00078e0205 */
[----:B------:R-:W-:-:S13]  /*cf30*/  ISETP.GT.AND P0, PT, R5, R4, PT ;  /* 0x000000040500720c */ /* 0x000fda0003f04270 */
[----:B------:R-:W-:Y:S05]  /*cf40*/  @!P0 BRA `(.L_x_348) ;  /* 0xfffffffc00508947 */ /* 0x000fea000383ffff */
.L_x_343:
[----:B------:R-:W-:Y:S01]  /*cf50*/  IMAD.IADD R6, R5, 0x1, -R6 ;  /* 0x0000000105067824 */ /* 0x000fe200078e0a06 */
[----:B------:R-:W-:-:S03]  /*cf60*/  UMOV UR4, 0xffffffff ;  /* 0xffffffff00047882 */ /* 0x000fc60000000000 */
[----:B------:R-:W-:-:S05]  /*cf70*/  IMAD R5, R2, R16, R6 ;  /* 0x0000001002057224 */ /* 0x000fca00078e0206 */
[----:B------:R-:W-:Y:S01]  /*cf80*/  ISETP.GT.AND P6, PT, R5, R4, PT ;  /* 0x000000040500720c */ /* 0x000fe20003fc4270 */
[----:B------:R-:W-:-:S12]  /*cf90*/  BRA.DIV UR4, `(.L_x_349) ;  /* 0x0000001604547947 */ /* 0x000fd8000b800000 */
[----:B------:R-:W-:-:S04]  /*cfa0*/  VOTE.ANY R7, PT, !P6 ;  /* 0x0000000000077806 */ /* 0x000fc800070e0100 */
[----:B------:R-:W2:Y:S02]  /*cfb0*/  POPC R5, R7 ;  /* 0x0000000700057309 */ /* 0x000ea40000000000 */
[----:B--2---:R2:W3:Y:S02]  /*cfc0*/  SHFL.IDX PT, R17, R3, R5, 0x1f ;  /* 0x00001f0503117589 */ /* 0x0044e400000e0000 */
.L_x_405:
[----:B------:R-:W-:Y:S01]  /*cfd0*/  ISETP.NE.AND P0, PT, R7, RZ, PT ;  /* 0x000000ff0700720c */ /* 0x000fe20003f05270 */
[----:B------:R-:W-:-:S12]  /*cfe0*/  IMAD.MOV.U32 R14, RZ, RZ, RZ ;  /* 0x000000ffff0e7224 */ /* 0x000fd800078e00ff */
[----:B------:R-:W-:Y:S05]  /*cff0*/  @!P0 BRA `(.L_x_350) ;  /* 0x0000000000108947 */ /* 0x000fea0003800000 */
[----:B------:R-:W-:Y:S01]  /*d000*/  UMOV UR4, 0xffffffff ;  /* 0xffffffff00047882 */ /* 0x000fe20000000000 */
[----:B-1----:R-:W-:Y:S02]  /*d010*/  VIADD R12, R5, 0xffffffff ;  /* 0xffffffff050c7836 */ /* 0x002fe40000000000 */
[----:B------:R-:W-:Y:S05]  /*d020*/  BRA.DIV UR4, `(.L_x_351) ;  /* 0x0000001604787947 */ /* 0x000fea000b800000 */
[----:B------:R4:W1:Y:S02]  /*d030*/  SHFL.IDX PT, R14, R2, R12, 0x1f ;  /* 0x00001f0c020e7589 */ /* 0x00086400000e0000 */
.L_x_350:
[----:B---3--:R-:W-:Y:S01]  /*d040*/  IABS R7, R17 ;  /* 0x0000001100077213 */ /* 0x008fe20000000000 */
[----:B-1----:R-:W-:Y:S02]  /*d050*/  IMAD R16, R14, R16, R6 ;  /* 0x000000100e107224 */ /* 0x002fe400078e0206 */
[----:B------:R-:W-:Y:S01]  /*d060*/  IMAD.IADD R19, R5, 0x1, R19 ;  /* 0x0000000105137824 */ /* 0x000fe200078e0213 */
[----:B------:R-:W1:Y:S08]  /*d070*/  I2F.RP R8, R7 ;  /* 0x0000000700087306 */ /* 0x000e700000209400 */
[----:B-1----:R-:W2:Y:S02]  /*d080*/  MUFU.RCP R8, R8 ;  /* 0x0000000800087308 */ /* 0x002ea40000001000 */
[----:B--2---:R-:W-:-:S06]  /*d090*/  VIADD R3, R8, 0xffffffe ;  /* 0x0ffffffe08037836 */ /* 0x004fcc0000000000 */
[----:B------:R-:W0:Y:S02]  /*d0a0*/  F2I.FTZ.U32.TRUNC.NTZ R3, R3 ;  /* 0x0000000300037305 */ /* 0x000e24000021f000 */
[----:B0---4-:R-:W-:-:S04]  /*d0b0*/  IMAD.MOV R2, RZ, RZ, -R3 ;  /* 0x000000ffff027224 */ /* 0x011fc800078e0a03 */
[----:B------:R-:W-:Y:S02]  /*d0c0*/  IMAD R9, R2, R7, RZ ;  /* 0x0000000702097224 */ /* 0x000fe400078e02ff */
[----:B------:R-:W-:-:S04]  /*d0d0*/  IMAD.MOV.U32 R2, RZ, RZ, RZ ;  /* 0x000000ffff027224 */ /* 0x000fc800078e00ff */
[----:B------:R-:W-:-:S04]  /*d0e0*/  IMAD.HI.U32 R6, R3, R9, R2 ;  /* 0x0000000903067227 */ /* 0x000fc800078e0002 */
[----:B------:R-:W-:Y:S01]  /*d0f0*/  IMAD.IADD R2, R4, 0x1, -R16 ;  /* 0x0000000104027824 */ /* 0x000fe200078e0a10 */
[----:B------:R-:W-:-:S04]  /*d100*/  IABS R4, R17 ;  /* 0x0000001100047213 */ /* 0x000fc80000000000 */
[----:B------:R-:W-:Y:S02]  /*d110*/  IABS R3, R2 ;  /* 0x0000000200037213 */ /* 0x000fe40000000000 */
[----:B------:R-:W-:-:S03]  /*d120*/  IADD3 R4, RZ, -R4, RZ ;  /* 0x80000004ff047210 */ /* 0x000fc60007ffe0ff */
[----:B------:R-:W-:-:S04]  /*d130*/  IMAD.HI.U32 R6, R6, R3, RZ ;  /* 0x0000000306067227 */ /* 0x000fc800078e00ff */
[----:B------:R-:W-:Y:S01]  /*d140*/  IMAD R4, R6, R4, R3 ;  /* 0x0000000406047224 */ /* 0x000fe200078e0203 */
[----:B------:R-:W-:-:S04]  /*d150*/  LOP3.LUT R3, R2, R17, RZ, 0x3c, !PT ;  /* 0x0000001102037212 */ /* 0x000fc800078e3cff */
[----:B------:R-:W-:-:S13]  /*d160*/  ISETP.GT.U32.AND P0, PT, R7, R4, PT ;  /* 0x000000040700720c */ /* 0x000fda0003f04070 */
[----:B------:R-:W-:Y:S02]  /*d170*/  @!P0 IMAD.IADD R4, R4, 0x1, -R7 ;  /* 0x0000000104048824 */ /* 0x000fe400078e0a07 */
[----:B------:R-:W-:-:S03]  /*d180*/  @!P0 VIADD R6, R6, 0x1 ;  /* 0x0000000106068836 */ /* 0x000fc60000000000 */
[----:B------:R-:W-:-:S13]  /*d190*/  ISETP.GE.U32.AND P0, PT, R4, R7, PT ;  /* 0x000000070400720c */ /* 0x000fda0003f06070 */
        /* <DEDUP_REMOVED lines=9> */
.L_x_344:
[----:B------:R-:W-:Y:S01]  /*d230*/  UMOV UR4, URZ ;  /* 0x0000003f00047c82 */ /* 0x000fe20008000000 */
[----:B------:R-:W-:Y:S01]  /*d240*/  UMOV UR5, URZ ;  /* 0x0000003f00057c82 */ /* 0x000fe20008000000 */
[----:B------:R-:W-:Y:S01]  /*d250*/  ULDC UR6, c[0x0][0xc14] ;  /* 0x0003050000067ab9 */ /* 0x000fe20000000800 */
[----:B------:R-:W-:Y:S02]  /*d260*/  IMAD.MOV.U32 R16, RZ, RZ, R4 ;  /* 0x000000ffff107224 */ /* 0x000fe400078e0004 */
[----:B------:R-:W-:Y:S02]  /*d270*/  IMAD.U32 R17, RZ, RZ, UR4 ;  /* 0x00000004ff117e24 */ /* 0x000fe4000f8e00ff */
[----:B------:R-:W-:Y:S02]  /*d280*/  IMAD.U32 R18, RZ, RZ, UR5 ;  /* 0x00000005ff127e24 */ /* 0x000fe4000f8e00ff */
[----:B------:R-:W-:-:S07]  /*d290*/  IMAD.U32 R19, RZ, RZ, UR6 ;  /* 0x00000006ff137e24 */ /* 0x000fce000f8e00ff */
.L_x_352:
[----:B0-----:R-:W0:Y:S01]  /*d2a0*/  S2R R2, SR_TID.X ;  /* 0x0000000000027919 */ /* 0x001e220000002100 */
[----:B------:R-:W-:Y:S05]  /*d2b0*/  WARPSYNC.ALL ;  /* 0x0000000000007948 */ /* 0x000fea0003800000 */
[----:B------:R-:W-:Y:S01]  /*d2c0*/  BAR.SYNC.DEFER_BLOCKING 0x4, 0x120 ;  /* 0x0104800000007b1d */ /* 0x000fe20000010000 */
[----:B0-----:R-:W-:-:S04]  /*d2d0*/  LOP3.LUT R2, R2, 0x1f, RZ, 0xc0, !PT ;  /* 0x0000001f02027812 */ /* 0x001fc800078ec0ff */
[----:B------:R-:W-:-:S13]  /*d2e0*/  ISETP.NE.AND P0, PT, R2, RZ, PT ;  /* 0x000000ff0200720c */ /* 0x000fda0003f05270 */
[----:B------:R-:W0:Y:S01]  /*d2f0*/  @!P0 S2R R3, SR_CgaCtaId ;  /* 0x0000000000038919 */ /* 0x000e220000008800 */
[----:B------:R-:W-:-:S04]  /*d300*/  @!P0 MOV R2, 0x400 ;  /* 0x0000040000028802 */ /* 0x000fc80000000f00 */
[----:B0-----:R-:W-:-:S05]  /*d310*/  @!P0 LEA R2, R3, R2, 0x18 ;  /* 0x0000000203028211 */ /* 0x001fca00078ec0ff */
[----:B------:R2:W-:Y:S01]  /*d320*/  @!P0 STS.128 [R2+0x228d0], R16 ;  /* 0x0228d01002008388 */ /* 0x0005e20000000c00 */
[----:B------:R-:W-:Y:S06]  /*d330*/  BAR.ARV 0x5, 0x120 ;  /* 0x0144800000007b1d */ /* 0x000fec0000002000 */
[----:B------:R-:W-:-:S13]  /*d340*/  ISETP.GE.AND P0, PT, R19, R0, PT ;  /* 0x000000001300720c */ /* 0x000fda0003f06270 */
[----:B------:R-:W-:Y:S05]  /*d350*/  @!P0 BRA `(.L_x_353) ;  /* 0xffffffc400e08947 */ /* 0x000fea000383ffff */
.L_x_290:
[----:B0-----:R-:W3:Y:S01]  /*d360*/  LDL.LU R0, [R1+0x24] ;  /* 0x0000240001007983 */ /* 0x001ee20000300800 */
[----:B------:R-:W-:Y:S01]  /*d370*/  BSSY B0, `(.L_x_354) ;  /* 0x000000b000007945 */ /* 0x000fe20003800000 */
[----:B------:R-:W0:Y:S01]  /*d380*/  S2R R5, SR_CgaCtaId ;  /* 0x0000000000057919 */ /* 0x000e220000008800 */
[----:B---3--:R-:W-:-:S05]  /*d390*/  VIADD R0, R0, 0x1 ;  /* 0x0000000100007836 */ /* 0x008fca0000000000 */
[----:B--2---:R-:W-:-:S04]  /*d3a0*/  LEA.HI R2, R0, R0, RZ, 0x1 ;  /* 0x0000000000027211 */ /* 0x004fc800078f08ff */
[----:B------:R-:W-:-:S05]  /*d3b0*/  LOP3.LUT R3, R2, 0xfffffffe, RZ, 0xc0, !PT ;  /* 0xfffffffe02037812 */ /* 0x000fca00078ec0ff */
[----:B------:R-:W-:Y:S01]  /*d3c0*/  IMAD.IADD R3, R0, 0x1, -R3 ;  /* 0x0000000100037824 */ /* 0x000fe200078e0a03 */
[----:B------:R-:W-:-:S04]  /*d3d0*/  MOV R0, 0x400 ;  /* 0x0000040000007802 */ /* 0x000fc80000000f00 */
[----:B0-----:R-:W-:Y:S02]  /*d3e0*/  LEA R0, R5, R0, 0x18 ;  /* 0x0000000005007211 */ /* 0x001fe400078ec0ff */
[----:B------:R-:W-:-:S04]  /*d3f0*/  SHF.L.U32 R3, R3, 0x1f, RZ ;  /* 0x0000001f03037819 */ /* 0x000fc800000006ff */
[----:B------:R-:W0:Y:S02]  /*d400*/  SYNCS.PHASECHK.TRANS64.TRYWAIT P0, [R0+URZ+0x22820], R3 ;  /* 0x02282003000075a7 */ /* 0x000e24000800017f */
[----:B0-----:R-:W-:Y:S05]  /*d410*/  @!P0 BRA `(.L_x_355) ;  /* 0x0000001000a08947 */ /* 0x001fea0003800000 */
.L_x_408:
[----:B------:R-:W-:Y:S05]  /*d420*/  BSYNC B0 ;  /* 0x0000000000007941 */ /* 0x000fea0003800000 */
.L_x_354:
[----:B------:R-:W-:-:S03]  /*d430*/  UMOV UR4, 0xffffffff ;  /* 0xffffffff00047882 */ /* 0x000fc60000000000 */
[----:B------:R-:W-:Y:S05]  /*d440*/  BRA.DIV UR4, `(.L_x_356) ;  /* 0x0000001204a87947 */ /* 0x000fea000b800000 */
[----:B------:R-:W2:Y:S02]  /*d450*/  S2R R2, SR_TID.X ;  /* 0x0000000000027919 */ /* 0x000ea40000002100 */
[----:B--2---:R-:W-:-:S04]  /*d460*/  SHF.R.U32.HI R2, RZ, 0x5, R2 ;  /* 0x00000005ff027819 */ /* 0x004fc80000011602 */
[----:B------:R-:W-:-:S05]  /*d470*/  LOP3.LUT R2, R2, 0x3, RZ, 0xc0, !PT ;  /* 0x0000000302027812 */ /* 0x000fca00078ec0ff */
[----:B------:R2:W3:Y:S02]  /*d480*/  SHFL.IDX PT, R14, R2, RZ, 0x1f ;  /* 0x00001fff020e7589 */ /* 0x0004e400000e0000 */
.L_x_411:
[----:B---3--:R-:W-:Y:S01]  /*d490*/  ISETP.NE.AND P0, PT, R14, RZ, PT ;  /* 0x000000ff0e00720c */ /* 0x008fe20003f05270 */
[----:B------:R-:W-:-:S12]  /*d4a0*/  BSSY B0, `(.L_x_357) ;  /* 0x0000027000007945 */ /* 0x000fd80003800000 */
[----:B------:R-:W-:Y:S05]  /*d4b0*/  @P0 BRA `(.L_x_358) ;  /* 0x0000000000940947 */ /* 0x000fea0003800000 */
[----:B------:R-:W-:-:S03]  /*d4c0*/  UMOV UR4, 0xffffffff ;  /* 0xffffffff00047882 */ /* 0x000fc60000000000 */
[----:B------:R-:W-:Y:S05]  /*d4d0*/  BRA.DIV UR4, `(.L_x_359) ;  /* 0x0000001204b87947 */ /* 0x000fea000b800000 */
[----:B------:R-:W-:-:S13]  /*d4e0*/  ELECT P6, URZ, PT ;  /* 0x00000000003f782f */ /* 0x000fda00038c0000 */
.L_x_414:
[----:B------:R-:W-:Y:S05]  /*d4f0*/  @!P6 BRA `(.L_x_358) ;  /* 0x000000000084e947 */ /* 0x000fea0003800000 */
[----:B------:R-:W-:-:S06]  /*d500*/  ULOP3.LUT UR4, UR36, 0x2, URZ, 0xfc, !UPT ;  /* 0x0000000224047892 */ /* 0x000fcc000f8efc3f */
[----:B--2---:R-:W-:-:S04]  /*d510*/  MOV R2, UR4 ;  /* 0x0000000400027c02 */ /* 0x004fc80008000f00 */
[----:B------:R-:W-:-:S13]  /*d520*/  ISETP.NE.AND P2, PT, R2, 0x3, PT ;  /* 0x000000030200780c */ /* 0x000fda0003f45270 */
[----:B------:R-:W-:Y:S05]  /*d530*/  @!P2 BRA `(.L_x_360) ;  /* 0x000000000004a947 */ /* 0x000fea0003800000 */
[----:B------:R-:W-:Y:S01]  /*d540*/  BPT.TRAP 0x1 ;  /* 0x000000040000795c */ /* 0x000fe20000300000 */
.L_x_360:
[----:B0-----:R-:W2:Y:S04]  /*d550*/  LDL R3, [R1] ;  /* 0x0000000001037983 */ /* 0x001ea80000100800 */
[----:B------:R-:W3:Y:S01]  /*d560*/  LDL.LU R7, [R1+0x4] ;  /* 0x0000040001077983 */ /* 0x000ee20000300800 */
[----:B------:R-:W-:-:S04]  /*d570*/  VIADD R2, R0, 0x22840 ;  /* 0x0002284000027836 */ /* 0x000fc80000000000 */
[C---:B--2---:R-:W-:Y:S02]  /*d580*/  IMAD R6, R3.reuse, 0x8, R2 ;  /* 0x0000000803067824 */ /* 0x044fe400078e0202 */
[----:B------:R-:W-:Y:S01]  /*d590*/  VIADD R3, R3, 0x1 ;  /* 0x0000000103037836 */ /* 0x000fe20000000000 */
[----:B---3--:R-:W-:-:S04]  /*d5a0*/  SHF.L.U32 R5, R7, 0x1f, RZ ;  /* 0x0000001f07057819 */ /* 0x008fc800000006ff */
[C---:B------:R-:W-:Y:S01]  /*d5b0*/  ISETP.NE.AND P1, PT, R3.reuse, 0x2, PT ;  /* 0x000000020300780c */ /* 0x040fe20003f25270 */
[----:B------:R-:W0:Y:S03]  /*d5c0*/  SYNCS.PHASECHK.TRANS64.TRYWAIT P0, [R6+URZ], R5 ;  /* 0x00000005060075a7 */ /* 0x000e26000800017f */
[----:B------:R-:W-:Y:S02]  /*d5d0*/  SEL R4, RZ, 0x1, P1 ;  /* 0x00000001ff047807 */ /* 0x000fe40000800000 */
[----:B------:R-:W-:Y:S02]  /*d5e0*/  SEL R3, R3, RZ, P1 ;  /* 0x000000ff03037207 */ /* 0x000fe40000800000 */
[----:B------:R-:W-:-:S03]  /*d5f0*/  LOP3.LUT R4, R7, R4, RZ, 0x3c, !PT ;  /* 0x0000000407047212 */ /* 0x000fc600078e3cff */
[----:B------:R-:W-:Y:S01]  /*d600*/  IMAD R7, R3, 0x8, R2 ;  /* 0x0000000803077824 */ /* 0x000fe200078e0202 */
[----:B------:R-:W-:Y:S01]  /*d610*/  SHF.L.U32 R2, R4, 0x1f, RZ ;  /* 0x0000001f04027819 */ /* 0x000fe200000006ff */
[----:B0-----:R-:W-:Y:S06]  /*d620*/  @!P0 BRA `(.L_x_361) ;  /* 0x0000001000848947 */ /* 0x001fec0003800000 */
.L_x_415:
[----:B------:R-:W2:Y:S02]  /*d630*/  SYNCS.PHASECHK.TRANS64.TRYWAIT P0, [R7+URZ], R2 ;  /* 0x00000002070075a7 */ /* 0x000ea4000800017f */
[----:B--2---:R-:W-:Y:S05]  /*d640*/  @!P0 BRA `(.L_x_362) ;  /* 0x0000001000908947 */ /* 0x004fea0003800000 */
.L_x_416:
[----:B------:R-:W-:Y:S05]  /*d650*/  @!P2 BRA `(.L_x_363) ;  /* 0x000000000004a947 */ /* 0x000fea0003800000 */
[----:B------:R-:W-:Y:S01]  /*d660*/  BPT.TRAP 0x1 ;  /* 0x000000040000795c */ /* 0x000fe20000300000 */
.L_x_363:
[----:B------:R-:W3:Y:S01]  /*d670*/  LDL.LU R4, [R1] ;  /* 0x0000000001047983 */ /* 0x000ee20000300800 */
[----:B------:R-:W-:-:S04]  /*d680*/  VIADD R0, R0, 0x22860 ;  /* 0x0002286000007836 */ /* 0x000fc80000000000 */
[----:B---3--:R-:W-:-:S04]  /*d690*/  IMAD R4, R4, 0x8, R0 ;  /* 0x0000000804047824 */ /* 0x008fc800078e0200 */
[----:B------:R-:W3:Y:S02]  /*d6a0*/  SYNCS.PHASECHK.TRANS64.TRYWAIT P0, [R4+URZ], R5 ;  /* 0x00000005040075a7 */ /* 0x000ee4000800017f */
[----:B---3--:R-:W-:Y:S05]  /*d6b0*/  @!P0 BRA `(.L_x_364) ;  /* 0x0000001000888947 */ /* 0x008fea0003800000 */
.L_x_417:
[----:B------:R-:W-:-:S07]  /*d6c0*/  IMAD R3, R3, 0x8, R0 ;  /* 0x0000000803037824 */ /* 0x000fce00078e0200 */
.L_x_365:
[----:B----4-:R4:W0:Y:S02]  /*d6d0*/  SYNCS.PHASECHK.TRANS64.TRYWAIT P0, [R3+URZ], R2 ;  /* 0x00000002030075a7 */ /* 0x010824000800017f */
[----:B0-----:R-:W-:Y:S05]  /*d6e0*/  @!P0 NANOSLEEP.SYNCS 0x989680 ;  /* 0x009896800000895d */ /* 0x001fea0003900000 */
[----:B------:R-:W0:Y:S02]  /*d6f0*/  @!P0 SYNCS.PHASECHK.TRANS64 P0, [R3+URZ], R2 ;  /* 0x00000002030085a7 */ /* 0x000e24000800007f */
[----:B0-----:R-:W-:Y:S05]  /*d700*/  @!P0 BRA `(.L_x_365) ;  /* 0xfffffffc00f08947 */ /* 0x001fea000383ffff */
.L_x_358:
[----:B------:R-:W-:Y:S05]  /*d710*/  BSYNC B0 ;  /* 0x0000000000007941 */ /* 0x000fea0003800000 */
.L_x_357:
[----:B------:R-:W-:Y:S05]  /*d720*/  EXIT ;  /* 0x000000000000794d */ /* 0x000fea0003800000 */
.L_x_244:
[----:B0-----:R0:W1:Y:S02]  /*d730*/  SYNCS.PHASECHK.TRANS64.TRYWAIT P0, [R6+URZ+0x22800], R3 ;  /* 0x02280003060075a7 */ /* 0x001064000800017f */
[----:B-1----:R-:W-:Y:S05]  /*d740*/  @!P0 NANOSLEEP.SYNCS 0x989680 ;  /* 0x009896800000895d */ /* 0x002fea0003900000 */
[----:B------:R-:W1:Y:S02]  /*d750*/  @!P0 SYNCS.PHASECHK.TRANS64 P0, [R6+URZ+0x22800], R3 ;  /* 0x02280003060085a7 */ /* 0x000e64000800007f */
[----:B-1----:R-:W-:Y:S05]  /*d760*/  @!P0 BRA `(.L_x_244) ;  /* 0xfffffffc00f08947 */ /* 0x002fea000383ffff */
[----:B------:R-:W-:Y:S05]  /*d770*/  BRA `(.L_x_366) ;  /* 0xffffff4000207947 */ /* 0x000fea000383ffff */
.L_x_248:
[----:B--2---:R2:W3:Y:S02]  /*d780*/  SYNCS.PHASECHK.TRANS64.TRYWAIT P1, [R5+URZ+0x22830], R10 ;  /* 0x0228300a050075a7 */ /* 0x0044e4000802017f */
[----:B---3--:R-:W-:Y:S05]  /*d790*/  @!P1 NANOSLEEP.SYNCS 0x989680 ;  /* 0x009896800000995d */ /* 0x008fea0003900000 */
[----:B------:R-:W3:Y:S02]  /*d7a0*/  @!P1 SYNCS.PHASECHK.TRANS64 P1, [R5+URZ+0x22830], R10 ;  /* 0x0228300a050095a7 */ /* 0x000ee4000802007f */
[----:B---3--:R-:W-:Y:S05]  /*d7b0*/  @!P1 BRA `(.L_x_248) ;  /* 0xfffffffc00f09947 */ /* 0x008fea000383ffff */
[----:B------:R-:W-:Y:S05]  /*d7c0*/  BRA `(.L_x_247) ;  /* 0xffffff40004c7947 */ /* 0x000fea000383ffff */
.L_x_252:
[----:B-1----:R1:W3:Y:S02]  /*d7d0*/  SYNCS.PHASECHK.TRANS64.TRYWAIT P2, [R5+URZ+0x22850], R10 ;  /* 0x0228500a050075a7 */ /* 0x0022e4000804017f */
[----:B---3--:R-:W-:Y:S05]  /*d7e0*/  @!P2 NANOSLEEP.SYNCS 0x989680 ;  /* 0x009896800000a95d */ /* 0x008fea0003900000 */
[----:B------:R-:W3:Y:S02]  /*d7f0*/  @!P2 SYNCS.PHASECHK.TRANS64 P2, [R5+URZ+0x22850], R10 ;  /* 0x0228500a0500a5a7 */ /* 0x000ee4000804007f */
[----:B---3--:R-:W-:Y:S05]  /*d800*/  @!P2 BRA `(.L_x_252) ;  /* 0xfffffffc00f0a947 */ /* 0x008fea000383ffff */
[----:B------:R-:W-:Y:S05]  /*d810*/  BRA `(.L_x_251) ;  /* 0xffffff5c00407947 */ /* 0x000fea000383ffff */
.L_x_257:
[----:B0-----:R-:W-:Y:S02]  /*d820*/  IMAD.U32 R0, RZ, RZ, UR23 ;  /* 0x00000017ff007e24 */ /* 0x001fe4000f8e00ff */
[----:B---3--:R-:W-:-:S04]  /*d830*/  IMAD.U32 R5, RZ, RZ, UR25 ;  /* 0x00000019ff057e24 */ /* 0x008fc8000f8e00ff */
[----:B------:R0:W1:Y:S03]  /*d840*/  SYNCS.PHASECHK.TRANS64.TRYWAIT P3, [R0+URZ+0x22830], R5 ;  /* 0x02283005000075a7 */ /* 0x000066000806017f */
[----:B-1----:R-:W-:Y:S05]  /*d850*/  @!P3 NANOSLEEP.SYNCS 0x989680 ;  /* 0x009896800000b95d */ /* 0x002fea0003900000 */
[----:B------:R-:W1:Y:S02]  /*d860*/  @!P3 SYNCS.PHASECHK.TRANS64 P3, [R0+URZ+0x22830], R5 ;  /* 0x022830050000b5a7 */ /* 0x000e64000806007f */
[----:B-1----:R-:W-:Y:S05]  /*d870*/  @!P3 BRA `(.L_x_257) ;  /* 0xfffffffc00e8b947 */ /* 0x002fea000383ffff */
[----:B------:R-:W-:Y:S05]  /*d880*/  BRA `(.L_x_256) ;  /* 0xffffff60005c7947 */ /* 0x000fea000383ffff */
.L_x_261:
[----:B0-----:R-:W-:-:S04]  /*d890*/  IMAD.U32 R6, RZ, RZ, UR25 ;  /* 0x00000019ff067e24 */ /* 0x001fc8000f8e00ff */
[----:B------:R0:W1:Y:S03]  /*d8a0*/  SYNCS.PHASECHK.TRANS64.TRYWAIT P3, [R199+URZ+0x22850], R6 ;  /* 0x02285006c70075a7 */ /* 0x000066000806017f */
[----:B-1----:R-:W-:Y:S05]  /*d8b0*/  @!P3 NANOSLEEP.SYNCS 0x989680 ;  /* 0x009896800000b95d */ /* 0x002fea0003900000 */
[----:B------:R-:W1:Y:S02]  /*d8c0*/  @!P3 SYNCS.PHASECHK.TRANS64 P3, [R199+URZ+0x22850], R6 ;  /* 0x02285006c700b5a7 */ /* 0x000e64000806007f */
[----:B-1----:R-:W-:Y:S05]  /*d8d0*/  @!P3 BRA `(.L_x_261) ;  /* 0xfffffffc00ecb947 */ /* 0x002fea000383ffff */
[----:B------:R-:W-:Y:S05]  /*d8e0*/  BRA `(.L_x_260) ;  /* 0xffffff7c00f87947 */ /* 0x000fea000383ffff */
.L_x_299:
[----:B------:R-:W0:Y:S01]  /*d8f0*/  S2R R5, SR_TID.X ;  /* 0x0000000000057919 */ /* 0x000e220000002100 */
[----:B------:R-:W-:Y:S01]  /*d900*/  BSSY B0, `(.L_x_367) ;  /* 0x000000a000007945 */ /* 0x000fe20003800000 */
[----:B------:R-:W-:Y:S01]  /*d910*/  IMAD.MOV.U32 R12, RZ, RZ, RZ ;  /* 0x000000ffff0c7224 */ /* 0x000fe200078e00ff */
[----:B------:R-:W-:Y:S01]  /*d920*/  MOV R15, 0xffffffff ;  /* 0xffffffff000f7802 */ /* 0x000fe20000000f00 */
[----:B------:R-:W-:Y:S01]  /*d930*/  IMAD.MOV.U32 R11, RZ, RZ, 0x1f ;  /* 0x0000001fff0b7424 */ /* 0x000fe200078e00ff */
[----:B0-----:R-:W-:-:S04]  /*d940*/  SHF.R.U32.HI R5, RZ, 0x5, R5 ;  /* 0x00000005ff057819 */ /* 0x001fc80000011605 */
[----:B------:R-:W-:-:S05]  /*d950*/  LOP3.LUT R5, R5, 0x3, RZ, 0xc0, !PT ;  /* 0x0000000305057812 */ /* 0x000fca00078ec0ff */
[----:B------:R-:W-:-:S07]  /*d960*/  IMAD.MOV.U32 R13, RZ, RZ, R5 ;  /* 0x000000ffff0d7224 */ /* 0x000fce00078e0005 */
[----:B------:R-:W-:Y:S05]  /*d970*/  WARPSYNC.COLLECTIVE R15, `(.L_x_368) ;  /* 0x000000000f087348 */ /* 0x000fea0003c00000 */
[----:B------:R0:W1:Y:S02]  /*d980*/  SHFL.IDX P6, R14, R13, R12, R11 ;  /* 0x0000000c0d0e7389 */ /* 0x00006400000c000b */
[----:B01----:R-:W-:Y:S01]  /*d990*/  ENDCOLLECTIVE ;  /* 0x000000000000791b */ /* 0x003fe20003800000 */
.L_x_368:
[----:B------:R-:W-:Y:S05]  /*d9a0*/  BSYNC B0 ;  /* 0x0000000000007941 */ /* 0x000fea0003800000 */
.L_x_367:
[----:B------:R-:W-:Y:S05]  /*d9b0*/  BRA `(.L_x_369) ;  /* 0xffffffcc00347947 */ /* 0x000fea000383ffff */
.L_x_300:
[----:B------:R-:W-:Y:S01]  /*d9c0*/  BSSY B0, `(.L_x_370) ;  /* 0x0000006000007945 */ /* 0x000fe20003800000 */
[----:B------:R-:W-:-:S07]  /*d9d0*/  IMAD.MOV.U32 R15, RZ, RZ, -0x1 ;  /* 0xffffffffff0f7424 */ /* 0x000fce00078e00ff */
[----:B------:R-:W-:Y:S05]  /*d9e0*/  WARPSYNC.COLLECTIVE R15, `(.L_x_371) ;  /* 0x000000000f0c7348 */ /* 0x000fea0003c00000 */
[----:B------:R-:W-:Y:S02]  /*d9f0*/  ELECT P6, UR62, PT ;  /* 0x00000000003e782f */ /* 0x000fe400038c0000 */
[----:B------:R-:W-:Y:S01]  /*da00*/  MOV R14, UR62 ;  /* 0x0000003e000e7c02 */ /* 0x000fe20008000f00 */
[----:B------:R-:W-:Y:S10]  /*da10*/  ENDCOLLECTIVE ;  /* 0x000000000000791b */ /* 0x000ff40003800000 */
.L_x_371:
[----:B------:R-:W-:Y:S05]  /*da20*/  BSYNC B0 ;  /* 0x0000000000007941 */ /* 0x000fea0003800000 */
.L_x_370:
[----:B------:R-:W-:Y:S05]  /*da30*/  BRA `(.L_x_372) ;  /* 0xffffffcc002c7947 */ /* 0x000fea000383ffff */
.L_x_303:
[----:B0-----:R0:W1:Y:S02]  /*da40*/  SYNCS.PHASECHK.TRANS64.TRYWAIT P0, [R8+URZ+0x22840], R10 ;  /* 0x0228400a080075a7 */ /* 0x001064000800017f */
[----:B-1----:R-:W-:Y:S05]  /*da50*/  @!P0 NANOSLEEP.SYNCS 0x989680 ;  /* 0x009896800000895d */ /* 0x002fea0003900000 */
[----:B------:R-:W1:Y:S02]  /*da60*/  @!P0 SYNCS.PHASECHK.TRANS64 P0, [R8+URZ+0x22840], R10 ;  /* 0x0228400a080085a7 */ /* 0x000e64000800007f */
[----:B-1----:R-:W-:Y:S05]  /*da70*/  @!P0 BRA `(.L_x_303) ;  /* 0xfffffffc00f08947 */ /* 0x002fea000383ffff */
[----:B------:R-:W-:Y:S05]  /*da80*/  BRA `(.L_x_373) ;  /* 0xffffffcc009c7947 */ /* 0x000fea000383ffff */
.L_x_306:
[----:B0-----:R-:W0:Y:S01]  /*da90*/  S2R R10, SR_CgaCtaId ;  /* 0x00000000000a7919 */ /* 0x001e220000008800 */
[----:B------:R-:W-:-:S04]  /*daa0*/  MOV R8, 0x400 ;  /* 0x0000040000087802 */ /* 0x000fc80000000f00 */
[----:B0-----:R-:W-:-:S04]  /*dab0*/  LEA R8, R10, R8, 0x18 ;  /* 0x000000080a087211 */ /* 0x001fc800078ec0ff */
[----:B------:R0:W1:Y:S03]  /*dac0*/  SYNCS.PHASECHK.TRANS64.TRYWAIT P0, [R8+URZ+0x22820], R6 ;  /* 0x02282006080075a7 */ /* 0x000066000800017f */
[----:B-1----:R-:W-:Y:S05]  /*dad0*/  @!P0 NANOSLEEP.SYNCS 0x989680 ;  /* 0x009896800000895d */ /* 0x002fea0003900000 */
[----:B------:R-:W1:Y:S02]  /*dae0*/  @!P0 SYNCS.PHASECHK.TRANS64 P0, [R8+URZ+0x22820], R6 ;  /* 0x02282006080085a7 */ /* 0x000e64000800007f */
[----:B-1----:R-:W-:Y:S05]  /*daf0*/  @!P0 BRA `(.L_x_306) ;  /* 0xfffffffc00e48947 */ /* 0x002fea000383ffff */
[----:B------:R-:W-:Y:S05]  /*db00*/  BRA `(.L_x_374) ;  /* 0xffffffd0007c7947 */ /* 0x000fea000383ffff */
.L_x_309:
[----:B0-----:R0:W1:Y:S02]  /*db10*/  SYNCS.PHASECHK.TRANS64.TRYWAIT P0, [R8+URZ+0x22860], R6 ;  /* 0x02286006080075a7 */ /* 0x001064000800017f */
[----:B-1----:R-:W-:Y:S05]  /*db20*/  @!P0 NANOSLEEP.SYNCS 0x989680 ;  /* 0x009896800000895d */ /* 0x002fea0003900000 */
[----:B------:R-:W1:Y:S02]  /*db30*/  @!P0 SYNCS.PHASECHK.TRANS64 P0, [R8+URZ+0x22860], R6 ;  /* 0x02286006080085a7 */ /* 0x000e64000800007f */
[----:B-1----:R-:W-:Y:S05]  /*db40*/  @!P0 BRA `(.L_x_309) ;  /* 0xfffffffc00f08947 */ /* 0x002fea000383ffff */
[----:B------:R-:W-:Y:S05]  /*db50*/  BRA `(.L_x_375) ;  /* 0xffffffd000987947 */ /* 0x000fea000383ffff */
.L_x_318:
[----:B-1----:R1:W2:Y:S02]  /*db60*/  SYNCS.PHASECHK.TRANS64.TRYWAIT P0, [R3+URZ+0x22840], R6 ;  /* 0x02284006030075a7 */ /* 0x0022a4000800017f */
[----:B--2---:R-:W-:Y:S05]  /*db70*/  @!P0 NANOSLEEP.SYNCS 0x989680 ;  /* 0x009896800000895d */ /* 0x004fea0003900000 */
[----:B------:R-:W2:Y:S02]  /*db80*/  @!P0 SYNCS.PHASECHK.TRANS64 P0, [R3+URZ+0x22840], R6 ;  /* 0x02284006030085a7 */ /* 0x000ea4000800007f */
[----:B--2---:R-:W-:Y:S05]  /*db90*/  @!P0 BRA `(.L_x_318) ;  /* 0xfffffffc00f08947 */ /* 0x004fea000383ffff */
[----:B------:R-:W-:Y:S05]  /*dba0*/  BRA `(.L_x_376) ;  /* 0xffffffd800207947 */ /* 0x000fea000383ffff */
.L_x_320:
[----:B--2---:R2:W3:Y:S02]  /*dbb0*/  SYNCS.PHASECHK.TRANS64.TRYWAIT P0, [R3+URZ+0x22860], R6 ;  /* 0x02286006030075a7 */ /* 0x0044e4000800017f */
[----:B---3--:R-:W-:Y:S05]  /*dbc0*/  @!P0 NANOSLEEP.SYNCS 0x989680 ;  /* 0x009896800000895d */ /* 0x008fea0003900000 */
[----:B------:R-:W3:Y:S02]  /*dbd0*/  @!P0 SYNCS.PHASECHK.TRANS64 P0, [R3+URZ+0x22860], R6 ;  /* 0x02286006030085a7 */ /* 0x000ee4000800007f */
[----:B---3--:R-:W-:Y:S05]  /*dbe0*/  @!P0 BRA `(.L_x_320) ;  /* 0xfffffffc00f08947 */ /* 0x008fea000383ffff */
[----:B------:R-:W-:Y:S05]  /*dbf0*/  BRA `(.L_x_377) ;  /* 0xffffffd800907947 */ /* 0x000fea000383ffff */
.L_x_325:
[----:B--2---:R2:W3:Y:S02]  /*dc00*/  SYNCS.PHASECHK.TRANS64.TRYWAIT P0, [R2+URZ+0x22840], R3 ;  /* 0x02284003020075a7 */ /* 0x0044e4000800017f */
[----:B---3--:R-:W-:Y:S05]  /*dc10*/  @!P0 NANOSLEEP.SYNCS 0x989680 ;  /* 0x009896800000895d */ /* 0x008fea0003900000 */
[----:B------:R-:W3:Y:S02]  /*dc20*/  @!P0 SYNCS.PHASECHK.TRANS64 P0, [R2+URZ+0x22840], R3 ;  /* 0x02284003020085a7 */ /* 0x000ee4000800007f */
[----:B---3--:R-:W-:Y:S05]  /*dc30*/  @!P0 BRA `(.L_x_325) ;  /* 0xfffffffc00f08947 */ /* 0x008fea000383ffff */
[----:B------:R-:W-:Y:S05]  /*dc40*/  BRA `(.L_x_378) ;  /* 0xffffffdc00dc7947 */ /* 0x000fea000383ffff */
.L_x_327:
[----:B-1----:R1:W3:Y:S02]  /*dc50*/  SYNCS.PHASECHK.TRANS64.TRYWAIT P1, [R2+URZ+0x22860], R3 ;  /* 0x02286003020075a7 */ /* 0x0022e4000802017f */
[----:B---3--:R-:W-:Y:S05]  /*dc60*/  @!P1 NANOSLEEP.SYNCS 0x989680 ;  /* 0x009896800000995d */ /* 0x008fea0003900000 */
[----:B------:R-:W3:Y:S02]  /*dc70*/  @!P1 SYNCS.PHASECHK.TRANS64 P1, [R2+URZ+0x22860], R3 ;  /* 0x02286003020095a7 */ /* 0x000ee4000802007f */
[----:B---3--:R-:W-:Y:S05]  /*dc80*/  @!P1 BRA `(.L_x_327) ;  /* 0xfffffffc00f09947 */ /* 0x008fea000383ffff */
[----:B------:R-:W-:Y:S05]  /*dc90*/  BRA `(.L_x_379) ;  /* 0xffffffe000487947 */ /* 0x000fea000383ffff */
.L_x_332:
[----:B---3--:R3:W4:Y:S02]  /*dca0*/  SYNCS.PHASECHK.TRANS64.TRYWAIT P0, [R2+URZ+0x22840], R3 ;  /* 0x02284003020075a7 */ /* 0x008724000800017f */
[----:B----4-:R-:W-:Y:S05]  /*dcb0*/  @!P0 NANOSLEEP.SYNCS 0x989680 ;  /* 0x009896800000895d */ /* 0x010fea0003900000 */
[----:B------:R-:W4:Y:S02]  /*dcc0*/  @!P0 SYNCS.PHASECHK.TRANS64 P0, [R2+URZ+0x22840], R3 ;  /* 0x02284003020085a7 */ /* 0x000f24000800007f */
[----:B----4-:R-:W-:Y:S05]  /*dcd0*/  @!P0 BRA `(.L_x_332) ;  /* 0xfffffffc00f08947 */ /* 0x010fea000383ffff */
[----:B------:R-:W-:Y:S05]  /*dce0*/  BRA `(.L_x_380) ;  /* 0xffffffe400747947 */ /* 0x000fea000383ffff */
.L_x_334:
[----:B-1----:R1:W2:Y:S02]  /*dcf0*/  SYNCS.PHASECHK.TRANS64.TRYWAIT P1, [R2+URZ+0x22860], R3 ;  /* 0x02286003020075a7 */ /* 0x0022a4000802017f */
[----:B--2---:R-:W-:Y:S05]  /*dd00*/  @!P1 NANOSLEEP.SYNCS 0x989680 ;  /* 0x009896800000995d */ /* 0x004fea0003900000 */
[----:B------:R-:W2:Y:S02]  /*dd10*/  @!P1 SYNCS.PHASECHK.TRANS64 P1, [R2+URZ+0x22860], R3 ;  /* 0x02286003020095a7 */ /* 0x000ea4000802007f */
[----:B--2---:R-:W-:Y:S05]  /*dd20*/  @!P1 BRA `(.L_x_334) ;  /* 0xfffffffc00f09947 */ /* 0x004fea000383ffff */
[----:B------:R-:W-:Y:S05]  /*dd30*/  BRA `(.L_x_381) ;  /* 0xffffffe400e47947 */ /* 0x000fea000383ffff */
.L_x_339:
[----:B------:R-:W-:Y:S01]  /*dd40*/  BSSY B0, `(.L_x_382) ;  /* 0x0000008000007945 */ /* 0x000fe20003800000 */
[----:B------:R-:W-:Y:S02]  /*dd50*/  IMAD.MOV.U32 R13, RZ, RZ, R16 ;  /* 0x000000ffff0d7224 */ /* 0x000fe400078e0010 */
[----:B-1----:R-:W-:Y:S02]  /*dd60*/  IMAD.MOV.U32 R12, RZ, RZ, RZ ;  /* 0x000000ffff0c7224 */ /* 0x002fe400078e00ff */
[----:B------:R-:W-:Y:S02]  /*dd70*/  IMAD.MOV.U32 R11, RZ, RZ, 0x1f ;  /* 0x0000001fff0b7424 */ /* 0x000fe400078e00ff */
[----:B0-----:R-:W-:-:S07]  /*dd80*/  IMAD.MOV.U32 R15, RZ, RZ, -0x1 ;  /* 0xffffffffff0f7424 */ /* 0x001fce00078e00ff */
[----:B--2---:R-:W-:Y:S05]  /*dd90*/  WARPSYNC.COLLECTIVE R15, `(.L_x_383) ;  /* 0x000000000f087348 */ /* 0x004fea0003c00000 */
[----:B------:R0:W1:Y:S02]  /*dda0*/  SHFL.IDX P6, R14, R13, R12, R11 ;  /* 0x0000000c0d0e7389 */ /* 0x00006400000c000b */
[----:B012---:R-:W-:Y:S01]  /*ddb0*/  ENDCOLLECTIVE ;  /* 0x000000000000791b */ /* 0x007fe20003800000 */
.L_x_383:
[----:B------:R-:W-:Y:S05]  /*ddc0*/  BSYNC B0 ;  /* 0x0000000000007941 */ /* 0x000fea0003800000 */
.L_x_382:
[----:B------:R-:W-:Y:S02]  /*ddd0*/  IMAD.MOV.U32 R13, RZ, RZ, R16 ;  /* 0x000000ffff0d7224 */ /* 0x000fe400078e0010 */
[----:B------:R-:W-:Y:S02]  /*dde0*/  IMAD.MOV.U32 R12, RZ, RZ, 0x1 ;  /* 0x00000001ff0c7424 */ /* 0x000fe400078e00ff */
[----:B------:R-:W-:Y:S02]  /*ddf0*/  IMAD.MOV.U32 R11, RZ, RZ, 0x1f ;  /* 0x0000001fff0b7424 */ /* 0x000fe400078e00ff */
[----:B------:R-:W-:Y:S02]  /*de00*/  IMAD.MOV.U32 R15, RZ, RZ, -0x1 ;  /* 0xffffffffff0f7424 */ /* 0x000fe400078e00ff */
[----:B------:R-:W-:-:S07]  /*de10*/  IMAD.MOV.U32 R4, RZ, RZ, R14 ;  /* 0x000000ffff047224 */ /* 0x000fce00078e000e */
[----:B------:R-:W-:Y:S05]  /*de20*/  WARPSYNC.COLLECTIVE R15, `(.L_x_384) ;  /* 0x000000000f087348 */ /* 0x000fea0003c00000 */
[----:B------:R0:W1:Y:S02]  /*de30*/  SHFL.IDX P6, R14, R13, R12, R11 ;  /* 0x0000000c0d0e7389 */ /* 0x00006400000c000b */
[----:B01----:R-:W-:Y:S01]  /*de40*/  ENDCOLLECTIVE ;  /* 0x000000000000791b */ /* 0x003fe20003800000 */
.L_x_384:
[----:B------:R-:W-:Y:S01]  /*de50*/  IMAD.MOV.U32 R5, RZ, RZ, R14 ;  /* 0x000000ffff057224 */ /* 0x000fe200078e000e */
[----:B------:R-:W-:Y:S06]  /*de60*/  BRA `(.L_x_385) ;  /* 0xffffffe800d87947 */ /* 0x000fec000383ffff */
.L_x_342:
[----:B------:R-:W-:Y:S01]  /*de70*/  BSSY B0, `(.L_x_386) ;  /* 0x0000008000007945 */ /* 0x000fe20003800000 */
[----:B-----5:R-:W-:Y:S01]  /*de80*/  IMAD.MOV.U32 R13, RZ, RZ, R3 ;  /* 0x000000ffff0d7224 */ /* 0x020fe200078e0003 */
[----:B-1----:R-:W-:Y:S01]  /*de90*/  MOV R11, RZ ;  /* 0x000000ff000b7202 */ /* 0x002fe20000000f00 */
[----:B------:R-:W-:Y:S02]  /*dea0*/  IMAD.MOV.U32 R12, RZ, RZ, 0x1 ;  /* 0x00000001ff0c7424 */ /* 0x000fe400078e00ff */
[----:B------:R-:W-:-:S07]  /*deb0*/  IMAD.MOV.U32 R15, RZ, RZ, -0x1 ;  /* 0xffffffffff0f7424 */ /* 0x000fce00078e00ff */
[----:B0-234-:R-:W-:Y:S05]  /*dec0*/  WARPSYNC.COLLECTIVE R15, `(.L_x_387) ;  /* 0x000000000f087348 */ /* 0x01dfea0003c00000 */
[----:B------:R1:W0:Y:S02]  /*ded0*/  SHFL.UP P6, R14, R13, R12, R11 ;  /* 0x0400000c0d0e7389 */ /* 0x00022400000c000b */
[----:B01234-:R-:W-:Y:S01]  /*dee0*/  ENDCOLLECTIVE ;  /* 0x000000000000791b */ /* 0x01ffe20003800000 */
.L_x_387:
[----:B------:R-:W-:Y:S05]  /*def0*/  BSYNC B0 ;  /* 0x0000000000007941 */ /* 0x000fea0003800000 */
.L_x_386:
[----:B------:R-:W-:Y:S01]  /*df00*/  ISETP.NE.AND P0, PT, R8, RZ, PT ;  /* 0x000000ff0800720c */ /* 0x000fe20003f05270 */
[----:B------:R-:W-:Y:S02]  /*df10*/  IMAD.MOV.U32 R12, RZ, RZ, 0x2 ;  /* 0x00000002ff0c7424 */ /* 0x000fe400078e00ff */
[----:B------:R-:W-:Y:S01]  /*df20*/  IMAD.MOV.U32 R11, RZ, RZ, RZ ;  /* 0x000000ffff0b7224 */ /* 0x000fe200078e00ff */
[----:B------:R-:W-:Y:S01]  /*df30*/  SEL R14, R14, RZ, P0 ;  /* 0x000000ff0e0e7207 */ /* 0x000fe20000000000 */
[----:B------:R-:W-:Y:S01]  /*df40*/  IMAD.MOV.U32 R15, RZ, RZ, -0x1 ;  /* 0xffffffffff0f7424 */ /* 0x000fe200078e00ff */
[----:B------:R-:W-:-:S03]  /*df50*/  ISETP.GE.U32.AND P0, PT, R8, 0x2, PT ;  /* 0x000000020800780c */ /* 0x000fc60003f06070 */
[----:B------:R-:W-:-:S10]  /*df60*/  IMAD.IADD R13, R3, 0x1, R14 ;  /* 0x00000001030d7824 */ /* 0x000fd400078e020e */
[----:B------:R-:W-:Y:S05]  /*df70*/  WARPSYNC.COLLECTIVE R15, `(.L_x_388) ;  /* 0x000000000f087348 */ /* 0x000fea0003c00000 */
[----:B------:R0:W1:Y:S02]  /*df80*/  SHFL.UP P6, R14, R13, R12, R11 ;  /* 0x0400000c0d0e7389 */ /* 0x00006400000c000b */
[----:B01----:R-:W-:Y:S01]  /*df90*/  ENDCOLLECTIVE ;  /* 0x000000000000791b */ /* 0x003fe20003800000 */
.L_x_388:
[----:B------:R-:W-:Y:S01]  /*dfa0*/  IMAD.MOV.U32 R12, RZ, RZ, 0x4 ;  /* 0x00000004ff0c7424 */ /* 0x000fe200078e00ff */
[----:B------:R-:W-:Y:S02]  /*dfb0*/  SEL R2, R14, RZ, P0 ;  /* 0x000000ff0e027207 */ /* 0x000fe40000000000 */
[----:B------:R-:W-:-:S03]  /*dfc0*/  ISETP.GE.U32.AND P0, PT, R8, 0x4, PT ;  /* 0x000000040800780c */ /* 0x000fc60003f06070 */
[----:B------:R-:W-:-:S04]  /*dfd0*/  IMAD.IADD R2, R13, 0x1, R2 ;  /* 0x000000010d027824 */ /* 0x000fc800078e0202 */
[----:B------:R-:W-:-:S07]  /*dfe0*/  IMAD.MOV.U32 R13, RZ, RZ, R2 ;  /* 0x000000ffff0d7224 */ /* 0x000fce00078e0002 */
[----:B------:R-:W-:Y:S05]  /*dff0*/  WARPSYNC.COLLECTIVE R15, `(.L_x_389) ;  /* 0x000000000f087348 */ /* 0x000fea0003c00000 */
[----:B------:R0:W1:Y:S02]  /*e000*/  SHFL.UP P6, R14, R13, R12, R11 ;  /* 0x0400000c0d0e7389 */ /* 0x00006400000c000b */
[----:B01----:R-:W-:Y:S01]  /*e010*/  ENDCOLLECTIVE ;  /* 0x000000000000791b */ /* 0x003fe20003800000 */
.L_x_389:
        /* <DEDUP_REMOVED lines=8> */
.L_x_390:
[----:B------:R-:W-:Y:S02]  /*e0a0*/  MOV R12, 0x10 ;  /* 0x00000010000c7802 */ /* 0x000fe40000000f00 */
[----:B------:R-:W-:Y:S02]  /*e0b0*/  SEL R7, R14, RZ, P0 ;  /* 0x000000ff0e077207 */ /* 0x000fe40000000000 */
[----:B------:R-:W-:-:S03]  /*e0c0*/  ISETP.GE.U32.AND P0, PT, R8, 0x10, PT ;  /* 0x000000100800780c */ /* 0x000fc60003f06070 */
[----:B------:R-:W-:-:S04]  /*e0d0*/  IMAD.IADD R7, R6, 0x1, R7 ;  /* 0x0000000106077824 */ /* 0x000fc800078e0207 */
[----:B------:R-:W-:-:S07]  /*e0e0*/  IMAD.MOV.U32 R13, RZ, RZ, R7 ;  /* 0x000000ffff0d7224 */ /* 0x000fce00078e0007 */
[----:B------:R-:W-:Y:S05]  /*e0f0*/  WARPSYNC.COLLECTIVE R15, `(.L_x_391) ;  /* 0x000000000f087348 */ /* 0x000fea0003c00000 */
[----:B------:R0:W1:Y:S02]  /*e100*/  SHFL.UP P6, R14, R13, R12, R11 ;  /* 0x0400000c0d0e7389 */ /* 0x00006400000c000b */
[----:B01----:R-:W-:Y:S01]  /*e110*/  ENDCOLLECTIVE ;  /* 0x000000000000791b */ /* 0x003fe20003800000 */
.L_x_391:
[----:B------:R-:W-:Y:S02]  /*e120*/  IMAD.MOV.U32 R12, RZ, RZ, 0x1f ;  /* 0x0000001fff0c7424 */ /* 0x000fe400078e00ff */
[----:B------:R-:W-:Y:S01]  /*e130*/  IMAD.MOV.U32 R11, RZ, RZ, 0x1f ;  /* 0x0000001fff0b7424 */ /* 0x000fe200078e00ff */
[----:B------:R-:W-:-:S05]  /*e140*/  SEL R2, R14, RZ, P0 ;  /* 0x000000ff0e027207 */ /* 0x000fca0000000000 */
[----:B------:R-:W-:-:S04]  /*e150*/  IMAD.IADD R2, R7, 0x1, R2 ;  /* 0x0000000107027824 */ /* 0x000fc800078e0202 */
[----:B------:R-:W-:-:S07]  /*e160*/  IMAD.MOV.U32 R13, RZ, RZ, R2 ;  /* 0x000000ffff0d7224 */ /* 0x000fce00078e0002 */
[----:B------:R-:W-:Y:S05]  /*e170*/  WARPSYNC.COLLECTIVE R15, `(.L_x_392) ;  /* 0x000000000f087348 */ /* 0x000fea0003c00000 */
[----:B------:R0:W1:Y:S02]  /*e180*/  SHFL.IDX P6, R14, R13, R12, R11 ;  /* 0x0000000c0d0e7389 */ /* 0x00006400000c000b */
[----:B01----:R-:W-:Y:S01]  /*e190*/  ENDCOLLECTIVE ;  /* 0x000000000000791b */ /* 0x003fe20003800000 */
.L_x_392:
[----:B------:R-:W-:Y:S05]  /*e1a0*/  BRA `(.L_x_393) ;  /* 0xffffffe8009c7947 */ /* 0x000fea000383ffff */
.L_x_347:
[----:B------:R-:W-:Y:S01]  /*e1b0*/  BSSY B0, `(.L_x_394) ;  /* 0x0000008000007945 */ /* 0x000fe20003800000 */
[----:B-----5:R-:W-:Y:S02]  /*e1c0*/  IMAD.MOV.U32 R13, RZ, RZ, R3 ;  /* 0x000000ffff0d7224 */ /* 0x020fe400078e0003 */
[----:B-1----:R-:W-:Y:S02]  /*e1d0*/  IMAD.MOV.U32 R12, RZ, RZ, 0x1 ;  /* 0x00000001ff0c7424 */ /* 0x002fe400078e00ff */
[----:B------:R-:W-:Y:S02]  /*e1e0*/  IMAD.MOV.U32 R11, RZ, RZ, RZ ;  /* 0x000000ffff0b7224 */ /* 0x000fe400078e00ff */
[----:B------:R-:W-:-:S07]  /*e1f0*/  IMAD.MOV.U32 R15, RZ, RZ, -0x1 ;  /* 0xffffffffff0f7424 */ /* 0x000fce00078e00ff */
[----:B0-----:R-:W-:Y:S05]  /*e200*/  WARPSYNC.COLLECTIVE R15, `(.L_x_395) ;  /* 0x000000000f087348 */ /* 0x001fea0003c00000 */
[----:B------:R1:W2:Y:S02]  /*e210*/  SHFL.UP P6, R14, R13, R12, R11 ;  /* 0x0400000c0d0e7389 */ /* 0x0002a400000c000b */
[----:B012---:R-:W-:Y:S01]  /*e220*/  ENDCOLLECTIVE ;  /* 0x000000000000791b */ /* 0x007fe20003800000 */
.L_x_395:
[----:B------:R-:W-:Y:S05]  /*e230*/  BSYNC B0 ;  /* 0x0000000000007941 */ /* 0x000fea0003800000 */
.L_x_394:
        /* <DEDUP_REMOVED lines=10> */
.L_x_396:
[----:B------:R-:W-:Y:S01]  /*e2e0*/  IMAD.MOV.U32 R12, RZ, RZ, 0x4 ;  /* 0x00000004ff0c7424 */ /* 0x000fe200078e00ff */
[----:B------:R-:W-:Y:S02]  /*e2f0*/  SEL R2, R14, RZ, P0 ;  /* 0x000000ff0e027207 */ /* 0x000fe40000000000 */
[----:B------:R-:W-:-:S03]  /*e300*/  ISETP.GE.U32.AND P0, PT, R8, 0x4, PT ;  /* 0x000000040800780c */ /* 0x000fc60003f06070 */
[----:B------:R-:W-:-:S05]  /*e310*/  IMAD.IADD R2, R13, 0x1, R2 ;  /* 0x000000010d027824 */ /* 0x000fca00078e0202 */
[----:B------:R-:W-:-:S07]  /*e320*/  MOV R13, R2 ;  /* 0x00000002000d7202 */ /* 0x000fce0000000f00 */
[----:B------:R-:W-:Y:S05]  /*e330*/  WARPSYNC.COLLECTIVE R15, `(.L_x_397) ;  /* 0x000000000f087348 */ /* 0x000fea0003c00000 */
[----:B------:R0:W1:Y:S02]  /*e340*/  SHFL.UP P6, R14, R13, R12, R11 ;  /* 0x0400000c0d0e7389 */ /* 0x00006400000c000b */
[----:B01----:R-:W-:Y:S01]  /*e350*/  ENDCOLLECTIVE ;  /* 0x000000000000791b */ /* 0x003fe20003800000 */
.L_x_397:
        /* <DEDUP_REMOVED lines=8> */
.L_x_398:
        /* <DEDUP_REMOVED lines=8> */
.L_x_399:
        /* <DEDUP_REMOVED lines=8> */
.L_x_400:
[----:B------:R-:W-:Y:S05]  /*e4e0*/  BRA `(.L_x_401) ;  /* 0xffffffe800807947 */ /* 0x000fea000383ffff */
.L_x_349:
[----:B------:R-:W-:Y:S01]  /*e4f0*/  BSSY B0, `(.L_x_402) ;  /* 0x0000006000007945 */ /* 0x000fe20003800000 */
[----:B------:R-:W-:Y:S01]  /*e500*/  PLOP3.LUT P6, PT, P6, PT, PT, 0x8, 0x0 ;  /* 0x000000000000781c */ /* 0x000fe200037ce170 */
[----:B------:R-:W-:-:S12]  /*e510*/  IMAD.MOV.U32 R15, RZ, RZ, -0x1 ;  /* 0xffffffffff0f7424 */ /* 0x000fd800078e00ff */
[----:B01----:R-:W-:Y:S05]  /*e520*/  WARPSYNC.COLLECTIVE R15, `(.L_x_403) ;  /* 0x000000000f087348 */ /* 0x003fea0003c00000 */
[----:B------:R-:W-:Y:S01]  /*e530*/  VOTE.ANY R14, PT, P6 ;  /* 0x00000000000e7806 */ /* 0x000fe200030e0100 */
[----:B01----:R-:W-:Y:S06]  /*e540*/  ENDCOLLECTIVE ;  /* 0x000000000000791b */ /* 0x003fec0003800000 */
.L_x_403:
[----:B------:R-:W-:Y:S05]  /*e550*/  BSYNC B0 ;  /* 0x0000000000007941 */ /* 0x000fea0003800000 */
.L_x_402:
[----:B------:R-:W-:Y:S01]  /*e560*/  IMAD.MOV.U32 R7, RZ, RZ, R14 ;  /* 0x000000ffff077224 */ /* 0x000fe200078e000e */
[----:B------:R-:W-:Y:S01]  /*e570*/  MOV R13, R3 ;  /* 0x00000003000d7202 */ /* 0x000fe20000000f00 */
[----:B------:R-:W-:Y:S02]  /*e580*/  IMAD.MOV.U32 R11, RZ, RZ, 0x1f ;  /* 0x0000001fff0b7424 */ /* 0x000fe400078e00ff */
[----:B------:R-:W0:Y:S01]  /*e590*/  POPC R5, R7 ;  /* 0x0000000700057309 */ /* 0x000e220000000000 */
[----:B------:R-:W-:Y:S02]  /*e5a0*/  IMAD.MOV.U32 R15, RZ, RZ, -0x1 ;  /* 0xffffffffff0f7424 */ /* 0x000fe400078e00ff */
[----:B0-----:R-:W-:-:S07]  /*e5b0*/  IMAD.MOV.U32 R12, RZ, RZ, R5 ;  /* 0x000000ffff0c7224 */ /* 0x001fce00078e0005 */
[----:B------:R-:W-:Y:S05]  /*e5c0*/  WARPSYNC.COLLECTIVE R15, `(.L_x_404) ;  /* 0x000000000f087348 */ /* 0x000fea0003c00000 */
[----:B------:R0:W1:Y:S02]  /*e5d0*/  SHFL.IDX P6, R14, R13, R12, R11 ;  /* 0x0000000c0d0e7389 */ /* 0x00006400000c000b */
[----:B01----:R-:W-:Y:S01]  /*e5e0*/  ENDCOLLECTIVE ;  /* 0x000000000000791b */ /* 0x003fe20003800000 */
.L_x_404:
[----:B------:R-:W-:Y:S01]  /*e5f0*/  IMAD.MOV.U32 R17, RZ, RZ, R14 ;  /* 0x000000ffff117224 */ /* 0x000fe200078e000e */
[----:B------:R-:W-:Y:S06]  /*e600*/  BRA `(.L_x_405) ;  /* 0xffffffe800707947 */ /* 0x000fec000383ffff */
.L_x_351:
[----:B------:R-:W-:Y:S01]  /*e610*/  BSSY B0, `(.L_x_406) ;  /* 0x0000007000007945 */ /* 0x000fe20003800000 */
[----:B------:R-:W-:Y:S02]  /*e620*/  IMAD.MOV.U32 R13, RZ, RZ, R2 ;  /* 0x000000ffff0d7224 */ /* 0x000fe400078e0002 */
[----:B------:R-:W-:Y:S02]  /*e630*/  IMAD.MOV.U32 R11, RZ, RZ, 0x1f ;  /* 0x0000001fff0b7424 */ /* 0x000fe400078e00ff */
[----:B------:R-:W-:-:S07]  /*e640*/  IMAD.MOV.U32 R15, RZ, RZ, -0x1 ;  /* 0xffffffffff0f7424 */ /* 0x000fce00078e00ff */
[----:B0-23--:R-:W-:Y:S05]  /*e650*/  WARPSYNC.COLLECTIVE R15, `(.L_x_407) ;  /* 0x000000000f087348 */ /* 0x00dfea0003c00000 */
[----:B------:R1:W4:Y:S02]  /*e660*/  SHFL.IDX P6, R14, R13, R12, R11 ;  /* 0x0000000c0d0e7389 */ /* 0x00032400000c000b */
[----:B01234-:R-:W-:Y:S01]  /*e670*/  ENDCOLLECTIVE ;  /* 0x000000000000791b */ /* 0x01ffe20003800000 */
.L_x_407:
[----:B------:R-:W-:Y:S05]  /*e680*/  BSYNC B0 ;  /* 0x0000000000007941 */ /* 0x000fea0003800000 */
.L_x_406:
[----:B------:R-:W-:Y:S05]  /*e690*/  BRA `(.L_x_350) ;  /* 0xffffffe800687947 */ /* 0x000fea000383ffff */
.L_x_355:
[----:B0-----:R0:W2:Y:S02]  /*e6a0*/  SYNCS.PHASECHK.TRANS64.TRYWAIT P0, [R0+URZ+0x22820], R3 ;  /* 0x02282003000075a7 */ /* 0x0010a4000800017f */
[----:B--2---:R-:W-:Y:S05]  /*e6b0*/  @!P0 NANOSLEEP.SYNCS 0x989680 ;  /* 0x009896800000895d */ /* 0x004fea0003900000 */
[----:B------:R-:W2:Y:S02]  /*e6c0*/  @!P0 SYNCS.PHASECHK.TRANS64 P0, [R0+URZ+0x22820], R3 ;  /* 0x02282003000085a7 */ /* 0x000ea4000800007f */
[----:B--2---:R-:W-:Y:S05]  /*e6d0*/  @!P0 BRA `(.L_x_355) ;  /* 0xfffffffc00f08947 */ /* 0x004fea000383ffff */
[----:B------:R-:W-:Y:S05]  /*e6e0*/  BRA `(.L_x_408) ;  /* 0xffffffec004c7947 */ /* 0x000fea000383ffff */
.L_x_356:
[----:B------:R-:W2:Y:S01]  /*e6f0*/  S2R R2, SR_TID.X ;  /* 0x0000000000027919 */ /* 0x000ea20000002100 */
[----:B------:R-:W-:Y:S01]  /*e700*/  BSSY B0, `(.L_x_409) ;  /* 0x000000a000007945 */ /* 0x000fe20003800000 */
[----:B-1----:R-:W-:Y:S02]  /*e710*/  IMAD.MOV.U32 R12, RZ, RZ, RZ ;  /* 0x000000ffff0c7224 */ /* 0x002fe400078e00ff */
[----:B------:R-:W-:Y:S02]  /*e720*/  IMAD.MOV.U32 R11, RZ, RZ, 0x1f ;  /* 0x0000001fff0b7424 */ /* 0x000fe400078e00ff */
[----:B------:R-:W-:Y:S01]  /*e730*/  IMAD.MOV.U32 R15, RZ, RZ, -0x1 ;  /* 0xffffffffff0f7424 */ /* 0x000fe200078e00ff */
[----:B--2---:R-:W-:-:S04]  /*e740*/  SHF.R.U32.HI R2, RZ, 0x5, R2 ;  /* 0x00000005ff027819 */ /* 0x004fc80000011602 */
[----:B------:R-:W-:-:S05]  /*e750*/  LOP3.LUT R2, R2, 0x3, RZ, 0xc0, !PT ;  /* 0x0000000302027812 */ /* 0x000fca00078ec0ff */
[----:B------:R-:W-:-:S07]  /*e760*/  IMAD.MOV.U32 R13, RZ, RZ, R2 ;  /* 0x000000ffff0d7224 */ /* 0x000fce00078e0002 */
[----:B0-----:R-:W-:Y:S05]  /*e770*/  WARPSYNC.COLLECTIVE R15, `(.L_x_410) ;  /* 0x000000000f087348 */ /* 0x001fea0003c00000 */
[----:B------:R1:W2:Y:S02]  /*e780*/  SHFL.IDX P6, R14, R13, R12, R11 ;  /* 0x0000000c0d0e7389 */ /* 0x0002a400000c000b */
[----:B012---:R-:W-:Y:S01]  /*e790*/  ENDCOLLECTIVE ;  /* 0x000000000000791b */ /* 0x007fe20003800000 */
.L_x_410:
[----:B------:R-:W-:Y:S05]  /*e7a0*/  BSYNC B0 ;  /* 0x0000000000007941 */ /* 0x000fea0003800000 */
.L_x_409:
[----:B------:R-:W-:Y:S05]  /*e7b0*/  BRA `(.L_x_411) ;  /* 0xffffffec00347947 */ /* 0x000fea000383ffff */
.L_x_359:
[----:B------:R-:W-:Y:S01]  /*e7c0*/  BSSY B1, `(.L_x_412) ;  /* 0x0000006000017945 */ /* 0x000fe20003800000 */
[----:B------:R-:W-:-:S07]  /*e7d0*/  IMAD.MOV.U32 R15, RZ, RZ, -0x1 ;  /* 0xffffffffff0f7424 */ /* 0x000fce00078e00ff */
[----:B012---:R-:W-:Y:S05]  /*e7e0*/  WARPSYNC.COLLECTIVE R15, `(.L_x_413) ;  /* 0x000000000f0c7348 */ /* 0x007fea0003c00000 */
[----:B------:R-:W-:Y:S02]  /*e7f0*/  ELECT P6, UR62, PT ;  /* 0x00000000003e782f */ /* 0x000fe400038c0000 */
[----:B------:R-:W-:Y:S01]  /*e800*/  MOV R14, UR62 ;  /* 0x0000003e000e7c02 */ /* 0x000fe20008000f00 */
[----:B012---:R-:W-:Y:S10]  /*e810*/  ENDCOLLECTIVE ;  /* 0x000000000000791b */ /* 0x007ff40003800000 */
.L_x_413:
[----:B------:R-:W-:Y:S05]  /*e820*/  BSYNC B1 ;  /* 0x0000000000017941 */ /* 0x000fea0003800000 */
.L_x_412:
[----:B------:R-:W-:Y:S05]  /*e830*/  BRA `(.L_x_414) ;  /* 0xffffffec002c7947 */ /* 0x000fea000383ffff */
.L_x_361:
[----:B0-----:R0:W2:Y:S02]  /*e840*/  SYNCS.PHASECHK.TRANS64.TRYWAIT P0, [R6+URZ], R5 ;  /* 0x00000005060075a7 */ /* 0x0010a4000800017f */
[----:B--2---:R-:W-:Y:S05]  /*e850*/  @!P0 NANOSLEEP.SYNCS 0x989680 ;  /* 0x009896800000895d */ /* 0x004fea0003900000 */
[----:B------:R-:W2:Y:S02]  /*e860*/  @!P0 SYNCS.PHASECHK.TRANS64 P0, [R6+URZ], R5 ;  /* 0x00000005060085a7 */ /* 0x000ea4000800007f */
[----:B--2---:R-:W-:Y:S05]  /*e870*/  @!P0 BRA `(.L_x_361) ;  /* 0xfffffffc00f08947 */ /* 0x004fea000383ffff */
[----:B------:R-:W-:Y:S05]  /*e880*/  BRA `(.L_x_415) ;  /* 0xffffffec00687947 */ /* 0x000fea000383ffff */
.L_x_362:
[----:B--2---:R2:W3:Y:S02]  /*e890*/  SYNCS.PHASECHK.TRANS64.TRYWAIT P0, [R7+URZ], R2 ;  /* 0x00000002070075a7 */ /* 0x0044e4000800017f */
[----:B---3--:R-:W-:Y:S05]  /*e8a0*/  @!P0 NANOSLEEP.SYNCS 0x989680 ;  /* 0x009896800000895d */ /* 0x008fea0003900000 */
[----:B------:R-:W3:Y:S02]  /*e8b0*/  @!P0 SYNCS.PHASECHK.TRANS64 P0, [R7+URZ], R2 ;  /* 0x00000002070085a7 */ /* 0x000ee4000800007f */
[----:B---3--:R-:W-:Y:S05]  /*e8c0*/  @!P0 BRA `(.L_x_362) ;  /* 0xfffffffc00f08947 */ /* 0x008fea000383ffff */
[----:B------:R-:W-:Y:S05]  /*e8d0*/  BRA `(.L_x_416) ;  /* 0xffffffec005c7947 */ /* 0x000fea000383ffff */
.L_x_364:
[----:B---3--:R3:W4:Y:S02]  /*e8e0*/  SYNCS.PHASECHK.TRANS64.TRYWAIT P0, [R4+URZ], R5 ;  /* 0x00000005040075a7 */ /* 0x008724000800017f */
[----:B----4-:R-:W-:Y:S05]  /*e8f0*/  @!P0 NANOSLEEP.SYNCS 0x989680 ;  /* 0x009896800000895d */ /* 0x010fea0003900000 */
[----:B------:R-:W4:Y:S02]  /*e900*/  @!P0 SYNCS.PHASECHK.TRANS64 P0, [R4+URZ], R5 ;  /* 0x00000005040085a7 */ /* 0x000f24000800007f */
[----:B----4-:R-:W-:Y:S05]  /*e910*/  @!P0 BRA `(.L_x_364) ;  /* 0xfffffffc00f08947 */ /* 0x010fea000383ffff */
[----:B------:R-:W-:Y:S05]  /*e920*/  BRA `(.L_x_417) ;  /* 0xffffffec00647947 */ /* 0x000fea000383ffff */
.L_x_418:
        /* <DEDUP_REMOVED lines=13> */
.L_x_4716:


//--------------------- .text._ZN7cutlass13device_kernelIN5flash11enable_sm90INS1_16FlashAttnFwdSm90INS1_25CollectiveMainloopFwdSm90ILi2EN4cute5tupleIJNS5_1CILi1EEES8_S8_EEENS6_IJNS7_ILi128EEENS7_ILi96EEENS7_ILi64EEEEEELi256ENS_10bfloat16_tEfNS_4arch4Sm90ELb0ELb0ELb1ELb1ELb0ELb1ELb0ELb1ELb0ELb0ELb0ELb0EEENS1_21CollectiveEpilogueFwdINS6_IJSA_NS7_ILi256EEESB_EEES9_SE_SG_Li256ELb1ELb0ELb0ELb0EEENS1_36VarlenDynamicPersistentTileSchedulerILi128ELi96ELi256ELi32ELb0ELb0ELb1ELb0ELb1ELb1EEEEEEEEEvNT_6ParamsE --------------------------
	.section	.text._ZN7cutlass13device_kernelIN5flash11enable_sm90INS1_16FlashAttnFwdSm90INS1_25CollectiveMainloopFwdSm90ILi2EN4cute5tupleIJNS5_1CILi1EEES8_S8_EEENS6_IJNS7_ILi128EEENS7_ILi96EEENS7_ILi64EEEEEELi256ENS_10bfloat16_tEfNS_4arch4Sm90ELb0ELb0ELb1ELb1ELb0ELb1ELb0ELb1ELb0ELb0ELb0ELb0EEENS1_21CollectiveEpilogueFwdINS6_IJSA_NS7_ILi256EEESB_EEES9_SE_SG_Li256ELb1ELb0ELb0ELb0EEENS1_36VarlenDynamicPersistentTileSchedulerILi128ELi96ELi256ELi32ELb0ELb0ELb1ELb0ELb1ELb1EEEEEEEEEvNT_6ParamsE,"ax",@progbits
	.align	128
.text._ZN7cutlass13device_kernelIN5flash11enable_sm90INS1_16FlashAttnFwdSm90INS1_25CollectiveMainloopFwdSm90ILi2EN4cute5tupleIJNS5_1CILi1EEES8_S8_EEENS6_IJNS7_ILi128EEENS7_ILi96EEENS7_ILi64EEEEEELi256ENS_10bfloat16_tEfNS_4arch4Sm90ELb0ELb0ELb1ELb1ELb0ELb1ELb0ELb1ELb0ELb0ELb0ELb0EEENS1_21CollectiveEpilogueFwdINS6_IJSA_NS7_ILi256EEESB_EEES9_SE_SG_Li256ELb1ELb0ELb0ELb0EEENS1_36VarlenDynamicPersistentTileSchedulerILi128ELi96ELi256ELi32ELb0ELb0ELb1ELb0ELb1ELb1EEEEEEEEEvNT_6ParamsE:
        .type           _ZN7cutlass13device_kernelIN5flash11enable_sm90INS1_16FlashAttnFwdSm90INS1_25CollectiveMainloopFwdSm90ILi2EN4cute5tupleIJNS5_1CILi1EEES8_S8_EEENS6_IJNS7_ILi128EEENS7_ILi96EEENS7_ILi64EEEEEELi256ENS_10bfloat16_tEfNS_4arch4Sm90ELb0ELb0ELb1ELb1ELb0ELb1ELb0ELb1ELb0ELb0ELb0ELb0EEENS1_21CollectiveEpilogueFwdINS6_IJSA_NS7_ILi256EEESB_EEES9_SE_SG_Li256ELb1ELb0ELb0ELb0EEENS1_36VarlenDynamicPersistentTileSchedulerILi128ELi96ELi256ELi32ELb0ELb0ELb1ELb0ELb1ELb1EEEEEEEEEvNT_6ParamsE,@function
        .size           _ZN7cutlass13device_kernelIN5flash11enable_sm90INS1_16FlashAttnFwdSm90INS1_25CollectiveMainloopFwdSm90ILi2EN4cute5tupleIJNS5_1CILi1EEES8_S8_EEENS6_IJNS7_ILi128EEENS7_ILi96EEENS7_ILi64EEEEEELi256ENS_10bfloat16_tEfNS_4arch4Sm90ELb0ELb0ELb1ELb1ELb0ELb1ELb0ELb1ELb0ELb0ELb0ELb0EEENS1_21CollectiveEpilogueFwdINS6_IJSA_NS7_ILi256EEESB_EEES9_SE_SG_Li256ELb1ELb0ELb0ELb0EEENS1_36VarlenDynamicPersistentTileSchedulerILi128ELi96ELi256ELi32ELb0ELb0ELb1ELb0ELb1ELb1EEEEEEEEEvNT_6ParamsE,(.L_x_4717 - _ZN7cutlass13device_kernelIN5flash11enable_sm90INS1_16FlashAttnFwdSm90INS1_25CollectiveMainloopFwdSm90ILi2EN4cute5tupleIJNS5_1CILi1EEES8_S8_EEENS6_IJNS7_ILi128EEENS7_ILi96EEENS7_ILi64EEEEEELi256ENS_10bfloat16_tEfNS_4arch4Sm90ELb0ELb0ELb1ELb1ELb0ELb1ELb0ELb1ELb0ELb0ELb0ELb0EEENS1_21CollectiveEpilogueFwdINS6_IJSA_NS7_ILi256EEESB_EEES9_SE_SG_Li256ELb1ELb0ELb0ELb0EEENS1_36VarlenDynamicPersistentTileSchedulerILi128ELi96ELi256ELi32ELb0ELb0ELb1ELb0ELb1ELb1EEEEEEEEEvNT_6ParamsE)
        .other          _ZN7cutlass13device_kernelIN5flash11enable_sm90INS1_16FlashAttnFwdSm90INS1_25CollectiveMainloopFwdSm90ILi2EN4cute5tupleIJNS5_1CILi1EEES8_S8_EEENS6_IJNS7_ILi128EEENS7_ILi96EEENS7_ILi64EEEEEELi256ENS_10bfloat16_tEfNS_4arch4Sm90ELb0ELb0ELb1ELb1ELb0ELb1ELb0ELb1ELb0ELb0ELb0ELb0EEENS1_21CollectiveEpilogueFwdINS6_IJSA_NS7_ILi256EEESB_EEES9_SE_SG_Li256ELb1ELb0ELb0ELb0EEENS1_36VarlenDynamicPersistentTileSchedulerILi128ELi96ELi256ELi32ELb0ELb0ELb1ELb0ELb1ELb1EEEEEEEEEvNT_6ParamsE,@"STO_CUDA_ENTRY STV_DEFAULT"
_ZN7cutlass13device_kernelIN5flash11enable_sm90INS1_16FlashAttnFwdSm90INS1_25CollectiveMainloopFwdSm90ILi2EN4cute5tupleIJNS5_1CILi1EEES8_S8_EEENS6_IJNS7_ILi128EEENS7_ILi96EEENS7_ILi64EEEEEELi256ENS_10bfloat16_tEfNS_4arch4Sm90ELb0ELb0ELb1ELb1ELb0ELb1ELb0ELb1ELb0ELb0ELb0ELb0EEENS1_21CollectiveEpilogueFwdINS6_IJSA_NS7_ILi256EEESB_EEES9_SE_SG_Li256ELb1ELb0ELb0ELb0EEENS1_36VarlenDynamicPersistentTileSchedulerILi128ELi96ELi256ELi32ELb0ELb0ELb1ELb0ELb1ELb1EEEEEEEEEvNT_6ParamsE:
        /* <DEDUP_REMOVED lines=26> */
[----:B0-----:R-:W-:Y:S01]  /*01a0*/  NOP ;  /* 0x0000000000007918 */ /* 0x001fe20000000000 */
.L_x_420:
[----:B------:R-:W-:Y:S05]  /*01b0*/  BSYNC B0 ;  /* 0x0000000000007941 */ /* 0x000fea0003800000 */
.L_x_419:
        /* <DEDUP_REMOVED lines=41> */
.L_x_421:
        /* <DEDUP_REMOVED lines=22> */
.L_x_422:
        /* <DEDUP_REMOVED lines=18> */
.L_x_423:
        /* <DEDUP_REMOVED lines=22> */
.L_x_424:
        /* <DEDUP_REMOVED lines=22> */
.L_x_425:
[----:B------:R-:W-:Y:S01]  /*0990*/  PLOP3.LUT P0, PT, PT, PT, UP0, 0x80, 0x0 ;  /* 0x000000000000781c */ /* 0x000fe20003f0f008 */
[----:B------:R-:W-:Y:S01]  /*09a0*/  UMOV UR36, 0x1 ;  /* 0x0000000100247882 */ /* 0x000fe20000000000 */
[----:B------:R-:W-:Y:S01]  /*09b0*/  NOP ;  /* 0x0000000000007918 */ /* 0x000fe20000000000 */
[----:B------:R-:W-:Y:S01]  /*09c0*/  USEL UR36, UR36, 0x2, !UP0 ;  /* 0x0000000224247887 */ /* 0x000fe2000c000000 */
[----:B------:R-:W-:Y:S01]  /*09d0*/  BSSY B7, `(.L_x_426) ;  /* 0x0001484000077945 */ /* 0x000fe20003800000 */
[----:B------:R-:W-:Y:S01]  /*09e0*/  ULDC.64 UR40, c[0x0][0x208] ;  /* 0x0000820000287ab9 */ /* 0x000fe20000000a00 */
[----:B012-4-:R-:W-:Y:S07]  /*09f0*/  BAR.SYNC.DEFER_BLOCKING 0x0 ;  /* 0x0000000000007b1d */ /* 0x017fee0000010000 */
[----:B------:R-:W-:Y:S05]  /*0a00*/  @!P0 BRA `(.L_x_427) ;  /* 0x000000f000888947 */ /* 0x000fea0003800000 */
.L_x_428:
[----:B------:R-:W-:-:S08]  /*0a10*/  NOP ;  /* 0x0000000000007918 */ /* 0x000fd00000000000 */
[----:B------:R-:W0:Y:S02]  /*0a20*/  USETMAXREG.TRY_ALLOC.CTAPOOL UP0, 0xf0 ;  /* 0x000000f0000079c8 */ /* 0x000e240008000600 */
[----:B0-----:R-:W-:-:S13]  /*0a30*/  PLOP3.LUT P0, PT, PT, PT, UP0, 0x80, 0x0 ;  /* 0x000000000000781c */ /* 0x001fda0003f0f008 */
[----:B------:R-:W-:Y:S05]  /*0a40*/  @!P0 BRA `(.L_x_428) ;  /* 0xfffffffc00f08947 */ /* 0x000fea000383ffff */
[----:B------:R-:W0:Y:S01]  /*0a50*/  S2R R0, SR_TID.X ;  /* 0x0000000000007919 */ /* 0x000e220000002100 */
[----:B------:R-:W1:Y:S01]  /*0a60*/  S2UR UR5, SR_CgaCtaId ;  /* 0x00000000000579c3 */ /* 0x000e620000008800 */
[----:B------:R-:W-:-:S07]  /*0a70*/  UMOV UR4, 0x400 ;  /* 0x0000040000047882 */ /* 0x000fce0000000000 */
[----:B------:R-:W-:Y:S06]  /*0a80*/  BAR.ARV 0x8, 0x120 ;  /* 0x0204800000007b1d */ /* 0x000fec0000002000 */
[----:B-1----:R-:W-:-:S06]  /*0a90*/  ULEA UR4, UR5, UR4, 0x18 ;  /* 0x0000000405047291 */ /* 0x002fcc000f8ec03f */
[----:B------:R-:W-:Y:S01]  /*0aa0*/  IMAD.U32 R18, RZ, RZ, UR4 ;  /* 0x00000004ff127e24 */ /* 0x000fe2000f8e00ff */
[----:B0-----:R-:W-:Y:S01]  /*0ab0*/  SHF.R.U32.HI R0, RZ, 0x7, R0 ;  /* 0x00000007ff007819 */ /* 0x001fe20000011600 */
[----:B------:R-:W-:-:S03]  /*0ac0*/  ULDC UR4, c[0x0][0xc14] ;  /* 0x0003050000047ab9 */ /* 0x000fc60000000800 */
[----:B------:R-:W-:-:S13]  /*0ad0*/  ISETP.NE.AND P0, PT, R0, 0x1, PT ;  /* 0x000000010000780c */ /* 0x000fda0003f05270 */
[----:B------:R-:W-:Y:S08]  /*0ae0*/  @!P0 BAR.ARV 0x9, 0x100 ;  /* 0x0244000000008b1d */ /* 0x000ff00000002000 */
[----:B------:R-:W-:Y:S06]  /*0af0*/  BAR.SYNC.DEFER_BLOCKING 0x5, 0x120 ;  /* 0x0144800000007b1d */ /* 0x000fec0000010000 */
[----:B------:R-:W0:Y:S02]  /*0b00*/  LDS.128 R84, [R18+0x228d0] ;  /* 0x0228d00012547984 */ /* 0x000e240000000c00 */
[----:B------:R-:W-:Y:S06]  /*0b10*/  BAR.ARV 0x4, 0x120 ;  /* 0x0104800000007b1d */ /* 0x000fec0000002000 */
[----:B0-----:R-:W-:-:S13]  /*0b20*/  ISETP.GE.AND P0, PT, R87, UR4, PT ;  /* 0x0000000457007c0c */ /* 0x001fda000bf06270 */
[----:B------:R-:W-:Y:S05]  /*0b30*/  @P0 BRA `(.L_x_429) ;  /* 0x0000014400b40947 */ /* 0x000fea0003800000 */
[----:B------:R-:W0:Y:S01]  /*0b40*/  S2R R2, SR_TID.X ;  /* 0x0000000000027919 */ /* 0x000e220000002100 */
[----:B------:R-:W-:Y:S01]  /*0b50*/  IMAD.MOV.U32 R212, RZ, RZ, RZ ;  /* 0x000000ffffd47224 */ /* 0x000fe200078e00ff */
[----:B------:R-:W-:Y:S01]  /*0b60*/  CS2R R22, SRZ ;  /* 0x0000000000167805 */ /* 0x000fe2000001ff00 */
[----:B------:R-:W-:Y:S01]  /*0b70*/  IMAD.MOV.U32 R200, RZ, RZ, RZ ;  /* 0x000000ffffc87224 */ /* 0x000fe200078e00ff */
[----:B------:R-:W-:Y:S01]  /*0b80*/  ULOP3.LUT UR44, UR36, 0x1, URZ, 0xfc, !UPT ;  /* 0x00000001242c7892 */ /* 0x000fe2000f8efc3f */
[----:B0-----:R-:W-:-:S05]  /*0b90*/  VIADD R235, R2, 0xffffff80 ;  /* 0xffffff8002eb7836 */ /* 0x001fca0000000000 */
[----:B------:R-:W-:-:S04]  /*0ba0*/  SHF.R.S32.HI R0, RZ, 0x1f, R235 ;  /* 0x0000001fff007819 */ /* 0x000fc800000114eb */
[CC--:B------:R-:W-:Y:S02]  /*0bb0*/  LEA.HI R3, R0.reuse, R235.reuse, RZ, 0x7 ;  /* 0x000000eb00037211 */ /* 0x0c0fe400078f38ff */
[----:B------:R-:W-:Y:S02]  /*0bc0*/  LEA.HI R205, R0, R235, RZ, 0x5 ;  /* 0x000000eb00cd7211 */ /* 0x000fe400078f28ff */
[----:B------:R-:W-:Y:S02]  /*0bd0*/  LOP3.LUT R2, R3, 0xffffff80, RZ, 0xc0, !PT ;  /* 0xffffff8003027812 */ /* 0x000fe400078ec0ff */
[----:B------:R-:W-:Y:S02]  /*0be0*/  SHF.R.S32.HI R230, RZ, 0x7, R3 ;  /* 0x00000007ffe67819 */ /* 0x000fe40000011403 */
[----:B------:R-:W-:Y:S01]  /*0bf0*/  SHF.R.S32.HI R205, RZ, 0x5, R205 ;  /* 0x00000005ffcd7819 */ /* 0x000fe200000114cd */
[----:B------:R-:W-:Y:S01]  /*0c00*/  IMAD.IADD R227, R235, 0x1, -R2 ;  /* 0x00000001ebe37824 */ /* 0x000fe200078e0a02 */
[----:B------:R-:W-:-:S02]  /*0c10*/  LEA.HI R3, R3, R230, RZ, 0x1 ;  /* 0x000000e603037211 */ /* 0x000fc400078f08ff */
[----:B------:R-:W-:Y:S02]  /*0c20*/  LEA.HI R2, R0, R235, RZ, 0x4 ;  /* 0x000000eb00027211 */ /* 0x000fe400078f20ff */
[----:B------:R-:W-:Y:S02]  /*0c30*/  SHF.R.S32.HI R6, RZ, 0x1f, R227 ;  /* 0x0000001fff067819 */ /* 0x000fe400000114e3 */
[----:B------:R-:W-:Y:S02]  /*0c40*/  LOP3.LUT R3, R3, 0x3fffffe, RZ, 0xc0, !PT ;  /* 0x03fffffe03037812 */ /* 0x000fe400078ec0ff */
[CC--:B------:R-:W-:Y:S02]  /*0c50*/  LEA.HI R7, R6.reuse, R227.reuse, RZ, 0x2 ;  /* 0x000000e306077211 */ /* 0x0c0fe400078f10ff */
[----:B------:R-:W-:Y:S01]  /*0c60*/  LEA.HI R6, R6, R227, RZ, 0x5 ;  /* 0x000000e306067211 */ /* 0x000fe200078f28ff */
[----:B------:R-:W-:Y:S01]  /*0c70*/  IMAD.IADD R3, R230, 0x1, -R3 ;  /* 0x00000001e6037824 */ /* 0x000fe200078e0a03 */
[----:B------:R-:W-:-:S02]  /*0c80*/  SHF.R.S32.HI R4, RZ, 0x2, R7 ;  /* 0x00000002ff047819 */ /* 0x000fc40000011407 */
[----:B------:R-:W-:Y:S02]  /*0c90*/  SHF.R.S32.HI R5, RZ, 0x1f, R7 ;  /* 0x0000001fff057819 */ /* 0x000fe40000011407 */
[----:B------:R-:W-:Y:S02]  /*0ca0*/  SHF.R.S32.HI R6, RZ, 0x5, R6 ;  /* 0x00000005ff067819 */ /* 0x000fe40000011406 */
[----:B------:R-:W-:-:S04]  /*0cb0*/  LEA.HI R5, R5, R4, RZ, 0x3 ;  /* 0x0000000405057211 */ /* 0x000fc800078f18ff */
[----:B------:R-:W-:Y:S02]  /*0cc0*/  LOP3.LUT R9, R5, 0xfffffff8, RZ, 0xc0, !PT ;  /* 0xfffffff805097812 */ /* 0x000fe400078ec0ff */
[----:B------:R-:W-:-:S03]  /*0cd0*/  SHF.R.S32.HI R5, RZ, 0x4, R2 ;  /* 0x00000004ff057819 */ /* 0x000fc60000011402 */
[----:B------:R-:W-:Y:S01]  /*0ce0*/  IMAD.IADD R9, R4, 0x1, -R9 ;  /* 0x0000000104097824 */ /* 0x000fe200078e0a09 */
[C---:B------:R-:W-:Y:S02]  /*0cf0*/  LOP3.LUT R4, R2.reuse, 0x3fffff0, RZ, 0xc0, !PT ;  /* 0x03fffff002047812 */ /* 0x040fe400078ec0ff */
[----:B------:R-:W-:Y:S01]  /*0d00*/  LEA.HI R2, R2, R5, RZ, 0x1 ;  /* 0x0000000502027211 */ /* 0x000fe200078f08ff */
[----:B------:R-:W-:Y:S02]  /*0d10*/  IMAD R6, R6, 0x10, R9 ;  /* 0x0000001006067824 */ /* 0x000fe400078e0209 */
[----:B------:R-:W-:Y:S01]  /*0d20*/  IMAD.IADD R4, R235, 0x1, -R4 ;  /* 0x00000001eb047824 */ /* 0x000fe200078e0a04 */
[----:B------:R-:W-:Y:S01]  /*0d30*/  LOP3.LUT R2, R2, 0x1ffffffe, RZ, 0xc0, !PT ;  /* 0x1ffffffe02027812 */ /* 0x000fe200078ec0ff */
[----:B------:R-:W-:Y:S01]  /*0d40*/  IMAD R232, R3, 0x40, R6 ;  /* 0x0000004003e87824 */ /* 0x000fe200078e0206 */
[CC--:B------:R-:W-:Y:S02]  /*0d50*/  LEA.HI R3, R0.reuse, R235.reuse, RZ, 0x2 ;  /* 0x000000eb00037211 */ /* 0x0c0fe400078f10ff */
[----:B------:R-:W-:Y:S01]  /*0d60*/  LEA.HI R0, R0, R235, RZ, 0x3 ;  /* 0x000000eb00007211 */ /* 0x000fe200078f18ff */
[----:B------:R-:W-:Y:S01]  /*0d70*/  IMAD.IADD R2, R5, 0x1, -R2 ;  /* 0x0000000105027824 */ /* 0x000fe200078e0a02 */
[----:B------:R-:W-:Y:S01]  /*0d80*/  SHF.R.S32.HI R19, RZ, 0x2, R3 ;  /* 0x00000002ff137819 */ /* 0x000fe20000011403 */
[----:B------:R-:W-:Y:S01]  /*0d90*/  IMAD R5, R205, 0x10, R4 ;  /* 0x00000010cd057824 */ /* 0x000fe200078e0204 */
[----:B------:R-:W-:-:S02]  /*0da0*/  LOP3.LUT R4, R3, 0xfffffffc, RZ, 0xc0, !PT ;  /* 0xfffffffc03047812 */ /* 0x000fc400078ec0ff */
[----:B------:R-:W-:Y:S01]  /*0db0*/  SHF.R.S32.HI R202, RZ, 0x3, R0 ;  /* 0x00000003ffca7819 */ /* 0x000fe20000011400 */
[----:B------:R-:W-:Y:S01]  /*0dc0*/  VIADD R211, R19, 0x40 ;  /* 0x0000004013d37836 */ /* 0x000fe20000000000 */
[----:B------:R-:W-:Y:S01]  /*0dd0*/  LOP3.LUT R0, R0, 0x1ffffff8, RZ, 0xc0, !PT ;  /* 0x1ffffff800007812 */ /* 0x000fe200078ec0ff */
[----:B------:R-:W-:Y:S01]  /*0de0*/  IMAD.IADD R217, R235, 0x1, -R4 ;  /* 0x00000001ebd97824 */ /* 0x000fe200078e0a04 */
[----:B------:R-:W-:Y:S01]  /*0df0*/  SHF.R.S32.HI R6, RZ, 0x1f, R3 ;  /* 0x0000001fff067819 */ /* 0x000fe20000011403 */
[----:B------:R-:W-:Y:S01]  /*0e00*/  IMAD.SHL.U32 R204, R211, 0x40, RZ ;  /* 0x00000040d3cc7824 */ /* 0x000fe200078e00ff */
[----:B------:R-:W-:Y:S01]  /*0e10*/  SHF.R.S32.HI R8, RZ, 0x1f, R211 ;  /* 0x0000001fff087819 */ /* 0x000fe200000114d3 */
[----:B------:R-:W-:Y:S01]  /*0e20*/  IMAD.SHL.U32 R16, R217, 0x8, RZ ;  /* 0x00000008d9107824 */ /* 0x000fe200078e00ff */
[----:B------:R-:W-:Y:S01]  /*0e30*/  LEA.HI R6, R6, R19, RZ, 0x3 ;  /* 0x0000001306067211 */ /* 0x000fe200078f18ff */
[----:B------:R-:W-:Y:S01]  /*0e40*/  IMAD.IADD R0, R235, 0x1, -R0 ;  /* 0x00000001eb007824 */ /* 0x000fe200078e0a00 */
[----:B------:R-:W-:Y:S01]  /*0e50*/  LEA.HI R8, R8, R211, RZ, 0x3 ;  /* 0x000000d308087211 */ /* 0x000fe200078f18ff */
[----:B------:R-:W-:Y:S01]  /*0e60*/  IMAD R5, R5, 0x8, R2 ;  /* 0x0000000805057824 */ /* 0x000fe200078e0202 */
[----:B------:R-:W-:Y:S01]  /*0e70*/  LOP3.LUT R204, R204, 0x1c0, RZ, 0xc0, !PT ;  /* 0x000001c0cccc7812 */ /* 0x000fe200078ec0ff */
[----:B------:R-:W-:Y:S01]  /*0e80*/  IMAD.SHL.U32 R201, R0, 0x8, RZ ;  /* 0x0000000800c97824 */ /* 0x000fe200078e00ff */
[----:B------:R-:W-:Y:S01]  /*0e90*/  LOP3.LUT R6, R6, 0xfffffff8, RZ, 0xc0, !PT ;  /* 0xfffffff806067812 */ /* 0x000fe200078ec0ff */
[----:B------:R-:W-:Y:S01]  /*0ea0*/  IMAD.SHL.U32 R8, R8, 0x40, RZ ;  /* 0x0000004008087824 */ /* 0x000fe200078e00ff */
[----:B------:R-:W-:Y:S01]  /*0eb0*/  SHF.R.U32.HI R234, RZ, 0x3, R204 ;  /* 0x00000003ffea7819 */ /* 0x000fe200000116cc */
[----:B------:R-:W-:Y:S01]  /*0ec0*/  IMAD.MOV.U32 R2, RZ, RZ, RZ ;  /* 0x000000ffff027224 */ /* 0x000fe200078e00ff */
[----:B------:R-:W-:Y:S01]  /*0ed0*/  LOP3.LUT R3, R204, 0x38, R16, 0xf8, !PT ;  /* 0x00000038cc037812 */ /* 0x000fe200078ef810 */
[----:B------:R-:W-:Y:S01]  /*0ee0*/  IMAD.IADD R218, R19, 0x1, -R6 ;  /* 0x0000000113da7824 */ /* 0x000fe200078e0a06 */
[----:B------:R-:W-:Y:S01]  /*0ef0*/  LOP3.LUT R206, R8, 0xfffffe00, RZ, 0xc0, !PT ;  /* 0xfffffe0008ce7812 */ /* 0x000fe200078ec0ff */
[----:B------:R-:W-:Y:S01]  /*0f00*/  IMAD.SHL.U32 R233, R5, 0x8, RZ ;  /* 0x0000000805e97824 */ /* 0x000fe200078e00ff */
[----:B------:R-:W-:-:S02]  /*0f10*/  LOP3.LUT R0, R7, 0x7ffffffc, RZ, 0xc0, !PT ;  /* 0x7ffffffc07007812 */ /* 0x000fc400078ec0ff */
[----:B------:R-:W-:Y:S02]  /*0f20*/  LOP3.LUT R3, R206, R3, R234, 0xf6, !PT ;  /* 0x00000003ce037212 */ /* 0x000fe400078ef6ea */
[----:B------:R-:W-:Y:S01]  /*0f30*/  SHF.R.S32.HI R216, RZ, 0x1f, R19 ;  /* 0x0000001fffd87819 */ /* 0x000fe20000011413 */
[----:B------:R-:W-:Y:S01]  /*0f40*/  IMAD.IADD R231, R227, 0x1, -R0 ;  /* 0x00000001e3e77824 */ /* 0x000fe200078e0a00 */
[----:B------:R-:W-:Y:S01]  /*0f50*/  SHF.R.S32.HI R17, RZ, 0x1f, R16 ;  /* 0x0000001fff117819 */ /* 0x000fe20000011410 */
[----:B------:R-:W-:-:S07]  /*0f60*/  IMAD R229, R3, 0x2, R18 ;  /* 0x0000000203e57824 */ /* 0x000fce00078e0212 */
.L_x_562:
[----:B0--3-5:R-:W0:Y:S02]  /*0f70*/  LDC.64 R4, c[0x0][0xc60] ;  /* 0x00031800ff047b82 */ /* 0x029e240000000a00 */
[----:B0-----:R-:W-:-:S05]  /*0f80*/  IMAD.WIDE R4, R87, 0x4, R4 ;  /* 0x0000000457047825 */ /* 0x001fca00078e0204 */
[----:B--2---:R-:W2:Y:S01]  /*0f90*/  LDG.E R210, desc[UR40][R4.64] ;  /* 0x0000002804d27981 */ /* 0x004ea2000c1e1900 */
[----:B------:R-:W-:Y:S05]  /*0fa0*/  YIELD ;  /* 0x0000000000007946 */ /* 0x000fea0003800000 */
[----:B------:R-:W-:Y:S01]  /*0fb0*/  ULDC.64 UR4, c[0x0][0xa28] ;  /* 0x00028a0000047ab9 */ /* 0x000fe20000000a00 */
[----:B------:R-:W-:Y:S01]  /*0fc0*/  ULDC.64 UR8, c[0x0][0xa18] ;  /* 0x0002860000087ab9 */ /* 0x000fe20000000a00 */
[----:B------:R-:W-:Y:S01]  /*0fd0*/  ISETP.NE.U32.AND P1, PT, RZ, UR4, PT ;  /* 0x00000004ff007c0c */ /* 0x000fe2000bf25070 */
[----:B------:R-:W-:Y:S01]  /*0fe0*/  ULDC.64 UR6, c[0x0][0xa08] ;  /* 0x0002820000067ab9 */ /* 0x000fe20000000a00 */
[----:B------:R-:W-:Y:S01]  /*0ff0*/  MOV R3, RZ ;  /* 0x000000ff00037202 */ /* 0x000fe20000000f00 */
[----:B------:R-:W-:Y:S01]  /*1000*/  IMAD.MOV.U32 R27, RZ, RZ, RZ ;  /* 0x000000ffff1b7224 */ /* 0x000fe200078e00ff */
[----:B------:R-:W-:-:S02]  /*1010*/  ISETP.NE.AND.EX P1, PT, RZ, UR5, PT, P1 ;  /* 0x00000005ff007c0c */ /* 0x000fc4000bf25310 */
[----:B------:R-:W-:-:S04]  /*1020*/  ISETP.NE.U32.AND P0, PT, RZ, UR6, PT ;  /* 0x00000006ff007c0c */ /* 0x000fc8000bf05070 */
[----:B------:R-:W-:Y:S02]  /*1030*/  ISETP.NE.AND.EX P0, PT, RZ, UR7, PT, P0 ;  /* 0x00000007ff007c0c */ /* 0x000fe4000bf05300 */
[----:B--2---:R-:W-:Y:S01]  /*1040*/  SHF.R.S32.HI R219, RZ, 0x1f, R210 ;  /* 0x0000001fffdb7819 */ /* 0x004fe200000114d2 */
[----:B------:R-:W-:-:S04]  /*1050*/  IMAD.SHL.U32 R208, R210, 0x4, RZ ;  /* 0x00000004d2d07824 */ /* 0x000fc800078e00ff */
[C---:B----4-:R-:W-:Y:S02]  /*1060*/  @P1 LEA R6, P2, R210.reuse, UR4, 0x2 ;  /* 0x00000004d2061c11 */ /* 0x050fe4000f8410ff */
[C-C-:B------:R-:W-:Y:S02]  /*1070*/  SHF.L.U64.HI R209, R210.reuse, 0x2, R219.reuse ;  /* 0x00000002d2d17819 */ /* 0x140fe400000102db */
[----:B------:R-:W-:Y:S02]  /*1080*/  @P1 LEA.HI.X R7, R210, UR5, R219, 0x2, P2 ;  /* 0x00000005d2071c11 */ /* 0x000fe400090f14db */
[----:B------:R-:W-:Y:S01]  /*1090*/  ISETP.NE.U32.AND P2, PT, RZ, UR8, PT ;  /* 0x00000008ff007c0c */ /* 0x000fe2000bf45070 */
[----:B------:R-:W-:Y:S01]  /*10a0*/  ULDC UR4, c[0x0][0x288] ;  /* 0x0000a20000047ab9 */ /* 0x000fe20000000800 */
[----:B------:R-:W-:Y:S01]  /*10b0*/  IADD3 R8, P3, R208, UR6, RZ ;  /* 0x00000006d0087c10 */ /* 0x000fe2000ff7e0ff */
[----:B------:R0:W5:Y:S01]  /*10c0*/  @P1 LDG.E R3, desc[UR40][R6.64] ;  /* 0x0000002806031981 */ /* 0x000162000c1e1900 */
[----:B------:R-:W-:Y:S01]  /*10d0*/  ISETP.NE.AND.EX P2, PT, RZ, UR9, PT, P2 ;  /* 0x00000009ff007c0c */ /* 0x000fe2000bf45320 */
[----:B------:R-:W-:Y:S01]  /*10e0*/  IMAD.U32 R30, RZ, RZ, UR4 ;  /* 0x00000004ff1e7e24 */ /* 0x000fe2000f8e00ff */
[----:B------:R-:W-:Y:S01]  /*10f0*/  IADD3.X R9, R209, UR7, RZ, P3, !PT ;  /* 0x00000007d1097c10 */ /* 0x000fe20009ffe4ff */
[----:B------:R-:W-:-:S04]  /*1100*/  ULDC.64 UR4, c[0x0][0x3f8] ;  /* 0x0000fe0000047ab9 */ /* 0x000fc80000000a00 */
[----:B------:R0:W5:Y:S06]  /*1110*/  @P0 LDG.E R27, desc[UR40][R8.64] ;  /* 0x00000028081b0981 */ /* 0x00016c000c1e1900 */
[----:B------:R-:W-:-:S04]  /*1120*/  @P2 IADD3 R4, P1, R208, UR8, RZ ;  /* 0x00000008d0042c10 */ /* 0x000fc8000ff3e0ff */
[----:B------:R-:W-:-:S05]  /*1130*/  @P2 IADD3.X R5, R209, UR9, RZ, P1, !PT ;  /* 0x00000009d1052c10 */ /* 0x000fca0008ffe4ff */
[----:B------:R0:W5:Y:S01]  /*1140*/  @P2 LDG.E R30, desc[UR40][R4.64] ;  /* 0x00000028041e2981 */ /* 0x000162000c1e1900 */
[----:B------:R-:W-:-:S03]  /*1150*/  UISETP.NE.U32.AND UP0, UPT, UR4, URZ, UPT ;  /* 0x0000003f0400728c */ /* 0x000fc6000bf05070 */
[----:B------:R-:W-:Y:S01]  /*1160*/  ULDC UR4, c[0x0][0x404] ;  /* 0x0001010000047ab9 */ /* 0x000fe20000000800 */
[----:B------:R-:W-:-:S03]  /*1170*/  UISETP.NE.AND.EX UP0, UPT, UR5, URZ, UPT, UP0 ;  /* 0x0000003f0500728c */ /* 0x000fc6000bf05300 */
[----:B------:R-:W-:Y:S01]  /*1180*/  ULDC UR5, c[0x0][0x2e0] ;  /* 0x0000b80000057ab9 */ /* 0x000fe20000000800 */
[----:B------:R-:W-:-:S04]  /*1190*/  USEL UR4, UR4, 0x1, UP0 ;  /* 0x0000000104047887 */ /* 0x000fc80008000000 */
[----:B------:R-:W-:-:S03]  /*11a0*/  UIMAD UR4, UR4, UR5, URZ ;  /* 0x00000005040472a4 */ /* 0x000fc6000f8e023f */
[----:B------:R-:W-:Y:S02]  /*11b0*/  ULDC UR5, c[0x0][0x338] ;  /* 0x0000ce0000057ab9 */ /* 0x000fe40000000800 */
[----:B------:R-:W-:Y:S02]  /*11c0*/  IMAD.U32 R62, RZ, RZ, UR5 ;  /* 0x00000005ff3e7e24 */ /* 0x000fe4000f8e00ff */
[----:B------:R-:W-:Y:S02]  /*11d0*/  IMAD.U32 R24, RZ, RZ, UR4 ;  /* 0x00000004ff187e24 */ /* 0x000fe4000f8e00ff */
[----:B------:R-:W-:Y:S01]  /*11e0*/  IMAD.MOV.U32 R25, RZ, RZ, R210 ;  /* 0x000000ffff197224 */ /* 0x000fe200078e00d2 */
[----:B0-----:R-:W-:Y:S06]  /*11f0*/  @P2 BRA `(.L_x_430) ;  /* 0x0000000000242947 */ /* 0x001fec0003800000 */
[----:B------:R-:W-:Y:S02]  /*1200*/  ULDC.64 UR4, c[0x0][0xa00] ;  /* 0x0002800000047ab9 */ /* 0x000fe40000000a00 */
[----:B------:R-:W-:-:S04]  /*1210*/  ISETP.NE.U32.AND P1, PT, RZ, UR4, PT ;  /* 0x00000004ff007c0c */ /* 0x000fc8000bf25070 */
[----:B------:R-:W-:-:S13]  /*1220*/  ISETP.NE.AND.EX P1, PT, RZ, UR5, PT, P1 ;  /* 0x00000005ff007c0c */ /* 0x000fda000bf25310 */
[----:B------:R-:W-:Y:S05]  /*1230*/  @!P1 BRA `(.L_x_430) ;  /* 0x0000000000149947 */ /* 0x000fea0003800000 */
[----:B------:R-:W0:Y:S02]  /*1240*/  LDC.64 R4, c[0x0][0xa00] ;  /* 0x00028000ff047b82 */ /* 0x000e240000000a00 */
[----:B0-----:R-:W-:-:S05]  /*1250*/  IMAD.WIDE R4, R25, 0x4, R4 ;  /* 0x0000000419047825 */ /* 0x001fca00078e0204 */
[----:B-----5:R-:W2:Y:S04]  /*1260*/  LDG.E R30, desc[UR40][R4.64] ;  /* 0x00000028041e7981 */ /* 0x020ea8000c1e1900 */
[----:B------:R-:W2:Y:S02]  /*1270*/  LDG.E R7, desc[UR40][R4.64+0x4] ;  /* 0x0000042804077981 */ /* 0x000ea4000c1e1900 */
[----:B--2---:R-:W-:-:S07]  /*1280*/  IMAD.IADD R30, R7, 0x1, -R30 ;  /* 0x00000001071e7824 */ /* 0x004fce00078e0a1e */
.L_x_430:
[----:B------:R-:W-:Y:S01]  /*1290*/  ULDC.64 UR4, c[0x0][0xa20] ;  /* 0x0002880000047ab9 */ /* 0x000fe20000000a00 */
[----:B------:R-:W-:Y:S01]  /*12a0*/  IMAD.MOV.U32 R213, RZ, RZ, R85 ;  /* 0x000000ffffd57224 */ /* 0x000fe200078e0055 */
[----:B------:R-:W-:Y:S01]  /*12b0*/  ISETP.NE.U32.AND P1, PT, RZ, UR4, PT ;  /* 0x00000004ff007c0c */ /* 0x000fe2000bf25070 */
[----:B------:R-:W-:-:S03]  /*12c0*/  IMAD.MOV.U32 R207, RZ, RZ, R86 ;  /* 0x000000ffffcf7224 */ /* 0x000fc600078e0056 */
[----:B------:R-:W-:-:S13]  /*12d0*/  ISETP.NE.AND.EX P1, PT, RZ, UR5, PT, P1 ;  /* 0x00000005ff007c0c */ /* 0x000fda000bf25310 */
[----:B------:R-:W-:Y:S05]  /*12e0*/  @!P1 BRA `(.L_x_431) ;  /* 0x0000000000109947 */ /* 0x000fea0003800000 */
[----:B------:R-:W-:-:S04]  /*12f0*/  IADD3 R4, P0, R208, UR4, RZ ;  /* 0x00000004d0047c10 */ /* 0x000fc8000ff1e0ff */
[----:B------:R-:W-:-:S05]  /*1300*/  IADD3.X R5, R209, UR5, RZ, P0, !PT ;  /* 0x00000005d1057c10 */ /* 0x000fca00087fe4ff */
[----:B------:R0:W5:Y:S01]  /*1310*/  LDG.E R24, desc[UR40][R4.64] ;  /* 0x0000002804187981 */ /* 0x000162000c1e1900 */
[----:B------:R-:W-:Y:S05]  /*1320*/  BRA `(.L_x_432) ;  /* 0x0000000000107947 */ /* 0x000fea0003800000 */
.L_x_431:
[----:B------:R-:W-:Y:S05]  /*1330*/  @!P0 BRA `(.L_x_432) ;  /* 0x00000000000c8947 */ /* 0x000fea0003800000 */
[----:B------:R-:W2:Y:S04]  /*1340*/  LDG.E R5, desc[UR40][R8.64] ;  /* 0x0000002808057981 */ /* 0x000ea8000c1e1900 */
[----:B------:R-:W2:Y:S02]  /*1350*/  LDG.E R24, desc[UR40][R8.64+0x4] ;  /* 0x0000042808187981 */ /* 0x000ea4000c1e1900 */
[----:B--2---:R-:W-:-:S07]  /*1360*/  IMAD.IADD R24, R24, 0x1, -R5 ;  /* 0x0000000118187824 */ /* 0x004fce00078e0a05 */
.L_x_432:
[----:B------:R-:W-:Y:S02]  /*1370*/  ULDC.64 UR4, c[0x0][0xa10] ;  /* 0x0002840000047ab9 */ /* 0x000fe40000000a00 */
[----:B------:R-:W-:-:S04]  /*1380*/  ISETP.NE.U32.AND P0, PT, RZ, UR4, PT ;  /* 0x00000004ff007c0c */ /* 0x000fc8000bf05070 */
[----:B------:R-:W-:Y:S01]  /*1390*/  ISETP.NE.AND.EX P0, PT, RZ, UR5, PT, P0 ;  /* 0x00000005ff007c0c */ /* 0x000fe2000bf05300 */
[----:B-----5:R-:W-:Y:S01]  /*13a0*/  IMAD.IADD R3, R24, 0x1, -R3 ;  /* 0x0000000118037824 */ /* 0x020fe200078e0a03 */
[----:B------:R-:W-:-:S11]  /*13b0*/  ULDC.64 UR4, c[0x0][0xa30] ;  /* 0x00028c0000047ab9 */ /* 0x000fd60000000a00 */
[----:B0-----:R-:W0:Y:S02]  /*13c0*/  @P0 LDC.64 R4, c[0x0][0xa10] ;  /* 0x00028400ff040b82 */ /* 0x001e240000000a00 */
[----:B0-----:R-:W-:-:S05]  /*13d0*/  @P0 IMAD.WIDE R4, R25, 0x4, R4 ;  /* 0x0000000419040825 */ /* 0x001fca00078e0204 */
[----:B------:R-:W2:Y:S04]  /*13e0*/  @P0 LDG.E R0, desc[UR40][R4.64] ;  /* 0x0000002804000981 */ /* 0x000ea8000c1e1900 */
[----:B------:R-:W2:Y:S01]  /*13f0*/  @P0 LDG.E R9, desc[UR40][R4.64+0x4] ;  /* 0x0000042804090981 */ /* 0x000ea2000c1e1900 */
[----:B------:R-:W-:Y:S01]  /*1400*/  IMAD.MOV R60, RZ, RZ, -R3 ;  /* 0x000000ffff3c7224 */ /* 0x000fe200078e0a03 */
[----:B------:R-:W-:Y:S01]  /*1410*/  ISETP.NE.U32.AND P1, PT, RZ, UR4, PT ;  /* 0x00000004ff007c0c */ /* 0x000fe2000bf25070 */
[----:B------:R-:W-:-:S03]  /*1420*/  IMAD.MOV.U32 R31, RZ, RZ, R24 ;  /* 0x000000ffff1f7224 */ /* 0x000fc600078e0018 */
[----:B------:R-:W-:Y:S02]  /*1430*/  VIMNMX R60, RZ, R60, !PT ;  /* 0x0000003cff3c7248 */ /* 0x000fe40007fe0100 */
[----:B------:R-:W-:-:S13]  /*1440*/  ISETP.NE.AND.EX P1, PT, RZ, UR5, PT, P1 ;  /* 0x00000005ff007c0c */ /* 0x000fda000bf25310 */
[----:B------:R-:W-:-:S04]  /*1450*/  @P1 IADD3 R6, P2, R208, UR4, RZ ;  /* 0x00000004d0061c10 */ /* 0x000fc8000ff5e0ff */
[----:B------:R-:W-:-:S05]  /*1460*/  @P1 IADD3.X R7, R209, UR5, RZ, P2, !PT ;  /* 0x00000005d1071c10 */ /* 0x000fca00097fe4ff */
[----:B------:R0:W5:Y:S01]  /*1470*/  @P1 LDG.E R31, desc[UR40][R6.64] ;  /* 0x00000028061f1981 */ /* 0x000162000c1e1900 */
[----:B--2---:R-:W-:-:S04]  /*1480*/  @P0 IMAD.IADD R62, R9, 0x1, -R0 ;  /* 0x00000001093e0824 */ /* 0x004fc800078e0a00 */
[----:B------:R-:W-:-:S04]  /*1490*/  IMAD.IADD R176, R3, 0x1, R62 ;  /* 0x0000000103b07824 */ /* 0x000fc800078e023e */
[----:B------:R-:W-:-:S04]  /*14a0*/  VIADD R0, R176, 0x5f ;  /* 0x0000005fb0007836 */ /* 0x000fc80000000000 */
[----:B------:R-:W-:-:S05]  /*14b0*/  IMAD.HI R0, R0, 0x2aaaaaab, RZ ;  /* 0x2aaaaaab00007827 */ /* 0x000fca00078e02ff */
[----:B------:R-:W-:-:S04]  /*14c0*/  SHF.R.U32.HI R177, RZ, 0x1f, R0 ;  /* 0x0000001fffb17819 */ /* 0x000fc80000011600 */
[----:B------:R-:W-:-:S05]  /*14d0*/  LEA.HI.SX32 R177, R0, R177, 0x1c ;  /* 0x000000b100b17211 */ /* 0x000fca00078fe2ff */
[----:B------:R-:W-:-:S05]  /*14e0*/  IMAD R3, R177, 0x60, -R3 ;  /* 0x00000060b1037824 */ /* 0x000fca00078e0a03 */
[----:B------:R-:W-:-:S04]  /*14f0*/  VIMNMX R3, R3, R62, PT ;  /* 0x0000003e03037248 */ /* 0x000fc80003fe0100 */
[----:B------:R-:W-:Y:S01]  /*1500*/  ISETP.GT.AND P0, PT, R3, R60, PT ;  /* 0x0000003c0300720c */ /* 0x000fe20003f04270 */
[----:B------:R-:W-:-:S05]  /*1510*/  IMAD.WIDE.U32 R60, R60, -0x55555555, RZ ;  /* 0xaaaaaaab3c3c7825 */ /* 0x000fca00078e00ff */
[----:B------:R-:W-:-:S05]  /*1520*/  SHF.R.U32.HI R60, RZ, 0x6, R61 ;  /* 0x00000006ff3c7819 */ /* 0x000fca000001163d */
[----:B------:R-:W-:Y:S02]  /*1530*/  IMAD.MOV.U32 R59, RZ, RZ, R60 ;  /* 0x000000ffff3b7224 */ /* 0x000fe400078e003c */
[----:B------:R-:W-:-:S04]  /*1540*/  @P0 VIADD R0, R3, 0x5f ;  /* 0x0000005f03000836 */ /* 0x000fc80000000000 */
[----:B------:R-:W-:-:S05]  /*1550*/  @P0 IMAD.HI R0, R0, 0x2aaaaaab, RZ ;  /* 0x2aaaaaab00000827 */ /* 0x000fca00078e02ff */
[----:B------:R-:W-:-:S04]  /*1560*/  @P0 SHF.R.U32.HI R3, RZ, 0x1f, R0 ;  /* 0x0000001fff030819 */ /* 0x000fc80000011600 */
[----:B------:R-:W-:Y:S02]  /*1570*/  @P0 LEA.HI.SX32 R59, R0, R3, 0x1c ;  /* 0x00000003003b0211 */ /* 0x000fe400078fe2ff */
[----:B------:R-:W-:Y:S02]  /*1580*/  PLOP3.LUT P0, PT, PT, PT, PT, 0x80, 0x0 ;  /* 0x000000000000781c */ /* 0x000fe40003f0f070 */
[----:B------:R-:W-:-:S13]  /*1590*/  ISETP.GT.AND P1, PT, R59, R60, PT ;  /* 0x0000003c3b00720c */ /* 0x000fda0003f24270 */
[----:B0-----:R-:W-:Y:S05]  /*15a0*/  @!P1 BRA `(.L_x_433) ;  /* 0x0000004000989947 */ /* 0x001fea0003800000 */
[----:B------:R-:W-:Y:S01]  /*15b0*/  VIADD R58, R18, 0x1c400 ;  /* 0x0001c400123a7836 */ /* 0x000fe20000000000 */
[----:B------:R-:W-:Y:S04]  /*15c0*/  BSSY B6, `(.L_x_434) ;  /* 0x0000013000067945 */ /* 0x000fe80003800000 */
[----:B------:R-:W-:-:S13]  /*15d0*/  LOP3.LUT P0, RZ, R58, 0x3ff, RZ, 0xc0, !PT ;  /* 0x000003ff3aff7812 */ /* 0x000fda000780c0ff */
[----:B------:R-:W-:Y:S05]  /*15e0*/  @!P0 BRA `(.L_x_435) ;  /* 0x0000000000408947 */ /* 0x000fea0003800000 */
[----:B------:R-:W-:Y:S01]  /*15f0*/  MOV R0, 0x0 ;  /* 0x0000000000007802 */ /* 0x000fe20000000f00 */
[----:B------:R-:W-:Y:S01]  /*1600*/  ULDC.64 UR4, c[0x4][0x90] ;  /* 0x0100240000047ab9 */ /* 0x000fe20000000a00 */
[----:B------:R-:W-:Y:S01]  /*1610*/  ULDC.64 UR6, c[0x4][0x20] ;  /* 0x0100080000067ab9 */ /* 0x000fe20000000a00 */
[----:B------:R-:W-:Y:S01]  /*1620*/  IMAD.U32 R4, RZ, RZ, UR4 ;  /* 0x00000004ff047e24 */ /* 0x000fe2000f8e00ff */
[----:B------:R0:W1:Y:S01]  /*1630*/  LDC.64 R14, c[0x4][R0] ;  /* 0x01000000000e7b82 */ /* 0x0000620000000a00 */
[----:B------:R-:W-:Y:S01]  /*1640*/  IMAD.U32 R5, RZ, RZ, UR5 ;  /* 0x00000005ff057e24 */ /* 0x000fe2000f8e00ff */
[----:B------:R-:W-:Y:S01]  /*1650*/  ULDC.64 UR4, c[0x4][0x98] ;  /* 0x0100260000047ab9 */ /* 0x000fe20000000a00 */
[----:B------:R-:W-:Y:S01]  /*1660*/  IMAD.U32 R10, RZ, RZ, UR6 ;  /* 0x00000006ff0a7e24 */ /* 0x000fe2000f8e00ff */
[----:B------:R-:W-:Y:S01]  /*1670*/  MOV R13, RZ ;  /* 0x000000ff000d7202 */ /* 0x000fe20000000f00 */
[----:B------:R-:W-:Y:S02]  /*1680*/  IMAD.U32 R6, RZ, RZ, UR4 ;  /* 0x00000004ff067e24 */ /* 0x000fe4000f8e00ff */
[----:B------:R-:W-:-:S02]  /*1690*/  IMAD.U32 R7, RZ, RZ, UR5 ;  /* 0x00000005ff077e24 */ /* 0x000fc4000f8e00ff */
[----:B------:R-:W-:Y:S02]  /*16a0*/  IMAD.U32 R11, RZ, RZ, UR7 ;  /* 0x00000007ff0b7e24 */ /* 0x000fe4000f8e00ff */
[----:B------:R-:W-:Y:S02]  /*16b0*/  IMAD.MOV.U32 R8, RZ, RZ, 0x70 ;  /* 0x00000070ff087424 */ /* 0x000fe400078e00ff */
[----:B0-----:R-:W-:-:S07]  /*16c0*/  IMAD.MOV.U32 R12, RZ, RZ, 0x1 ;  /* 0x00000001ff0c7424 */ /* 0x001fce00078e00ff */
[----:B------:R-:W-:-:S07]  /*16d0*/  LEPC R20, `(.L_x_435) ;  /* 0x000000001014794e */ /* 0x000fce0000000000 */
[----:B-1---5:R-:W-:Y:S05]  /*16e0*/  CALL.ABS.NOINC R14 ;  /* 0x000000000e007343 */ /* 0x022fea0003c00000 */
.L_x_435:
[----:B------:R-:W-:Y:S05]  /*16f0*/  BSYNC B6 ;  /* 0x0000000000067941 */ /* 0x000fea0003800000 */
.L_x_434:
        /* <DEDUP_REMOVED lines=19> */
[----:B-1---5:R-:W-:Y:S05]  /*1830*/  CALL.ABS.NOINC R14 ;  /* 0x000000000e007343 */ /* 0x022fea0003c00000 */
.L_x_437:
[----:B------:R-:W-:Y:S05]  /*1840*/  BSYNC B6 ;  /* 0x0000000000067941 */ /* 0x000fea0003800000 */
.L_x_436:
[----:B------:R-:W-:Y:S01]  /*1850*/  ULDC.64 UR4, c[0x0][0x9f8] ;  /* 0x00027e0000047ab9 */ /* 0x000fe20000000a00 */
[----:B------:R-:W0:Y:S01]  /*1860*/  LDC R0, c[0x0][0x428] ;  /* 0x00010a00ff007b82 */ /* 0x000e220000000800 */
[----:B------:R-:W-:-:S07]  /*1870*/  ISETP.NE.U32.AND P0, PT, RZ, UR4, PT ;  /* 0x00000004ff007c0c */ /* 0x000fce000bf05070 */
[----:B------:R-:W1:Y:S01]  /*1880*/  LDC.64 R42, c[0x0][0x2f0] ;  /* 0x0000bc00ff2a7b82 */ /* 0x000e620000000a00 */
[----:B------:R-:W-:Y:S01]  /*1890*/  ISETP.NE.AND.EX P0, PT, RZ, UR5, PT, P0 ;  /* 0x00000005ff007c0c */ /* 0x000fe2000bf05300 */
[----:B------:R-:W2:Y:S01]  /*18a0*/  S2R R20, SR_TID.X ;  /* 0x0000000000147919 */ /* 0x000ea20000002100 */
[----:B------:R-:W-:Y:S01]  /*18b0*/  IMAD.IADD R56, R27, 0x1, R24 ;  /* 0x000000011b387824 */ /* 0x000fe200078e0218 */
[----:B------:R-:W-:Y:S01]  /*18c0*/  ULDC.64 UR6, c[0x0][0xa08] ;  /* 0x0002820000067ab9 */ /* 0x000fe20000000a00 */
[C---:B------:R-:W-:Y:S02]  /*18d0*/  VIADD R99, R16.reuse, 0x20 ;  /* 0x0000002010637836 */ /* 0x040fe40000000000 */
[----:B------:R-:W-:Y:S01]  /*18e0*/  VIADD R98, R16, 0x40 ;  /* 0x0000004010627836 */ /* 0x000fe20000000000 */
[----:B------:R-:W3:Y:S06]  /*18f0*/  LDC.64 R54, c[0x0][0x3d8] ;  /* 0x0000f600ff367b82 */ /* 0x000eec0000000a00 */
[----:B------:R-:W-:-:S02]  /*1900*/  @P0 IADD3 R4, P1, R208, UR4, RZ ;  /* 0x00000004d0040c10 */ /* 0x000fc4000ff3e0ff */
[----:B------:R-:W4:Y:S02]  /*1910*/  LDC R27, c[0x0][0x3d4] ;  /* 0x0000f500ff1b7b82 */ /* 0x000f240000000800 */
[----:B------:R-:W-:Y:S01]  /*1920*/  @P0 IADD3.X R5, R209, UR5, RZ, P1, !PT ;  /* 0x00000005d1050c10 */ /* 0x000fe20008ffe4ff */
[----:B------:R-:W-:-:S04]  /*1930*/  ULDC.64 UR4, c[0x0][0x2f8] ;  /* 0x0000be0000047ab9 */ /* 0x000fc80000000a00 */
[----:B------:R2:W4:Y:S01]  /*1940*/  @P0 LDG.E R25, desc[UR40][R4.64] ;  /* 0x0000002804190981 */ /* 0x000522000c1e1900 */
[----:B0-----:R-:W-:Y:S01]  /*1950*/  ISETP.NE.AND P0, PT, R0, 0x1, PT ;  /* 0x000000010000780c */ /* 0x001fe20003f05270 */
[C---:B------:R-:W-:Y:S01]  /*1960*/  VIADD R96, R16.reuse, 0x60 ;  /* 0x0000006010607836 */ /* 0x040fe20000000000 */
[----:B------:R-:W-:Y:S01]  /*1970*/  SHF.R.S32.HI R33, RZ, 0x1f, R56 ;  /* 0x0000001fff217819 */ /* 0x000fe20000011438 */
[C---:B------:R-:W-:Y:S01]  /*1980*/  VIADD R94, R16.reuse, 0x80 ;  /* 0x00000080105e7836 */ /* 0x040fe20000000000 */
[----:B------:R-:W0:Y:S01]  /*1990*/  LDC.64 R48, c[0x0][0x3e8] ;  /* 0x0000fa00ff307b82 */ /* 0x000e220000000a00 */
[----:B------:R-:W-:Y:S01]  /*19a0*/  VIADD R92, R16, 0xa0 ;  /* 0x000000a0105c7836 */ /* 0x000fe20000000000 */
[----:B-1----:R-:W-:Y:S01]  /*19b0*/  SHF.L.U64.HI R88, R42, 0x6, R43 ;  /* 0x000000062a587819 */ /* 0x002fe2000001022b */
[-C--:B------:R-:W-:Y:S01]  /*19c0*/  IMAD R6, R33, R42.reuse, RZ ;  /* 0x0000002a21067224 */ /* 0x080fe200078e02ff */
[----:B---3--:R-:W-:Y:S01]  /*19d0*/  SHF.L.U64.HI R84, R54, 0x6, R55 ;  /* 0x0000000636547819 */ /* 0x008fe20000010237 */
[----:B--2---:R-:W-:Y:S01]  /*19e0*/  IMAD.WIDE.U32 R4, R56, R42, RZ ;  /* 0x0000002a38047225 */ /* 0x004fe200078e00ff */
[----:B------:R-:W-:-:S02]  /*19f0*/  SHF.R.U32.HI R26, RZ, 0x7, R20 ;  /* 0x00000007ff1a7819 */ /* 0x000fc40000011614 */
[----:B------:R-:W-:Y:S01]  /*1a00*/  SHF.R.S32.HI R81, RZ, 0x1f, R211 ;  /* 0x0000001fff517819 */ /* 0x000fe200000114d3 */
[----:B------:R-:W1:Y:S01]  /*1a10*/  @P0 LDC R3, c[0x0][0x42c] ;  /* 0x00010b00ff030b82 */ /* 0x000e620000000800 */
[----:B------:R-:W-:Y:S01]  /*1a20*/  ISETP.NE.AND P6, PT, R26, 0x1, PT ;  /* 0x000000011a00780c */ /* 0x000fe20003fc5270 */
[----:B------:R-:W-:Y:S02]  /*1a30*/  IMAD.SHL.U32 R28, R217, 0x4, RZ ;  /* 0x00000004d91c7824 */ /* 0x000fe400078e00ff */
[----:B------:R-:W-:Y:S02]  /*1a40*/  IMAD.SHL.U32 R87, R218, 0x40, RZ ;  /* 0x00000040da577824 */ /* 0x000fe400078e00ff */
[----:B------:R-:W-:Y:S01]  /*1a50*/  IMAD.MOV.U32 R80, RZ, RZ, 0x20 ;  /* 0x00000020ff507424 */ /* 0x000fe200078e00ff */
[----:B------:R-:W-:Y:S01]  /*1a60*/  SHF.R.S32.HI R29, RZ, 0x1f, R28 ;  /* 0x0000001fff1d7819 */ /* 0x000fe2000001141c */
[----:B------:R-:W2:Y:S01]  /*1a70*/  @P0 LDC R7, c[0x0][0x430] ;  /* 0x00010c00ff070b82 */ /* 0x000ea20000000800 */
[----:B------:R-:W-:Y:S01]  /*1a80*/  LOP3.LUT R87, R87, 0x1c0, RZ, 0xc0, !PT ;  /* 0x000001c057577812 */ /* 0x000fe200078ec0ff */
[----:B------:R-:W-:-:S02]  /*1a90*/  IMAD.SHL.U32 R83, R54, 0x40, RZ ;  /* 0x0000004036537824 */ /* 0x000fc400078e00ff */
[----:B------:R-:W-:Y:S01]  /*1aa0*/  VIADD R79, R26, 0x8 ;  /* 0x000000081a4f7836 */ /* 0x000fe20000000000 */
[----:B------:R-:W-:Y:S01]  /*1ab0*/  SHF.R.U32.HI R82, RZ, 0x3, R87 ;  /* 0x00000003ff527819 */ /* 0x000fe20000011657 */
[----:B----4-:R-:W-:Y:S01]  /*1ac0*/  IMAD.SHL.U32 R78, R27, 0x2, RZ ;  /* 0x000000021b4e7824 */ /* 0x010fe200078e00ff */
[----:B0-----:R-:W-:Y:S01]  /*1ad0*/  SHF.L.U64.HI R91, R48, 0x6, R49 ;  /* 0x00000006305b7819 */ /* 0x001fe20000010231 */
[----:B------:R-:W-:-:S04]  /*1ae0*/  IMAD.WIDE.U32 R10, R19, R48, R16 ;  /* 0x00000030130a7225 */ /* 0x000fc800078e0010 */
[----:B------:R-:W-:Y:S02]  /*1af0*/  IMAD R75, R49, 0x60, RZ ;  /* 0x00000060314b7824 */ /* 0x000fe400078e02ff */
[----:B------:R-:W-:Y:S02]  /*1b00*/  IMAD.SHL.U32 R89, R48, 0x40, RZ ;  /* 0x0000004030597824 */ /* 0x000fe400078e00ff */
[----:B-1----:R-:W-:-:S04]  /*1b10*/  @P0 IMAD.HI.U32 R0, R86, R3, RZ ;  /* 0x0000000356000227 */ /* 0x002fc800078e00ff */
[----:B------:R-:W-:Y:S02]  /*1b20*/  IMAD R3, R56, R43, R6 ;  /* 0x0000002b38037224 */ /* 0x000fe400078e0206 */
[----:B------:R-:W-:Y:S01]  /*1b30*/  IMAD R6, R216, R42, RZ ;  /* 0x0000002ad8067224 */ /* 0x000fe200078e02ff */
[----:B--2---:R-:W-:Y:S01]  /*1b40*/  @P0 SHF.R.U32.HI R86, RZ, R7, R0 ;  /* 0x00000007ff560219 */ /* 0x004fe20000011600 */
[----:B------:R-:W-:Y:S01]  /*1b50*/  IMAD.IADD R5, R5, 0x1, R3 ;  /* 0x0000000105057824 */ /* 0x000fe200078e0203 */
[----:B------:R-:W-:Y:S01]  /*1b60*/  ISETP.NE.U32.AND P0, PT, RZ, UR6, PT ;  /* 0x00000006ff007c0c */ /* 0x000fe2000bf05070 */
[----:B------:R-:W-:Y:S01]  /*1b70*/  IMAD R6, R19, R43, R6 ;  /* 0x0000002b13067224 */ /* 0x000fe200078e0206 */
[----:B------:R-:W-:Y:S01]  /*1b80*/  SHF.R.S32.HI R7, RZ, 0x1f, R86 ;  /* 0x0000001fff077819 */ /* 0x000fe20000011456 */
[----:B------:R-:W-:Y:S01]  /*1b90*/  IMAD.WIDE.U32 R4, R86, UR4, R4 ;  /* 0x0000000456047c25 */ /* 0x000fe2000f8e0004 */
[----:B------:R-:W-:-:S03]  /*1ba0*/  ISETP.NE.AND.EX P0, PT, RZ, UR7, PT, P0 ;  /* 0x00000007ff007c0c */ /* 0x000fc6000bf05300 */
[----:B------:R-:W-:-:S04]  /*1bb0*/  IMAD R3, R7, UR4, RZ ;  /* 0x0000000407037c24 */ /* 0x000fc8000f8e02ff */
[----:B------:R-:W-:Y:S01]  /*1bc0*/  IMAD R3, R86, UR5, R3 ;  /* 0x0000000556037c24 */ /* 0x000fe2000f8e0203 */
[----:B------:R-:W-:-:S03]  /*1bd0*/  ULDC.64 UR4, c[0x0][0x300] ;  /* 0x0000c00000047ab9 */ /* 0x000fc60000000a00 */
[----:B------:R-:W-:Y:S01]  /*1be0*/  IMAD.IADD R5, R5, 0x1, R3 ;  /* 0x0000000105057824 */ /* 0x000fe200078e0203 */
[----:B------:R-:W-:Y:S02]  /*1bf0*/  SHF.R.S32.HI R0, RZ, 0x1f, R25 ;  /* 0x0000001fff007819 */ /* 0x000fe40000011419 */
[----:B------:R-:W-:Y:S02]  /*1c00*/  SEL R41, R25, RZ, !P0 ;  /* 0x000000ff19297207 */ /* 0x000fe40004000000 */
[----:B------:R-:W-:-:S03]  /*1c10*/  SEL R8, R0, RZ, !P0 ;  /* 0x000000ff00087207 */ /* 0x000fc60004000000 */
[----:B------:R-:W-:-:S04]  /*1c20*/  IMAD.WIDE.U32 R20, R41, UR4, R4 ;  /* 0x0000000429147c25 */ /* 0x000fc8000f8e0004 */
[----:B------:R-:W-:Y:S02]  /*1c30*/  IMAD R0, R8, UR4, RZ ;  /* 0x0000000408007c24 */ /* 0x000fe4000f8e02ff */
[----:B------:R-:W-:-:S04]  /*1c40*/  IMAD.WIDE.U32 R4, R19, R42, R16 ;  /* 0x0000002a13047225 */ /* 0x000fc800078e0010 */
[----:B------:R-:W-:Y:S01]  /*1c50*/  IMAD R97, R41, UR5, R0 ;  /* 0x0000000529617c24 */ /* 0x000fe2000f8e0200 */
[----:B------:R-:W-:Y:S05]  /*1c60*/  @!P6 WARPSYNC.ALL ;  /* 0x000000000000e948 */ /* 0x000fea0003800000 */
[----:B------:R-:W-:Y:S01]  /*1c70*/  ULDC UR4, c[0x0][0x310] ;  /* 0x0000c40000047ab9 */ /* 0x000fe20000000800 */
[----:B------:R-:W-:Y:S01]  /*1c80*/  IMAD.IADD R97, R21, 0x1, R97 ;  /* 0x0000000115617824 */ /* 0x000fe200078e0261 */
[----:B------:R-:W-:Y:S01]  /*1c90*/  @!P6 BAR.SYNC.DEFER_BLOCKING 0x9, 0x100 ;  /* 0x024400000000eb1d */ /* 0x000fe20000010000 */
[----:B------:R-:W-:Y:S02]  /*1ca0*/  ISETP.GE.AND P1, PT, R99, UR4, PT ;  /* 0x0000000463007c0c */ /* 0x000fe4000bf26270 */
[----:B------:R-:W-:Y:S01]  /*1cb0*/  IADD3 R95, P0, R20, R4, RZ ;  /* 0x00000004145f7210 */ /* 0x000fe20007f1e0ff */
[C---:B------:R-:W-:Y:S01]  /*1cc0*/  VIADD R4, R16.reuse, 0xc0 ;  /* 0x000000c010047836 */ /* 0x040fe20000000000 */
[----:B------:R-:W-:Y:S01]  /*1cd0*/  SEL R3, RZ, 0xffffffff, P1 ;  /* 0xffffffffff037807 */ /* 0x000fe20000800000 */
[----:B------:R-:W-:Y:S01]  /*1ce0*/  ULDC.64 UR6, c[0x0][0x320] ;  /* 0x0000c80000067ab9 */ /* 0x000fe20000000a00 */
[----:B------:R-:W-:Y:S01]  /*1cf0*/  IADD3.X R93, R97, R5, R6, P0, !PT ;  /* 0x00000005615d7210 */ /* 0x000fe200007fe406 */
[C---:B------:R-:W-:Y:S01]  /*1d00*/  VIADD R6, R16.reuse, 0xe0 ;  /* 0x000000e010067836 */ /* 0x040fe20000000000 */
[----:B------:R-:W-:Y:S01]  /*1d10*/  ISETP.GE.AND P0, PT, R16, UR4, PT ;  /* 0x0000000410007c0c */ /* 0x000fe2000bf06270 */
[----:B------:R-:W-:Y:S01]  /*1d20*/  IMAD.SHL.U32 R5, R3, 0x2, RZ ;  /* 0x0000000203057824 */ /* 0x000fe200078e00ff */
[----:B------:R-:W-:Y:S01]  /*1d30*/  ISETP.GE.AND P1, PT, R96, UR4, PT ;  /* 0x0000000460007c0c */ /* 0x000fe2000bf26270 */
[----:B------:R-:W-:Y:S01]  /*1d40*/  IMAD R3, R7, UR6, RZ ;  /* 0x0000000607037c24 */ /* 0x000fe2000f8e02ff */
[----:B------:R-:W-:-:S02]  /*1d50*/  SEL R0, RZ, 0x1, P0 ;  /* 0x00000001ff007807 */ /* 0x000fc40000000000 */
[----:B------:R-:W-:Y:S01]  /*1d60*/  ISETP.GE.AND P0, PT, R98, UR4, PT ;  /* 0x0000000462007c0c */ /* 0x000fe2000bf06270 */
[----:B------:R-:W-:Y:S01]  /*1d70*/  IMAD R7, R86, UR7, R3 ;  /* 0x0000000756077c24 */ /* 0x000fe2000f8e0203 */
[----:B------:R-:W-:Y:S02]  /*1d80*/  ISETP.GE.AND P3, PT, R6, UR4, PT ;  /* 0x0000000406007c0c */ /* 0x000fe4000bf66270 */
[----:B------:R-:W-:Y:S02]  /*1d90*/  LOP3.LUT R0, R5, 0x2, R0, 0xe2, !PT ;  /* 0x0000000205007812 */ /* 0x000fe400078ee200 */
[----:B------:R-:W-:Y:S02]  /*1da0*/  SEL R3, RZ, 0x4, P0 ;  /* 0x00000004ff037807 */ /* 0x000fe40000000000 */
[----:B------:R-:W-:Y:S02]  /*1db0*/  SEL R6, RZ, 0x8, P1 ;  /* 0x00000008ff067807 */ /* 0x000fe40000800000 */
[----:B------:R-:W-:-:S02]  /*1dc0*/  ISETP.GE.AND P0, PT, R94, UR4, PT ;  /* 0x000000045e007c0c */ /* 0x000fc4000bf06270 */
[----:B------:R-:W-:Y:S02]  /*1dd0*/  ISETP.GE.AND P1, PT, R92, UR4, PT ;  /* 0x000000045c007c0c */ /* 0x000fe4000bf26270 */
[----:B------:R-:W-:Y:S02]  /*1de0*/  LOP3.LUT R0, R6, R0, R3, 0xfe, !PT ;  /* 0x0000000006007212 */ /* 0x000fe400078efe03 */
[----:B------:R-:W-:Y:S01]  /*1df0*/  ISETP.GE.AND P2, PT, R4, UR4, PT ;  /* 0x0000000404007c0c */ /* 0x000fe2000bf46270 */
[----:B------:R-:W-:Y:S01]  /*1e00*/  IMAD.WIDE.U32 R4, R86, UR6, R16 ;  /* 0x0000000656047c25 */ /* 0x000fe2000f8e0010 */
[----:B------:R-:W-:Y:S01]  /*1e10*/  SEL R3, RZ, 0x10, P0 ;  /* 0x00000010ff037807 */ /* 0x000fe20000000000 */
[----:B------:R-:W-:Y:S01]  /*1e20*/  ULDC.64 UR4, c[0x0][0x328] ;  /* 0x0000ca0000047ab9 */ /* 0x000fe20000000a00 */
[----:B------:R-:W-:Y:S01]  /*1e30*/  SEL R6, RZ, 0x20, P1 ;  /* 0x00000020ff067807 */ /* 0x000fe20000800000 */
[----:B------:R-:W-:Y:S01]  /*1e40*/  IMAD.IADD R5, R5, 0x1, R7 ;  /* 0x0000000105057824 */ /* 0x000fe200078e0207 */
[----:B------:R-:W-:Y:S01]  /*1e50*/  ISETP.GE.AND P0, PT, R16, R27, PT ;  /* 0x0000001b1000720c */ /* 0x000fe20003f06270 */
[----:B------:R-:W-:Y:S01]  /*1e60*/  IMAD R7, R8, UR4, RZ ;  /* 0x0000000408077c24 */ /* 0x000fe2000f8e02ff */
[----:B------:R-:W-:Y:S01]  /*1e70*/  LOP3.LUT R3, R6, R0, R3, 0xfe, !PT ;  /* 0x0000000006037212 */ /* 0x000fe200078efe03 */
[----:B------:R-:W-:Y:S01]  /*1e80*/  IMAD.WIDE.U32 R8, R19, R54, R16 ;  /* 0x0000003613087225 */ /* 0x000fe200078e0010 */
[----:B------:R-:W-:-:S02]  /*1e90*/  SEL R0, RZ, 0x40, P2 ;  /* 0x00000040ff007807 */ /* 0x000fc40001000000 */
[----:B------:R-:W-:Y:S01]  /*1ea0*/  LOP3.LUT P1, RZ, R218, 0x4, RZ, 0xc0, !PT ;  /* 0x00000004daff7812 */ /* 0x000fe2000782c0ff */
[----:B------:R-:W-:Y:S01]  /*1eb0*/  IMAD R63, R41, UR5, R7 ;  /* 0x00000005293f7c24 */ /* 0x000fe2000f8e0207 */
[----:B------:R-:W-:Y:S01]  /*1ec0*/  LOP3.LUT R0, R3, R0, RZ, 0xfc, !PT ;  /* 0x0000000003007212 */ /* 0x000fe200078efcff */
[----:B------:R-:W-:Y:S01]  /*1ed0*/  IMAD.WIDE.U32 R40, R41, UR4, R4 ;  /* 0x0000000429287c25 */ /* 0x000fe2000f8e0004 */
[----:B------:R-:W-:Y:S01]  /*1ee0*/  SEL R3, R27, RZ, P0 ;  /* 0x000000ff1b037207 */ /* 0x000fe20000000000 */
[----:B------:R-:W-:Y:S01]  /*1ef0*/  ULDC UR4, c[0x0][0x2e4] ;  /* 0x0000b90000047ab9 */ /* 0x000fe20000000800 */
[C---:B------:R-:W-:Y:S01]  /*1f00*/  IADD3 R56, P2, R19.reuse, R56, RZ ;  /* 0x0000003813387210 */ /* 0x040fe20007f5e0ff */
[----:B------:R-:W-:Y:S01]  /*1f10*/  IMAD R4, R216, R54, RZ ;  /* 0x00000036d8047224 */ /* 0x000fe200078e02ff */
[----:B------:R-:W-:Y:S01]  /*1f20*/  SEL R80, R80, 0xffffffe0, !P1 ;  /* 0xffffffe050507807 */ /* 0x000fe20004800000 */
[C---:B------:R-:W-:Y:S01]  /*1f30*/  IMAD.IADD R3, R16.reuse, 0x1, R3 ;  /* 0x0000000110037824 */ /* 0x040fe200078e0203 */
[----:B------:R-:W-:Y:S01]  /*1f40*/  ISETP.GE.AND P1, PT, R16, UR4, PT ;  /* 0x0000000410007c0c */ /* 0x000fe2000bf26270 */
[----:B------:R-:W-:-:S02]  /*1f50*/  IMAD R13, R19, R55, R4 ;  /* 0x00000037130d7224 */ /* 0x000fc400078e0204 */
[----:B------:R-:W-:Y:S01]  /*1f60*/  IMAD.WIDE.U32 R4, R19, R54, R28 ;  /* 0x0000003613047225 */ /* 0x000fe200078e001c */
[----:B------:R-:W-:Y:S02]  /*1f70*/  SHF.R.S32.HI R12, RZ, 0x1f, R3 ;  /* 0x0000001fff0c7819 */ /* 0x000fe40000011403 */
[----:B------:R-:W-:Y:S01]  /*1f80*/  IADD3 R9, R13, R9, RZ ;  /* 0x000000090d097210 */ /* 0x000fe20007ffe0ff */
[----:B------:R-:W-:Y:S01]  /*1f90*/  IMAD.IADD R5, R5, 0x1, R13 ;  /* 0x0000000105057824 */ /* 0x000fe200078e020d */
[----:B-----5:R-:W-:Y:S01]  /*1fa0*/  SHF.R.S32.HI R13, RZ, 0x1f, R31 ;  /* 0x0000001fff0d7819 */ /* 0x020fe2000001141f */
[----:B------:R-:W-:Y:S01]  /*1fb0*/  IMAD R6, R216, R48, RZ ;  /* 0x00000030d8067224 */ /* 0x000fe200078e02ff */
[----:B------:R-:W-:Y:S01]  /*1fc0*/  LEA.HI R12, R12, R3, RZ, 0x3 ;  /* 0x000000030c0c7211 */ /* 0x000fe200078f18ff */
[----:B------:R-:W-:Y:S01]  /*1fd0*/  IMAD.WIDE.U32 R52, R31, R54, R4 ;  /* 0x000000361f347225 */ /* 0x000fe200078e0004 */
[----:B------:R-:W-:Y:S02]  /*1fe0*/  LOP3.LUT R3, R87, 0x18, R16, 0xf8, !PT ;  /* 0x0000001857037812 */ /* 0x000fe400078ef810 */
[----:B------:R-:W-:Y:S01]  /*1ff0*/  LOP3.LUT R5, R204, 0x38, R12, 0xf8, !PT ;  /* 0x00000038cc057812 */ /* 0x000fe200078ef80c */
[----:B------:R-:W-:Y:S01]  /*2000*/  IMAD R15, R19, R49, R6 ;  /* 0x00000031130f7224 */ /* 0x000fe200078e0206 */
[----:B------:R-:W-:Y:S01]  /*2010*/  LOP3.LUT R4, R3, R82, RZ, 0x3c, !PT ;  /* 0x0000005203047212 */ /* 0x000fe200078e3cff */
[----:B------:R-:W-:Y:S01]  /*2020*/  IMAD.WIDE.U32 R6, R19, R48, R28 ;  /* 0x0000003013067225 */ /* 0x000fe200078e001c */
[----:B------:R-:W-:-:S02]  /*2030*/  LOP3.LUT R3, R87, 0x38, R12, 0xf8, !PT ;  /* 0x0000003857037812 */ /* 0x000fc400078ef80c */
[----:B------:R-:W-:Y:S01]  /*2040*/  LOP3.LUT R5, R5, R234, RZ, 0x3c, !PT ;  /* 0x000000ea05057212 */ /* 0x000fe200078e3cff */
[----:B------:R-:W-:Y:S01]  /*2050*/  IMAD R14, R13, R48, RZ ;  /* 0x000000300d0e7224 */ /* 0x000fe200078e02ff */
[----:B------:R-:W-:Y:S01]  /*2060*/  LOP3.LUT R69, R12, 0xfffffff8, RZ, 0xc0, !PT ;  /* 0xfffffff80c457812 */ /* 0x000fe200078ec0ff */
[----:B------:R-:W-:Y:S01]  /*2070*/  IMAD.IADD R11, R15, 0x1, R11 ;  /* 0x000000010f0b7824 */ /* 0x000fe200078e020b */
[----:B------:R-:W-:Y:S01]  /*2080*/  SHF.R.S32.HI R70, RZ, 0x3, R12 ;  /* 0x00000003ff467819 */ /* 0x000fe2000001140c */
[----:B------:R-:W-:Y:S01]  /*2090*/  IMAD.IADD R7, R7, 0x1, R15 ;  /* 0x0000000107077824 */ /* 0x000fe200078e020f */
[----:B------:R-:W-:Y:S01]  /*20a0*/  SHF.R.S32.HI R64, RZ, 0x1f, R69 ;  /* 0x0000001fff407819 */ /* 0x000fe20000011445 */
[----:B------:R-:W-:Y:S02]  /*20b0*/  IMAD R25, R31, R49, R14 ;  /* 0x000000311f197224 */ /* 0x000fe400078e020e */
[----:B------:R-:W-:Y:S02]  /*20c0*/  IMAD R14, R13, R54, RZ ;  /* 0x000000360d0e7224 */ /* 0x000fe400078e02ff */
[----:B------:R-:W-:Y:S01]  /*20d0*/  IMAD R77, R205, 0x200, R4 ;  /* 0x00000200cd4d7824 */ /* 0x000fe200078e0204 */
[----:B------:R-:W-:Y:S01]  /*20e0*/  LOP3.LUT R4, R3, R82, RZ, 0x3c, !PT ;  /* 0x0000005203047212 */ /* 0x000fe200078e3cff */
[----:B------:R-:W-:Y:S01]  /*20f0*/  IMAD.WIDE.U32 R44, R31, R48, R10 ;  /* 0x000000301f2c7225 */ /* 0x000fe200078e000a */
[----:B------:R-:W-:-:S03]  /*2100*/  SEL R3, RZ, 0xffffff80, P3 ;  /* 0xffffff80ff037807 */ /* 0x000fc60001800000 */
[----:B------:R-:W-:Y:S01]  /*2110*/  IMAD.WIDE.U32 R46, R31, R48, R6 ;  /* 0x000000301f2e7225 */ /* 0x000fe200078e0006 */
[C---:B------:R-:W-:Y:S02]  /*2120*/  LOP3.LUT R3, R0.reuse, 0x80, R3, 0xc8, !PT ;  /* 0x0000008000037812 */ /* 0x040fe400078ec803 */
[----:B------:R-:W-:Y:S01]  /*2130*/  LOP3.LUT R0, R0, 0x40, RZ, 0xc0, !PT ;  /* 0x0000004000007812 */ /* 0x000fe200078ec0ff */
[----:B------:R-:W-:Y:S02]  /*2140*/  IMAD R15, R43, 0x60, RZ ;  /* 0x000000602b0f7824 */ /* 0x000fe400078e02ff */
[----:B------:R-:W-:Y:S02]  /*2150*/  IMAD.SHL.U32 R86, R42, 0x40, RZ ;  /* 0x000000402a567824 */ /* 0x000fe400078e00ff */
[----:B------:R-:W-:Y:S02]  /*2160*/  IMAD R7, R31, R55, R14 ;  /* 0x000000371f077224 */ /* 0x000fe400078e020e */
[----:B------:R-:W-:-:S02]  /*2170*/  IMAD R11, R55, 0x60, RZ ;  /* 0x00000060370b7824 */ /* 0x000fc400078e02ff */
[----:B------:R-:W-:-:S04]  /*2180*/  IMAD.WIDE.U32 R50, R31, R54, R8 ;  /* 0x000000361f327225 */ /* 0x000fc800078e0008 */
[----:B------:R-:W-:-:S04]  /*2190*/  IMAD.WIDE.U32 R42, R42, 0x60, RZ ;  /* 0x000000602a2a7825 */ /* 0x000fc800078e00ff */
[----:B------:R-:W-:-:S04]  /*21a0*/  IMAD.WIDE.U32 R48, R48, 0x60, RZ ;  /* 0x0000006030307825 */ /* 0x000fc800078e00ff */
[----:B------:R-:W-:-:S04]  /*21b0*/  IMAD.WIDE.U32 R54, R54, 0x60, RZ ;  /* 0x0000006036367825 */ /* 0x000fc800078e00ff */
[----:B------:R-:W-:Y:S01]  /*21c0*/  IMAD.X R57, R216, 0x1, R33, P2 ;  /* 0x00000001d8397824 */ /* 0x000fe200010e0621 */
[----:B------:R-:W-:Y:S01]  /*21d0*/  ISETP.GE.AND P2, PT, R99, UR4, PT ;  /* 0x0000000463007c0c */ /* 0x000fe2000bf46270 */
[----:B------:R-:W-:Y:S02]  /*21e0*/  IMAD.IADD R76, R43, 0x1, R15 ;  /* 0x000000012b4c7824 */ /* 0x000fe400078e020f */
[----:B------:R-:W-:Y:S02]  /*21f0*/  IMAD.IADD R75, R49, 0x1, R75 ;  /* 0x00000001314b7824 */ /* 0x000fe400078e024b */
[----:B------:R-:W-:Y:S02]  /*2200*/  IMAD.IADD R74, R55, 0x1, R11 ;  /* 0x00000001374a7824 */ /* 0x000fe400078e020b */
[----:B------:R-:W-:Y:S02]  /*2210*/  IMAD.IADD R73, R80, 0x1, R77 ;  /* 0x0000000150497824 */ /* 0x000fe400078e024d */
[----:B------:R-:W-:-:S02]  /*2220*/  IMAD.IADD R72, R25, 0x1, R45 ;  /* 0x0000000119487824 */ /* 0x000fc400078e022d */
[----:B------:R-:W-:Y:S02]  /*2230*/  IMAD.IADD R71, R7, 0x1, R51 ;  /* 0x0000000107477824 */ /* 0x000fe400078e0233 */
[----:B------:R-:W-:Y:S02]  /*2240*/  IMAD.IADD R68, R47, 0x1, R25 ;  /* 0x000000012f447824 */ /* 0x000fe400078e0219 */
[----:B------:R-:W-:Y:S02]  /*2250*/  IMAD.IADD R66, R53, 0x1, R7 ;  /* 0x0000000135427824 */ /* 0x000fe400078e0207 */
[----:B------:R-:W-:Y:S02]  /*2260*/  IMAD R67, R205, 0x200, R4 ;  /* 0x00000200cd437824 */ /* 0x000fe400078e0204 */
[----:B------:R-:W-:Y:S02]  /*2270*/  IMAD.IADD R65, R206, 0x1, R5 ;  /* 0x00000001ce417824 */ /* 0x000fe400078e0205 */
[----:B------:R-:W-:-:S07]  /*2280*/  IMAD.IADD R63, R41, 0x1, R63 ;  /* 0x00000001293f7824 */ /* 0x000fce00078e023f */
.L_x_485:
[----:B------:R-:W0:Y:S01]  /*2290*/  LDC.64 R102, c[0x0][0x2d8] ;  /* 0x0000b600ff667b82 */ /* 0x000e220000000a00 */
[----:B------:R-:W-:Y:S01]  /*22a0*/  VIADD R59, R59, 0xffffffff ;  /* 0xffffffff3b3b7836 */ /* 0x000fe20000000000 */
[----:B------:R-:W-:Y:S05]  /*22b0*/  YIELD ;  /* 0x0000000000007946 */ /* 0x000fea0003800000 */
[----:B------:R-:W-:Y:S01]  /*22c0*/  SHF.R.S32.HI R11, RZ, 0x1f, R59 ;  /* 0x0000001fff0b7819 */ /* 0x000fe2000001143b */
[----:B------:R-:W1:Y:S01]  /*22d0*/  LDC R105, c[0x0][0x3d4] ;  /* 0x0000f500ff697b82 */ /* 0x000e620000000800 */
[-C--:B------:R-:W-:Y:S01]  /*22e0*/  IMAD R5, R76, R59.reuse, RZ ;  /* 0x0000003b4c057224 */ /* 0x080fe200078e02ff */
[----:B------:R-:W-:Y:S01]  /*22f0*/  BSSY B0, `(.L_x_438) ;  /* 0x00002d3000007945 */ /* 0x000fe20003800000 */
[----:B------:R-:W-:-:S04]  /*2300*/  IMAD.WIDE.U32 R108, R42, R59, RZ ;  /* 0x0000003b2a6c7225 */ /* 0x000fc800078e00ff */
[----:B------:R-:W-:Y:S01]  /*2310*/  IMAD R5, R11, R42, R5 ;  /* 0x0000002a0b057224 */ /* 0x000fe200078e0205 */
[CC--:B------:R-:W-:Y:S01]  /*2320*/  IADD3 R4, P3, P4, R95.reuse, R108.reuse, R86 ;  /* 0x0000006c5f047210 */ /* 0x0c0fe20007c7e056 */
[----:B------:R-:W-:Y:S01]  /*2330*/  IMAD R107, R2, 0x1800, R77 ;  /* 0x00001800026b7824 */ /* 0x000fe200078e024d */
[----:B------:R-:W-:Y:S01]  /*2340*/  IADD3 R6, P5, R95, R108, RZ ;  /* 0x0000006c5f067210 */ /* 0x000fe20007fbe0ff */
[----:B------:R-:W-:Y:S02]  /*2350*/  IMAD.IADD R38, R109, 0x1, R5 ;  /* 0x000000016d267824 */ /* 0x000fe400078e0205 */
[----:B------:R-:W-:Y:S02]  /*2360*/  IMAD R107, R107, 0x2, R58 ;  /* 0x000000026b6b7824 */ /* 0x000fe400078e023a */
[----:B------:R-:W-:Y:S01]  /*2370*/  IMAD.X R7, R38, 0x1, R93, P5 ;  /* 0x0000000126077824 */ /* 0x000fe200028e065d */
[----:B------:R-:W-:Y:S02]  /*2380*/  IADD3.X R5, R93, R38, R88, P3, P4 ;  /* 0x000000265d057210 */ /* 0x000fe40001fe8458 */
[----:B0-----:R-:W-:-:S02]  /*2390*/  LEA R12, P3, R4, R102, 0x1 ;  /* 0x00000066040c7211 */ /* 0x001fc400078608ff */
[----:B------:R-:W-:Y:S02]  /*23a0*/  LEA R14, P5, R6, R102, 0x1 ;  /* 0x00000066060e7211 */ /* 0x000fe400078a08ff */
[-C--:B------:R-:W-:Y:S01]  /*23b0*/  LEA.HI.X R13, R4, R103.reuse, R5, 0x1, P3 ;  /* 0x00000067040d7211 */ /* 0x080fe200018f0c05 */
[----:B------:R-:W-:Y:S01]  /*23c0*/  IMAD R5, R2, 0x1800, R73 ;  /* 0x0000180002057824 */ /* 0x000fe200078e0249 */
[----:B-1----:R-:W-:Y:S02]  /*23d0*/  ISETP.GE.AND P3, PT, R105, 0x1, PT ;  /* 0x000000016900780c */ /* 0x002fe40003f66270 */
[----:B------:R-:W-:Y:S02]  /*23e0*/  ISETP.GT.AND P4, PT, R59, R60, PT ;  /* 0x0000003c3b00720c */ /* 0x000fe40003f84270 */
[----:B------:R-:W-:Y:S02]  /*23f0*/  LEA.HI.X R15, R6, R103, R7, 0x1, P5 ;  /* 0x00000067060f7211 */ /* 0x000fe400028f0c07 */
[----:B------:R-:W-:-:S02]  /*2400*/  P2R R100, PR, RZ, 0x10 ;  /* 0x00000010ff647803 */ /* 0x000fc40000000000 */
[----:B------:R-:W-:-:S05]  /*2410*/  LEA R106, R5, R58, 0x1 ;  /* 0x0000003a056a7211 */ /* 0x000fca00078e08ff */
[----:B--234-:R-:W-:Y:S05]  /*2420*/  @!P3 BRA `(.L_x_439) ;  /* 0x000000280094b947 */ /* 0x01cfea0003800000 */
[----:B------:R-:W-:Y:S01]  /*2430*/  ULDC.U8 UR4, c[0x0][0x3f0] ;  /* 0x0000fc0000047ab9 */ /* 0x000fe20000000000 */
[-C--:B------:R-:W-:Y:S01]  /*2440*/  IMAD R5, R74, R59.reuse, RZ ;  /* 0x0000003b4a057224 */ /* 0x080fe200078e02ff */
[----:B------:R-:W-:Y:S01]  /*2450*/  ISETP.NE.AND P3, PT, RZ, UR4, PT ;  /* 0x00000004ff007c0c */ /* 0x000fe2000bf65270 */
[-C--:B------:R-:W-:Y:S02]  /*2460*/  IMAD R7, R75, R59.reuse, RZ ;  /* 0x0000003b4b077224 */ /* 0x080fe400078e02ff */
[C---:B------:R-:W-:Y:S02]  /*2470*/  IMAD R9, R11.reuse, R54, R5 ;  /* 0x000000360b097224 */ /* 0x040fe400078e0205 */
[----:B------:R-:W-:Y:S02]  /*2480*/  IMAD R11, R11, R48, R7 ;  /* 0x000000300b0b7224 */ /* 0x000fe400078e0207 */
[----:B------:R-:W-:Y:S02]  /*2490*/  IMAD R104, R59, -0x60, R62 ;  /* 0xffffffa03b687824 */ /* 0x000fe400078e023e */
[----:B------:R-:W-:-:S03]  /*24a0*/  IMAD.WIDE.U32 R6, R54, R59, RZ ;  /* 0x0000003b36067225 */ /* 0x000fc600078e00ff */
[----:B------:R-:W-:Y:S01]  /*24b0*/  VIMNMX R104, R104, 0x60, PT ;  /* 0x0000006068687848 */ /* 0x000fe20003fe0100 */
[----:B------:R-:W-:-:S04]  /*24c0*/  IMAD.WIDE.U32 R4, R48, R59, RZ ;  /* 0x0000003b30047225 */ /* 0x000fc800078e00ff */
[----:B------:R-:W-:Y:S02]  /*24d0*/  IMAD.IADD R101, R7, 0x1, R9 ;  /* 0x0000000107657824 */ /* 0x000fe400078e0209 */
[----:B------:R-:W-:Y:S01]  /*24e0*/  IMAD.IADD R111, R5, 0x1, R11 ;  /* 0x00000001056f7824 */ /* 0x000fe200078e020b */
[----:B------:R-:W-:Y:S06]  /*24f0*/  @!P3 BRA `(.L_x_440) ;  /* 0x00000014000cb947 */ /* 0x000fec0003800000 */
[----:B------:R-:W-:Y:S01]  /*2500*/  ISETP.GE.AND P4, PT, R19, R104, PT ;  /* 0x000000681300720c */ /* 0x000fe20003f86270 */
[----:B------:R-:W-:Y:S01]  /*2510*/  BSSY B1, `(.L_x_441) ;  /* 0x000001c000017945 */ /* 0x000fe20003800000 */
[----:B------:R-:W-:Y:S02]  /*2520*/  CS2R R10, SRZ ;  /* 0x00000000000a7805 */ /* 0x000fe4000001ff00 */
[----:B------:R-:W-:Y:S02]  /*2530*/  CS2R R32, SRZ ;  /* 0x0000000000207805 */ /* 0x000fe4000001ff00 */
[----:B------:R-:W-:Y:S02]  /*2540*/  CS2R R38, SRZ ;  /* 0x0000000000267805 */ /* 0x000fe4000001ff00 */
[----:B------:R-:W-:Y:S02]  /*2550*/  CS2R R34, SRZ ;  /* 0x0000000000227805 */ /* 0x000fe4000001ff00 */
[----:B------:R-:W-:-:S03]  /*2560*/  CS2R R36, SRZ ;  /* 0x0000000000247805 */ /* 0x000fc6000001ff00 */
[----:B------:R-:W-:Y:S05]  /*2570*/  @P4 BRA `(.L_x_442) ;  /* 0x0000000000544947 */ /* 0x000fea0003800000 */
[----:B------:R-:W-:Y:S01]  /*2580*/  IADD3 R9, P3, R52, R6, RZ ;  /* 0x0000000634097210 */ /* 0x000fe20007f7e0ff */
[----:B------:R-:W-:Y:S01]  /*2590*/  ULDC.64 UR4, c[0x0][0x3c8] ;  /* 0x0000f20000047ab9 */ /* 0x000fe20000000a00 */
[----:B------:R-:W-:Y:S02]  /*25a0*/  CS2R R38, SRZ ;  /* 0x0000000000267805 */ /* 0x000fe4000001ff00 */
[----:B------:R-:W-:Y:S01]  /*25b0*/  CS2R R36, SRZ ;  /* 0x0000000000247805 */ /* 0x000fe2000001ff00 */
[----:B------:R-:W-:Y:S01]  /*25c0*/  IMAD.X R24, R101, 0x1, R66, P3 ;  /* 0x0000000165187824 */ /* 0x000fe200018e0642 */
[----:B------:R-:W-:-:S04]  /*25d0*/  LEA R8, P3, R9, UR4, 0x1 ;  /* 0x0000000409087c11 */ /* 0x000fc8000f8608ff */
[----:B------:R-:W-:Y:S01]  /*25e0*/  LEA.HI.X R9, R9, UR5, R24, 0x1, P3 ;  /* 0x0000000509097c11 */ /* 0x000fe200098f0c18 */
[----:B------:R-:W-:Y:S01]  /*25f0*/  ULDC.64 UR4, c[0x0][0x3e0] ;  /* 0x0000f80000047ab9 */ /* 0x000fe20000000a00 */
[----:B------:R-:W-:-:S05]  /*2600*/  IADD3 R25, P3, R46, R4, RZ ;  /* 0x000000042e197210 */ /* 0x000fca0007f7e0ff */
[----:B------:R-:W-:Y:S01]  /*2610*/  IMAD.X R26, R111, 0x1, R68, P3 ;  /* 0x000000016f1a7824 */ /* 0x000fe200018e0644 */
[----:B------:R-:W-:-:S04]  /*2620*/  LEA R24, P3, R25, UR4, 0x1 ;  /* 0x0000000419187c11 */ /* 0x000fc8000f8608ff */
[----:B------:R-:W-:Y:S01]  /*2630*/  LEA.HI.X R25, R25, UR5, R26, 0x1, P3 ;  /* 0x0000000519197c11 */ /* 0x000fe200098f0c1a */
[C---:B------:R-:W-:Y:S01]  /*2640*/  VIADD R26, R28.reuse, 0x10 ;  /* 0x000000101c1a7836 */ /* 0x040fe20000000000 */
[----:B------:R-:W-:Y:S02]  /*2650*/  ISETP.GE.AND P3, PT, R28, R105, PT ;  /* 0x000000691c00720c */ /* 0x000fe40003f66270 */
[----:B------:R-:W-:Y:S02]  /*2660*/  CS2R R32, SRZ ;  /* 0x0000000000207805 */ /* 0x000fe4000001ff00 */
[----:B------:R-:W-:-:S09]  /*2670*/  CS2R R34, SRZ ;  /* 0x0000000000227805 */ /* 0x000fd2000001ff00 */
[----:B------:R0:W5:Y:S04]  /*2680*/  @!P3 LDG.E.64 R38, desc[UR40][R8.64] ;  /* 0x000000280826b981 */ /* 0x000168000c1e1b00 */
[----:B------:R0:W5:Y:S01]  /*2690*/  @!P3 LDG.E.64 R36, desc[UR40][R24.64] ;  /* 0x000000281824b981 */ /* 0x000162000c1e1b00 */
[----:B------:R-:W-:-:S13]  /*26a0*/  ISETP.GE.AND P3, PT, R26, R105, PT ;  /* 0x000000691a00720c */ /* 0x000fda0003f66270 */
[----:B------:R0:W5:Y:S04]  /*26b0*/  @!P3 LDG.E.64 R32, desc[UR40][R8.64+0x20] ;  /* 0x000020280820b981 */ /* 0x000168000c1e1b00 */
[----:B------:R0:W5:Y:S02]  /*26c0*/  @!P3 LDG.E.64 R34, desc[UR40][R24.64+0x20] ;  /* 0x000020281822b981 */ /* 0x000164000c1e1b00 */
.L_x_442:
[----:B------:R-:W-:Y:S05]  /*26d0*/  BSYNC B1 ;  /* 0x0000000000017941 */ /* 0x000fea0003800000 */
.L_x_441:
[----:B------:R-:W-:Y:S01]  /*26e0*/  ISETP.GE.AND P5, PT, R211, R104, PT ;  /* 0x00000068d300720c */ /* 0x000fe20003fa6270 */
[----:B------:R-:W-:Y:S01]  /*26f0*/  BSSY B1, `(.L_x_443) ;  /* 0x000001c000017945 */ /* 0x000fe20003800000 */
[----:B------:R-:W-:Y:S02]  /*2700*/  CS2R R26, SRZ ;  /* 0x00000000001a7805 */ /* 0x000fe4000001ff00 */
[----:B0-----:R-:W-:Y:S01]  /*2710*/  CS2R R8, SRZ ;  /* 0x0000000000087805 */ /* 0x001fe2000001ff00 */
[----:B-----5:R-:W-:Y:S01]  /*2720*/  IMAD.MOV.U32 R102, RZ, RZ, R32 ;  /* 0x000000ffff667224 */ /* 0x020fe200078e0020 */
[----:B------:R-:W-:Y:S01]  /*2730*/  CS2R R24, SRZ ;  /* 0x0000000000187805 */ /* 0x000fe2000001ff00 */
[----:B------:R-:W-:-:S06]  /*2740*/  IMAD.MOV.U32 R103, RZ, RZ, R33 ;  /* 0x000000ffff677224 */ /* 0x000fcc00078e0021 */
[----:B------:R-:W-:Y:S05]  /*2750*/  @P5 BRA `(.L_x_444) ;  /* 0x0000000000545947 */ /* 0x000fea0003800000 */
[----:B------:R-:W-:Y:S01]  /*2760*/  IADD3 R6, P3, P6, R52, R6, R83 ;  /* 0x0000000634067210 */ /* 0x000fe20007e7e053 */
[----:B------:R-:W-:Y:S01]  /*2770*/  ULDC.64 UR4, c[0x0][0x3c8] ;  /* 0x0000f20000047ab9 */ /* 0x000fe20000000a00 */
[----:B------:R-:W-:Y:S02]  /*2780*/  CS2R R26, SRZ ;  /* 0x00000000001a7805 */ /* 0x000fe4000001ff00 */
[----:B------:R-:W-:Y:S02]  /*2790*/  CS2R R24, SRZ ;  /* 0x0000000000187805 */ /* 0x000fe4000001ff00 */
[----:B------:R-:W-:Y:S02]  /*27a0*/  IADD3.X R5, R66, R101, R84, P3, P6 ;  /* 0x0000006542057210 */ /* 0x000fe40001fec454 */
[----:B------:R-:W-:-:S04]  /*27b0*/  IADD3 R7, P3, P6, R46, R4, R89 ;  /* 0x000000042e077210 */ /* 0x000fc80007e7e059 */
[----:B------:R-:W-:Y:S02]  /*27c0*/  IADD3.X R8, R68, R111, R91, P3, P6 ;  /* 0x0000006f44087210 */ /* 0x000fe40001fec45b */
[----:B------:R-:W-:-:S04]  /*27d0*/  LEA R4, P3, R6, UR4, 0x1 ;  /* 0x0000000406047c11 */ /* 0x000fc8000f8608ff */
[----:B------:R-:W-:Y:S01]  /*27e0*/  LEA.HI.X R5, R6, UR5, R5, 0x1, P3 ;  /* 0x0000000506057c11 */ /* 0x000fe200098f0c05 */
[----:B------:R-:W-:Y:S02]  /*27f0*/  ULDC.64 UR4, c[0x0][0x3e0] ;  /* 0x0000f80000047ab9 */ /* 0x000fe40000000a00 */
[----:B------:R-:W-:-:S04]  /*2800*/  LEA R6, P3, R7, UR4, 0x1 ;  /* 0x0000000407067c11 */ /* 0x000fc8000f8608ff */
[----:B------:R-:W-:Y:S02]  /*2810*/  LEA.HI.X R7, R7, UR5, R8, 0x1, P3 ;  /* 0x0000000507077c11 */ /* 0x000fe400098f0c08 */
[C---:B------:R-:W-:Y:S01]  /*2820*/  ISETP.GE.AND P3, PT, R28.reuse, R105, PT ;  /* 0x000000691c00720c */ /* 0x040fe20003f66270 */
[----:B------:R-:W-:Y:S01]  /*2830*/  VIADD R90, R28, 0x10 ;  /* 0x000000101c5a7836 */ /* 0x000fe20000000000 */
[----:B------:R-:W-:Y:S02]  /*2840*/  CS2R R10, SRZ ;  /* 0x00000000000a7805 */ /* 0x000fe4000001ff00 */
[----:B------:R-:W-:-:S09]  /*2850*/  CS2R R8, SRZ ;  /* 0x0000000000087805 */ /* 0x000fd2000001ff00 */
[----:B------:R0:W5:Y:S04]  /*2860*/  @!P3 LDG.E.64 R26, desc[UR40][R4.64] ;  /* 0x00000028041ab981 */ /* 0x000168000c1e1b00 */
[----:B------:R0:W5:Y:S01]  /*2870*/  @!P3 LDG.E.64 R24, desc[UR40][R6.64] ;  /* 0x000000280618b981 */ /* 0x000162000c1e1b00 */
[----:B------:R-:W-:-:S13]  /*2880*/  ISETP.GE.AND P3, PT, R90, R105, PT ;  /* 0x000000695a00720c */ /* 0x000fda0003f66270 */
[----:B------:R0:W5:Y:S04]  /*2890*/  @!P3 LDG.E.64 R10, desc[UR40][R4.64+0x20] ;  /* 0x00002028040ab981 */ /* 0x000168000c1e1b00 */
[----:B------:R0:W5:Y:S02]  /*28a0*/  @!P3 LDG.E.64 R8, desc[UR40][R6.64+0x20] ;  /* 0x000020280608b981 */ /* 0x000164000c1e1b00 */
.L_x_444:
[----:B------:R-:W-:Y:S05]  /*28b0*/  BSYNC B1 ;  /* 0x0000000000017941 */ /* 0x000fea0003800000 */
.L_x_443:
[----:B0-----:R-:W-:Y:S01]  /*28c0*/  IMAD.MOV.U32 R4, RZ, RZ, R38 ;  /* 0x000000ffff047224 */ /* 0x001fe200078e0026 */
[----:B------:R-:W-:Y:S01]  /*28d0*/  UISETP.NE.AND UP0, UPT, UR44, 0x3, UPT ;  /* 0x000000032c00788c */ /* 0x000fe2000bf05270 */
[----:B------:R-:W-:Y:S01]  /*28e0*/  IMAD.MOV.U32 R5, RZ, RZ, R39 ;  /* 0x000000ffff057224 */ /* 0x000fe200078e0027 */
[----:B------:R-:W-:Y:S01]  /*28f0*/  PRMT R102, R102, 0x5410, R102 ;  /* 0x0000541066667816 */ /* 0x000fe20000000066 */
[----:B------:R-:W-:Y:S01]  /*2900*/  IMAD.MOV.U32 R6, RZ, RZ, R36 ;  /* 0x000000ffff067224 */ /* 0x000fe200078e0024 */
[----:B------:R-:W-:Y:S01]  /*2910*/  PRMT R108, R108, 0x5410, R4 ;  /* 0x000054106c6c7816 */ /* 0x000fe20000000004 */
[----:B------:R-:W-:Y:S01]  /*2920*/  IMAD.MOV.U32 R4, RZ, RZ, R34 ;  /* 0x000000ffff047224 */ /* 0x000fe200078e0022 */
[----:B------:R-:W-:Y:S01]  /*2930*/  PRMT R109, R109, 0x5410, R5 ;  /* 0x000054106d6d7816 */ /* 0x000fe20000000005 */
[----:B------:R-:W-:Y:S01]  /*2940*/  IMAD.MOV.U32 R5, RZ, RZ, R35 ;  /* 0x000000ffff057224 */ /* 0x000fe200078e0023 */
[----:B------:R-:W-:Y:S01]  /*2950*/  PLOP3.LUT P3, PT, PT, PT, UP0, 0x80, 0x0 ;  /* 0x000000000000781c */ /* 0x000fe20003f6f008 */
[----:B------:R-:W-:Y:S01]  /*2960*/  IMAD.MOV.U32 R7, RZ, RZ, R37 ;  /* 0x000000ffff077224 */ /* 0x000fe200078e0025 */
[----:B------:R-:W-:Y:S01]  /*2970*/  PRMT R110, R110, 0x5410, R4 ;  /* 0x000054106e6e7816 */ /* 0x000fe20000000004 */
[----:B-----5:R-:W-:Y:S01]  /*2980*/  IMAD.MOV.U32 R4, RZ, RZ, R10 ;  /* 0x000000ffff047224 */ /* 0x020fe200078e000a */
[----:B------:R-:W-:Y:S01]  /*2990*/  PRMT R111, R111, 0x5410, R5 ;  /* 0x000054106f6f7816 */ /* 0x000fe20000000005 */
[----:B------:R-:W-:Y:S01]  /*29a0*/  IMAD.MOV.U32 R5, RZ, RZ, R11 ;  /* 0x000000ffff057224 */ /* 0x000fe200078e000b */
[----:B------:R-:W-:Y:S01]  /*29b0*/  PRMT R112, R112, 0x5410, R6 ;  /* 0x0000541070707816 */ /* 0x000fe20000000006 */
[----:B------:R-:W-:Y:S01]  /*29c0*/  IMAD.MOV.U32 R6, RZ, RZ, R26 ;  /* 0x000000ffff067224 */ /* 0x000fe200078e001a */
[----:B------:R-:W-:Y:S01]  /*29d0*/  PRMT R113, R113, 0x5410, R7 ;  /* 0x0000541071717816 */ /* 0x000fe20000000007 */
[----:B------:R-:W-:Y:S01]  /*29e0*/  IMAD.MOV.U32 R7, RZ, RZ, R27 ;  /* 0x000000ffff077224 */ /* 0x000fe200078e001b */
[----:B------:R-:W-:-:S02]  /*29f0*/  PRMT R103, R103, 0x5410, R103 ;  /* 0x0000541067677816 */ /* 0x000fc40000000067 */
[----:B------:R-:W-:Y:S01]  /*2a00*/  PRMT R102, R4, 0x7610, R102 ;  /* 0x0000761004667816 */ /* 0x000fe20000000066 */
[----:B------:R-:W-:Y:S01]  /*2a10*/  IMAD.MOV.U32 R4, RZ, RZ, R8 ;  /* 0x000000ffff047224 */ /* 0x000fe200078e0008 */
[----:B------:R-:W-:Y:S01]  /*2a20*/  PRMT R103, R5, 0x7610, R103 ;  /* 0x0000761005677816 */ /* 0x000fe20000000067 */
[----:B------:R-:W-:Y:S01]  /*2a30*/  IMAD.MOV.U32 R5, RZ, RZ, R9 ;  /* 0x000000ffff057224 */ /* 0x000fe200078e0009 */
[----:B------:R-:W-:Y:S01]  /*2a40*/  PRMT R113, R6, 0x7610, R113 ;  /* 0x0000761006717816 */ /* 0x000fe20000000071 */
[----:B------:R-:W-:Y:S01]  /*2a50*/  IMAD.MOV.U32 R6, RZ, RZ, R24 ;  /* 0x000000ffff067224 */ /* 0x000fe200078e0018 */
[----:B------:R-:W-:Y:S01]  /*2a60*/  PRMT R112, R7, 0x7610, R112 ;  /* 0x0000761007707816 */ /* 0x000fe20000000070 */
[----:B------:R-:W-:Y:S01]  /*2a70*/  IMAD.MOV.U32 R7, RZ, RZ, R25 ;  /* 0x000000ffff077224 */ /* 0x000fe200078e0019 */
[----:B------:R-:W-:Y:S02]  /*2a80*/  PRMT R108, R4, 0x7610, R108 ;  /* 0x00007610046c7816 */ /* 0x000fe4000000006c */
[----:B------:R-:W-:-:S02]  /*2a90*/  PRMT R109, R5, 0x7610, R109 ;  /* 0x00007610056d7816 */ /* 0x000fc4000000006d */
[----:B------:R-:W-:Y:S02]  /*2aa0*/  PRMT R111, R6, 0x7610, R111 ;  /* 0x00007610066f7816 */ /* 0x000fe4000000006f */
[----:B------:R-:W-:Y:S01]  /*2ab0*/  PRMT R110, R7, 0x7610, R110 ;  /* 0x00007610076e7816 */ /* 0x000fe2000000006e */
[----:B------:R-:W-:Y:S06]  /*2ac0*/  @!P3 BRA `(.L_x_445) ;  /* 0x000000000004b947 */ /* 0x000fec0003800000 */
[----:B------:R-:W-:Y:S01]  /*2ad0*/  BPT.TRAP 0x1 ;  /* 0x000000040000795c */ /* 0x000fe20000300000 */
.L_x_445:
[----:B------:R-:W-:Y:S01]  /*2ae0*/  IMAD R90, R2, 0x8, R18 ;  /* 0x00000008025a7824 */ /* 0x000fe200078e0212 */
[----:B------:R-:W-:Y:S01]  /*2af0*/  SHF.L.U32 R101, R23, 0x1f, RZ ;  /* 0x0000001f17657819 */ /* 0x000fe200000006ff */
[----:B------:R-:W-:Y:S03]  /*2b00*/  BSSY B1, `(.L_x_446) ;  /* 0x0000003000017945 */ /* 0x000fe60003800000 */
[----:B------:R-:W0:Y:S02]  /*2b10*/  SYNCS.PHASECHK.TRANS64.TRYWAIT P6, [R90+URZ+0x22890], R101 ;  /* 0x022890655a0075a7 */ /* 0x000e2400080c017f */
[----:B0-----:R-:W-:Y:S05]  /*2b20*/  @!P6 BRA `(.L_x_447) ;  /* 0x0000012400c0e947 */ /* 0x001fea0003800000 */
.L_x_663:
[----:B------:R-:W-:Y:S05]  /*2b30*/  BSYNC B1 ;  /* 0x0000000000017941 */ /* 0x000fea0003800000 */
.L_x_446:
[----:B------:R-:W-:Y:S04]  /*2b40*/  BSSY B1, `(.L_x_448) ;  /* 0x000006f000017945 */ /* 0x000fe80003800000 */
[----:B------:R-:W-:Y:S05]  /*2b50*/  @P4 BRA `(.L_x_449) ;  /* 0x0000000400b44947 */ /* 0x000fea0003800000 */
[----:B------:R-:W-:Y:S04]  /*2b60*/  BSSY B2, `(.L_x_450) ;  /* 0x0000036000027945 */ /* 0x000fe80003800000 */
[----:B------:R-:W-:Y:S05]  /*2b70*/  @P1 BRA `(.L_x_451) ;  /* 0x0000000000d01947 */ /* 0x000fea0003800000 */
[----:B------:R1:W2:Y:S01]  /*2b80*/  LDS.128 R4, [R107] ;  /* 0x000000006b047984 */ /* 0x0002a20000000c00 */
[----:B------:R-:W-:Y:S01]  /*2b90*/  ISETP.GE.AND P4, PT, R28, R105, PT ;  /* 0x000000691c00720c */ /* 0x000fe20003f86270 */
[----:B------:R-:W-:-:S12]  /*2ba0*/  BSSY B3, `(.L_x_452) ;  /* 0x0000030000037945 */ /* 0x000fd80003800000 */
[----:B-1----:R-:W-:Y:S05]  /*2bb0*/  @P4 BRA `(.L_x_453) ;  /* 0x0000000000b84947 */ /* 0x002fea0003800000 */
[----:B------:R-:W-:Y:S01]  /*2bc0*/  SHF.R.U64 R114, R38, 0x10, R39 ;  /* 0x0000001026727819 */ /* 0x000fe20000001227 */
[----:B--2---:R-:W-:Y:S01]  /*2bd0*/  IMAD.U32 R38, R7, 0x10000, RZ ;  /* 0x0001000007267824 */ /* 0x004fe200078e00ff */
[--C-:B------:R-:W-:Y:S01]  /*2be0*/  SHF.R.U64 R118, R36, 0x10, R37.reuse ;  /* 0x0000001024767819 */ /* 0x100fe20000001225 */
[----:B------:R-:W-:Y:S01]  /*2bf0*/  IMAD.U32 R36, R6, 0x10000, RZ ;  /* 0x0001000006247824 */ /* 0x000fe200078e00ff */
[----:B------:R-:W-:Y:S02]  /*2c00*/  SHF.R.U32.HI R120, RZ, 0x10, R37 ;  /* 0x00000010ff787819 */ /* 0x000fe40000011625 */
[----:B------:R-:W-:Y:S02]  /*2c10*/  SHF.R.U32.HI R116, RZ, 0x10, R39 ;  /* 0x00000010ff747819 */ /* 0x000fe40000011627 */
[----:B------:R-:W-:Y:S02]  /*2c20*/  PRMT R114, R108, 0x5432, R114 ;  /* 0x000054326c727816 */ /* 0x000fe40000000072 */
[----:B------:R-:W-:-:S02]  /*2c30*/  PRMT R118, R112, 0x5432, R118 ;  /* 0x0000543270767816 */ /* 0x000fc40000000076 */
[----:B------:R-:W-:Y:S02]  /*2c40*/  PRMT R120, R113, 0x5432, R120 ;  /* 0x0000543271787816 */ /* 0x000fe40000000078 */
[----:B------:R-:W-:Y:S02]  /*2c50*/  PRMT R116, R109, 0x5432, R116 ;  /* 0x000054326d747816 */ /* 0x000fe40000000074 */
[----:B------:R-:W-:Y:S01]  /*2c60*/  LOP3.LUT R39, R7, 0xffff0000, RZ, 0xc0, !PT ;  /* 0xffff000007277812 */ /* 0x000fe200078ec0ff */
[----:B------:R-:W-:Y:S01]  /*2c70*/  IMAD.U32 R121, R120, 0x10000, RZ ;  /* 0x0001000078797824 */ /* 0x000fe200078e00ff */
[----:B------:R-:W-:Y:S01]  /*2c80*/  LOP3.LUT R7, R5, 0xffff0000, RZ, 0xc0, !PT ;  /* 0xffff000005077812 */ /* 0x000fe200078ec0ff */
[----:B------:R-:W-:Y:S01]  /*2c90*/  IMAD.U32 R117, R116, 0x10000, RZ ;  /* 0x0001000074757824 */ /* 0x000fe200078e00ff */
[C---:B------:R-:W-:Y:S01]  /*2ca0*/  LOP3.LUT R119, R118.reuse, 0xffff0000, RZ, 0xc0, !PT ;  /* 0xffff000076777812 */ /* 0x040fe200078ec0ff */
[----:B------:R-:W-:Y:S01]  /*2cb0*/  IMAD.U32 R118, R118, 0x10000, RZ ;  /* 0x0001000076767824 */ /* 0x000fe200078e00ff */
[C---:B------:R-:W-:Y:S01]  /*2cc0*/  LOP3.LUT R115, R114.reuse, 0xffff0000, RZ, 0xc0, !PT ;  /* 0xffff000072737812 */ /* 0x040fe200078ec0ff */
[----:B------:R-:W-:Y:S01]  /*2cd0*/  IMAD.U32 R114, R114, 0x10000, RZ ;  /* 0x0001000072727824 */ /* 0x000fe200078e00ff */
[----:B------:R-:W-:Y:S01]  /*2ce0*/  LOP3.LUT R37, R6, 0xffff0000, RZ, 0xc0, !PT ;  /* 0xffff000006257812 */ /* 0x000fe200078ec0ff */
[C---:B------:R-:W-:Y:S01]  /*2cf0*/  FMUL.FTZ R123, R7.reuse, R119 ;  /* 0x00000077077b7220 */ /* 0x040fe20000410000 */
[----:B------:R-:W-:Y:S01]  /*2d00*/  LOP3.LUT R120, R120, 0xffff0000, RZ, 0xc0, !PT ;  /* 0xffff000078787812 */ /* 0x000fe200078ec0ff */
[----:B------:R-:W-:Y:S01]  /*2d10*/  FMUL.FTZ R122, R7, R115 ;  /* 0x00000073077a7220 */ /* 0x000fe20000410000 */
[----:B------:R-:W-:Y:S01]  /*2d20*/  LOP3.LUT R116, R116, 0xffff0000, RZ, 0xc0, !PT ;  /* 0xffff000074747812 */ /* 0x000fe200078ec0ff */
[C---:B------:R-:W-:Y:S01]  /*2d30*/  FMUL.FTZ R7, R37.reuse, R121 ;  /* 0x0000007925077220 */ /* 0x040fe20000410000 */
[-C--:B------:R-:W-:Y:S01]  /*2d40*/  FMUL.FTZ R37, R37, R117.reuse ;  /* 0x0000007525257220 */ /* 0x080fe20000410000 */
[----:B------:R-:W-:Y:S01]  /*2d50*/  IMAD.U32 R6, R5, 0x10000, RZ ;  /* 0x0001000005067824 */ /* 0x000fe200078e00ff */
[----:B------:R-:W-:Y:S01]  /*2d60*/  SHF.L.U32 R5, R4, 0x10, RZ ;  /* 0x0000001004057819 */ /* 0x000fe200000006ff */
[C---:B------:R-:W-:Y:S01]  /*2d70*/  FFMA.FTZ R117, R36.reuse, R117, -R7 ;  /* 0x0000007524757223 */ /* 0x040fe20000010807 */
[----:B------:R-:W-:Y:S01]  /*2d80*/  FFMA.FTZ R36, R36, R121, R37 ;  /* 0x0000007924247223 */ /* 0x000fe20000010025 */
[----:B------:R-:W-:Y:S01]  /*2d90*/  LOP3.LUT R4, R4, 0xffff0000, RZ, 0xc0, !PT ;  /* 0xffff000004047812 */ /* 0x000fe200078ec0ff */
[C---:B------:R-:W-:Y:S01]  /*2da0*/  FMUL.FTZ R37, R39.reuse, R120 ;  /* 0x0000007827257220 */ /* 0x040fe20000410000 */
[-C--:B------:R-:W-:Y:S01]  /*2db0*/  FMUL.FTZ R39, R39, R116.reuse ;  /* 0x0000007427277220 */ /* 0x080fe20000410000 */
[C---:B------:R-:W-:Y:S01]  /*2dc0*/  FFMA.FTZ R123, R6.reuse, R115, -R123 ;  /* 0x00000073067b7223 */ /* 0x040fe2000001087b */
[----:B------:R-:W-:Y:S01]  /*2dd0*/  FFMA.FTZ R122, R6, R119, R122 ;  /* 0x00000077067a7223 */ /* 0x000fe2000001007a */
[----:B------:R-:W-:Y:S01]  /*2de0*/  FFMA.FTZ R37, R38, R116, -R37 ;  /* 0x0000007426257223 */ /* 0x000fe20000010825 */
[C---:B------:R-:W-:Y:S01]  /*2df0*/  FMUL.FTZ R6, R4.reuse, R118 ;  /* 0x0000007604067220 */ /* 0x040fe20000410000 */
[----:B------:R-:W-:Y:S01]  /*2e00*/  FMUL.FTZ R7, R4, R114 ;  /* 0x0000007204077220 */ /* 0x000fe20000410000 */
[----:B------:R-:W-:Y:S01]  /*2e10*/  FFMA.FTZ R38, R38, R120, R39 ;  /* 0x0000007826267223 */ /* 0x000fe20000010027 */
[----:B------:R-:W-:Y:S01]  /*2e20*/  F2FP.BF16.F32.PACK_AB R36, R36, R117 ;  /* 0x000000752424723e */ /* 0x000fe200000010ff */
[C---:B------:R-:W-:Y:S01]  /*2e30*/  FFMA.FTZ R6, R5.reuse, R114, -R6 ;  /* 0x0000007205067223 */ /* 0x040fe20000010806 */
[----:B------:R-:W-:Y:S01]  /*2e40*/  FFMA.FTZ R7, R5, R118, R7 ;  /* 0x0000007605077223 */ /* 0x000fe20000010007 */
[----:B------:R-:W-:-:S02]  /*2e50*/  F2FP.BF16.F32.PACK_AB R5, R122, R123 ;  /* 0x0000007b7a05723e */ /* 0x000fc400000010ff */
[----:B------:R-:W-:Y:S02]  /*2e60*/  F2FP.BF16.F32.PACK_AB R37, R38, R37 ;  /* 0x000000252625723e */ /* 0x000fe400000010ff */
[----:B------:R-:W-:Y:S01]  /*2e70*/  F2FP.BF16.F32.PACK_AB R4, R7, R6 ;  /* 0x000000060704723e */ /* 0x000fe200000010ff */
[----:B------:R-:W-:Y:S02]  /*2e80*/  IMAD.MOV.U32 R6, RZ, RZ, R36 ;  /* 0x000000ffff067224 */ /* 0x000fe400078e0024 */
[----:B------:R-:W-:-:S07]  /*2e90*/  IMAD.MOV.U32 R7, RZ, RZ, R37 ;  /* 0x000000ffff077224 */ /* 0x000fce00078e0025 */
.L_x_453:
[----:B------:R-:W-:Y:S05]  /*2ea0*/  BSYNC B3 ;  /* 0x0000000000037941 */ /* 0x000fea0003800000 */
.L_x_452:
[----:B--2---:R1:W-:Y:S02]  /*2eb0*/  STG.E.128 desc[UR40][R14.64], R4 ;  /* 0x000000040e007986 */ /* 0x0043e4000c101d28 */
.L_x_451:
[----:B------:R-:W-:Y:S05]  /*2ec0*/  BSYNC B2 ;  /* 0x0000000000027941 */ /* 0x000fea0003800000 */
.L_x_450:
[----:B------:R-:W-:Y:S05]  /*2ed0*/  @P2 BRA `(.L_x_449) ;  /* 0x0000000000d42947 */ /* 0x000fea0003800000 */
[----:B-1----:R1:W2:Y:S01]  /*2ee0*/  LDS.128 R4, [R106] ;  /* 0x000000006a047984 */ /* 0x0022a20000000c00 */
[----:B------:R-:W-:Y:S01]  /*2ef0*/  VIADD R36, R28, 0x10 ;  /* 0x000000101c247836 */ /* 0x000fe20000000000 */
[----:B------:R-:W-:Y:S04]  /*2f00*/  BSSY B2, `(.L_x_454) ;  /* 0x0000031000027945 */ /* 0x000fe80003800000 */
[----:B------:R-:W-:-:S13]  /*2f10*/  ISETP.GE.AND P4, PT, R36, R105, PT ;  /* 0x000000692400720c */ /* 0x000fda0003f86270 */
        /* <DEDUP_REMOVED lines=25> */
[----:B------:R-:W-:Y:S01]  /*30b0*/  FMUL.FTZ R33, R33, R39 ;  /* 0x0000002721217220 */ /* 0x000fe20000410000 */
[----:B------:R-:W-:-:S02]  /*30c0*/  IMAD.U32 R6, R5, 0x10000, RZ ;  /* 0x0001000005067824 */ /* 0x000fc400078e00ff */
[----:B------:R-:W-:Y:S01]  /*30d0*/  FFMA.FTZ R39, R32, R39, -R7 ;  /* 0x0000002720277223 */ /* 0x000fe20000010807 */
[----:B------:R-:W-:Y:S02]  /*30e0*/  IMAD.U32 R5, R4, 0x10000, RZ ;  /* 0x0001000004057824 */ /* 0x000fe400078e00ff */
        /* <DEDUP_REMOVED lines=18> */
.L_x_455:
[----:B------:R-:W-:Y:S05]  /*3210*/  BSYNC B2 ;  /* 0x0000000000027941 */ /* 0x000fea0003800000 */
.L_x_454:
[----:B--2---:R2:W-:Y:S02]  /*3220*/  STG.E.128 desc[UR40][R14.64+0x40], R4 ;  /* 0x000040040e007986 */ /* 0x0045e4000c101d28 */
.L_x_449:
[----:B------:R-:W-:Y:S05]  /*3230*/  BSYNC B1 ;  /* 0x0000000000017941 */ /* 0x000fea0003800000 */
.L_x_448:
[----:B------:R-:W-:Y:S05]  /*3240*/  @P5 BRA `(.L_x_456) ;  /* 0x0000001c00745947 */ /* 0x000fea0003800000 */
[----:B------:R-:W-:Y:S04]  /*3250*/  BSSY B1, `(.L_x_457) ;  /* 0x0000036000017945 */ /* 0x000fe80003800000 */
[----:B------:R-:W-:Y:S05]  /*3260*/  @P1 BRA `(.L_x_458) ;  /* 0x0000000000d01947 */ /* 0x000fea0003800000 */
[----:B-12---:R1:W2:Y:S01]  /*3270*/  LDS.128 R4, [R107+0x2000] ;  /* 0x002000006b047984 */ /* 0x0062a20000000c00 */
[----:B------:R-:W-:Y:S01]  /*3280*/  ISETP.GE.AND P4, PT, R28, R105, PT ;  /* 0x000000691c00720c */ /* 0x000fe20003f86270 */
[----:B------:R-:W-:-:S12]  /*3290*/  BSSY B2, `(.L_x_459) ;  /* 0x0000030000027945 */ /* 0x000fd80003800000 */
[----:B-1----:R-:W-:Y:S05]  /*32a0*/  @P4 BRA `(.L_x_460) ;  /* 0x0000000000b84947 */ /* 0x002fea0003800000 */
[----:B------:R-:W-:Y:S01]  /*32b0*/  SHF.R.U64 R32, R26, 0x10, R27 ;  /* 0x000000101a207819 */ /* 0x000fe2000000121b */
[----:B--2---:R-:W-:Y:S01]  /*32c0*/  IMAD.U32 R14, R6, 0x10000, RZ ;  /* 0x00010000060e7824 */ /* 0x004fe200078e00ff */
[----:B------:R-:W-:Y:S01]  /*32d0*/  SHF.R.U64 R26, R24, 0x10, R25 ;  /* 0x00000010181a7819 */ /* 0x000fe20000001219 */
[----:B------:R-:W-:Y:S01]  /*32e0*/  IMAD.U32 R24, R7, 0x10000, RZ ;  /* 0x0001000007187824 */ /* 0x000fe200078e00ff */
[----:B------:R-:W-:Y:S02]  /*32f0*/  SHF.R.U32.HI R33, RZ, 0x10, R27 ;  /* 0x00000010ff217819 */ /* 0x000fe4000001161b */
[----:B------:R-:W-:Y:S02]  /*3300*/  SHF.R.U32.HI R27, RZ, 0x10, R25 ;  /* 0x00000010ff1b7819 */ /* 0x000fe40000011619 */
[----:B------:R-:W-:Y:S02]  /*3310*/  PRMT R111, R111, 0x5410, R26 ;  /* 0x000054106f6f7816 */ /* 0x000fe4000000001a */
[----:B------:R-:W-:-:S02]  /*3320*/  PRMT R113, R113, 0x5410, R32 ;  /* 0x0000541071717816 */ /* 0x000fc40000000020 */
[----:B------:R-:W-:Y:S02]  /*3330*/  PRMT R110, R110, 0x5410, R27 ;  /* 0x000054106e6e7816 */ /* 0x000fe4000000001b */
[----:B------:R-:W-:Y:S02]  /*3340*/  LOP3.LUT R25, R7, 0xffff0000, RZ, 0xc0, !PT ;  /* 0xffff000007197812 */ /* 0x000fe400078ec0ff */
[----:B------:R-:W-:Y:S01]  /*3350*/  PRMT R112, R112, 0x5410, R33 ;  /* 0x0000541070707816 */ /* 0x000fe20000000021 */
[----:B------:R-:W-:Y:S01]  /*3360*/  IMAD.U32 R33, R110, 0x10000, RZ ;  /* 0x000100006e217824 */ /* 0x000fe200078e00ff */
[----:B------:R-:W-:Y:S02]  /*3370*/  LOP3.LUT R7, R5, 0xffff0000, RZ, 0xc0, !PT ;  /* 0xffff000005077812 */ /* 0x000fe400078ec0ff */
[----:B------:R-:W-:Y:S01]  /*3380*/  LOP3.LUT R32, R111, 0xffff0000, RZ, 0xc0, !PT ;  /* 0xffff00006f207812 */ /* 0x000fe200078ec0ff */
[----:B------:R-:W-:Y:S01]  /*3390*/  IMAD.U32 R27, R112, 0x10000, RZ ;  /* 0x00010000701b7824 */ /* 0x000fe200078e00ff */
[----:B------:R-:W-:Y:S01]  /*33a0*/  LOP3.LUT R26, R113, 0xffff0000, RZ, 0xc0, !PT ;  /* 0xffff0000711a7812 */ /* 0x000fe200078ec0ff */
[----:B------:R-:W-:Y:S01]  /*33b0*/  IMAD.U32 R111, R111, 0x10000, RZ ;  /* 0x000100006f6f7824 */ /* 0x000fe200078e00ff */
[----:B------:R-:W-:Y:S01]  /*33c0*/  LOP3.LUT R15, R6, 0xffff0000, RZ, 0xc0, !PT ;  /* 0xffff0000060f7812 */ /* 0x000fe200078ec0ff */
[----:B------:R-:W-:-:S02]  /*33d0*/  IMAD.U32 R6, R5, 0x10000, RZ ;  /* 0x0001000005067824 */ /* 0x000fc400078e00ff */
[C---:B------:R-:W-:Y:S01]  /*33e0*/  FMUL.FTZ R35, R7.reuse, R32 ;  /* 0x0000002007237220 */ /* 0x040fe20000410000 */
[C---:B------:R-:W-:Y:S02]  /*33f0*/  IMAD.U32 R5, R4.reuse, 0x10000, RZ ;  /* 0x0001000004057824 */ /* 0x040fe400078e00ff */
[-C--:B------:R-:W-:Y:S01]  /*3400*/  FMUL.FTZ R7, R7, R26.reuse ;  /* 0x0000001a07077220 */ /* 0x080fe20000410000 */
[----:B------:R-:W-:Y:S01]  /*3410*/  LOP3.LUT R4, R4, 0xffff0000, RZ, 0xc0, !PT ;  /* 0xffff000004047812 */ /* 0x000fe200078ec0ff */
[C---:B------:R-:W-:Y:S01]  /*3420*/  FMUL.FTZ R37, R15.reuse, R33 ;  /* 0x000000210f257220 */ /* 0x040fe20000410000 */
[----:B------:R-:W-:Y:S01]  /*3430*/  LOP3.LUT R110, R110, 0xffff0000, RZ, 0xc0, !PT ;  /* 0xffff00006e6e7812 */ /* 0x000fe200078ec0ff */
[-C--:B------:R-:W-:Y:S01]  /*3440*/  FMUL.FTZ R15, R15, R27.reuse ;  /* 0x0000001b0f0f7220 */ /* 0x080fe20000410000 */
[----:B------:R-:W-:Y:S01]  /*3450*/  LOP3.LUT R112, R112, 0xffff0000, RZ, 0xc0, !PT ;  /* 0xffff000070707812 */ /* 0x000fe200078ec0ff */
[----:B------:R-:W-:Y:S02]  /*3460*/  IMAD.U32 R113, R113, 0x10000, RZ ;  /* 0x0001000071717824 */ /* 0x000fe400078e00ff */
[C---:B------:R-:W-:Y:S01]  /*3470*/  FFMA.FTZ R35, R6.reuse, R26, -R35 ;  /* 0x0000001a06237223 */ /* 0x040fe20000010823 */
[----:B------:R-:W-:Y:S01]  /*3480*/  FFMA.FTZ R32, R6, R32, R7 ;  /* 0x0000002006207223 */ /* 0x000fe20000010007 */
[----:B------:R-:W-:Y:S01]  /*3490*/  FFMA.FTZ R37, R14, R27, -R37 ;  /* 0x0000001b0e257223 */ /* 0x000fe20000010825 */
[----:B------:R-:W-:Y:S01]  /*34a0*/  FMUL.FTZ R6, R4, R111 ;  /* 0x0000006f04067220 */ /* 0x000fe20000410000 */
[----:B------:R-:W-:Y:S01]  /*34b0*/  FFMA.FTZ R14, R14, R33, R15 ;  /* 0x000000210e0e7223 */ /* 0x000fe2000001000f */
[C---:B------:R-:W-:Y:S01]  /*34c0*/  FMUL.FTZ R7, R25.reuse, R110 ;  /* 0x0000006e19077220 */ /* 0x040fe20000410000 */
[-C--:B------:R-:W-:Y:S01]  /*34d0*/  FMUL.FTZ R4, R4, R113.reuse ;  /* 0x0000007104047220 */ /* 0x080fe20000410000 */
[-C--:B------:R-:W-:Y:S01]  /*34e0*/  FMUL.FTZ R25, R25, R112.reuse ;  /* 0x0000007019197220 */ /* 0x080fe20000410000 */
[C---:B------:R-:W-:Y:S01]  /*34f0*/  FFMA.FTZ R6, R5.reuse, R113, -R6 ;  /* 0x0000007105067223 */ /* 0x040fe20000010806 */
[C---:B------:R-:W-:Y:S01]  /*3500*/  FFMA.FTZ R7, R24.reuse, R112, -R7 ;  /* 0x0000007018077223 */ /* 0x040fe20000010807 */
[----:B------:R-:W-:Y:S01]  /*3510*/  FFMA.FTZ R5, R5, R111, R4 ;  /* 0x0000006f05057223 */ /* 0x000fe20000010004 */
[----:B------:R-:W-:Y:S01]  /*3520*/  FFMA.FTZ R24, R24, R110, R25 ;  /* 0x0000006e18187223 */ /* 0x000fe20000010019 */
[----:B------:R-:W-:-:S02]  /*3530*/  F2FP.BF16.F32.PACK_AB R14, R14, R37 ;  /* 0x000000250e0e723e */ /* 0x000fc400000010ff */
[----:B------:R-:W-:Y:S02]  /*3540*/  F2FP.BF16.F32.PACK_AB R32, R32, R35 ;  /* 0x000000232020723e */ /* 0x000fe400000010ff */
[----:B------:R-:W-:Y:S01]  /*3550*/  F2FP.BF16.F32.PACK_AB R4, R5, R6 ;  /* 0x000000060504723e */ /* 0x000fe200000010ff */
[----:B------:R-:W-:Y:S01]  /*3560*/  IMAD.MOV.U32 R6, RZ, RZ, R14 ;  /* 0x000000ffff067224 */ /* 0x000fe200078e000e */
[----:B------:R-:W-:Y:S02]  /*3570*/  F2FP.BF16.F32.PACK_AB R7, R24, R7 ;  /* 0x000000071807723e */ /* 0x000fe400000010ff */
[----:B------:R-:W-:-:S07]  /*3580*/  MOV R5, R32 ;  /* 0x0000002000057202 */ /* 0x000fce0000000f00 */
.L_x_460:
[----:B------:R-:W-:Y:S05]  /*3590*/  BSYNC B2 ;  /* 0x0000000000027941 */ /* 0x000fea0003800000 */
.L_x_459:
[----:B--2---:R3:W-:Y:S02]  /*35a0*/  STG.E.128 desc[UR40][R12.64], R4 ;  /* 0x000000040c007986 */ /* 0x0047e4000c101d28 */
.L_x_458:
[----:B------:R-:W-:Y:S05]  /*35b0*/  BSYNC B1 ;  /* 0x0000000000017941 */ /* 0x000fea0003800000 */
.L_x_457:
[----:B------:R-:W-:Y:S05]  /*35c0*/  @P2 BRA `(.L_x_456) ;  /* 0x0000001800942947 */ /* 0x000fea0003800000 */
[----:B-123--:R1:W2:Y:S01]  /*35d0*/  LDS.128 R4, [R106+0x2000] ;  /* 0x002000006a047984 */ /* 0x00e2a20000000c00 */
[----:B------:R-:W-:Y:S01]  /*35e0*/  VIADD R14, R28, 0x10 ;  /* 0x000000101c0e7836 */ /* 0x000fe20000000000 */
[----:B------:R-:W-:Y:S04]  /*35f0*/  BSSY B1, `(.L_x_461) ;  /* 0x0000031000017945 */ /* 0x000fe80003800000 */
[----:B------:R-:W-:-:S13]  /*3600*/  ISETP.GE.AND P4, PT, R14, R105, PT ;  /* 0x000000690e00720c */ /* 0x000fda0003f86270 */
[----:B-1----:R-:W-:Y:S05]  /*3610*/  @P4 BRA `(.L_x_462) ;  /* 0x0000000000b84947 */ /* 0x002fea0003800000 */
[----:B------:R-:W-:Y:S02]  /*3620*/  SHF.R.U32.HI R14, RZ, 0x10, R9 ;  /* 0x00000010ff0e7819 */ /* 0x000fe40000011609 */
[----:B------:R-:W-:Y:S02]  /*3630*/  SHF.R.U32.HI R24, RZ, 0x10, R11 ;  /* 0x00000010ff187819 */ /* 0x000fe4000001160b */
[----:B------:R-:W-:Y:S01]  /*3640*/  SHF.R.U64 R15, R8, 0x10, R9 ;  /* 0x00000010080f7819 */ /* 0x000fe20000001209 */
[----:B--2---:R-:W-:Y:S01]  /*3650*/  IMAD.U32 R8, R6, 0x10000, RZ ;  /* 0x0001000006087824 */ /* 0x004fe200078e00ff */
[----:B------:R-:W-:Y:S01]  /*3660*/  SHF.R.U64 R25, R10, 0x10, R11 ;  /* 0x000000100a197819 */ /* 0x000fe2000000120b */
[----:B------:R-:W-:Y:S01]  /*3670*/  IMAD.U32 R10, R7, 0x10000, RZ ;  /* 0x00010000070a7824 */ /* 0x000fe200078e00ff */
[----:B------:R-:W-:Y:S02]  /*3680*/  PRMT R109, R109, 0x5410, R14 ;  /* 0x000054106d6d7816 */ /* 0x000fe4000000000e */
[----:B------:R-:W-:-:S02]  /*3690*/  PRMT R103, R103, 0x5410, R24 ;  /* 0x0000541067677816 */ /* 0x000fc40000000018 */
[----:B------:R-:W-:Y:S02]  /*36a0*/  PRMT R108, R108, 0x5410, R15 ;  /* 0x000054106c6c7816 */ /* 0x000fe4000000000f */
[----:B------:R-:W-:Y:S01]  /*36b0*/  LOP3.LUT R9, R6, 0xffff0000, RZ, 0xc0, !PT ;  /* 0xffff000006097812 */ /* 0x000fe200078ec0ff */
[----:B------:R-:W-:Y:S01]  /*36c0*/  IMAD.U32 R15, R103, 0x10000, RZ ;  /* 0x00010000670f7824 */ /* 0x000fe200078e00ff */
[----:B------:R-:W-:Y:S01]  /*36d0*/  LOP3.LUT R11, R7, 0xffff0000, RZ, 0xc0, !PT ;  /* 0xffff0000070b7812 */ /* 0x000fe200078ec0ff */
[----:B------:R-:W-:Y:S01]  /*36e0*/  IMAD.U32 R6, R5, 0x10000, RZ ;  /* 0x0001000005067824 */ /* 0x000fe200078e00ff */
[----:B------:R-:W-:Y:S01]  /*36f0*/  PRMT R102, R102, 0x5410, R25 ;  /* 0x0000541066667816 */ /* 0x000fe20000000019 */
[----:B------:R-:W-:Y:S01]  /*3700*/  IMAD.U32 R25, R109, 0x10000, RZ ;  /* 0x000100006d197824 */ /* 0x000fe200078e00ff */
[----:B------:R-:W-:Y:S01]  /*3710*/  LOP3.LUT R7, R5, 0xffff0000, RZ, 0xc0, !PT ;  /* 0xffff000005077812 */ /* 0x000fe200078ec0ff */
[----:B------:R-:W-:Y:S01]  /*3720*/  IMAD.U32 R5, R4, 0x10000, RZ ;  /* 0x0001000004057824 */ /* 0x000fe200078e00ff */
[----:B------:R-:W-:Y:S01]  /*3730*/  LOP3.LUT R24, R108, 0xffff0000, RZ, 0xc0, !PT ;  /* 0xffff00006c187812 */ /* 0x000fe200078ec0ff */
[C---:B------:R-:W-:Y:S01]  /*3740*/  FMUL.FTZ R33, R9.reuse, R25 ;  /* 0x0000001909217220 */ /* 0x040fe20000410000 */
[----:B------:R-:W-:Y:S01]  /*3750*/  LOP3.LUT R14, R102, 0xffff0000, RZ, 0xc0, !PT ;  /* 0xffff0000660e7812 */ /* 0x000fe200078ec0ff */
[-C--:B------:R-:W-:Y:S01]  /*3760*/  FMUL.FTZ R9, R9, R15.reuse ;  /* 0x0000000f09097220 */ /* 0x080fe20000410000 */
[----:B------:R-:W-:Y:S01]  /*3770*/  LOP3.LUT R109, R109, 0xffff0000, RZ, 0xc0, !PT ;  /* 0xffff00006d6d7812 */ /* 0x000fe200078ec0ff */
[----:B------:R-:W-:Y:S01]  /*3780*/  FMUL.FTZ R27, R7, R24 ;  /* 0x00000018071b7220 */ /* 0x000fe20000410000 */
[----:B------:R-:W-:Y:S01]  /*3790*/  LOP3.LUT R103, R103, 0xffff0000, RZ, 0xc0, !PT ;  /* 0xffff000067677812 */ /* 0x000fe200078ec0ff */
[----:B------:R-:W-:Y:S01]  /*37a0*/  FFMA.FTZ R33, R8, R15, -R33 ;  /* 0x0000000f08217223 */ /* 0x000fe20000010821 */
[-C--:B------:R-:W-:Y:S01]  /*37b0*/  FMUL.FTZ R7, R7, R14.reuse ;  /* 0x0000000e07077220 */ /* 0x080fe20000410000 */
[----:B------:R-:W-:Y:S01]  /*37c0*/  LOP3.LUT R4, R4, 0xffff0000, RZ, 0xc0, !PT ;  /* 0xffff000004047812 */ /* 0x000fe200078ec0ff */
[----:B------:R-:W-:Y:S01]  /*37d0*/  FFMA.FTZ R27, R6, R14, -R27 ;  /* 0x0000000e061b7223 */ /* 0x000fe2000001081b */
[----:B------:R-:W-:Y:S01]  /*37e0*/  FFMA.FTZ R8, R8, R25, R9 ;  /* 0x0000001908087223 */ /* 0x000fe20000010009 */
[----:B------:R-:W-:-:S02]  /*37f0*/  IMAD.U32 R108, R108, 0x10000, RZ ;  /* 0x000100006c6c7824 */ /* 0x000fc400078e00ff */
[C---:B------:R-:W-:Y:S01]  /*3800*/  FMUL.FTZ R9, R11.reuse, R109 ;  /* 0x0000006d0b097220 */ /* 0x040fe20000410000 */
[----:B------:R-:W-:Y:S02]  /*3810*/  IMAD.U32 R102, R102, 0x10000, RZ ;  /* 0x0001000066667824 */ /* 0x000fe400078e00ff */
[-C--:B------:R-:W-:Y:S01]  /*3820*/  FMUL.FTZ R14, R11, R103.reuse ;  /* 0x000000670b0e7220 */ /* 0x080fe20000410000 */
[----:B------:R-:W-:Y:S01]  /*3830*/  FFMA.FTZ R24, R6, R24, R7 ;  /* 0x0000001806187223 */ /* 0x000fe20000010007 */
[C---:B------:R-:W-:Y:S01]  /*3840*/  FMUL.FTZ R6, R4.reuse, R108 ;  /* 0x0000006c04067220 */ /* 0x040fe20000410000 */
[-C--:B------:R-:W-:Y:S01]  /*3850*/  FMUL.FTZ R7, R4, R102.reuse ;  /* 0x0000006604077220 */ /* 0x080fe20000410000 */
[C---:B------:R-:W-:Y:S01]  /*3860*/  FFMA.FTZ R9, R10.reuse, R103, -R9 ;  /* 0x000000670a097223 */ /* 0x040fe20000010809 */
[----:B------:R-:W-:Y:S01]  /*3870*/  FFMA.FTZ R14, R10, R109, R14 ;  /* 0x0000006d0a0e7223 */ /* 0x000fe2000001000e */
[C---:B------:R-:W-:Y:S01]  /*3880*/  FFMA.FTZ R6, R5.reuse, R102, -R6 ;  /* 0x0000006605067223 */ /* 0x040fe20000010806 */
[----:B------:R-:W-:Y:S01]  /*3890*/  FFMA.FTZ R7, R5, R108, R7 ;  /* 0x0000006c05077223 */ /* 0x000fe20000010007 */
[----:B------:R-:W-:-:S02]  /*38a0*/  F2FP.BF16.F32.PACK_AB R8, R8, R33 ;  /* 0x000000210808723e */ /* 0x000fc400000010ff */
[----:B------:R-:W-:Y:S02]  /*38b0*/  F2FP.BF16.F32.PACK_AB R9, R14, R9 ;  /* 0x000000090e09723e */ /* 0x000fe400000010ff */
[----:B------:R-:W-:Y:S01]  /*38c0*/  F2FP.BF16.F32.PACK_AB R4, R7, R6 ;  /* 0x000000060704723e */ /* 0x000fe200000010ff */
[----:B------:R-:W-:Y:S01]  /*38d0*/  IMAD.MOV.U32 R6, RZ, RZ, R8 ;  /* 0x000000ffff067224 */ /* 0x000fe200078e0008 */
[----:B------:R-:W-:Y:S01]  /*38e0*/  F2FP.BF16.F32.PACK_AB R5, R24, R27 ;  /* 0x0000001b1805723e */ /* 0x000fe200000010ff */
[----:B------:R-:W-:-:S07]  /*38f0*/  IMAD.MOV.U32 R7, RZ, RZ, R9 ;  /* 0x000000ffff077224 */ /* 0x000fce00078e0009 */
.L_x_462:
[----:B------:R-:W-:Y:S05]  /*3900*/  BSYNC B1 ;  /* 0x0000000000017941 */ /* 0x000fea0003800000 */
.L_x_461:
[----:B--2---:R1:W-:Y:S01]  /*3910*/  STG.E.128 desc[UR40][R12.64+0x40], R4 ;  /* 0x000040040c007986 */ /* 0x0043e2000c101d28 */
[----:B------:R-:W-:Y:S05]  /*3920*/  BRA `(.L_x_456) ;  /* 0x0000001400bc7947 */ /* 0x000fea0003800000 */
.L_x_440:
[----:B------:R-:W-:Y:S02]  /*3930*/  ISETP.GE.AND P3, PT, R211, R104, PT ;  /* 0x00000068d300720c */ /* 0x000fe40003f66270 */
[----:B------:R-:W-:Y:S02]  /*3940*/  CS2R R14, SRZ ;  /* 0x00000000000e7805 */ /* 0x000fe4000001ff00 */
[----:B------:R-:W-:Y:S02]  /*3950*/  CS2R R12, SRZ ;  /* 0x00000000000c7805 */ /* 0x000fe4000001ff00 */
[----:B------:R-:W-:-:S13]  /*3960*/  ISETP.GE.OR P3, PT, R16, R105, P3 ;  /* 0x000000691000720c */ /* 0x000fda0001f66670 */
[----:B------:R-:W-:Y:S01]  /*3970*/  @!P3 IADD3 R5, P4, P5, R50, R6, R83 ;  /* 0x000000063205b210 */ /* 0x000fe20007d9e053 */
[----:B------:R-:W0:Y:S03]  /*3980*/  @!P3 LDC.64 R34, c[0x0][0x3c8] ;  /* 0x0000f200ff22bb82 */ /* 0x000e260000000a00 */
[----:B------:R-:W-:Y:S02]  /*3990*/  @!P3 IADD3.X R36, R71, R101, R84, P4, P5 ;  /* 0x000000654724b210 */ /* 0x000fe400027ea454 */
[----:B------:R-:W-:-:S03]  /*39a0*/  @!P3 IADD3 R10, P4, P5, R44, R4, R89 ;  /* 0x000000042c0ab210 */ /* 0x000fc60007d9e059 */
[----:B------:R-:W1:Y:S01]  /*39b0*/  @!P3 LDC.64 R106, c[0x0][0x3e0] ;  /* 0x0000f800ff6abb82 */ /* 0x000e620000000a00 */
[----:B------:R-:W-:Y:S02]  /*39c0*/  @!P3 IADD3.X R11, R72, R111, R91, P4, P5 ;  /* 0x0000006f480bb210 */ /* 0x000fe400027ea45b */
[----:B------:R-:W-:-:S04]  /*39d0*/  ISETP.GE.AND P4, PT, R19, R104, PT ;  /* 0x000000681300720c */ /* 0x000fc80003f86270 */
[----:B------:R-:W-:-:S13]  /*39e0*/  ISETP.GE.OR P4, PT, R16, R105, P4 ;  /* 0x000000691000720c */ /* 0x000fda0002786670 */
[----:B------:R-:W2:Y:S01]  /*39f0*/  @!P4 LDC.64 R8, c[0x0][0x3c8] ;  /* 0x0000f200ff08cb82 */ /* 0x000ea20000000a00 */
[----:B------:R-:W-:-:S05]  /*3a00*/  @!P4 IADD3 R6, P5, R50, R6, RZ ;  /* 0x000000063206c210 */ /* 0x000fca0007fbe0ff */
[----:B------:R-:W-:Y:S02]  /*3a10*/  @!P4 IMAD.X R7, R101, 0x1, R71, P5 ;  /* 0x000000016507c824 */ /* 0x000fe400028e0647 */
[----:B------:R-:W3:Y:S01]  /*3a20*/  @!P4 LDC.64 R32, c[0x0][0x3e0] ;  /* 0x0000f800ff20cb82 */ /* 0x000ee20000000a00 */
[----:B------:R-:W-:Y:S02]  /*3a30*/  CS2R R26, SRZ ;  /* 0x00000000001a7805 */ /* 0x000fe4000001ff00 */
[----:B------:R-:W-:Y:S02]  /*3a40*/  CS2R R24, SRZ ;  /* 0x0000000000187805 */ /* 0x000fe4000001ff00 */
[----:B--2---:R-:W-:-:S04]  /*3a50*/  @!P4 LEA R8, P5, R6, R8, 0x1 ;  /* 0x000000080608c211 */ /* 0x004fc800078a08ff */
[----:B------:R-:W-:Y:S02]  /*3a60*/  @!P4 LEA.HI.X R9, R6, R9, R7, 0x1, P5 ;  /* 0x000000090609c211 */ /* 0x000fe400028f0c07 */
[----:B------:R-:W-:-:S03]  /*3a70*/  @!P4 IADD3 R4, P5, R44, R4, RZ ;  /* 0x000000042c04c210 */ /* 0x000fc60007fbe0ff */
[----:B------:R2:W4:Y:S02]  /*3a80*/  @!P4 LDG.E.128 R12, desc[UR40][R8.64] ;  /* 0x00000028080cc981 */ /* 0x000524000c1e1d00 */
[----:B------:R-:W-:Y:S01]  /*3a90*/  @!P4 IMAD.X R6, R111, 0x1, R72, P5 ;  /* 0x000000016f06c824 */ /* 0x000fe200028e0648 */
[----:B---3--:R-:W-:-:S04]  /*3aa0*/  @!P4 LEA R32, P5, R4, R32, 0x1 ;  /* 0x000000200420c211 */ /* 0x008fc800078a08ff */
[----:B------:R-:W-:-:S05]  /*3ab0*/  @!P4 LEA.HI.X R33, R4, R33, R6, 0x1, P5 ;  /* 0x000000210421c211 */ /* 0x000fca00028f0c06 */
[----:B------:R4:W3:Y:S01]  /*3ac0*/  @!P4 LDG.E.128 R24, desc[UR40][R32.64] ;  /* 0x000000282018c981 */ /* 0x0008e2000c1e1d00 */
[C---:B0-----:R-:W-:Y:S02]  /*3ad0*/  @!P3 LEA R34, P4, R5.reuse, R34, 0x1 ;  /* 0x000000220522b211 */ /* 0x041fe400078808ff */
[----:B------:R-:W-:Y:S02]  /*3ae0*/  CS2R R6, SRZ ;  /* 0x0000000000067805 */ /* 0x000fe4000001ff00 */
[----:B------:R-:W-:Y:S02]  /*3af0*/  @!P3 LEA.HI.X R35, R5, R35, R36, 0x1, P4 ;  /* 0x000000230523b211 */ /* 0x000fe400020f0c24 */
[----:B------:R-:W-:Y:S02]  /*3b00*/  CS2R R4, SRZ ;  /* 0x0000000000047805 */ /* 0x000fe4000001ff00 */
[----:B-1----:R-:W-:Y:S02]  /*3b10*/  @!P3 LEA R36, P4, R10, R106, 0x1 ;  /* 0x0000006a0a24b211 */ /* 0x002fe400078808ff */
[----:B--2---:R-:W-:-:S02]  /*3b20*/  CS2R R8, SRZ ;  /* 0x0000000000087805 */ /* 0x004fc4000001ff00 */
[----:B------:R-:W-:Y:S01]  /*3b30*/  @!P3 LEA.HI.X R37, R10, R107, R11, 0x1, P4 ;  /* 0x0000006b0a25b211 */ /* 0x000fe200020f0c0b */
[----:B------:R0:W2:Y:S01]  /*3b40*/  @!P3 LDG.E.128 R4, desc[UR40][R34.64] ;  /* 0x000000282204b981 */ /* 0x0000a2000c1e1d00 */
[----:B------:R-:W-:-:S06]  /*3b50*/  CS2R R10, SRZ ;  /* 0x00000000000a7805 */ /* 0x000fcc000001ff00 */
[----:B------:R-:W5:Y:S01]  /*3b60*/  @!P3 LDG.E.128 R8, desc[UR40][R36.64] ;  /* 0x000000282408b981 */ /* 0x000f62000c1e1d00 */
[----:B------:R-:W-:-:S06]  /*3b70*/  UISETP.NE.AND UP0, UPT, UR44, 0x3, UPT ;  /* 0x000000032c00788c */ /* 0x000fcc000bf05270 */
[----:B------:R-:W-:Y:S02]  /*3b80*/  PLOP3.LUT P3, PT, PT, PT, UP0, 0x80, 0x0 ;  /* 0x000000000000781c */ /* 0x000fe40003f6f008 */
[----:B------:R-:W-:Y:S01]  /*3b90*/  ISETP.GE.AND P4, PT, R16, R105, PT ;  /* 0x000000691000720c */ /* 0x000fe20003f86270 */
[----:B----4-:R-:W-:Y:S02]  /*3ba0*/  IMAD.MOV.U32 R32, RZ, RZ, R14 ;  /* 0x000000ffff207224 */ /* 0x010fe400078e000e */
[----:B------:R-:W-:-:S03]  /*3bb0*/  IMAD.MOV.U32 R33, RZ, RZ, R15 ;  /* 0x000000ffff217224 */ /* 0x000fc600078e000f */
[----:B------:R-:W-:Y:S02]  /*3bc0*/  PRMT R128, R32, 0x7610, R128 ;  /* 0x0000761020807816 */ /* 0x000fe40000000080 */
[----:B------:R-:W-:Y:S01]  /*3bd0*/  PRMT R135, R33, 0x7610, R135 ;  /* 0x0000761021877816 */ /* 0x000fe20000000087 */
[----:B------:R-:W-:Y:S02]  /*3be0*/  IMAD.MOV.U32 R90, RZ, RZ, R13 ;  /* 0x000000ffff5a7224 */ /* 0x000fe400078e000d */
[----:B---3--:R-:W-:Y:S02]  /*3bf0*/  IMAD.MOV.U32 R32, RZ, RZ, R26 ;  /* 0x000000ffff207224 */ /* 0x008fe400078e001a */
[----:B0-----:R-:W-:Y:S02]  /*3c00*/  IMAD.MOV.U32 R34, RZ, RZ, R24 ;  /* 0x000000ffff227224 */ /* 0x001fe400078e0018 */
[----:B------:R-:W-:Y:S02]  /*3c10*/  IMAD.MOV.U32 R35, RZ, RZ, R25 ;  /* 0x000000ffff237224 */ /* 0x000fe400078e0019 */
[----:B------:R-:W-:Y:S01]  /*3c20*/  IMAD.MOV.U32 R33, RZ, RZ, R27 ;  /* 0x000000ffff217224 */ /* 0x000fe200078e001b */
[----:B------:R-:W-:-:S02]  /*3c30*/  PRMT R136, R32, 0x7610, R136 ;  /* 0x0000761020887816 */ /* 0x000fc40000000088 */
[----:B------:R-:W-:Y:S02]  /*3c40*/  PRMT R115, R115, 0x5410, R34 ;  /* 0x0000541073737816 */ /* 0x000fe40000000022 */
[----:B------:R-:W-:Y:S01]  /*3c50*/  PRMT R137, R35, 0x7610, R137 ;  /* 0x0000761023897816 */ /* 0x000fe20000000089 */
[----:B--2---:R-:W-:Y:S01]  /*3c60*/  IMAD.MOV.U32 R32, RZ, RZ, R6 ;  /* 0x000000ffff207224 */ /* 0x004fe200078e0006 */
[----:B------:R-:W-:Y:S01]  /*3c70*/  PRMT R114, R114, 0x5410, R33 ;  /* 0x0000541072727816 */ /* 0x000fe20000000021 */
[----:B------:R-:W-:Y:S01]  /*3c80*/  IMAD.MOV.U32 R34, RZ, RZ, R4 ;  /* 0x000000ffff227224 */ /* 0x000fe200078e0004 */
[----:B------:R-:W-:Y:S01]  /*3c90*/  PRMT R112, R112, 0x5410, R90 ;  /* 0x0000541070707816 */ /* 0x000fe2000000005a */
[----:B------:R-:W-:Y:S02]  /*3ca0*/  IMAD.MOV.U32 R35, RZ, RZ, R5 ;  /* 0x000000ffff237224 */ /* 0x000fe400078e0005 */
[----:B------:R-:W-:Y:S01]  /*3cb0*/  IMAD.MOV.U32 R33, RZ, RZ, R7 ;  /* 0x000000ffff217224 */ /* 0x000fe200078e0007 */
[----:B------:R-:W-:Y:S01]  /*3cc0*/  PRMT R112, R32, 0x7610, R112 ;  /* 0x0000761020707816 */ /* 0x000fe20000000070 */
[----:B------:R-:W-:Y:S01]  /*3cd0*/  IMAD.MOV.U32 R39, RZ, RZ, R12 ;  /* 0x000000ffff277224 */ /* 0x000fe200078e000c */
[----:B------:R-:W-:Y:S01]  /*3ce0*/  PRMT R115, R34, 0x7610, R115 ;  /* 0x0000761022737816 */ /* 0x000fe20000000073 */
[----:B-----5:R-:W-:Y:S01]  /*3cf0*/  IMAD.MOV.U32 R32, RZ, RZ, R10 ;  /* 0x000000ffff207224 */ /* 0x020fe200078e000a */
[----:B------:R-:W-:Y:S01]  /*3d00*/  PRMT R116, R35, 0x7610, R116 ;  /* 0x0000761023747816 */ /* 0x000fe20000000074 */
[----:B------:R-:W-:Y:S01]  /*3d10*/  IMAD.MOV.U32 R34, RZ, RZ, R8 ;  /* 0x000000ffff227224 */ /* 0x000fe200078e0008 */
[----:B------:R-:W-:Y:S01]  /*3d20*/  PRMT R114, R33, 0x7610, R114 ;  /* 0x0000761021727816 */ /* 0x000fe20000000072 */
[----:B------:R-:W-:Y:S01]  /*3d30*/  IMAD.MOV.U32 R35, RZ, RZ, R9 ;  /* 0x000000ffff237224 */ /* 0x000fe200078e0009 */
[----:B------:R-:W-:-:S02]  /*3d40*/  MOV R33, R11 ;  /* 0x0000000b00217202 */ /* 0x000fc40000000f00 */
[----:B------:R-:W-:Y:S02]  /*3d50*/  PRMT R132, R39, 0x7610, R132 ;  /* 0x0000761027847816 */ /* 0x000fe40000000084 */
[----:B------:R-:W-:Y:S02]  /*3d60*/  PRMT R117, R32, 0x7610, R117 ;  /* 0x0000761020757816 */ /* 0x000fe40000000075 */
[----:B------:R-:W-:Y:S02]  /*3d70*/  PRMT R118, R33, 0x7610, R118 ;  /* 0x0000761021767816 */ /* 0x000fe40000000076 */
[----:B------:R-:W-:Y:S02]  /*3d80*/  PRMT R119, R34, 0x7610, R119 ;  /* 0x0000761022777816 */ /* 0x000fe40000000077 */
[----:B------:R-:W-:Y:S01]  /*3d90*/  PRMT R120, R35, 0x7610, R120 ;  /* 0x0000761023787816 */ /* 0x000fe20000000078 */
[----:B------:R-:W-:Y:S06]  /*3da0*/  @!P3 BRA `(.L_x_463) ;  /* 0x000000000004b947 */ /* 0x000fec0003800000 */
[----:B------:R-:W-:Y:S01]  /*3db0*/  BPT.TRAP 0x1 ;  /* 0x000000040000795c */ /* 0x000fe20000300000 */
.L_x_463:
[----:B------:R-:W-:Y:S01]  /*3dc0*/  IMAD R90, R2, 0x8, R18 ;  /* 0x00000008025a7824 */ /* 0x000fe200078e0212 */
[----:B------:R-:W-:Y:S01]  /*3dd0*/  SHF.L.U32 R101, R23, 0x1f, RZ ;  /* 0x0000001f17657819 */ /* 0x000fe200000006ff */
[----:B------:R-:W0:Y:S01]  /*3de0*/  LDC R105, c[0x0][0x2e4] ;  /* 0x0000b900ff697b82 */ /* 0x000e220000000800 */
[----:B------:R-:W-:Y:S01]  /*3df0*/  BSSY B1, `(.L_x_464) ;  /* 0x0000006000017945 */ /* 0x000fe20003800000 */
[----:B------:R-:W-:Y:S01]  /*3e00*/  IMAD.MOV.U32 R109, RZ, RZ, R38 ;  /* 0x000000ffff6d7224 */ /* 0x000fe200078e0026 */
[----:B------:R-:W1:Y:S05]  /*3e10*/  SYNCS.PHASECHK.TRANS64.TRYWAIT P5, [R90+URZ+0x22890], R101 ;  /* 0x022890655a0075a7 */ /* 0x000e6a00080a017f */
[----:B------:R-:W2:Y:S01]  /*3e20*/  LDC.64 R106, c[0x0][0x2f0] ;  /* 0x0000bc00ff6a7b82 */ /* 0x000ea20000000a00 */
[----:B0-----:R-:W-:Y:S01]  /*3e30*/  IMAD.IADD R113, R105, 0x1, -R78 ;  /* 0x0000000169717824 */ /* 0x001fe200078e0a4e */
[----:B-1----:R-:W-:Y:S06]  /*3e40*/  @!P5 BRA `(.L_x_465) ;  /* 0x00000114000cd947 */ /* 0x002fec0003800000 */
.L_x_664:
[----:B------:R-:W-:Y:S05]  /*3e50*/  BSYNC B1 ;  /* 0x0000000000017941 */ /* 0x000fea0003800000 */
.L_x_464:
[----:B------:R-:W-:Y:S01]  /*3e60*/  ISETP.GE.OR P5, PT, R19, R104, P1 ;  /* 0x000000681300720c */ /* 0x000fe20000fa6670 */
[----:B------:R-:W-:-:S12]  /*3e70*/  BSSY B1, `(.L_x_466) ;  /* 0x0000080000017945 */ /* 0x000fd80003800000 */
[----:B------:R-:W-:Y:S05]  /*3e80*/  @P5 BRA `(.L_x_467) ;  /* 0x0000000400f85947 */ /* 0x000fea0003800000 */
[-C--:B--2---:R-:W-:Y:S01]  /*3e90*/  IMAD R32, R216, R106.reuse, RZ ;  /* 0x0000006ad8207224 */ /* 0x084fe200078e02ff */
[----:B------:R-:W-:Y:S01]  /*3ea0*/  BSSY B2, `(.L_x_468) ;  /* 0x0000070000027945 */ /* 0x000fe20003800000 */
[----:B------:R-:W-:-:S04]  /*3eb0*/  IMAD.WIDE.U32 R110, R19, R106, R108 ;  /* 0x0000006a136e7225 */ /* 0x000fc800078e006c */
[----:B------:R-:W-:Y:S01]  /*3ec0*/  IMAD R33, R19, R107, R32 ;  /* 0x0000006b13217224 */ /* 0x000fe200078e0220 */
[----:B------:R-:W-:Y:S02]  /*3ed0*/  SEL R32, R78, R113, !P0 ;  /* 0x000000714e207207 */ /* 0x000fe40004000000 */
[----:B------:R-:W-:Y:S01]  /*3ee0*/  IADD3 R121, P5, P6, R20, R110, R69 ;  /* 0x0000006e14797210 */ /* 0x000fe20007ebe045 */
[----:B------:R-:W-:Y:S01]  /*3ef0*/  IMAD.IADD R124, R33, 0x1, R111 ;  /* 0x00000001217c7824 */ /* 0x000fe200078e026f */
[----:B------:R-:W-:-:S04]  /*3f00*/  SHF.R.S32.HI R33, RZ, 0x1f, R32 ;  /* 0x0000001fff217819 */ /* 0x000fc80000011420 */
[----:B------:R-:W-:Y:S02]  /*3f10*/  LEA.HI R33, R33, R32, RZ, 0x4 ;  /* 0x0000002021217211 */ /* 0x000fe400078f20ff */
[----:B------:R-:W-:Y:S02]  /*3f20*/  IADD3.X R122, R97, R124, R64, P5, P6 ;  /* 0x0000007c617a7210 */ /* 0x000fe40002fec440 */
[----:B------:R-:W-:-:S05]  /*3f30*/  LEA.HI.SX32 R33, R33, R70, 0x1c ;  /* 0x0000004621217211 */ /* 0x000fca00078fe2ff */
[----:B------:R-:W-:-:S05]  /*3f40*/  IMAD.SHL.U32 R123, R33, 0x8, RZ ;  /* 0x00000008217b7824 */ /* 0x000fca00078e00ff */
[----:B------:R-:W-:-:S04]  /*3f50*/  LOP3.LUT R33, R87, 0x38, R123, 0xf8, !PT ;  /* 0x0000003857217812 */ /* 0x000fc800078ef87b */
[----:B------:R-:W-:Y:S01]  /*3f60*/  LOP3.LUT R32, R33, R82, RZ, 0x3c, !PT ;  /* 0x0000005221207212 */ /* 0x000fe200078e3cff */
[----:B------:R-:W-:-:S04]  /*3f70*/  IMAD R33, R2, 0x1800, R67 ;  /* 0x0000180002217824 */ /* 0x000fc800078e0243 */
[----:B------:R-:W-:Y:S02]  /*3f80*/  IMAD R35, R205, 0x200, R32 ;  /* 0x00000200cd237824 */ /* 0x000fe400078e0220 */
[----:B------:R-:W-:Y:S02]  /*3f90*/  IMAD R33, R33, 0x2, R18 ;  /* 0x0000000221217824 */ /* 0x000fe400078e0212 */
[----:B------:R-:W-:-:S04]  /*3fa0*/  IMAD R35, R2, 0x1800, R35 ;  /* 0x0000180002237824 */ /* 0x000fc800078e0223 */
[----:B------:R-:W-:Y:S02]  /*3fb0*/  IMAD R36, R35, 0x2, R18 ;  /* 0x0000000223247824 */ /* 0x000fe400078e0212 */
[----:B------:R-:W1:Y:S04]  /*3fc0*/  LDS.128 R32, [R33+0x1c400] ;  /* 0x01c4000021207984 */ /* 0x000e680000000c00 */
[----:B------:R-:W2:Y:S01]  /*3fd0*/  LDS.128 R36, [R36+0x1c400] ;  /* 0x01c4000024247984 */ /* 0x000ea20000000c00 */
[----:B------:R-:W-:Y:S05]  /*3fe0*/  @P4 BRA `(.L_x_469) ;  /* 0x00000004006c4947 */ /* 0x000fea0003800000 */
[----:B------:R-:W-:Y:S02]  /*3ff0*/  SHF.R.U32.HI R126, RZ, 0x10, R13 ;  /* 0x00000010ff7e7819 */ /* 0x000fe4000001160d */
[----:B------:R-:W-:Y:S02]  /*4000*/  SHF.R.U32.HI R131, RZ, 0x10, R25 ;  /* 0x00000010ff837819 */ /* 0x000fe40000011619 */
[----:B------:R-:W-:Y:S01]  /*4010*/  SHF.R.U64 R125, R12, 0x10, R13 ;  /* 0x000000100c7d7819 */ /* 0x000fe2000000120d */
[----:B-1----:R-:W-:Y:S01]  /*4020*/  IMAD.U32 R13, R33, 0x10000, RZ ;  /* 0x00010000210d7824 */ /* 0x002fe200078e00ff */
[----:B------:R-:W-:Y:S01]  /*4030*/  SHF.R.U64 R127, R14, 0x10, R15 ;  /* 0x000000100e7f7819 */ /* 0x000fe2000000120f */
[----:B------:R-:W-:Y:S01]  /*4040*/  IMAD.U32 R12, R32, 0x10000, RZ ;  /* 0x00010000200c7824 */ /* 0x000fe200078e00ff */
[----:B------:R-:W-:Y:S02]  /*4050*/  PRMT R126, R112, 0x5432, R126 ;  /* 0x00005432707e7816 */ /* 0x000fe4000000007e */
[----:B------:R-:W-:-:S02]  /*4060*/  PRMT R131, R137, 0x5410, R131 ;  /* 0x0000541089837816 */ /* 0x000fc40000000083 */
[--C-:B------:R-:W-:Y:S01]  /*4070*/  SHF.R.U64 R133, R26, 0x10, R27.reuse ;  /* 0x000000101a857819 */ /* 0x100fe2000000121b */
[----:B--2---:R-:W-:Y:S01]  /*4080*/  IMAD.U32 R26, R36, 0x10000, RZ ;  /* 0x00010000241a7824 */ /* 0x004fe200078e00ff */
[----:B------:R-:W-:Y:S01]  /*4090*/  SHF.R.U32.HI R134, RZ, 0x10, R27 ;  /* 0x00000010ff867819 */ /* 0x000fe2000001161b */
[----:B------:R-:W-:Y:S01]  /*40a0*/  IMAD.U32 R27, R37, 0x10000, RZ ;  /* 0x00010000251b7824 */ /* 0x000fe200078e00ff */
[----:B------:R-:W-:Y:S01]  /*40b0*/  PRMT R125, R132, 0x5410, R125 ;  /* 0x00005410847d7816 */ /* 0x000fe2000000007d */
[----:B------:R-:W-:Y:S01]  /*40c0*/  IMAD.U32 R132, R131, 0x10000, RZ ;  /* 0x0001000083847824 */ /* 0x000fe200078e00ff */
[----:B------:R-:W-:Y:S01]  /*40d0*/  PRMT R127, R128, 0x5410, R127 ;  /* 0x00005410807f7816 */ /* 0x000fe2000000007f */
[----:B------:R-:W-:Y:S01]  /*40e0*/  IMAD.U32 R128, R126, 0x10000, RZ ;  /* 0x000100007e807824 */ /* 0x000fe200078e00ff */
[----:B------:R-:W-:Y:S01]  /*40f0*/  SHF.R.U32.HI R129, RZ, 0x10, R15 ;  /* 0x00000010ff817819 */ /* 0x000fe2000001160f */
[----:B------:R-:W-:Y:S01]  /*4100*/  IMAD.U32 R15, R34, 0x10000, RZ ;  /* 0x00010000220f7824 */ /* 0x000fe200078e00ff */
[----:B------:R-:W-:Y:S01]  /*4110*/  LOP3.LUT R14, R33, 0xffff0000, RZ, 0xc0, !PT ;  /* 0xffff0000210e7812 */ /* 0x000fe200078ec0ff */
[----:B------:R-:W-:Y:S01]  /*4120*/  FMUL.FTZ R138, R27, R128 ;  /* 0x000000801b8a7220 */ /* 0x000fe20000410000 */
[----:B------:R-:W-:Y:S01]  /*4130*/  LOP3.LUT R33, R37, 0xffff0000, RZ, 0xc0, !PT ;  /* 0xffff000025217812 */ /* 0x000fe200078ec0ff */
[----:B------:R-:W-:Y:S01]  /*4140*/  IMAD.U32 R37, R39, 0x10000, RZ ;  /* 0x0001000027257824 */ /* 0x000fe200078e00ff */
[----:B------:R-:W-:Y:S01]  /*4150*/  PRMT R133, R136, 0x5410, R133 ;  /* 0x0000541088857816 */ /* 0x000fe20000000085 */
[-C--:B------:R-:W-:Y:S01]  /*4160*/  FMUL.FTZ R136, R27, R132.reuse ;  /* 0x000000841b887220 */ /* 0x080fe20000410000 */
[----:B------:R-:W-:Y:S01]  /*4170*/  LOP3.LUT R131, R131, 0xffff0000, RZ, 0xc0, !PT ;  /* 0xffff000083837812 */ /* 0x000fe200078ec0ff */
[----:B------:R-:W-:Y:S01]  /*4180*/  FFMA.FTZ R138, R13, R132, R138 ;  /* 0x000000840d8a7223 */ /* 0x000fe2000001008a */
[----:B------:R-:W-:Y:S01]  /*4190*/  PRMT R129, R135, 0x5410, R129 ;  /* 0x0000541087817816 */ /* 0x000fe20000000081 */
[----:B------:R-:W-:Y:S01]  /*41a0*/  FFMA.FTZ R136, R13, R128, -R136 ;  /* 0x000000800d887223 */ /* 0x000fe20000010888 */
[----:B------:R-:W-:Y:S01]  /*41b0*/  PRMT R134, R114, 0x5432, R134 ;  /* 0x0000543272867816 */ /* 0x000fe20000000086 */
[----:B------:R-:W-:Y:S01]  /*41c0*/  FMUL.FTZ R135, R33, R131 ;  /* 0x0000008321877220 */ /* 0x000fe20000410000 */
[----:B------:R-:W-:Y:S01]  /*41d0*/  LOP3.LUT R126, R126, 0xffff0000, RZ, 0xc0, !PT ;  /* 0xffff00007e7e7812 */ /* 0x000fe200078ec0ff */
[----:B------:R-:W-:Y:S01]  /*41e0*/  IMAD.U32 R13, R129, 0x10000, RZ ;  /* 0x00010000810d7824 */ /* 0x000fe200078e00ff */
[----:B------:R-:W-:Y:S01]  /*41f0*/  SHF.R.U64 R130, R24, 0x10, R25 ;  /* 0x0000001018827819 */ /* 0x000fe20000001219 */
[----:B------:R-:W-:Y:S01]  /*4200*/  IMAD.U32 R27, R134, 0x10000, RZ ;  /* 0x00010000861b7824 */ /* 0x000fe200078e00ff */
[----:B------:R-:W-:Y:S01]  /*4210*/  LOP3.LUT R39, R39, 0xffff0000, RZ, 0xc0, !PT ;  /* 0xffff000027277812 */ /* 0x000fe200078ec0ff */
[-C--:B------:R-:W-:Y:S01]  /*4220*/  FMUL.FTZ R33, R33, R126.reuse ;  /* 0x0000007e21217220 */ /* 0x080fe20000410000 */
[----:B------:R-:W-:Y:S01]  /*4230*/  FFMA.FTZ R135, R14, R126, -R135 ;  /* 0x0000007e0e877223 */ /* 0x000fe20000010887 */
[----:B------:R-:W-:Y:S01]  /*4240*/  IMAD.U32 R24, R35, 0x10000, RZ ;  /* 0x0001000023187824 */ /* 0x000fe200078e00ff */
[----:B------:R-:W-:Y:S01]  /*4250*/  PRMT R130, R115, 0x5432, R130 ;  /* 0x0000543273827816 */ /* 0x000fe20000000082 */
[C---:B------:R-:W-:Y:S01]  /*4260*/  FMUL.FTZ R126, R37.reuse, R13 ;  /* 0x0000000d257e7220 */ /* 0x040fe20000410000 */
[----:B------:R-:W-:Y:S01]  /*4270*/  FMUL.FTZ R137, R37, R27 ;  /* 0x0000001b25897220 */ /* 0x000fe20000410000 */
[----:B------:R-:W-:Y:S01]  /*4280*/  LOP3.LUT R134, R134, 0xffff0000, RZ, 0xc0, !PT ;  /* 0xffff000086867812 */ /* 0x000fe200078ec0ff */
[----:B------:R-:W-:Y:S01]  /*4290*/  FFMA.FTZ R131, R14, R131, R33 ;  /* 0x000000830e837223 */ /* 0x000fe20000010021 */
[C---:B------:R-:W-:Y:S01]  /*42a0*/  FFMA.FTZ R126, R24.reuse, R27, R126 ;  /* 0x0000001b187e7223 */ /* 0x040fe2000001007e */
[----:B------:R-:W-:Y:S01]  /*42b0*/  FFMA.FTZ R137, R24, R13, -R137 ;  /* 0x0000000d18897223 */ /* 0x000fe20000010889 */
[----:B------:R-:W-:Y:S01]  /*42c0*/  LOP3.LUT R14, R129, 0xffff0000, RZ, 0xc0, !PT ;  /* 0xffff0000810e7812 */ /* 0x000fe200078ec0ff */
[----:B------:R-:W-:Y:S01]  /*42d0*/  IMAD.U32 R27, R130, 0x10000, RZ ;  /* 0x00010000821b7824 */ /* 0x000fe200078e00ff */
[----:B------:R-:W-:Y:S01]  /*42e0*/  LOP3.LUT R25, R35, 0xffff0000, RZ, 0xc0, !PT ;  /* 0xffff000023197812 */ /* 0x000fe200078ec0ff */
[----:B------:R-:W-:-:S02]  /*42f0*/  IMAD.U32 R13, R125, 0x10000, RZ ;  /* 0x000100007d0d7824 */ /* 0x000fc400078e00ff */
[C---:B------:R-:W-:Y:S01]  /*4300*/  FMUL.FTZ R24, R39.reuse, R134 ;  /* 0x0000008627187220 */ /* 0x040fe20000410000 */
[----:B------:R-:W-:Y:S01]  /*4310*/  FMUL.FTZ R37, R26, R27 ;  /* 0x0000001b1a257220 */ /* 0x000fe20000410000 */
[----:B------:R-:W-:Y:S01]  /*4320*/  LOP3.LUT R36, R36, 0xffff0000, RZ, 0xc0, !PT ;  /* 0xffff000024247812 */ /* 0x000fe200078ec0ff */
[-C--:B------:R-:W-:Y:S01]  /*4330*/  FMUL.FTZ R132, R39, R14.reuse ;  /* 0x0000000e27847220 */ /* 0x080fe20000410000 */
[----:B------:R-:W-:Y:S01]  /*4340*/  LOP3.LUT R33, R130, 0xffff0000, RZ, 0xc0, !PT ;  /* 0xffff000082217812 */ /* 0x000fe200078ec0ff */
[-C--:B------:R-:W-:Y:S01]  /*4350*/  FMUL.FTZ R26, R26, R13.reuse ;  /* 0x0000000d1a1a7220 */ /* 0x080fe20000410000 */
[----:B------:R-:W-:Y:S01]  /*4360*/  LOP3.LUT R125, R125, 0xffff0000, RZ, 0xc0, !PT ;  /* 0xffff00007d7d7812 */ /* 0x000fe200078ec0ff */
[C---:B------:R-:W-:Y:S01]  /*4370*/  FFMA.FTZ R128, R25.reuse, R14, -R24 ;  /* 0x0000000e19807223 */ /* 0x040fe20000010818 */
[----:B------:R-:W-:Y:S01]  /*4380*/  LOP3.LUT R32, R32, 0xffff0000, RZ, 0xc0, !PT ;  /* 0xffff000020207812 */ /* 0x000fe200078ec0ff */
[----:B------:R-:W-:Y:S02]  /*4390*/  IMAD.U32 R35, R38, 0x10000, RZ ;  /* 0x0001000026237824 */ /* 0x000fe400078e00ff */
[----:B------:R-:W-:Y:S01]  /*43a0*/  FFMA.FTZ R39, R25, R134, R132 ;  /* 0x0000008619277223 */ /* 0x000fe20000010084 */
[C---:B------:R-:W-:Y:S01]  /*43b0*/  FFMA.FTZ R37, R12.reuse, R13, -R37 ;  /* 0x0000000d0c257223 */ /* 0x040fe20000010825 */
[----:B------:R-:W-:Y:S01]  /*43c0*/  FFMA.FTZ R26, R12, R27, R26 ;  /* 0x0000001b0c1a7223 */ /* 0x000fe2000001001a */
[----:B------:R-:W-:Y:S01]  /*43d0*/  IMAD.U32 R14, R133, 0x10000, RZ ;  /* 0x00010000850e7824 */ /* 0x000fe200078e00ff */
[----:B------:R-:W-:Y:S01]  /*43e0*/  LOP3.LUT R38, R38, 0xffff0000, RZ, 0xc0, !PT ;  /* 0xffff000026267812 */ /* 0x000fe200078ec0ff */
[C---:B------:R-:W-:Y:S01]  /*43f0*/  FMUL.FTZ R25, R36.reuse, R33 ;  /* 0x0000002124197220 */ /* 0x040fe20000410000 */
[-C--:B------:R-:W-:Y:S01]  /*4400*/  FMUL.FTZ R13, R36, R125.reuse ;  /* 0x0000007d240d7220 */ /* 0x080fe20000410000 */
[----:B------:R-:W-:Y:S01]  /*4410*/  IMAD.U32 R12, R127, 0x10000, RZ ;  /* 0x000100007f0c7824 */ /* 0x000fe200078e00ff */
[----:B------:R-:W-:Y:S01]  /*4420*/  LOP3.LUT R133, R133, 0xffff0000, RZ, 0xc0, !PT ;  /* 0xffff000085857812 */ /* 0x000fe200078ec0ff */
[C---:B------:R-:W-:Y:S01]  /*4430*/  FFMA.FTZ R24, R32.reuse, R125, -R25 ;  /* 0x0000007d20187223 */ /* 0x040fe20000010819 */
[----:B------:R-:W-:Y:S01]  /*4440*/  LOP3.LUT R127, R127, 0xffff0000, RZ, 0xc0, !PT ;  /* 0xffff00007f7f7812 */ /* 0x000fe200078ec0ff */
[----:B------:R-:W-:Y:S01]  /*4450*/  FFMA.FTZ R13, R32, R33, R13 ;  /* 0x00000021200d7223 */ /* 0x000fe2000001000d */
[----:B------:R-:W-:Y:S01]  /*4460*/  LOP3.LUT R34, R34, 0xffff0000, RZ, 0xc0, !PT ;  /* 0xffff000022227812 */ /* 0x000fe200078ec0ff */
[C---:B------:R-:W-:Y:S01]  /*4470*/  FMUL.FTZ R32, R35.reuse, R14 ;  /* 0x0000000e23207220 */ /* 0x040fe20000410000 */
        /* <DEDUP_REMOVED lines=9> */
[----:B------:R-:W-:Y:S02]  /*4510*/  F2FP.BF16.F32.PACK_AB R24, R24, R37 ;  /* 0x000000251818723e */ /* 0x000fe400000010ff */
[----:B------:R-:W-:Y:S01]  /*4520*/  F2FP.BF16.F32.PACK_AB R34, R25, R32 ;  /* 0x000000201922723e */ /* 0x000fe200000010ff */
[----:B------:R-:W-:Y:S01]  /*4530*/  IMAD.MOV.U32 R37, RZ, RZ, R131 ;  /* 0x000000ffff257224 */ /* 0x000fe200078e0083 */
[----:B------:R-:W-:Y:S01]  /*4540*/  F2FP.BF16.F32.PACK_AB R38, R38, R35 ;  /* 0x000000232626723e */ /* 0x000fe200000010ff */
[----:B------:R-:W-:Y:S01]  /*4550*/  IMAD.MOV.U32 R35, RZ, RZ, R128 ;  /* 0x000000ffff237224 */ /* 0x000fe200078e0080 */
[----:B------:R-:W-:Y:S02]  /*4560*/  F2FP.BF16.F32.PACK_AB R33, R135, R136 ;  /* 0x000000888721723e */ /* 0x000fe400000010ff */
[----:B------:R-:W-:-:S02]  /*4570*/  F2FP.BF16.F32.PACK_AB R39, R39, R126 ;  /* 0x0000007e2727723e */ /* 0x000fc400000010ff */
[----:B------:R-:W-:Y:S02]  /*4580*/  F2FP.BF16.F32.PACK_AB R36, R13, R26 ;  /* 0x0000001a0d24723e */ /* 0x000fe400000010ff */
[----:B------:R-:W-:-:S07]  /*4590*/  MOV R32, R24 ;  /* 0x0000001800207202 */ /* 0x000fce0000000f00 */
.L_x_469:
[----:B------:R-:W-:Y:S05]  /*45a0*/  BSYNC B2 ;  /* 0x0000000000027941 */ /* 0x000fea0003800000 */
.L_x_468:
[----:B------:R-:W-:Y:S02]  /*45b0*/  ISETP.GE.AND P5, PT, R123, R105, PT ;  /* 0x000000697b00720c */ /* 0x000fe40003fa6270 */
[----:B------:R-:W-:-:S11]  /*45c0*/  P2R R13, PR, RZ, 0x1 ;  /* 0x00000001ff0d7803 */ /* 0x000fd60000000000 */
[--C-:B------:R-:W-:Y:S02]  /*45d0*/  @!P5 SHF.R.S32.HI R12, RZ, 0x1f, R123.reuse ;  /* 0x0000001fff0cd819 */ /* 0x100fe4000001147b */
[----:B------:R-:W-:-:S04]  /*45e0*/  @!P5 IADD3 R110, P0, P6, R20, R110, R123 ;  /* 0x0000006e146ed210 */ /* 0x000fc80007e1e07b */
[----:B------:R-:W-:Y:S02]  /*45f0*/  @!P5 IADD3.X R124, R97, R124, R12, P0, P6 ;  /* 0x0000007c617cd210 */ /* 0x000fe400007ec40c */
[-C--:B------:R-:W-:Y:S02]  /*4600*/  LEA R12, P6, R121, R102.reuse, 0x1 ;  /* 0x00000066790c7211 */ /* 0x080fe400078c08ff */
[----:B------:R-:W-:Y:S02]  /*4610*/  ISETP.NE.AND P0, PT, R13, RZ, PT ;  /* 0x000000ff0d00720c */ /* 0x000fe40003f05270 */
[----:B------:R-:W-:Y:S02]  /*4620*/  LEA.HI.X R13, R121, R103, R122, 0x1, P6 ;  /* 0x00000067790d7211 */ /* 0x000fe400030f0c7a */
[----:B------:R-:W-:-:S03]  /*4630*/  @!P5 LEA R14, P6, R110, R102, 0x1 ;  /* 0x000000666e0ed211 */ /* 0x000fc600078c08ff */
[----:B-1----:R1:W-:Y:S01]  /*4640*/  STG.E.128 desc[UR40][R12.64], R32 ;  /* 0x000000200c007986 */ /* 0x0023e2000c101d28 */
[----:B------:R-:W-:-:S05]  /*4650*/  @!P5 LEA.HI.X R15, R110, R103, R124, 0x1, P6 ;  /* 0x000000676e0fd211 */ /* 0x000fca00030f0c7c */
[----:B--2---:R1:W-:Y:S04]  /*4660*/  @!P5 STG.E.128 desc[UR40][R14.64], R36 ;  /* 0x000000240e00d986 */ /* 0x0043e8000c101d28 */
.L_x_467:
[----:B------:R-:W-:Y:S05]  /*4670*/  BSYNC B1 ;  /* 0x0000000000017941 */ /* 0x000fea0003800000 */
.L_x_466:
[----:B------:R-:W-:Y:S01]  /*4680*/  ISETP.GE.OR P5, PT, R211, R104, P1 ;  /* 0x00000068d300720c */ /* 0x000fe20000fa6670 */
[-C--:B-12---:R-:W-:Y:S02]  /*4690*/  IMAD R12, R81, R106.reuse, RZ ;  /* 0x0000006a510c7224 */ /* 0x086fe400078e02ff */
[----:B------:R-:W-:-:S04]  /*46a0*/  IMAD.WIDE.U32 R108, R211, R106, R108 ;  /* 0x0000006ad36c7225 */ /* 0x000fc800078e006c */
[----:B------:R-:W-:-:S06]  /*46b0*/  IMAD R107, R211, R107, R12 ;  /* 0x0000006bd36b7224 */ /* 0x000fcc00078e020c */
[----:B------:R-:W-:Y:S05]  /*46c0*/  @P5 BRA `(.L_x_456) ;  /* 0x0000000800545947 */ /* 0x000fea0003800000 */
[----:B------:R-:W-:Y:S01]  /*46d0*/  IMAD.IADD R34, R109, 0x1, R107 ;  /* 0x000000016d227824 */ /* 0x000fe200078e026b */
[----:B------:R-:W-:Y:S01]  /*46e0*/  IADD3 R12, P5, P6, R20, R108, R69 ;  /* 0x0000006c140c7210 */ /* 0x000fe20007ebe045 */
[----:B------:R-:W-:Y:S01]  /*46f0*/  BSSY B1, `(.L_x_470) ;  /* 0x000006e000017945 */ /* 0x000fe20003800000 */
[----:B------:R-:W-:Y:S02]  /*4700*/  SEL R113, R78, R113, !P0 ;  /* 0x000000714e717207 */ /* 0x000fe40004000000 */
[----:B------:R-:W-:Y:S02]  /*4710*/  IADD3.X R13, R97, R34, R64, P5, P6 ;  /* 0x00000022610d7210 */ /* 0x000fe40002fec440 */
[----:B------:R-:W-:-:S04]  /*4720*/  LEA R32, P5, R12, R102, 0x1 ;  /* 0x000000660c207211 */ /* 0x000fc800078a08ff */
[----:B------:R-:W-:Y:S02]  /*4730*/  LEA.HI.X R33, R12, R103, R13, 0x1, P5 ;  /* 0x000000670c217211 */ /* 0x000fe400028f0c0d */
[----:B------:R-:W-:-:S04]  /*4740*/  SHF.R.S32.HI R12, RZ, 0x1f, R113 ;  /* 0x0000001fff0c7819 */ /* 0x000fc80000011471 */
[----:B------:R-:W-:-:S04]  /*4750*/  LEA.HI R113, R12, R113, RZ, 0x4 ;  /* 0x000000710c717211 */ /* 0x000fc800078f20ff */
[----:B------:R-:W-:-:S05]  /*4760*/  LEA.HI.SX32 R35, R113, R70, 0x1c ;  /* 0x0000004671237211 */ /* 0x000fca00078fe2ff */
[----:B------:R-:W-:-:S05]  /*4770*/  IMAD.SHL.U32 R35, R35, 0x8, RZ ;  /* 0x0000000823237824 */ /* 0x000fca00078e00ff */
[----:B------:R-:W-:-:S04]  /*4780*/  LOP3.LUT R13, R204, 0x38, R35, 0xf8, !PT ;  /* 0x00000038cc0d7812 */ /* 0x000fc800078ef823 */
[----:B------:R-:W-:-:S05]  /*4790*/  LOP3.LUT R13, R13, R234, RZ, 0x3c, !PT ;  /* 0x000000ea0d0d7212 */ /* 0x000fca00078e3cff */
[----:B------:R-:W-:Y:S02]  /*47a0*/  IMAD.IADD R15, R206, 0x1, R13 ;  /* 0x00000001ce0f7824 */ /* 0x000fe400078e020d */
[C---:B------:R-:W-:Y:S02]  /*47b0*/  IMAD R13, R2.reuse, 0x1800, R65 ;  /* 0x00001800020d7824 */ /* 0x040fe400078e0241 */
[----:B------:R-:W-:Y:S02]  /*47c0*/  IMAD R15, R2, 0x1800, R15 ;  /* 0x00001800020f7824 */ /* 0x000fe400078e020f */
[--C-:B------:R-:W-:Y:S02]  /*47d0*/  IMAD R13, R13, 0x2, R18.reuse ;  /* 0x000000020d0d7824 */ /* 0x100fe400078e0212 */
[----:B------:R-:W-:-:S04]  /*47e0*/  IMAD R24, R15, 0x2, R18 ;  /* 0x000000020f187824 */ /* 0x000fc800078e0212 */
        /* <DEDUP_REMOVED lines=9> */
[----:B------:R-:W-:Y:S01]  /*4880*/  PRMT R116, R116, 0x5410, R113 ;  /* 0x0000541074747816 */ /* 0x000fe20000000071 */
[----:B------:R-:W-:Y:S01]  /*4890*/  IMAD.U32 R4, R12, 0x10000, RZ ;  /* 0x000100000c047824 */ /* 0x000fe200078e00ff */
        /* <DEDUP_REMOVED lines=9> */
[----:B------:R-:W-:Y:S02]  /*4930*/  SHF.R.U32.HI R107, RZ, 0x10, R7 ;  /* 0x00000010ff6b7819 */ /* 0x000fe40000011607 */
[----:B------:R-:W-:Y:S01]  /*4940*/  PRMT R117, R117, 0x5410, R106 ;  /* 0x0000541075757816 */ /* 0x000fe2000000006a */
[C---:B------:R-:W-:Y:S01]  /*4950*/  FMUL.FTZ R106, R11.reuse, R38 ;  /* 0x000000260b6a7220 */ /* 0x040fe20000410000 */
[----:B------:R-:W-:Y:S01]  /*4960*/  PRMT R114, R114, 0x5410, R107 ;  /* 0x0000541072727816 */ /* 0x000fe2000000006b */
[-C--:B------:R-:W-:Y:S01]  /*4970*/  FMUL.FTZ R110, R11, R36.reuse ;  /* 0x000000240b6e7220 */ /* 0x080fe20000410000 */
[----:B------:R-:W-:Y:S01]  /*4980*/  PRMT R118, R118, 0x5410, R37 ;  /* 0x0000541076767816 */ /* 0x000fe20000000025 */
[C---:B------:R-:W-:Y:S01]  /*4990*/  FFMA.FTZ R106, R5.reuse, R36, -R106 ;  /* 0x00000024056a7223 */ /* 0x040fe2000001086a */
[----:B------:R-:W-:Y:S01]  /*49a0*/  SHF.R.U64 R111, R6, 0x10, R7 ;  /* 0x00000010066f7819 */ /* 0x000fe20000001207 */
[----:B------:R-:W-:Y:S01]  /*49b0*/  FFMA.FTZ R110, R5, R38, R110 ;  /* 0x00000026056e7223 */ /* 0x000fe2000001006e */
[----:B------:R-:W-:Y:S01]  /*49c0*/  LOP3.LUT R6, R13, 0xffff0000, RZ, 0xc0, !PT ;  /* 0xffff00000d067812 */ /* 0x000fe200078ec0ff */
[----:B------:R-:W-:Y:S01]  /*49d0*/  IMAD.U32 R5, R114, 0x10000, RZ ;  /* 0x0001000072057824 */ /* 0x000fe200078e00ff */
[----:B------:R-:W-:Y:S01]  /*49e0*/  LOP3.LUT R13, R25, 0xffff0000, RZ, 0xc0, !PT ;  /* 0xffff0000190d7812 */ /* 0x000fe200078ec0ff */
[----:B------:R-:W-:Y:S01]  /*49f0*/  IMAD.U32 R25, R27, 0x10000, RZ ;  /* 0x000100001b197824 */ /* 0x000fe200078e00ff */
[----:B------:R-:W-:Y:S01]  /*4a00*/  LOP3.LUT R120, R120, 0xffff0000, RZ, 0xc0, !PT ;  /* 0xffff000078787812 */ /* 0x000fe200078ec0ff */
[----:B------:R-:W-:Y:S01]  /*4a10*/  IMAD.U32 R11, R118, 0x10000, RZ ;  /* 0x00010000760b7824 */ /* 0x000fe200078e00ff */
[----:B------:R-:W-:Y:S01]  /*4a20*/  LOP3.LUT R116, R116, 0xffff0000, RZ, 0xc0, !PT ;  /* 0xffff000074747812 */ /* 0x000fe200078ec0ff */
[----:B------:R-:W-:Y:S01]  /*4a30*/  FMUL.FTZ R36, R25, R5 ;  /* 0x0000000519247220 */ /* 0x000fe20000410000 */
[----:B------:R-:W-:Y:S01]  /*4a40*/  LOP3.LUT R27, R27, 0xffff0000, RZ, 0xc0, !PT ;  /* 0xffff00001b1b7812 */ /* 0x000fe200078ec0ff */
[-C--:B------:R-:W-:Y:S01]  /*4a50*/  FMUL.FTZ R39, R25, R11.reuse ;  /* 0x0000000b19277220 */ /* 0x080fe20000410000 */
[C---:B------:R-:W-:Y:S01]  /*4a60*/  FMUL.FTZ R37, R13.reuse, R120 ;  /* 0x000000780d257220 */ /* 0x040fe20000410000 */
[----:B------:R-:W-:Y:S01]  /*4a70*/  FMUL.FTZ R13, R13, R116 ;  /* 0x000000740d0d7220 */ /* 0x000fe20000410000 */
[----:B------:R-:W-:Y:S01]  /*4a80*/  LOP3.LUT R118, R118, 0xffff0000, RZ, 0xc0, !PT ;  /* 0xffff000076767812 */ /* 0x000fe200078ec0ff */
[C---:B------:R-:W-:Y:S01]  /*4a90*/  FFMA.FTZ R36, R8.reuse, R11, R36 ;  /* 0x0000000b08247223 */ /* 0x040fe20000010024 */
[----:B------:R-:W-:Y:S01]  /*4aa0*/  FFMA.FTZ R39, R8, R5, -R39 ;  /* 0x0000000508277223 */ /* 0x000fe20000010827 */
[----:B------:R-:W-:Y:S01]  /*4ab0*/  LOP3.LUT R114, R114, 0xffff0000, RZ, 0xc0, !PT ;  /* 0xffff000072727812 */ /* 0x000fe200078ec0ff */
[----:B------:R-:W-:Y:S01]  /*4ac0*/  IMAD.U32 R11, R119, 0x10000, RZ ;  /* 0x00010000770b7824 */ /* 0x000fe200078e00ff */
[----:B------:R-:W-:Y:S01]  /*4ad0*/  LOP3.LUT R9, R15, 0xffff0000, RZ, 0xc0, !PT ;  /* 0xffff00000f097812 */ /* 0x000fe200078ec0ff */
[----:B------:R-:W-:-:S02]  /*4ae0*/  IMAD.U32 R5, R115, 0x10000, RZ ;  /* 0x0001000073057824 */ /* 0x000fc400078e00ff */
[C---:B------:R-:W-:Y:S01]  /*4af0*/  FFMA.FTZ R37, R6.reuse, R116, -R37 ;  /* 0x0000007406257223 */ /* 0x040fe20000010825 */
[----:B------:R-:W-:Y:S01]  /*4b00*/  FFMA.FTZ R25, R6, R120, R13 ;  /* 0x0000007806197223 */ /* 0x000fe2000001000d */
[C---:B------:R-:W-:Y:S01]  /*4b10*/  FMUL.FTZ R6, R27.reuse, R118 ;  /* 0x000000761b067220 */ /* 0x040fe20000410000 */
[----:B------:R-:W-:Y:S01]  /*4b20*/  FMUL.FTZ R13, R10, R11 ;  /* 0x0000000b0a0d7220 */ /* 0x000fe20000410000 */
[----:B------:R-:W-:Y:S01]  /*4b30*/  LOP3.LUT R24, R24, 0xffff0000, RZ, 0xc0, !PT ;  /* 0xffff000018187812 */ /* 0x000fe200078ec0ff */
[-C--:B------:R-:W-:Y:S01]  /*4b40*/  FMUL.FTZ R8, R27, R114.reuse ;  /* 0x000000721b087220 */ /* 0x080fe20000410000 */
[----:B------:R-:W-:Y:S01]  /*4b50*/  LOP3.LUT R119, R119, 0xffff0000, RZ, 0xc0, !PT ;  /* 0xffff000077777812 */ /* 0x000fe200078ec0ff */
[----:B------:R-:W-:Y:S01]  /*4b60*/  FMUL.FTZ R10, R10, R5 ;  /* 0x000000050a0a7220 */ /* 0x000fe20000410000 */
[----:B------:R-:W-:Y:S01]  /*4b70*/  LOP3.LUT R115, R115, 0xffff0000, RZ, 0xc0, !PT ;  /* 0xffff000073737812 */ /* 0x000fe200078ec0ff */
[C---:B------:R-:W-:Y:S01]  /*4b80*/  FFMA.FTZ R114, R9.reuse, R114, -R6 ;  /* 0x0000007209727223 */ /* 0x040fe20000010806 */
[----:B------:R-:W-:Y:S01]  /*4b90*/  PRMT R112, R112, 0x5410, R111 ;  /* 0x0000541070707816 */ /* 0x000fe2000000006f */
[----:B------:R-:W-:Y:S01]  /*4ba0*/  IMAD.U32 R15, R26, 0x10000, RZ ;  /* 0x000100001a0f7824 */ /* 0x000fe200078e00ff */
[----:B------:R-:W-:Y:S01]  /*4bb0*/  LOP3.LUT R12, R12, 0xffff0000, RZ, 0xc0, !PT ;  /* 0xffff00000c0c7812 */ /* 0x000fe200078ec0ff */
[----:B------:R-:W-:Y:S01]  /*4bc0*/  FFMA.FTZ R27, R9, R118, R8 ;  /* 0x00000076091b7223 */ /* 0x000fe20000010008 */
[----:B------:R-:W-:Y:S01]  /*4bd0*/  FFMA.FTZ R10, R4, R11, R10 ;  /* 0x0000000b040a7223 */ /* 0x000fe2000001000a */
[C---:B------:R-:W-:Y:S01]  /*4be0*/  IMAD.U32 R6, R117.reuse, 0x10000, RZ ;  /* 0x0001000075067824 */ /* 0x040fe200078e00ff */
[----:B------:R-:W-:Y:S01]  /*4bf0*/  LOP3.LUT R26, R26, 0xffff0000, RZ, 0xc0, !PT ;  /* 0xffff00001a1a7812 */ /* 0x000fe200078ec0ff */
[----:B------:R-:W-:Y:S01]  /*4c00*/  FMUL.FTZ R9, R24, R119 ;  /* 0x0000007718097220 */ /* 0x000fe20000410000 */
[----:B------:R-:W-:Y:S01]  /*4c10*/  FFMA.FTZ R13, R4, R5, -R13 ;  /* 0x00000005040d7223 */ /* 0x000fe2000001080d */
[----:B------:R-:W-:Y:S01]  /*4c20*/  FMUL.FTZ R11, R24, R115 ;  /* 0x00000073180b7220 */ /* 0x000fe20000410000 */
[----:B------:R-:W-:Y:S01]  /*4c30*/  LOP3.LUT R117, R117, 0xffff0000, RZ, 0xc0, !PT ;  /* 0xffff000075757812 */ /* 0x000fe200078ec0ff */
[C---:B------:R-:W-:Y:S01]  /*4c40*/  IMAD.U32 R4, R112.reuse, 0x10000, RZ ;  /* 0x0001000070047824 */ /* 0x040fe200078e00ff */
[----:B------:R-:W-:Y:S01]  /*4c50*/  LOP3.LUT R5, R112, 0xffff0000, RZ, 0xc0, !PT ;  /* 0xffff000070057812 */ /* 0x000fe200078ec0ff */
[----:B------:R-:W-:-:S02]  /*4c60*/  IMAD.U32 R7, R14, 0x10000, RZ ;  /* 0x000100000e077824 */ /* 0x000fc400078e00ff */
[C---:B------:R-:W-:Y:S01]  /*4c70*/  FFMA.FTZ R8, R12.reuse, R115, -R9 ;  /* 0x000000730c087223 */ /* 0x040fe20000010809 */
        /* <DEDUP_REMOVED lines=21> */
.L_x_471:
[----:B------:R-:W-:Y:S05]  /*4dd0*/  BSYNC B1 ;  /* 0x0000000000017941 */ /* 0x000fea0003800000 */
.L_x_470:
[----:B-1----:R4:W-:Y:S01]  /*4de0*/  STG.E.128 desc[UR40][R32.64], R12 ;  /* 0x0000000c20007986 */ /* 0x0029e2000c101d28 */
[----:B------:R-:W-:-:S13]  /*4df0*/  ISETP.GE.AND P4, PT, R35, R105, PT ;  /* 0x000000692300720c */ /* 0x000fda0003f86270 */
[----:B------:R-:W-:Y:S05]  /*4e00*/  @P4 BRA `(.L_x_456) ;  /* 0x0000000000844947 */ /* 0x000fea0003800000 */
[--C-:B------:R-:W-:Y:S02]  /*4e10*/  SHF.R.S32.HI R4, RZ, 0x1f, R35.reuse ;  /* 0x0000001fff047819 */ /* 0x100fe40000011423 */
[----:B------:R-:W-:-:S04]  /*4e20*/  IADD3 R35, P4, P5, R20, R108, R35 ;  /* 0x0000006c14237210 */ /* 0x000fc80007d9e023 */
[----:B------:R-:W-:Y:S02]  /*4e30*/  IADD3.X R34, R97, R34, R4, P4, P5 ;  /* 0x0000002261227210 */ /* 0x000fe400027ea404 */
[----:B------:R-:W-:-:S04]  /*4e40*/  LEA R102, P4, R35, R102, 0x1 ;  /* 0x0000006623667211 */ /* 0x000fc800078808ff */
[----:B------:R-:W-:-:S05]  /*4e50*/  LEA.HI.X R103, R35, R103, R34, 0x1, P4 ;  /* 0x0000006723677211 */ /* 0x000fca00020f0c22 */
[----:B--2---:R1:W-:Y:S01]  /*4e60*/  STG.E.128 desc[UR40][R102.64], R24 ;  /* 0x0000001866007986 */ /* 0x0043e2000c101d28 */
[----:B------:R-:W-:Y:S05]  /*4e70*/  BRA `(.L_x_456) ;  /* 0x0000000000687947 */ /* 0x000fea0003800000 */
.L_x_439:
[----:B------:R-:W-:-:S06]  /*4e80*/  UISETP.NE.AND UP0, UPT, UR44, 0x3, UPT ;  /* 0x000000032c00788c */ /* 0x000fcc000bf05270 */
[----:B------:R-:W-:-:S13]  /*4e90*/  PLOP3.LUT P3, PT, PT, PT, UP0, 0x80, 0x0 ;  /* 0x000000000000781c */ /* 0x000fda0003f6f008 */
[----:B------:R-:W-:Y:S05]  /*4ea0*/  @!P3 BRA `(.L_x_472) ;  /* 0x000000000004b947 */ /* 0x000fea0003800000 */
[----:B------:R-:W-:Y:S01]  /*4eb0*/  BPT.TRAP 0x1 ;  /* 0x000000040000795c */ /* 0x000fe20000300000 */
.L_x_472:
[----:B------:R-:W-:Y:S01]  /*4ec0*/  IMAD R90, R2, 0x8, R18 ;  /* 0x00000008025a7824 */ /* 0x000fe200078e0212 */
[----:B------:R-:W-:Y:S01]  /*4ed0*/  SHF.L.U32 R101, R23, 0x1f, RZ ;  /* 0x0000001f17657819 */ /* 0x000fe200000006ff */
[----:B------:R-:W-:Y:S01]  /*4ee0*/  IMAD R104, R59, -0x60, R62 ;  /* 0xffffffa03b687824 */ /* 0x000fe200078e023e */
[----:B------:R-:W-:Y:S02]  /*4ef0*/  BSSY B1, `(.L_x_473) ;  /* 0x0000004000017945 */ /* 0x000fe40003800000 */
[----:B------:R-:W0:Y:S02]  /*4f00*/  SYNCS.PHASECHK.TRANS64.TRYWAIT P4, [R90+URZ+0x22890], R101 ;  /* 0x022890655a0075a7 */ /* 0x000e24000808017f */
[----:B------:R-:W-:Y:S01]  /*4f10*/  VIMNMX R104, R104, 0x60, PT ;  /* 0x0000006068687848 */ /* 0x000fe20003fe0100 */
[----:B0-----:R-:W-:Y:S06]  /*4f20*/  @!P4 BRA `(.L_x_474) ;  /* 0x0000010000e8c947 */ /* 0x001fec0003800000 */
.L_x_665:
[----:B------:R-:W-:Y:S05]  /*4f30*/  BSYNC B1 ;  /* 0x0000000000017941 */ /* 0x000fea0003800000 */
.L_x_473:
[-C--:B------:R-:W-:Y:S01]  /*4f40*/  ISETP.GE.AND P5, PT, R19, R104.reuse, PT ;  /* 0x000000681300720c */ /* 0x080fe20003fa6270 */
[----:B------:R-:W-:Y:S01]  /*4f50*/  BSSY B1, `(.L_x_475) ;  /* 0x0000007000017945 */ /* 0x000fe20003800000 */
[----:B------:R-:W-:-:S11]  /*4f60*/  ISETP.GE.AND P4, PT, R211, R104, PT ;  /* 0x00000068d300720c */ /* 0x000fd60003f86270 */
[----:B------:R-:W-:Y:S05]  /*4f70*/  @P5 BRA `(.L_x_476) ;  /* 0x0000000000105947 */ /* 0x000fea0003800000 */
[----:B------:R-:W1:Y:S04]  /*4f80*/  @!P1 LDS.128 R4, [R107] ;  /* 0x000000006b049984 */ /* 0x000e680000000c00 */
[----:B------:R-:W2:Y:S04]  /*4f90*/  @!P2 LDS.128 R8, [R106] ;  /* 0x000000006a08a984 */ /* 0x000ea80000000c00 */
[----:B-1----:R1:W-:Y:S04]  /*4fa0*/  @!P1 STG.E.128 desc[UR40][R14.64], R4 ;  /* 0x000000040e009986 */ /* 0x0023e8000c101d28 */
[----:B--2---:R1:W-:Y:S02]  /*4fb0*/  @!P2 STG.E.128 desc[UR40][R14.64+0x40], R8 ;  /* 0x000040080e00a986 */ /* 0x0043e4000c101d28 */
.L_x_476:
[----:B------:R-:W-:Y:S05]  /*4fc0*/  BSYNC B1 ;  /* 0x0000000000017941 */ /* 0x000fea0003800000 */
.L_x_475:
[----:B------:R-:W-:Y:S05]  /*4fd0*/  @P4 BRA `(.L_x_456) ;  /* 0x0000000000104947 */ /* 0x000fea0003800000 */
[----:B-1----:R-:W1:Y:S04]  /*4fe0*/  @!P1 LDS.128 R4, [R107+0x2000] ;  /* 0x002000006b049984 */ /* 0x002e680000000c00 */
[----:B------:R-:W2:Y:S04]  /*4ff0*/  @!P2 LDS.128 R8, [R106+0x2000] ;  /* 0x002000006a08a984 */ /* 0x000ea80000000c00 */
[----:B-1----:R3:W-:Y:S04]  /*5000*/  @!P1 STG.E.128 desc[UR40][R12.64], R4 ;  /* 0x000000040c009986 */ /* 0x0027e8000c101d28 */
[----:B--2---:R3:W-:Y:S02]  /*5010*/  @!P2 STG.E.128 desc[UR40][R12.64+0x40], R8 ;  /* 0x000040080c00a986 */ /* 0x0047e4000c101d28 */
.L_x_456:
[----:B------:R-:W-:Y:S05]  /*5020*/  BSYNC B0 ;  /* 0x0000000000007941 */ /* 0x000fea0003800000 */
.L_x_438:
[----:B-123--:R-:W1:Y:S01]  /*5030*/  S2R R4, SR_TID.X ;  /* 0x0000000000047919 */ /* 0x00ee620000002100 */
[----:B------:R-:W-:Y:S01]  /*5040*/  @!PT LDS RZ, [RZ] ;  /* 0x00000000fffff984 */ /* 0x000fe20000000800 */
[----:B------:R-:W-:Y:S01]  /*5050*/  @!PT LDS RZ, [RZ] ;  /* 0x00000000fffff984 */ /* 0x000fe20000000800 */
[----:B------:R-:W-:Y:S01]  /*5060*/  @!PT LDS RZ, [RZ] ;  /* 0x00000000fffff984 */ /* 0x000fe20000000800 */
[----:B------:R-:W-:Y:S01]  /*5070*/  @!PT LDS RZ, [RZ] ;  /* 0x00000000fffff984 */ /* 0x000fe20000000800 */
[----:B------:R2:W-:Y:S06]  /*5080*/  MEMBAR.ALL.CTA ;  /* 0x0000000000007992 */ /* 0x0005ec0000008000 */
[----:B--2---:R-:W2:Y:S01]  /*5090*/  FENCE.VIEW.ASYNC.S ;  /* 0x00000000000073c6 */ /* 0x004ea20000000000 */
[----:B------:R-:W-:Y:S05]  /*50a0*/  WARPSYNC.ALL ;  /* 0x0000000000007948 */ /* 0x000fea0003800000 */
[----:B------:R-:W-:Y:S01]  /*50b0*/  BSSY B0, `(.L_x_477) ;  /* 0x0000009000007945 */ /* 0x000fe20003800000 */
[----:B-1----:R-:W-:Y:S01]  /*50c0*/  LOP3.LUT R4, R4, 0x7f, RZ, 0xc0, !PT ;  /* 0x0000007f04047812 */ /* 0x002fe200078ec0ff */
[----:B--2---:R1:W-:Y:S03]  /*50d0*/  BAR.SYNC.DEFER_BLOCKING R79, 0x80 ;  /* 0x0002004f0000751d */ /* 0x0043e60000010000 */
[----:B------:R-:W-:-:S13]  /*50e0*/  ISETP.NE.AND P4, PT, R4, RZ, PT ;  /* 0x000000ff0400720c */ /* 0x000fda0003f85270 */
[----:B------:R-:W-:-:S05]  /*50f0*/  @!P4 VIADD R4, R90, 0x228a0 ;  /* 0x000228a05a04c836 */ /* 0x000fca0000000000 */
[----:B------:R-:W-:-:S04]  /*5100*/  @!P4 PRMT R4, RZ, 0x654, R4 ;  /* 0x00000654ff04c816 */ /* 0x000fc80000000004 */
[----:B------:R1:W-:Y:S01]  /*5110*/  @!P4 SYNCS.ARRIVE.TRANS64.RED.A1T0 RZ, [R4+URZ], RZ ;  /* 0x000000ff04ffc9a7 */ /* 0x0003e2000810043f */
[----:B------:R-:W-:Y:S05]  /*5120*/  @!P3 BRA `(.L_x_478) ;  /* 0x000000000004b947 */ /* 0x000fea0003800000 */
[----:B------:R-:W-:Y:S01]  /*5130*/  BPT.TRAP 0x1 ;  /* 0x000000040000795c */ /* 0x000fe20000300000 */
.L_x_478:
[----:B------:R-:W-:Y:S05]  /*5140*/  BSYNC B0 ;  /* 0x0000000000007941 */ /* 0x000fea0003800000 */
.L_x_477:
[----:B------:R-:W2:Y:S01]  /*5150*/  SYNCS.PHASECHK.TRANS64.TRYWAIT P3, [R90+URZ+0x228b0], R101 ;  /* 0x0228b0655a0075a7 */ /* 0x000ea2000806017f */
[----:B------:R-:W-:Y:S01]  /*5160*/  ULDC UR45, c[0x0][0x310] ;  /* 0x0000c400002d7ab9 */ /* 0x000fe20000000800 */
[----:B------:R-:W-:Y:S01]  /*5170*/  ULDC.64 UR42, c[0x0][0x318] ;  /* 0x0000c600002a7ab9 */ /* 0x000fe20000000a00 */
[----:B------:R-:W-:Y:S01]  /*5180*/  ULDC.64 UR38, c[0x0][0x308] ;  /* 0x0000c20000267ab9 */ /* 0x000fe20000000a00 */
[----:B------:R-:W-:Y:S01]  /*5190*/  BSSY B0, `(.L_x_479) ;  /* 0x0000003000007945 */ /* 0x000fe20003800000 */
[----:B-1----:R-:W-:-:S03]  /*51a0*/  IMAD R4, R2, 0x6000, R77 ;  /* 0x0000600002047824 */ /* 0x002fc600078e024d */
[----:B--2---:R-:W-:Y:S05]  /*51b0*/  @!P3 BRA `(.L_x_480) ;  /* 0x000001000058b947 */ /* 0x004fea0003800000 */
.L_x_666:
[----:B------:R-:W-:Y:S05]  /*51c0*/  BSYNC B0 ;  /* 0x0000000000007941 */ /* 0x000fea0003800000 */
.L_x_479:
[----:B------:R-:W-:Y:S01]  /*51d0*/  ISETP.GE.AND P3, PT, R19, R104, PT ;  /* 0x000000681300720c */ /* 0x000fe20003f66270 */
[----:B------:R-:W-:Y:S01]  /*51e0*/  IMAD.IADD R6, R80, 0x1, R4 ;  /* 0x0000000150067824 */ /* 0x000fe200078e0204 */
[----:B------:R-:W-:Y:S01]  /*51f0*/  BSSY B0, `(.L_x_481) ;  /* 0x0000025000007945 */ /* 0x000fe20003800000 */
[----:B------:R-:W-:Y:S02]  /*5200*/  IMAD R36, R4, 0x2, R61 ;  /* 0x0000000204247824 */ /* 0x000fe400078e023d */
[----:B----4-:R-:W-:-:S04]  /*5210*/  IMAD.WIDE R32, R59, 0x60, R56 ;  /* 0x000000603b207825 */ /* 0x010fc800078e0238 */
[----:B------:R-:W-:-:S04]  /*5220*/  IMAD R37, R6, 0x2, R61 ;  /* 0x0000000206257824 */ /* 0x000fc800078e023d */
[----:B------:R-:W-:Y:S05]  /*5230*/  @P3 BRA `(.L_x_482) ;  /* 0x0000000000803947 */ /* 0x000fea0003800000 */
[----:B------:R-:W-:Y:S02]  /*5240*/  IMAD R7, R33, UR42, RZ ;  /* 0x0000002a21077c24 */ /* 0x000fe4000f8e02ff */
[----:B------:R-:W-:Y:S02]  /*5250*/  IMAD.MOV.U32 R4, RZ, RZ, R40 ;  /* 0x000000ffff047224 */ /* 0x000fe400078e0028 */
[----:B------:R-:W-:Y:S02]  /*5260*/  IMAD.MOV.U32 R5, RZ, RZ, R63 ;  /* 0x000000ffff057224 */ /* 0x000fe400078e003f */
[C---:B------:R-:W-:Y:S02]  /*5270*/  IMAD R7, R32.reuse, UR43, R7 ;  /* 0x0000002b20077c24 */ /* 0x040fe4000f8e0207 */
[----:B------:R-:W-:-:S04]  /*5280*/  IMAD.WIDE.U32 R4, R32, UR42, R4 ;  /* 0x0000002a20047c25 */ /* 0x000fc8000f8e0004 */
[----:B------:R-:W-:Y:S01]  /*5290*/  IMAD.IADD R5, R5, 0x1, R7 ;  /* 0x0000000105057824 */ /* 0x000fe200078e0207 */
[----:B------:R-:W-:-:S04]  /*52a0*/  LEA R34, P3, R4, UR38, 0x1 ;  /* 0x0000002604227c11 */ /* 0x000fc8000f8608ff */
[----:B------:R-:W-:Y:S02]  /*52b0*/  LEA.HI.X R35, R4, UR39, R5, 0x1, P3 ;  /* 0x0000002704237c11 */ /* 0x000fe400098f0c05 */
[----:B------:R-:W-:-:S13]  /*52c0*/  ISETP.GE.AND P3, PT, R16, UR45, PT ;  /* 0x0000002d10007c0c */ /* 0x000fda000bf66270 */
[----:B------:R-:W2:Y:S04]  /*52d0*/  @!P3 LDS.128 R4, [R36] ;  /* 0x000000002404b984 */ /* 0x000ea80000000c00 */
[----:B--2---:R-:W-:Y:S01]  /*52e0*/  @!P3 STG.E.128 desc[UR40][R34.64], R4 ;  /* 0x000000042200b986 */ /* 0x004fe2000c101d28 */
[----:B------:R-:W-:-:S13]  /*52f0*/  ISETP.GE.AND P3, PT, R99, UR45, PT ;  /* 0x0000002d63007c0c */ /* 0x000fda000bf66270 */
[----:B------:R-:W2:Y:S04]  /*5300*/  @!P3 LDS.128 R8, [R37] ;  /* 0x000000002508b984 */ /* 0x000ea80000000c00 */
[----:B--2---:R-:W-:Y:S01]  /*5310*/  @!P3 STG.E.128 desc[UR40][R34.64+0x40], R8 ;  /* 0x000040082200b986 */ /* 0x004fe2000c101d28 */
[----:B------:R-:W-:-:S13]  /*5320*/  ISETP.GE.AND P3, PT, R98, UR45, PT ;  /* 0x0000002d62007c0c */ /* 0x000fda000bf66270 */
[----:B------:R-:W2:Y:S04]  /*5330*/  @!P3 LDS.128 R12, [R36+0x3000] ;  /* 0x00300000240cb984 */ /* 0x000ea80000000c00 */
        /* <DEDUP_REMOVED lines=10> */
[----:B------:R-:W-:-:S13]  /*53e0*/  ISETP.NE.AND P3, PT, R0, RZ, PT ;  /* 0x000000ff0000720c */ /* 0x000fda0003f65270 */
[----:B------:R-:W2:Y:S04]  /*53f0*/  @P3 LDS.128 R12, [R36+0x9000] ;  /* 0x00900000240c3984 */ /* 0x000ea80000000c00 */
[----:B--2---:R-:W-:Y:S01]  /*5400*/  @P3 STG.E.128 desc[UR40][R34.64+0x180], R12 ;  /* 0x0001800c22003986 */ /* 0x004fe2000c101d28 */
[----:B------:R-:W-:-:S13]  /*5410*/  ISETP.NE.AND P3, PT, R3, RZ, PT ;  /* 0x000000ff0300720c */ /* 0x000fda0003f65270 */
[----:B------:R-:W2:Y:S04]  /*5420*/  @P3 LDS.128 R24, [R37+0x9000] ;  /* 0x0090000025183984 */ /* 0x000ea80000000c00 */
[----:B--2---:R2:W-:Y:S02]  /*5430*/  @P3 STG.E.128 desc[UR40][R34.64+0x1c0], R24 ;  /* 0x0001c01822003986 */ /* 0x0045e4000c101d28 */
.L_x_482:
[----:B------:R-:W-:Y:S05]  /*5440*/  BSYNC B0 ;  /* 0x0000000000007941 */ /* 0x000fea0003800000 */
.L_x_481:
[----:B------:R-:W-:Y:S01]  /*5450*/  ISETP.GE.AND P3, PT, R211, R104, PT ;  /* 0x00000068d300720c */ /* 0x000fe20003f66270 */
[----:B------:R-:W-:-:S12]  /*5460*/  BSSY B0, `(.L_x_483) ;  /* 0x0000024000007945 */ /* 0x000fd80003800000 */
[----:B------:R-:W-:Y:S05]  /*5470*/  @P3 BRA `(.L_x_484) ;  /* 0x0000000000883947 */ /* 0x000fea0003800000 */
[----:B------:R-:W-:Y:S01]  /*5480*/  IADD3 R7, P3, R32, 0x40, RZ ;  /* 0x0000004020077810 */ /* 0x000fe20007f7e0ff */
[----:B------:R-:W-:Y:S02]  /*5490*/  IMAD.MOV.U32 R4, RZ, RZ, R40 ;  /* 0x000000ffff047224 */ /* 0x000fe400078e0028 */
[----:B------:R-:W-:Y:S02]  /*54a0*/  IMAD.MOV.U32 R5, RZ, RZ, R63 ;  /* 0x000000ffff057224 */ /* 0x000fe400078e003f */
[----:B------:R-:W-:Y:S02]  /*54b0*/  IMAD.X R32, RZ, RZ, R33, P3 ;  /* 0x000000ffff207224 */ /* 0x000fe400018e0621 */
[----:B------:R-:W-:-:S04]  /*54c0*/  IMAD.WIDE.U32 R4, R7, UR42, R4 ;  /* 0x0000002a07047c25 */ /* 0x000fc8000f8e0004 */
[----:B------:R-:W-:-:S04]  /*54d0*/  IMAD R32, R32, UR42, RZ ;  /* 0x0000002a20207c24 */ /* 0x000fc8000f8e02ff */
[----:B------:R-:W-:Y:S01]  /*54e0*/  IMAD R7, R7, UR43, R32 ;  /* 0x0000002b07077c24 */ /* 0x000fe2000f8e0220 */
[----:B------:R-:W-:-:S03]  /*54f0*/  LEA R32, P3, R4, UR38, 0x1 ;  /* 0x0000002604207c11 */ /* 0x000fc6000f8608ff */
[----:B------:R-:W-:-:S05]  /*5500*/  IMAD.IADD R5, R5, 0x1, R7 ;  /* 0x0000000105057824 */ /* 0x000fca00078e0207 */
[----:B------:R-:W-:Y:S02]  /*5510*/  LEA.HI.X R33, R4, UR39, R5, 0x1, P3 ;  /* 0x0000002704217c11 */ /* 0x000fe400098f0c05 */
[----:B------:R-:W-:-:S13]  /*5520*/  ISETP.GE.AND P3, PT, R16, UR45, PT ;  /* 0x0000002d10007c0c */ /* 0x000fda000bf66270 */
[----:B------:R-:W3:Y:S04]  /*5530*/  @!P3 LDS.128 R4, [R36+0x2000] ;  /* 0x002000002404b984 */ /* 0x000ee80000000c00 */
[----:B---3--:R-:W-:Y:S01]  /*5540*/  @!P3 STG.E.128 desc[UR40][R32.64], R4 ;  /* 0x000000042000b986 */ /* 0x008fe2000c101d28 */
[----:B------:R-:W-:-:S13]  /*5550*/  ISETP.GE.AND P3, PT, R98, UR45, PT ;  /* 0x0000002d62007c0c */ /* 0x000fda000bf66270 */
[----:B------:R-:W3:Y:S04]  /*5560*/  @!P3 LDS.128 R8, [R36+0x5000] ;  /* 0x005000002408b984 */ /* 0x000ee80000000c00 */
[----:B---3--:R-:W-:Y:S01]  /*5570*/  @!P3 STG.E.128 desc[UR40][R32.64+0x80], R8 ;  /* 0x000080082000b986 */ /* 0x008fe2000c101d28 */
[----:B------:R-:W-:-:S13]  /*5580*/  ISETP.GE.AND P3, PT, R94, UR45, PT ;  /* 0x0000002d5e007c0c */ /* 0x000fda000bf66270 */
[----:B------:R-:W3:Y:S04]  /*5590*/  @!P3 LDS.128 R12, [R36+0x8000] ;  /* 0x00800000240cb984 */ /* 0x000ee80000000c00 */
[----:B---3--:R-:W-:Y:S01]  /*55a0*/  @!P3 STG.E.128 desc[UR40][R32.64+0x100], R12 ;  /* 0x0001000c2000b986 */ /* 0x008fe2000c101d28 */
[----:B------:R-:W-:-:S13]  /*55b0*/  ISETP.NE.AND P3, PT, R0, RZ, PT ;  /* 0x000000ff0000720c */ /* 0x000fda0003f65270 */
[----:B--2---:R-:W2:Y:S04]  /*55c0*/  @P3 LDS.128 R24, [R36+0xb000] ;  /* 0x00b0000024183984 */ /* 0x004ea80000000c00 */
[----:B--2---:R-:W-:Y:S01]  /*55d0*/  @P3 STG.E.128 desc[UR40][R32.64+0x180], R24 ;  /* 0x0001801820003986 */ /* 0x004fe2000c101d28 */
        /* <DEDUP_REMOVED lines=11> */
[----:B--2---:R3:W-:Y:S02]  /*5690*/  @P3 STG.E.128 desc[UR40][R32.64+0x1c0], R24 ;  /* 0x0001c01820003986 */ /* 0x0047e4000c101d28 */
.L_x_484:
[----:B------:R-:W-:Y:S05]  /*56a0*/  BSYNC B0 ;  /* 0x0000000000007941 */ /* 0x000fea0003800000 */
.L_x_483:
[----:B------:R-:W-:Y:S01]  /*56b0*/  @!PT LDS RZ, [RZ] ;  /* 0x00000000fffff984 */ /* 0x000fe20000000800 */
[----:B------:R-:W-:Y:S01]  /*56c0*/  @!PT LDS RZ, [RZ] ;  /* 0x00000000fffff984 */ /* 0x000fe20000000800 */
[----:B------:R-:W-:Y:S01]  /*56d0*/  @!PT LDS RZ, [RZ] ;  /* 0x00000000fffff984 */ /* 0x000fe20000000800 */
[----:B------:R-:W-:Y:S01]  /*56e0*/  @!PT LDS RZ, [RZ] ;  /* 0x00000000fffff984 */ /* 0x000fe20000000800 */
[----:B------:R4:W-:Y:S06]  /*56f0*/  MEMBAR.ALL.CTA ;  /* 0x0000000000007992 */ /* 0x0009ec0000008000 */
[----:B----4-:R-:W4:Y:S02]  /*5700*/  FENCE.VIEW.ASYNC.S ;  /* 0x00000000000073c6 */ /* 0x010f240000000000 */
[----:B----4-:R4:W-:Y:S01]  /*5710*/  BAR.SYNC.DEFER_BLOCKING R79, 0x80 ;  /* 0x0002004f0000751d */ /* 0x0109e20000010000 */
[----:B------:R-:W-:Y:S01]  /*5720*/  ISETP.NE.AND P5, PT, R100, RZ, PT ;  /* 0x000000ff6400720c */ /* 0x000fe20003fa5270 */
[----:B------:R-:W-:-:S02]  /*5730*/  VIADD R2, R2, 0x1 ;  /* 0x0000000102027836 */ /* 0x000fc40000000000 */
[----:B01----:R-:W-:-:S03]  /*5740*/  @!P4 VIADD R90, R90, 0x228c0 ;  /* 0x000228c05a5ac836 */ /* 0x003fc60000000000 */
[C---:B------:R-:W-:Y:S02]  /*5750*/  ISETP.NE.AND P3, PT, R2.reuse, 0x2, PT ;  /* 0x000000020200780c */ /* 0x040fe40003f65270 */
[----:B------:R-:W-:Y:S02]  /*5760*/  @!P4 PRMT R90, RZ, 0x654, R90 ;  /* 0x00000654ff5ac816 */ /* 0x000fe4000000005a */
[----:B------:R-:W-:Y:S02]  /*5770*/  SEL R4, RZ, 0x1, P3 ;  /* 0x00000001ff047807 */ /* 0x000fe40001800000 */
[----:B------:R-:W-:Y:S02]  /*5780*/  SEL R2, R2, RZ, P3 ;  /* 0x000000ff02027207 */ /* 0x000fe40001800000 */
[----:B------:R-:W-:Y:S01]  /*5790*/  LOP3.LUT R23, R23, R4, RZ, 0x3c, !PT ;  /* 0x0000000417177212 */ /* 0x000fe200078e3cff */
[----:B------:R4:W-:Y:S01]  /*57a0*/  @!P4 SYNCS.ARRIVE.TRANS64.RED.A1T0 RZ, [R90+URZ], RZ ;  /* 0x000000ff5affc9a7 */ /* 0x0009e2000810043f */
[----:B------:R-:W-:Y:S05]  /*57b0*/  @P5 BRA `(.L_x_485) ;  /* 0xffffffc800b45947 */ /* 0x000fea000383ffff */
[----:B------:R-:W0:Y:S01]  /*57c0*/  S2R R5, SR_TID.X ;  /* 0x0000000000057919 */ /* 0x000e220000002100 */
[----:B------:R-:W-:Y:S02]  /*57d0*/  PLOP3.LUT P0, PT, PT, PT, PT, 0x8, 0x0 ;  /* 0x000000000000781c */ /* 0x000fe40003f0e170 */
[----:B0-----:R-:W-:-:S04]  /*57e0*/  SHF.R.U32.HI R5, RZ, 0x7, R5 ;  /* 0x00000007ff057819 */ /* 0x001fc80000011605 */
[----:B------:R-:W-:-:S13]  /*57f0*/  ISETP.NE.AND P5, PT, R5, 0x1, PT ;  /* 0x000000010500780c */ /* 0x000fda0003fa5270 */
[----:B------:R-:W-:Y:S06]  /*5800*/  @!P5 BAR.ARV 0x9, 0x100 ;  /* 0x024400000000db1d */ /* 0x000fec0000002000 */
.L_x_433:
[----:B------:R-:W-:Y:S02]  /*5810*/  ISETP.GE.AND P2, PT, R176, 0x1, PT ;  /* 0x00000001b000780c */ /* 0x000fe40003f46270 */
[----:B------:R-:W-:Y:S02]  /*5820*/  CS2R R4, SRZ ;  /* 0x0000000000047805 */ /* 0x000fe4000001ff00 */
[----:B------:R-:W-:Y:S01]  /*5830*/  PLOP3.LUT P1, PT, PT, PT, PT, 0x80, 0x0 ;  /* 0x000000000000781c */ /* 0x000fe20003f2f070 */
[----:B------:R-:W-:Y:S01]  /*5840*/  IMAD.MOV.U32 R0, RZ, RZ, RZ ;  /* 0x000000ffff007224 */ /* 0x000fe200078e00ff */
[----:B------:R-:W-:Y:S01]  /*5850*/  CS2R R148, SRZ ;  /* 0x0000000000947805 */ /* 0x000fe2000001ff00 */
[----:B------:R-:W-:Y:S01]  /*5860*/  IMAD.MOV.U32 R150, RZ, RZ, RZ ;  /* 0x000000ffff967224 */ /* 0x000fe200078e00ff */
        /* <DEDUP_REMOVED lines=10> */
[----:B------:R-:W-:Y:S01]  /*5910*/  CS2R R128, SRZ ;  /* 0x0000000000807805 */ /* 0x000fe2000001ff00 */
[----:B------:R-:W-:Y:S01]  /*5920*/  IMAD.MOV.U32 R179, RZ, RZ, RZ ;  /* 0x000000ffffb37224 */ /* 0x000fe200078e00ff */
        /* <DEDUP_REMOVED lines=22> */
[----:B------:R-:W-:Y:S01]  /*5a90*/  CS2R R46, SRZ ;  /* 0x00000000002e7805 */ /* 0x000fe2000001ff00 */
[----:B------:R-:W-:Y:S01]  /*5aa0*/  IMAD.MOV.U32 R3, RZ, RZ, RZ ;  /* 0x000000ffff037224 */ /* 0x000fe200078e00ff */
[----:B------:R-:W-:Y:S02]  /*5ab0*/  CS2R R164, SRZ ;  /* 0x0000000000a47805 */ /* 0x000fe4000001ff00 */
[----:B------:R-:W-:Y:S02]  /*5ac0*/  CS2R R82, SRZ ;  /* 0x0000000000527805 */ /* 0x000fe4000001ff00 */
[----:B------:R-:W-:Y:S02]  /*5ad0*/  CS2R R80, SRZ ;  /* 0x0000000000507805 */ /* 0x000fe4000001ff00 */
[----:B----4-:R-:W-:-:S02]  /*5ae0*/  CS2R R78, SRZ ;  /* 0x00000000004e7805 */ /* 0x010fc4000001ff00 */
        /* <DEDUP_REMOVED lines=17> */
[----:B--2---:R-:W-:-:S02]  /*5c00*/  CS2R R34, SRZ ;  /* 0x0000000000227805 */ /* 0x004fc4000001ff00 */
[----:B------:R-:W-:Y:S02]  /*5c10*/  CS2R R36, SRZ ;  /* 0x0000000000247805 */ /* 0x000fe4000001ff00 */
[----:B---3--:R-:W-:Y:S02]  /*5c20*/  CS2R R32, SRZ ;  /* 0x0000000000207805 */ /* 0x008fe4000001ff00 */
[----:B------:R-:W-:Y:S02]  /*5c30*/  CS2R R26, SRZ ;  /* 0x00000000001a7805 */ /* 0x000fe4000001ff00 */
[----:B------:R-:W-:Y:S01]  /*5c40*/  CS2R R28, SRZ ;  /* 0x00000000001c7805 */ /* 0x000fe2000001ff00 */
[----:B------:R-:W-:Y:S06]  /*5c50*/  @P0 BRA `(.L_x_486) ;  /* 0x00000000000c0947 */ /* 0x000fec0003800000 */
[----:B------:R-:W0:Y:S01]  /*5c60*/  FENCE.VIEW.ASYNC.G ;  /* 0x00000000000073c6 */ /* 0x000e220000000100 */
[----:B------:R-:W-:Y:S05]  /*5c70*/  WARPSYNC.ALL ;  /* 0x0000000000007948 */ /* 0x000fea0003800000 */
[----:B0-----:R-:W-:Y:S06]  /*5c80*/  BAR.ARV 0xc, 0x120 ;  /* 0x0304800000007b1d */ /* 0x001fec0000002000 */
.L_x_486:
[----:B------:R-:W-:Y:S01]  /*5c90*/  CS2R R24, SRZ ;  /* 0x0000000000187805 */ /* 0x000fe2000001ff00 */
[----:B------:R-:W-:Y:S06]  /*5ca0*/  @!P2 BRA `(.L_x_487) ;  /* 0x000000740080a947 */ /* 0x000fec0003800000 */
[----:B------:R-:W-:-:S03]  /*5cb0*/  UMOV UR4, 0xffffffff ;  /* 0xffffffff00047882 */ /* 0x000fc60000000000 */
[----:B------:R-:W-:Y:S05]  /*5cc0*/  BRA.DIV UR4, `(.L_x_488) ;  /* 0x000000f604a87947 */ /* 0x000fea000b800000 */
[----:B------:R0:W1:Y:S02]  /*5cd0*/  SHFL.IDX PT, R14, R230, RZ, 0x1f ;  /* 0x00001fffe60e7589 */ /* 0x00006400000e0000 */
.L_x_669:
[----:B-1----:R-:W-:Y:S01]  /*5ce0*/  LEA.HI R0, R14, R14, RZ, 0x1 ;  /* 0x0000000e0e007211 */ /* 0x002fe200078f08ff */
[----:B------:R-:W-:Y:S01]  /*5cf0*/  VIADD R24, R18, 0x18400 ;  /* 0x0001840012187836 */ /* 0x000fe20000000000 */
[----:B------:R-:W-:Y:S02]  /*5d00*/  BSSY B6, `(.L_x_489) ;  /* 0x0000018000067945 */ /* 0x000fe40003800000 */
[----:B------:R-:W-:Y:S02]  /*5d10*/  LOP3.LUT R3, R0, 0x1e, RZ, 0xc0, !PT ;  /* 0x0000001e00037812 */ /* 0x000fe400078ec0ff */
[----:B------:R-:W-:-:S03]  /*5d20*/  LOP3.LUT P0, RZ, R24, 0x1bf, RZ, 0xc0, !PT ;  /* 0x000001bf18ff7812 */ /* 0x000fc6000780c0ff */
[----:B------:R-:W-:-:S04]  /*5d30*/  IMAD.IADD R3, R14, 0x1, -R3 ;  /* 0x000000010e037824 */ /* 0x000fc800078e0a03 */
[----:B------:R-:W-:-:S05]  /*5d40*/  IMAD R3, R3, 0x2000, R24 ;  /* 0x0000200003037824 */ /* 0x000fca00078e0218 */
[----:B------:R-:W-:-:S04]  /*5d50*/  SHF.R.U32.HI R3, RZ, 0x4, R3 ;  /* 0x00000004ff037819 */ /* 0x000fc80000011603 */
[----:B------:R-:W-:Y:S01]  /*5d60*/  LOP3.LUT R28, R3, 0x3fff, RZ, 0xc0, !PT ;  /* 0x00003fff031c7812 */ /* 0x000fe200078ec0ff */
[----:B------:R-:W-:Y:S06]  /*5d70*/  @!P0 BRA `(.L_x_490) ;  /* 0x0000000000408947 */ /* 0x000fec0003800000 */
        /* <DEDUP_REMOVED lines=9> */
[----:B------:R-:W-:Y:S02]  /*5e10*/  IMAD.U32 R7, RZ, RZ, UR7 ;  /* 0x00000007ff077e24 */ /* 0x000fe4000f8e00ff */
[----:B------:R-:W-:-:S02]  /*5e20*/  IMAD.U32 R11, RZ, RZ, UR5 ;  /* 0x00000005ff0b7e24 */ /* 0x000fc4000f8e00ff */
[----:B------:R-:W-:Y:S02]  /*5e30*/  IMAD.MOV.U32 R8, RZ, RZ, 0x70 ;  /* 0x00000070ff087424 */ /* 0x000fe400078e00ff */
[----:B------:R-:W-:Y:S02]  /*5e40*/  IMAD.MOV.U32 R12, RZ, RZ, 0x1 ;  /* 0x00000001ff0c7424 */ /* 0x000fe400078e00ff */
[----:B-1----:R-:W-:-:S07]  /*5e50*/  IMAD.MOV.U32 R13, RZ, RZ, RZ ;  /* 0x000000ffff0d7224 */ /* 0x002fce00078e00ff */
[----:B------:R-:W-:-:S07]  /*5e60*/  LEPC R20, `(.L_x_490) ;  /* 0x000000001014794e */ /* 0x000fce0000000000 */
[----:B0-2--5:R-:W-:Y:S05]  /*5e70*/  CALL.ABS.NOINC R14 ;  /* 0x000000000e007343 */ /* 0x025fea0003c00000 */
.L_x_490:
[----:B------:R-:W-:Y:S05]  /*5e80*/  BSYNC B6 ;  /* 0x0000000000067941 */ /* 0x000fea0003800000 */
.L_x_489:
[----:B------:R-:W-:Y:S02]  /*5e90*/  ULDC UR4, c[0x0][0x3d4] ;  /* 0x0000f50000047ab9 */ /* 0x000fe40000000800 */
[----:B------:R-:W-:-:S13]  /*5ea0*/  ISETP.LT.AND P0, PT, RZ, UR4, PT ;  /* 0x00000004ff007c0c */ /* 0x000fda000bf01270 */
[----:B------:R-:W-:Y:S05]  /*5eb0*/  @P0 BRA `(.L_x_491) ;  /* 0x00000000003c0947 */ /* 0x000fea0003800000 */
[----:B------:R-:W-:-:S04]  /*5ec0*/  LEA.HI R0, R212, R212, RZ, 0x1 ;  /* 0x000000d4d4007211 */ /* 0x000fc800078f08ff */
[----:B------:R-:W-:-:S05]  /*5ed0*/  LOP3.LUT R3, R0, 0xfffffffe, RZ, 0xc0, !PT ;  /* 0xfffffffe00037812 */ /* 0x000fca00078ec0ff */
[----:B------:R-:W-:-:S05]  /*5ee0*/  IMAD.IADD R3, R212, 0x1, -R3 ;  /* 0x00000001d4037824 */ /* 0x000fca00078e0a03 */
[----:B------:R-:W-:-:S04]  /*5ef0*/  SHF.L.U32 R3, R3, 0x1f, RZ ;  /* 0x0000001f03037819 */ /* 0x000fc800000006ff */
[----:B------:R1:W2:Y:S03]  /*5f00*/  SYNCS.PHASECHK.TRANS64.TRYWAIT P0, [R18+URZ+0x22800], R3 ;  /* 0x02280003120075a7 */ /* 0x0002a6000800017f */
[----:B--2---:R-:W-:Y:S05]  /*5f10*/  @!P0 NANOSLEEP.SYNCS 0x989680 ;  /* 0x009896800000895d */ /* 0x004fea0003900000 */
[----:B------:R-:W2:Y:S01]  /*5f20*/  @!P0 SYNCS.PHASECHK.TRANS64 P0, [R18+URZ+0x22800], R3 ;  /* 0x02280003120085a7 */ /* 0x000ea2000800007f */
[----:B------:R-:W-:Y:S04]  /*5f30*/  BSSY B0, `(.L_x_492) ;  /* 0x0000006000007945 */ /* 0x000fe80003800000 */
[----:B--2---:R-:W-:Y:S05]  /*5f40*/  @P0 BRA `(.L_x_493) ;  /* 0x0000000000100947 */ /* 0x004fea0003800000 */
.L_x_494:
[----:B--2---:R2:W3:Y:S02]  /*5f50*/  SYNCS.PHASECHK.TRANS64.TRYWAIT P0, [R18+URZ+0x22800], R3 ;  /* 0x02280003120075a7 */ /* 0x0044e4000800017f */
[----:B---3--:R-:W-:Y:S05]  /*5f60*/  @!P0 NANOSLEEP.SYNCS 0x989680 ;  /* 0x009896800000895d */ /* 0x008fea0003900000 */
[----:B------:R-:W3:Y:S02]  /*5f70*/  @!P0 SYNCS.PHASECHK.TRANS64 P0, [R18+URZ+0x22800], R3 ;  /* 0x02280003120085a7 */ /* 0x000ee4000800007f */
[----:B---3--:R-:W-:Y:S05]  /*5f80*/  @!P0 BRA `(.L_x_494) ;  /* 0xfffffffc00f08947 */ /* 0x008fea000383ffff */
.L_x_493:
[----:B------:R-:W-:Y:S05]  /*5f90*/  BSYNC B0 ;  /* 0x0000000000007941 */ /* 0x000fea0003800000 */
.L_x_492:
[----:B------:R-:W-:Y:S05]  /*5fa0*/  BRA `(.L_x_495) ;  /* 0x0000002000747947 */ /* 0x000fea0003800000 */
.L_x_491:
[----:B-----5:R-:W-:Y:S01]  /*5fb0*/  SHF.R.S32.HI R0, RZ, 0x1f, R31 ;  /* 0x0000001fff007819 */ /* 0x020fe2000001141f */
[----:B------:R-:W-:Y:S01]  /*5fc0*/  ULDC.64 UR4, c[0x0][0x3d8] ;  /* 0x0000f60000047ab9 */ /* 0x000fe20000000a00 */
[----:B------:R-:W-:Y:S01]  /*5fd0*/  ULDC.64 UR6, c[0x0][0x3e8] ;  /* 0x0000fa0000067ab9 */ /* 0x000fe20000000a00 */
[----:B------:R-:W-:Y:S01]  /*5fe0*/  IMAD.WIDE.U32 R4, R31, UR4, RZ ;  /* 0x000000041f047c25 */ /* 0x000fe2000f8e00ff */
[----:B------:R-:W-:Y:S01]  /*5ff0*/  LOP3.LUT P0, RZ, R24, 0x3ff, RZ, 0xc0, !PT ;  /* 0x000003ff18ff7812 */ /* 0x000fe2000780c0ff */
[----:B------:R-:W-:Y:S02]  /*6000*/  BSSY B6, `(.L_x_496) ;  /* 0x0000031000067945 */ /* 0x000fe40003800000 */
[C---:B------:R-:W-:Y:S02]  /*6010*/  IMAD R6, R0.reuse, UR4, RZ ;  /* 0x0000000400067c24 */ /* 0x040fe4000f8e02ff */
[----:B------:R-:W-:Y:S02]  /*6020*/  IMAD R0, R0, UR6, RZ ;  /* 0x0000000600007c24 */ /* 0x000fe4000f8e02ff */
[----:B------:R-:W-:-:S02]  /*6030*/  IMAD.SHL.U32 R29, R217, 0x4, RZ ;  /* 0x00000004d91d7824 */ /* 0x000fc400078e00ff */
[C---:B------:R-:W-:Y:S01]  /*6040*/  IMAD R9, R31.reuse, UR5, R6 ;  /* 0x000000051f097c24 */ /* 0x040fe2000f8e0206 */
[----:B------:R-:W-:Y:S01]  /*6050*/  ULDC.64 UR4, c[0x0][0x3c8] ;  /* 0x0000f20000047ab9 */ /* 0x000fe20000000a00 */
[----:B------:R-:W-:Y:S01]  /*6060*/  IMAD R27, R31, UR7, R0 ;  /* 0x000000071f1b7c24 */ /* 0x000fe2000f8e0200 */
[-C--:B------:R-:W-:Y:S01]  /*6070*/  IADD3 R0, P3, R29, R4.reuse, RZ ;  /* 0x000000041d007210 */ /* 0x080fe20007f7e0ff */
[----:B------:R-:W-:Y:S01]  /*6080*/  IMAD.IADD R9, R9, 0x1, R5 ;  /* 0x0000000109097824 */ /* 0x000fe200078e0205 */
[----:B------:R-:W-:Y:S01]  /*6090*/  SHF.R.S32.HI R10, RZ, 0x1f, R29 ;  /* 0x0000001fff0a7819 */ /* 0x000fe2000001141d */
[----:B------:R-:W-:Y:S01]  /*60a0*/  IMAD.WIDE.U32 R6, R31, UR6, RZ ;  /* 0x000000061f067c25 */ /* 0x000fe2000f8e00ff */
[----:B------:R-:W-:Y:S01]  /*60b0*/  LEA R24, P2, R4, UR4, 0x1 ;  /* 0x0000000404187c11 */ /* 0x000fe2000f8408ff */
[----:B------:R-:W-:Y:S01]  /*60c0*/  ULDC.64 UR6, c[0x0][0x3e0] ;  /* 0x0000f80000067ab9 */ /* 0x000fe20000000a00 */
[----:B------:R-:W-:Y:S01]  /*60d0*/  IADD3 R5, P1, R16, R4, RZ ;  /* 0x0000000410057210 */ /* 0x000fe20007f3e0ff */
[--C-:B------:R-:W-:Y:S01]  /*60e0*/  IMAD.X R3, R10, 0x1, R9.reuse, P3 ;  /* 0x000000010a037824 */ /* 0x100fe200018e0609 */
[----:B------:R-:W-:Y:S01]  /*60f0*/  LEA.HI.X R25, R4, UR5, R9, 0x1, P2 ;  /* 0x0000000504197c11 */ /* 0x000fe200090f0c09 */
[----:B------:R-:W-:Y:S01]  /*6100*/  IMAD.IADD R27, R27, 0x1, R7 ;  /* 0x000000011b1b7824 */ /* 0x000fe200078e0207 */
[----:B------:R-:W-:Y:S01]  /*6110*/  LEA R32, P2, R0, UR4, 0x1 ;  /* 0x0000000400207c11 */ /* 0x000fe2000f8408ff */
[----:B------:R-:W-:Y:S01]  /*6120*/  IMAD.X R4, R17, 0x1, R9, P1 ;  /* 0x0000000111047824 */ /* 0x000fe200008e0609 */
[----:B------:R-:W-:-:S02]  /*6130*/  IADD3 R8, P4, R29, R6, RZ ;  /* 0x000000061d087210 */ /* 0x000fc40007f9e0ff */
[----:B------:R-:W-:Y:S02]  /*6140*/  LEA.HI.X R33, R0, UR5, R3, 0x1, P2 ;  /* 0x0000000500217c11 */ /* 0x000fe400090f0c03 */
[----:B------:R-:W-:Y:S01]  /*6150*/  IADD3 R0, P3, R16, R6, RZ ;  /* 0x0000000610007210 */ /* 0x000fe20007f7e0ff */
[--C-:B------:R-:W-:Y:S01]  /*6160*/  IMAD.X R7, R10, 0x1, R27.reuse, P4 ;  /* 0x000000010a077824 */ /* 0x100fe200020e061b */
[----:B------:R-:W-:Y:S02]  /*6170*/  LEA R26, P2, R6, UR6, 0x1 ;  /* 0x00000006061a7c11 */ /* 0x000fe4000f8408ff */
[----:B------:R-:W-:Y:S01]  /*6180*/  LEA R34, P5, R8, UR6, 0x1 ;  /* 0x0000000608227c11 */ /* 0x000fe2000f8a08ff */
[----:B------:R-:W-:Y:S01]  /*6190*/  IMAD.X R3, R17, 0x1, R27, P3 ;  /* 0x0000000111037824 */ /* 0x000fe200018e061b */
[----:B------:R-:W-:Y:S02]  /*61a0*/  LEA R36, P4, R5, UR4, 0x1 ;  /* 0x0000000405247c11 */ /* 0x000fe4000f8808ff */
[----:B------:R-:W-:-:S02]  /*61b0*/  LEA R38, P1, R0, UR6, 0x1 ;  /* 0x0000000600267c11 */ /* 0x000fc4000f8208ff */
[----:B------:R-:W-:Y:S02]  /*61c0*/  LEA.HI.X R35, R8, UR7, R7, 0x1, P5 ;  /* 0x0000000708237c11 */ /* 0x000fe4000a8f0c07 */
[----:B------:R-:W-:Y:S02]  /*61d0*/  LEA.HI.X R27, R6, UR7, R27, 0x1, P2 ;  /* 0x00000007061b7c11 */ /* 0x000fe400090f0c1b */
[----:B------:R-:W-:Y:S02]  /*61e0*/  LEA.HI.X R37, R5, UR5, R4, 0x1, P4 ;  /* 0x0000000505257c11 */ /* 0x000fe4000a0f0c04 */
[----:B------:R-:W-:Y:S01]  /*61f0*/  LEA.HI.X R39, R0, UR7, R3, 0x1, P1 ;  /* 0x0000000700277c11 */ /* 0x000fe200088f0c03 */
        /* <DEDUP_REMOVED lines=14> */
[----:B-1----:R-:W-:-:S07]  /*62e0*/  IMAD.MOV.U32 R13, RZ, RZ, RZ ;  /* 0x000000ffff0d7224 */ /* 0x002fce00078e00ff */
[----:B------:R-:W-:-:S07]  /*62f0*/  LEPC R20, `(.L_x_497) ;  /* 0x000000001014794e */ /* 0x000fce0000000000 */
[----:B0-2---:R-:W-:Y:S05]  /*6300*/  CALL.ABS.NOINC R14 ;  /* 0x000000000e007343 */ /* 0x005fea0003c00000 */
.L_x_497:
[----:B------:R-:W-:Y:S05]  /*6310*/  BSYNC B6 ;  /* 0x0000000000067941 */ /* 0x000fea0003800000 */
.L_x_496:
[----:B------:R-:W-:Y:S01]  /*6320*/  ULDC.U8 UR4, c[0x0][0x3f0] ;  /* 0x0000fc0000047ab9 */ /* 0x000fe20000000000 */
[----:B------:R-:W-:Y:S01]  /*6330*/  BSSY B0, `(.L_x_498) ;  /* 0x00001dc000007945 */ /* 0x000fe20003800000 */
[----:B------:R-:W-:-:S13]  /*6340*/  ISETP.NE.AND P0, PT, RZ, UR4, PT ;  /* 0x00000004ff007c0c */ /* 0x000fda000bf05270 */
[----:B------:R-:W-:Y:S05]  /*6350*/  @!P0 BRA `(.L_x_499) ;  /* 0x0000000c00dc8947 */ /* 0x000fea0003800000 */
[----:B------:R-:W-:Y:S01]  /*6360*/  IMAD R30, R85, -0x80, R30 ;  /* 0xffffff80551e7824 */ /* 0x000fe200078e021e */
[----:B------:R-:W-:Y:S01]  /*6370*/  BSSY B1, `(.L_x_500) ;  /* 0x0000019000017945 */ /* 0x000fe20003800000 */
[----:B------:R-:W-:Y:S01]  /*6380*/  IMAD.SHL.U32 R0, R218, 0x40, RZ ;  /* 0x00000040da007824 */ /* 0x000fe200078e00ff */
[----:B------:R-:W-:Y:S02]  /*6390*/  CS2R R4, SRZ ;  /* 0x0000000000047805 */ /* 0x000fe4000001ff00 */
[----:B------:R-:W-:Y:S02]  /*63a0*/  CS2R R6, SRZ ;  /* 0x0000000000067805 */ /* 0x000fe4000001ff00 */
[----:B------:R-:W-:Y:S02]  /*63b0*/  VIMNMX R30, R30, 0x80, PT ;  /* 0x000000801e1e7848 */ /* 0x000fe40003fe0100 */
[----:B------:R-:W-:Y:S02]  /*63c0*/  CS2R R8, SRZ ;  /* 0x0000000000087805 */ /* 0x000fe4000001ff00 */
[----:B------:R-:W-:-:S02]  /*63d0*/  LOP3.LUT R3, R0, 0x1c0, RZ, 0xc0, !PT ;  /* 0x000001c000037812 */ /* 0x000fc400078ec0ff */
[----:B------:R-:W-:Y:S02]  /*63e0*/  CS2R R20, SRZ ;  /* 0x0000000000147805 */ /* 0x000fe4000001ff00 */
[----:B------:R-:W-:Y:S02]  /*63f0*/  ISETP.GE.AND P0, PT, R19, R30, PT ;  /* 0x0000001e1300720c */ /* 0x000fe40003f06270 */
[----:B------:R-:W-:Y:S02]  /*6400*/  LOP3.LUT R0, R3, 0x18, R16, 0xf8, !PT ;  /* 0x0000001803007812 */ /* 0x000fe400078ef810 */
[----:B------:R-:W-:-:S04]  /*6410*/  SHF.R.U32.HI R3, RZ, 0x3, R3 ;  /* 0x00000003ff037819 */ /* 0x000fc80000011603 */
[----:B------:R-:W-:-:S05]  /*6420*/  LOP3.LUT R10, R0, R3, RZ, 0x3c, !PT ;  /* 0x00000003000a7212 */ /* 0x000fca00078e3cff */
[----:B------:R-:W-:Y:S05]  /*6430*/  @P0 BRA `(.L_x_501) ;  /* 0x0000000000300947 */ /* 0x000fea0003800000 */
[C---:B------:R-:W-:Y:S01]  /*6440*/  VIADD R0, R29.reuse, 0x10 ;  /* 0x000000101d007836 */ /* 0x040fe20000000000 */
[----:B------:R-:W-:Y:S01]  /*6450*/  ULDC UR4, c[0x0][0x3d4] ;  /* 0x0000f50000047ab9 */ /* 0x000fe20000000800 */
[----:B------:R-:W-:Y:S02]  /*6460*/  CS2R R8, SRZ ;  /* 0x0000000000087805 */ /* 0x000fe4000001ff00 */
[----:B------:R-:W-:Y:S02]  /*6470*/  ISETP.GE.AND P1, PT, R29, UR4, PT ;  /* 0x000000041d007c0c */ /* 0x000fe4000bf26270 */
[----:B------:R-:W-:Y:S02]  /*6480*/  CS2R R20, SRZ ;  /* 0x0000000000147805 */ /* 0x000fe4000001ff00 */
[----:B------:R-:W-:Y:S02]  /*6490*/  ISETP.GE.AND P2, PT, R0, UR4, PT ;  /* 0x0000000400007c0c */ /* 0x000fe4000bf46270 */
[----:B------:R-:W-:-:S02]  /*64a0*/  CS2R R4, SRZ ;  /* 0x0000000000047805 */ /* 0x000fc4000001ff00 */
[----:B------:R-:W-:-:S05]  /*64b0*/  CS2R R6, SRZ ;  /* 0x0000000000067805 */ /* 0x000fca000001ff00 */
[----:B------:R1:W5:Y:S04]  /*64c0*/  @!P1 LDG.E.64 R8, desc[UR40][R32.64] ;  /* 0x0000002820089981 */ /* 0x000368000c1e1b00 */
[----:B------:R1:W5:Y:S04]  /*64d0*/  @!P2 LDG.E.64 R20, desc[UR40][R32.64+0x20] ;  /* 0x000020282014a981 */ /* 0x000368000c1e1b00 */
[----:B------:R1:W5:Y:S04]  /*64e0*/  @!P1 LDG.E.64 R4, desc[UR40][R34.64] ;  /* 0x0000002822049981 */ /* 0x000368000c1e1b00 */
[----:B------:R1:W5:Y:S02]  /*64f0*/  @!P2 LDG.E.64 R6, desc[UR40][R34.64+0x20] ;  /* 0x000020282206a981 */ /* 0x000364000c1e1b00 */
.L_x_501:
[----:B------:R-:W-:Y:S05]  /*6500*/  BSYNC B1 ;  /* 0x0000000000017941 */ /* 0x000fea0003800000 */
.L_x_500:
[----:B------:R-:W-:Y:S01]  /*6510*/  UMOV UR4, 0xffffffff ;  /* 0xffffffff00047882 */ /* 0x000fe20000000000 */
[----:B-----5:R-:W-:Y:S01]  /*6520*/  IMAD.MOV.U32 R31, RZ, RZ, R8 ;  /* 0x000000ffff1f7224 */ /* 0x020fe200078e0008 */
[--C-:B------:R-:W-:Y:S01]  /*6530*/  SHF.R.U64 R37, R8, 0x10, R9.reuse ;  /* 0x0000001008257819 */ /* 0x100fe20000001209 */
[--C-:B-1----:R-:W-:Y:S01]  /*6540*/  IMAD.MOV.U32 R32, RZ, RZ, R9.reuse ;  /* 0x000000ffff207224 */ /* 0x102fe200078e0009 */
[----:B------:R-:W-:Y:S02]  /*6550*/  SHF.R.U32.HI R38, RZ, 0x10, R9 ;  /* 0x00000010ff267819 */ /* 0x000fe40000011609 */
[----:B------:R-:W-:Y:S01]  /*6560*/  LEA.HI R0, R212, R212, RZ, 0x1 ;  /* 0x000000d4d4007211 */ /* 0x000fe200078f08ff */
[----:B------:R-:W-:Y:S06]  /*6570*/  BRA.DIV UR4, `(.L_x_502) ;  /* 0x000000ee04a47947 */ /* 0x000fec000b800000 */
.L_x_672:
[----:B------:R-:W-:Y:S01]  /*6580*/  UMOV UR4, 0xffffffff ;  /* 0xffffffff00047882 */ /* 0x000fe20000000000 */
[----:B------:R-:W-:Y:S02]  /*6590*/  LOP3.LUT R3, R0, 0xfffffffe, RZ, 0xc0, !PT ;  /* 0xfffffffe00037812 */ /* 0x000fe400078ec0ff */
[----:B------:R-:W-:Y:S05]  /*65a0*/  BRA.DIV UR4, `(.L_x_503) ;  /* 0x000000ee04c07947 */ /* 0x000fea000b800000 */
.L_x_675:
[----:B------:R-:W-:Y:S01]  /*65b0*/  UMOV UR4, 0xffffffff ;  /* 0xffffffff00047882 */ /* 0x000fe20000000000 */
[----:B------:R-:W-:Y:S02]  /*65c0*/  IADD3 R3, R212, -R3, RZ ;  /* 0x80000003d4037210 */ /* 0x000fe40007ffe0ff */
[----:B------:R-:W-:Y:S05]  /*65d0*/  BRA.DIV UR4, `(.L_x_504) ;  /* 0x000000ee04dc7947 */ /* 0x000fea000b800000 */
.L_x_678:
[----:B------:R-:W-:Y:S01]  /*65e0*/  UMOV UR4, 0xffffffff ;  /* 0xffffffff00047882 */ /* 0x000fe20000000000 */
[----:B------:R-:W-:Y:S02]  /*65f0*/  SHF.L.U32 R9, R3, 0x1f, RZ ;  /* 0x0000001f03097819 */ /* 0x000fe400000006ff */
[----:B------:R-:W-:Y:S05]  /*6600*/  BRA.DIV UR4, `(.L_x_505) ;  /* 0x000000ee04f87947 */ /* 0x000fea000b800000 */
.L_x_681:
[----:B------:R-:W1:Y:S01]  /*6610*/  SYNCS.PHASECHK.TRANS64.TRYWAIT P1, [R18+URZ+0x22800], R9 ;  /* 0x02280009120075a7 */ /* 0x000e62000802017f */
[----:B------:R-:W-:Y:S01]  /*6620*/  LOP3.LUT P2, RZ, R218, 0x4, RZ, 0xc0, !PT ;  /* 0x00000004daff7812 */ /* 0x000fe2000784c0ff */
[----:B------:R-:W-:Y:S01]  /*6630*/  IMAD R3, R205, 0x200, R10 ;  /* 0x00000200cd037824 */ /* 0x000fe200078e020a */
[----:B------:R-:W-:Y:S01]  /*6640*/  SHF.R.U64 R13, R4, 0x10, R5 ;  /* 0x00000010040d7819 */ /* 0x000fe20000001205 */
[----:B------:R-:W-:Y:S01]  /*6650*/  IMAD.MOV.U32 R35, RZ, RZ, R6 ;  /* 0x000000ffff237224 */ /* 0x000fe200078e0006 */
[----:B------:R-:W-:Y:S01]  /*6660*/  SHF.R.U64 R6, R6, 0x10, R7 ;  /* 0x0000001006067819 */ /* 0x000fe20000001207 */
[----:B------:R-:W-:Y:S01]  /*6670*/  IMAD R3, R3, 0x2, R18 ;  /* 0x0000000203037824 */ /* 0x000fe200078e0212 */
[--C-:B------:R-:W-:Y:S01]  /*6680*/  SHF.R.U64 R11, R20, 0x10, R21.reuse ;  /* 0x00000010140b7819 */ /* 0x100fe20000001215 */
[----:B------:R-:W-:Y:S01]  /*6690*/  IMAD.MOV.U32 R8, RZ, RZ, R20 ;  /* 0x000000ffff087224 */ /* 0x000fe200078e0014 */
[--C-:B------:R-:W-:Y:S01]  /*66a0*/  SHF.R.U32.HI R12, RZ, 0x10, R21.reuse ;  /* 0x00000010ff0c7819 */ /* 0x100fe20000011615 */
[----:B------:R-:W-:Y:S01]  /*66b0*/  IMAD.MOV.U32 R10, RZ, RZ, R21 ;  /* 0x000000ffff0a7224 */ /* 0x000fe200078e0015 */
[----:B------:R-:W-:Y:S01]  /*66c0*/  BSSY B1, `(.L_x_506) ;  /* 0x0000012000017945 */ /* 0x000fe20003800000 */
[----:B------:R-:W-:Y:S01]  /*66d0*/  IMAD.MOV.U32 R33, RZ, RZ, R4 ;  /* 0x000000ffff217224 */ /* 0x000fe200078e0004 */
[----:B------:R-:W-:Y:S01]  /*66e0*/  PRMT R25, R31, 0x5410, R37 ;  /* 0x000054101f197816 */ /* 0x000fe20000000025 */
[--C-:B------:R-:W-:Y:S01]  /*66f0*/  IMAD.MOV.U32 R34, RZ, RZ, R5.reuse ;  /* 0x000000ffff227224 */ /* 0x100fe200078e0005 */
[----:B------:R-:W-:Y:S01]  /*6700*/  SHF.R.U32.HI R5, RZ, 0x10, R5 ;  /* 0x00000010ff057819 */ /* 0x000fe20000011605 */
[--C-:B------:R-:W-:Y:S01]  /*6710*/  IMAD.MOV.U32 R36, RZ, RZ, R7.reuse ;  /* 0x000000ffff247224 */ /* 0x100fe200078e0007 */
[----:B------:R-:W-:Y:S01]  /*6720*/  SHF.R.U32.HI R7, RZ, 0x10, R7 ;  /* 0x00000010ff077819 */ /* 0x000fe20000011607 */
[C---:B------:R-:W-:Y:S01]  /*6730*/  VIADD R4, R3.reuse, 0x18400 ;  /* 0x0001840003047836 */ /* 0x040fe20000000000 */
[----:B------:R-:W-:Y:S01]  /*6740*/  PRMT R27, R32, 0x5410, R38 ;  /* 0x00005410201b7816 */ /* 0x000fe20000000026 */
[----:B------:R-:W-:Y:S01]  /*6750*/  VIADD R0, R3, 0x18440 ;  /* 0x0001844003007836 */ /* 0x000fe20000000000 */
[----:B------:R-:W-:Y:S01]  /*6760*/  PRMT R31, R8, 0x5410, R11 ;  /* 0x00005410081f7816 */ /* 0x000fe2000000000b */
[----:B------:R-:W-:Y:S01]  /*6770*/  @P2 VIADD R0, R4, 0xffffffc0 ;  /* 0xffffffc004002836 */ /* 0x000fe20000000000 */
[----:B------:R-:W-:-:S02]  /*6780*/  PRMT R32, R10, 0x5410, R12 ;  /* 0x000054100a207816 */ /* 0x000fc4000000000c */
[----:B------:R-:W-:Y:S02]  /*6790*/  PRMT R33, R33, 0x5410, R13 ;  /* 0x0000541021217816 */ /* 0x000fe4000000000d */
[----:B------:R-:W-:Y:S02]  /*67a0*/  PRMT R34, R34, 0x5410, R5 ;  /* 0x0000541022227816 */ /* 0x000fe40000000005 */
[----:B------:R-:W-:Y:S02]  /*67b0*/  PRMT R35, R35, 0x5410, R6 ;  /* 0x0000541023237816 */ /* 0x000fe40000000006 */
[----:B------:R-:W-:Y:S01]  /*67c0*/  PRMT R36, R36, 0x5410, R7 ;  /* 0x0000541024247816 */ /* 0x000fe20000000007 */
[----:B-1----:R-:W-:Y:S06]  /*67d0*/  @!P1 BRA `(.L_x_507) ;  /* 0x000000ec00ac9947 */ /* 0x002fec0003800000 */
.L_x_682:
[----:B------:R-:W-:Y:S05]  /*67e0*/  BSYNC B1 ;  /* 0x0000000000017941 */ /* 0x000fea0003800000 */
.L_x_506:
[----:B------:R-:W-:Y:S04]  /*67f0*/  BSSY B1, `(.L_x_508) ;  /* 0x0000056000017945 */ /* 0x000fe80003800000 */
[----:B------:R-:W-:Y:S05]  /*6800*/  @P0 BRA `(.L_x_509) ;  /* 0x0000000400500947 */ /* 0x000fea0003800000 */
[----:B------:R-:W2:Y:S01]  /*6810*/  LDC R4, c[0x0][0x3d4] ;  /* 0x0000f500ff047b82 */ /* 0x000ea20000000800 */
[C---:B------:R-:W-:Y:S01]  /*6820*/  VIADD R5, R29.reuse, 0x10 ;  /* 0x000000101d057836 */ /* 0x040fe20000000000 */
[----:B------:R-:W-:Y:S01]  /*6830*/  BSSY B2, `(.L_x_510) ;  /* 0x000002a000027945 */ /* 0x000fe20003800000 */
[----:B--2---:R-:W-:-:S03]  /*6840*/  ISETP.GE.AND P0, PT, R29, R4, PT ;  /* 0x000000041d00720c */ /* 0x004fc60003f06270 */
[----:B------:R-:W-:-:S10]  /*6850*/  ISETP.GE.AND P1, PT, R5, R4, PT ;  /* 0x000000040500720c */ /* 0x000fd40003f26270 */
[----:B------:R-:W-:Y:S05]  /*6860*/  @P0 BRA `(.L_x_511) ;  /* 0x0000000000980947 */ /* 0x000fea0003800000 */
[----:B------:R-:W2:Y:S01]  /*6870*/  LDS.128 R4, [R3+0x18400] ;  /* 0x0184000003047984 */ /* 0x000ea20000000c00 */
[C---:B------:R-:W-:Y:S01]  /*6880*/  IMAD.U32 R15, R33.reuse, 0x10000, RZ ;  /* 0x00010000210f7824 */ /* 0x040fe200078e00ff */
[----:B------:R-:W-:Y:S01]  /*6890*/  LOP3.LUT R14, R33, 0xffff0000, RZ, 0xc0, !PT ;  /* 0xffff0000210e7812 */ /* 0x000fe200078ec0ff */
[C---:B------:R-:W-:Y:S01]  /*68a0*/  IMAD.U32 R13, R25.reuse, 0x10000, RZ ;  /* 0x00010000190d7824 */ /* 0x040fe200078e00ff */
[----:B------:R-:W-:Y:S01]  /*68b0*/  LOP3.LUT R12, R25, 0xffff0000, RZ, 0xc0, !PT ;  /* 0xffff0000190c7812 */ /* 0x000fe200078ec0ff */
[C---:B--2---:R-:W-:Y:S01]  /*68c0*/  IMAD.U32 R8, R4.reuse, 0x10000, RZ ;  /* 0x0001000004087824 */ /* 0x044fe200078e00ff */
[----:B------:R-:W-:Y:S01]  /*68d0*/  LOP3.LUT R4, R4, 0xffff0000, RZ, 0xc0, !PT ;  /* 0xffff000004047812 */ /* 0x000fe200078ec0ff */
[C---:B-1----:R-:W-:Y:S01]  /*68e0*/  IMAD.U32 R9, R5.reuse, 0x10000, RZ ;  /* 0x0001000005097824 */ /* 0x042fe200078e00ff */
[----:B------:R-:W-:Y:S01]  /*68f0*/  LOP3.LUT R5, R5, 0xffff0000, RZ, 0xc0, !PT ;  /* 0xffff000005057812 */ /* 0x000fe200078ec0ff */
[C---:B------:R-:W-:Y:S01]  /*6900*/  IMAD.U32 R10, R6.reuse, 0x10000, RZ ;  /* 0x00010000060a7824 */ /* 0x040fe200078e00ff */
[----:B------:R-:W-:Y:S01]  /*6910*/  LOP3.LUT R6, R6, 0xffff0000, RZ, 0xc0, !PT ;  /* 0xffff000006067812 */ /* 0x000fe200078ec0ff */
[C---:B------:R-:W-:Y:S01]  /*6920*/  FMUL.FTZ R21, R4.reuse, R15 ;  /* 0x0000000f04157220 */ /* 0x040fe20000410000 */
[-C--:B------:R-:W-:Y:S01]  /*6930*/  FMUL.FTZ R4, R4, R13.reuse ;  /* 0x0000000d04047220 */ /* 0x080fe20000410000 */
[C---:B------:R-:W-:Y:S01]  /*6940*/  IMAD.U32 R11, R7.reuse, 0x10000, RZ ;  /* 0x00010000070b7824 */ /* 0x040fe200078e00ff */
[----:B------:R-:W-:Y:S01]  /*6950*/  LOP3.LUT R7, R7, 0xffff0000, RZ, 0xc0, !PT ;  /* 0xffff000007077812 */ /* 0x000fe200078ec0ff */
[C---:B------:R-:W-:Y:S01]  /*6960*/  FFMA.FTZ R21, R8.reuse, R13, -R21 ;  /* 0x0000000d08157223 */ /* 0x040fe20000010815 */
[----:B------:R-:W-:Y:S01]  /*6970*/  FFMA.FTZ R20, R8, R15, R4 ;  /* 0x0000000f08147223 */ /* 0x000fe20000010004 */
[C---:B------:R-:W-:Y:S01]  /*6980*/  FMUL.FTZ R24, R5.reuse, R14 ;  /* 0x0000000e05187220 */ /* 0x040fe20000410000 */
[C---:B------:R-:W-:Y:S01]  /*6990*/  LOP3.LUT R8, R34.reuse, 0xffff0000, RZ, 0xc0, !PT ;  /* 0xffff000022087812 */ /* 0x040fe200078ec0ff */
[----:B------:R-:W-:Y:S01]  /*69a0*/  FMUL.FTZ R26, R5, R12 ;  /* 0x0000000c051a7220 */ /* 0x000fe20000410000 */
[----:B------:R-:W-:Y:S01]  /*69b0*/  IMAD.U32 R13, R34, 0x10000, RZ ;  /* 0x00010000220d7824 */ /* 0x000fe200078e00ff */
[C---:B------:R-:W-:Y:S01]  /*69c0*/  LOP3.LUT R4, R27.reuse, 0xffff0000, RZ, 0xc0, !PT ;  /* 0xffff00001b047812 */ /* 0x040fe200078ec0ff */
[----:B------:R-:W-:-:S02]  /*69d0*/  IMAD.U32 R5, R27, 0x10000, RZ ;  /* 0x000100001b057824 */ /* 0x000fc400078e00ff */
[----:B------:R-:W-:Y:S01]  /*69e0*/  FFMA.FTZ R24, R9, R12, -R24 ;  /* 0x0000000c09187223 */ /* 0x000fe20000010818 */
[C---:B------:R-:W-:Y:S01]  /*69f0*/  FMUL.FTZ R15, R6.reuse, R13 ;  /* 0x0000000d060f7220 */ /* 0x040fe20000410000 */
[C---:B------:R-:W-:Y:S01]  /*6a00*/  FMUL.FTZ R12, R7.reuse, R8 ;  /* 0x00000008070c7220 */ /* 0x040fe20000410000 */
[-C--:B------:R-:W-:Y:S01]  /*6a10*/  FMUL.FTZ R6, R6, R5.reuse ;  /* 0x0000000506067220 */ /* 0x080fe20000410000 */
[----:B------:R-:W-:Y:S01]  /*6a20*/  FMUL.FTZ R7, R7, R4 ;  /* 0x0000000407077220 */ /* 0x000fe20000410000 */
[----:B------:R-:W-:Y:S01]  /*6a30*/  FFMA.FTZ R9, R9, R14, R26 ;  /* 0x0000000e09097223 */ /* 0x000fe2000001001a */
[C---:B------:R-:W-:Y:S01]  /*6a40*/  FFMA.FTZ R15, R10.reuse, R5, -R15 ;  /* 0x000000050a0f7223 */ /* 0x040fe2000001080f */
[----:B------:R-:W-:Y:S01]  /*6a50*/  FFMA.FTZ R6, R10, R13, R6 ;  /* 0x0000000d0a067223 */ /* 0x000fe20000010006 */
[C---:B------:R-:W-:Y:S01]  /*6a60*/  FFMA.FTZ R12, R11.reuse, R4, -R12 ;  /* 0x000000040b0c7223 */ /* 0x040fe2000001080c */
[----:B------:R-:W-:Y:S01]  /*6a70*/  FFMA.FTZ R7, R11, R8, R7 ;  /* 0x000000080b077223 */ /* 0x000fe20000010007 */
[----:B------:R-:W-:-:S02]  /*6a80*/  F2FP.BF16.F32.PACK_AB R4, R20, R21 ;  /* 0x000000151404723e */ /* 0x000fc400000010ff */
[----:B------:R-:W-:Y:S02]  /*6a90*/  F2FP.BF16.F32.PACK_AB R5, R9, R24 ;  /* 0x000000180905723e */ /* 0x000fe400000010ff */
[----:B------:R-:W-:Y:S02]  /*6aa0*/  F2FP.BF16.F32.PACK_AB R6, R6, R15 ;  /* 0x0000000f0606723e */ /* 0x000fe400000010ff */
[----:B------:R-:W-:-:S05]  /*6ab0*/  F2FP.BF16.F32.PACK_AB R7, R7, R12 ;  /* 0x0000000c0707723e */ /* 0x000fca00000010ff */
[----:B------:R2:W-:Y:S02]  /*6ac0*/  STS.128 [R3+0x18400], R4 ;  /* 0x0184000403007388 */ /* 0x0005e40000000c00 */
.L_x_511:
[----:B------:R-:W-:Y:S05]  /*6ad0*/  BSYNC B2 ;  /* 0x0000000000027941 */ /* 0x000fea0003800000 */
.L_x_510:
[----:B------:R-:W-:Y:S05]  /*6ae0*/  @P1 BRA `(.L_x_509) ;  /* 0x0000000000981947 */ /* 0x000fea0003800000 */
[----:B--2---:R-:W2:Y:S01]  /*6af0*/  LDS.128 R4, [R0] ;  /* 0x0000000000047984 */ /* 0x004ea20000000c00 */
        /* <DEDUP_REMOVED lines=8> */
[----:B------:R-:W-:Y:S01]  /*6b80*/  IMAD.U32 R10, R6, 0x10000, RZ ;  /* 0x00010000060a7824 */ /* 0x000fe200078e00ff */
[----:B------:R-:W-:Y:S01]  /*6b90*/  SHF.L.U32 R11, R7, 0x10, RZ ;  /* 0x00000010070b7819 */ /* 0x000fe200000006ff */
[C---:B------:R-:W-:Y:S01]  /*6ba0*/  FMUL.FTZ R21, R4.reuse, R15 ;  /* 0x0000000f04157220 */ /* 0x040fe20000410000 */
[-C--:B------:R-:W-:Y:S01]  /*6bb0*/  FMUL.FTZ R4, R4, R13.reuse ;  /* 0x0000000d04047220 */ /* 0x080fe20000410000 */
[----:B------:R-:W-:Y:S01]  /*6bc0*/  LOP3.LUT R6, R6, 0xffff0000, RZ, 0xc0, !PT ;  /* 0xffff000006067812 */ /* 0x000fe200078ec0ff */
[----:B------:R-:W-:Y:S01]  /*6bd0*/  FMUL.FTZ R24, R5, R14 ;  /* 0x0000000e05187220 */ /* 0x000fe20000410000 */
[C---:B------:R-:W-:Y:S01]  /*6be0*/  FFMA.FTZ R21, R8.reuse, R13, -R21 ;  /* 0x0000000d08157223 */ /* 0x040fe20000010815 */
[----:B------:R-:W-:Y:S01]  /*6bf0*/  FFMA.FTZ R20, R8, R15, R4 ;  /* 0x0000000f08147223 */ /* 0x000fe20000010004 */
[----:B------:R-:W-:Y:S01]  /*6c00*/  LOP3.LUT R7, R7, 0xffff0000, RZ, 0xc0, !PT ;  /* 0xffff000007077812 */ /* 0x000fe200078ec0ff */
[----:B------:R-:W-:Y:S01]  /*6c10*/  FMUL.FTZ R26, R5, R12 ;  /* 0x0000000c051a7220 */ /* 0x000fe20000410000 */
[C---:B------:R-:W-:Y:S01]  /*6c20*/  LOP3.LUT R8, R36.reuse, 0xffff0000, RZ, 0xc0, !PT ;  /* 0xffff000024087812 */ /* 0x040fe200078ec0ff */
        /* <DEDUP_REMOVED lines=17> */
[----:B------:R3:W-:Y:S02]  /*6d40*/  STS.128 [R0], R4 ;  /* 0x0000000400007388 */ /* 0x0007e40000000c00 */
.L_x_509:
[----:B------:R-:W-:Y:S05]  /*6d50*/  BSYNC B1 ;  /* 0x0000000000017941 */ /* 0x000fea0003800000 */
.L_x_508:
[----:B------:R-:W-:-:S13]  /*6d60*/  ISETP.GE.AND P0, PT, R211, R30, PT ;  /* 0x0000001ed300720c */ /* 0x000fda0003f06270 */
[----:B------:R-:W-:Y:S05]  /*6d70*/  @P0 BRA `(.L_x_512) ;  /* 0x0000001000dc0947 */ /* 0x000fea0003800000 */
[----:B--23--:R-:W2:Y:S01]  /*6d80*/  LDC R4, c[0x0][0x3d4] ;  /* 0x0000f500ff047b82 */ /* 0x00cea20000000800 */
        /* <DEDUP_REMOVED lines=18> */
[-C--:B------:R-:W-:Y:S01]  /*6eb0*/  FMUL.FTZ R13, R14, R4.reuse ;  /* 0x000000040e0d7220 */ /* 0x080fe20000410000 */
[C---:B------:R-:W-:Y:S01]  /*6ec0*/  FMUL.FTZ R15, R12.reuse, R4 ;  /* 0x000000040c0f7220 */ /* 0x040fe20000410000 */
[C---:B------:R-:W-:Y:S01]  /*6ed0*/  IMAD.U32 R11, R7.reuse, 0x10000, RZ ;  /* 0x00010000070b7824 */ /* 0x040fe200078e00ff */
[----:B------:R-:W-:Y:S01]  /*6ee0*/  LOP3.LUT R7, R7, 0xffff0000, RZ, 0xc0, !PT ;  /* 0xffff000007077812 */ /* 0x000fe200078ec0ff */
[-C--:B------:R-:W-:Y:S01]  /*6ef0*/  FFMA.FTZ R13, R12, R8.reuse, -R13 ;  /* 0x000000080c0d7223 */ /* 0x080fe2000001080d */
[----:B------:R-:W-:Y:S01]  /*6f00*/  FFMA.FTZ R8, R14, R8, R15 ;  /* 0x000000080e087223 */ /* 0x000fe2000001000f */
[----:B------:R-:W-:Y:S01]  /*6f10*/  FMUL.FTZ R4, R33, R5 ;  /* 0x0000000521047220 */ /* 0x000fe20000410000 */
[----:B------:R-:W-:-:S02]  /*6f20*/  IMAD.U32 R14, R27, 0x10000, RZ ;  /* 0x000100001b0e7824 */ /* 0x000fc400078e00ff */
[----:B------:R-:W-:Y:S01]  /*6f30*/  FMUL.FTZ R12, R25, R5 ;  /* 0x00000005190c7220 */ /* 0x000fe20000410000 */
[----:B------:R-:W-:Y:S01]  /*6f40*/  LOP3.LUT R27, R27, 0xffff0000, RZ, 0xc0, !PT ;  /* 0xffff00001b1b7812 */ /* 0x000fe200078ec0ff */
[-C--:B------:R-:W-:Y:S01]  /*6f50*/  FFMA.FTZ R4, R25, R9.reuse, -R4 ;  /* 0x0000000919047223 */ /* 0x080fe20000010804 */
[-C--:B------:R-:W-:Y:S01]  /*6f60*/  FMUL.FTZ R5, R20, R6.reuse ;  /* 0x0000000614057220 */ /* 0x080fe20000410000 */
[C---:B------:R-:W-:Y:S01]  /*6f70*/  FMUL.FTZ R15, R14.reuse, R6 ;  /* 0x000000060e0f7220 */ /* 0x040fe20000410000 */
[----:B------:R-:W-:Y:S01]  /*6f80*/  FFMA.FTZ R9, R33, R9, R12 ;  /* 0x0000000921097223 */ /* 0x000fe2000001000c */
[-C--:B------:R-:W-:Y:S01]  /*6f90*/  FMUL.FTZ R6, R21, R7.reuse ;  /* 0x0000000715067220 */ /* 0x080fe20000410000 */
[C---:B------:R-:W-:Y:S01]  /*6fa0*/  FMUL.FTZ R12, R27.reuse, R7 ;  /* 0x000000071b0c7220 */ /* 0x040fe20000410000 */
[-C--:B------:R-:W-:Y:S01]  /*6fb0*/  FFMA.FTZ R5, R14, R10.reuse, -R5 ;  /* 0x0000000a0e057223 */ /* 0x080fe20000010805 */
[----:B------:R-:W-:Y:S01]  /*6fc0*/  FFMA.FTZ R10, R20, R10, R15 ;  /* 0x0000000a140a7223 */ /* 0x000fe2000001000f */
[-C--:B------:R-:W-:Y:S01]  /*6fd0*/  FFMA.FTZ R6, R27, R11.reuse, -R6 ;  /* 0x0000000b1b067223 */ /* 0x080fe20000010806 */
[----:B------:R-:W-:Y:S01]  /*6fe0*/  FFMA.FTZ R11, R21, R11, R12 ;  /* 0x0000000b150b7223 */ /* 0x000fe2000001000c */
[----:B------:R-:W-:-:S02]  /*6ff0*/  F2FP.BF16.F32.PACK_AB R8, R8, R13 ;  /* 0x0000000d0808723e */ /* 0x000fc400000010ff */
[----:B------:R-:W-:Y:S02]  /*7000*/  F2FP.BF16.F32.PACK_AB R9, R9, R4 ;  /* 0x000000040909723e */ /* 0x000fe400000010ff */
[----:B------:R-:W-:Y:S02]  /*7010*/  F2FP.BF16.F32.PACK_AB R10, R10, R5 ;  /* 0x000000050a0a723e */ /* 0x000fe400000010ff */
[----:B------:R-:W-:-:S05]  /*7020*/  F2FP.BF16.F32.PACK_AB R11, R11, R6 ;  /* 0x000000060b0b723e */ /* 0x000fca00000010ff */
[----:B------:R2:W-:Y:S02]  /*7030*/  STS.128 [R3+0x1a400], R8 ;  /* 0x01a4000803007388 */ /* 0x0005e40000000c00 */
.L_x_514:
[----:B------:R-:W-:Y:S05]  /*7040*/  BSYNC B1 ;  /* 0x0000000000017941 */ /* 0x000fea0003800000 */
.L_x_513:
        /* <DEDUP_REMOVED lines=8> */
[C---:B------:R-:W-:Y:S01]  /*70d0*/  IMAD.U32 R8, R5.reuse, 0x10000, RZ ;  /* 0x0001000005087824 */ /* 0x040fe200078e00ff */
[----:B------:R-:W-:Y:S01]  /*70e0*/  LOP3.LUT R5, R5, 0xffff0000, RZ, 0xc0, !PT ;  /* 0xffff000005057812 */ /* 0x000fe200078ec0ff */
[C---:B-1----:R-:W-:Y:S01]  /*70f0*/  IMAD.U32 R9, R6.reuse, 0x10000, RZ ;  /* 0x0001000006097824 */ /* 0x042fe200078e00ff */
[----:B------:R-:W-:Y:S01]  /*7100*/  LOP3.LUT R6, R6, 0xffff0000, RZ, 0xc0, !PT ;  /* 0xffff000006067812 */ /* 0x000fe200078ec0ff */
[-C--:B------:R-:W-:Y:S01]  /*7110*/  FMUL.FTZ R12, R15, R4.reuse ;  /* 0x000000040f0c7220 */ /* 0x080fe20000410000 */
[----:B------:R-:W-:Y:S01]  /*7120*/  FMUL.FTZ R4, R13, R4 ;  /* 0x000000040d047220 */ /* 0x000fe20000410000 */
[----:B------:R-:W-:-:S02]  /*7130*/  IMAD.U32 R10, R7, 0x10000, RZ ;  /* 0x00010000070a7824 */ /* 0x000fc400078e00ff */
[----:B------:R-:W-:Y:S01]  /*7140*/  FMUL.FTZ R11, R20, R5 ;  /* 0x00000005140b7220 */ /* 0x000fe20000410000 */
[-C--:B------:R-:W-:Y:S01]  /*7150*/  FFMA.FTZ R12, R13, R3.reuse, -R12 ;  /* 0x000000030d0c7223 */ /* 0x080fe2000001080c */
[----:B------:R-:W-:Y:S01]  /*7160*/  FFMA.FTZ R3, R15, R3, R4 ;  /* 0x000000030f037223 */ /* 0x000fe20000010004 */
[----:B------:R-:W-:Y:S01]  /*7170*/  IMAD.U32 R15, R36, 0x10000, RZ ;  /* 0x00010000240f7824 */ /* 0x000fe200078e00ff */
[----:B------:R-:W-:Y:S01]  /*7180*/  LOP3.LUT R7, R7, 0xffff0000, RZ, 0xc0, !PT ;  /* 0xffff000007077812 */ /* 0x000fe200078ec0ff */
[----:B------:R-:W-:Y:S01]  /*7190*/  FMUL.FTZ R5, R14, R5 ;  /* 0x000000050e057220 */ /* 0x000fe20000410000 */
[----:B------:R-:W-:Y:S01]  /*71a0*/  IMAD.U32 R13, R32, 0x10000, RZ ;  /* 0x00010000200d7824 */ /* 0x000fe200078e00ff */
[----:B------:R-:W-:Y:S01]  /*71b0*/  LOP3.LUT R36, R36, 0xffff0000, RZ, 0xc0, !PT ;  /* 0xffff000024247812 */ /* 0x000fe200078ec0ff */
[-C--:B------:R-:W-:Y:S01]  /*71c0*/  FFMA.FTZ R11, R14, R8.reuse, -R11 ;  /* 0x000000080e0b7223 */ /* 0x080fe2000001080b */
[----:B------:R-:W-:Y:S01]  /*71d0*/  LOP3.LUT R32, R32, 0xffff0000, RZ, 0xc0, !PT ;  /* 0xffff000020207812 */ /* 0x000fe200078ec0ff */
[----:B------:R-:W-:Y:S01]  /*71e0*/  FFMA.FTZ R8, R20, R8, R5 ;  /* 0x0000000814087223 */ /* 0x000fe20000010005 */
[-C--:B------:R-:W-:Y:S01]  /*71f0*/  FMUL.FTZ R4, R15, R6.reuse ;  /* 0x000000060f047220 */ /* 0x080fe20000410000 */
[-C--:B------:R-:W-:Y:S01]  /*7200*/  FMUL.FTZ R5, R36, R7.reuse ;  /* 0x0000000724057220 */ /* 0x080fe20000410000 */
[C---:B------:R-:W-:Y:S01]  /*7210*/  FMUL.FTZ R6, R13.reuse, R6 ;  /* 0x000000060d067220 */ /* 0x040fe20000410000 */
[C---:B------:R-:W-:Y:S01]  /*7220*/  FMUL.FTZ R7, R32.reuse, R7 ;  /* 0x0000000720077220 */ /* 0x040fe20000410000 */
[-C--:B------:R-:W-:Y:S01]  /*7230*/  FFMA.FTZ R4, R13, R9.reuse, -R4 ;  /* 0x000000090d047223 */ /* 0x080fe20000010804 */
[-C--:B------:R-:W-:Y:S01]  /*7240*/  FFMA.FTZ R5, R32, R10.reuse, -R5 ;  /* 0x0000000a20057223 */ /* 0x080fe20000010805 */
[----:B------:R-:W-:Y:S01]  /*7250*/  FFMA.FTZ R9, R15, R9, R6 ;  /* 0x000000090f097223 */ /* 0x000fe20000010006 */
[----:B------:R-:W-:Y:S01]  /*7260*/  FFMA.FTZ R10, R36, R10, R7 ;  /* 0x0000000a240a7223 */ /* 0x000fe20000010007 */
[----:B------:R-:W-:-:S02]  /*7270*/  F2FP.BF16.F32.PACK_AB R12, R3, R12 ;  /* 0x0000000c030c723e */ /* 0x000fc400000010ff */
[----:B------:R-:W-:Y:S02]  /*7280*/  F2FP.BF16.F32.PACK_AB R13, R8, R11 ;  /* 0x0000000b080d723e */ /* 0x000fe400000010ff */
[----:B------:R-:W-:Y:S02]  /*7290*/  F2FP.BF16.F32.PACK_AB R14, R9, R4 ;  /* 0x00000004090e723e */ /* 0x000fe400000010ff */
[----:B------:R-:W-:-:S05]  /*72a0*/  F2FP.BF16.F32.PACK_AB R15, R10, R5 ;  /* 0x000000050a0f723e */ /* 0x000fca00000010ff */
[----:B------:R4:W-:Y:S01]  /*72b0*/  STS.128 [R0+0x2000], R12 ;  /* 0x0020000c00007388 */ /* 0x0009e20000000c00 */
[----:B------:R-:W-:Y:S05]  /*72c0*/  BRA `(.L_x_512) ;  /* 0x0000000c00887947 */ /* 0x000fea0003800000 */
.L_x_499:
[----:B------:R-:W1:Y:S01]  /*72d0*/  LDC R45, c[0x0][0x3d4] ;  /* 0x0000f500ff2d7b82 */ /* 0x000e620000000800 */
[----:B------:R-:W-:Y:S01]  /*72e0*/  IMAD R30, R85, -0x80, R30 ;  /* 0xffffff80551e7824 */ /* 0x000fe200078e021e */
[----:B------:R-:W-:Y:S02]  /*72f0*/  CS2R R34, SRZ ;  /* 0x0000000000227805 */ /* 0x000fe4000001ff00 */
[----:B------:R-:W-:Y:S02]  /*7300*/  CS2R R32, SRZ ;  /* 0x0000000000207805 */ /* 0x000fe4000001ff00 */
[----:B------:R-:W-:Y:S02]  /*7310*/  CS2R R6, SRZ ;  /* 0x0000000000067805 */ /* 0x000fe4000001ff00 */
[----:B------:R-:W-:Y:S02]  /*7320*/  CS2R R4, SRZ ;  /* 0x0000000000047805 */ /* 0x000fe4000001ff00 */
[----:B------:R-:W-:-:S02]  /*7330*/  VIMNMX R30, R30, 0x80, PT ;  /* 0x000000801e1e7848 */ /* 0x000fc40003fe0100 */
[----:B-1----:R-:W-:-:S04]  /*7340*/  ISETP.GE.AND P0, PT, R16, R45, PT ;  /* 0x0000002d1000720c */ /* 0x002fc80003f06270 */
[----:B------:R-:W-:-:S13]  /*7350*/  ISETP.GE.OR P1, PT, R19, R30, P0 ;  /* 0x0000001e1300720c */ /* 0x000fda0000726670 */
[----:B------:R1:W5:Y:S04]  /*7360*/  @!P1 LDG.E.128 R32, desc[UR40][R36.64] ;  /* 0x0000002824209981 */ /* 0x000368000c1e1d00 */
[----:B------:R1:W5:Y:S01]  /*7370*/  @!P1 LDG.E.128 R4, desc[UR40][R38.64] ;  /* 0x0000002826049981 */ /* 0x000362000c1e1d00 */
[----:B------:R-:W-:Y:S01]  /*7380*/  UMOV UR4, 0xffffffff ;  /* 0xffffffff00047882 */ /* 0x000fe20000000000 */
[----:B------:R-:W-:Y:S02]  /*7390*/  LEA.HI R0, R212, R212, RZ, 0x1 ;  /* 0x000000d4d4007211 */ /* 0x000fe400078f08ff */
[----:B------:R-:W-:Y:S05]  /*73a0*/  BRA.DIV UR4, `(.L_x_515) ;  /* 0x000000e204cc7947 */ /* 0x000fea000b800000 */
.L_x_685:
[----:B------:R-:W-:Y:S01]  /*73b0*/  UMOV UR4, 0xffffffff ;  /* 0xffffffff00047882 */ /* 0x000fe20000000000 */
[----:B------:R-:W-:Y:S02]  /*73c0*/  LOP3.LUT R3, R0, 0xfffffffe, RZ, 0xc0, !PT ;  /* 0xfffffffe00037812 */ /* 0x000fe400078ec0ff */
[----:B------:R-:W-:Y:S05]  /*73d0*/  BRA.DIV UR4, `(.L_x_516) ;  /* 0x000000e204e87947 */ /* 0x000fea000b800000 */
.L_x_688:
[----:B------:R-:W-:Y:S01]  /*73e0*/  UMOV UR4, 0xffffffff ;  /* 0xffffffff00047882 */ /* 0x000fe20000000000 */
[----:B------:R-:W-:Y:S02]  /*73f0*/  IMAD.IADD R3, R212, 0x1, -R3 ;  /* 0x00000001d4037824 */ /* 0x000fe400078e0a03 */
[----:B------:R-:W-:Y:S05]  /*7400*/  BRA.DIV UR4, `(.L_x_517) ;  /* 0x000000e604047947 */ /* 0x000fea000b800000 */
.L_x_691:
[----:B------:R-:W-:Y:S01]  /*7410*/  UMOV UR4, 0xffffffff ;  /* 0xffffffff00047882 */ /* 0x000fe20000000000 */
[----:B------:R-:W-:Y:S02]  /*7420*/  SHF.L.U32 R3, R3, 0x1f, RZ ;  /* 0x0000001f03037819 */ /* 0x000fe400000006ff */
[----:B------:R-:W-:Y:S05]  /*7430*/  BRA.DIV UR4, `(.L_x_518) ;  /* 0x000000e604207947 */ /* 0x000fea000b800000 */
.L_x_694:
[----:B------:R-:W2:Y:S01]  /*7440*/  SYNCS.PHASECHK.TRANS64.TRYWAIT P1, [R18+URZ+0x22800], R3 ;  /* 0x02280003120075a7 */ /* 0x000ea2000802017f */
[----:B-1---5:R-:W-:Y:S01]  /*7450*/  IMAD.MOV.U32 R37, RZ, RZ, R32 ;  /* 0x000000ffff257224 */ /* 0x022fe200078e0020 */
[--C-:B------:R-:W-:Y:S01]  /*7460*/  SHF.R.U64 R0, R32, 0x10, R33.reuse ;  /* 0x0000001020007819 */ /* 0x100fe20000001221 */
[----:B------:R-:W-:Y:S01]  /*7470*/  IMAD.MOV.U32 R41, RZ, RZ, R4 ;  /* 0x000000ffff297224 */ /* 0x000fe200078e0004 */
[----:B------:R-:W-:Y:S01]  /*7480*/  MOV R42, R5 ;  /* 0x00000005002a7202 */ /* 0x000fe20000000f00 */
[----:B------:R-:W-:Y:S01]  /*7490*/  IMAD.MOV.U32 R38, RZ, RZ, R33 ;  /* 0x000000ffff267224 */ /* 0x000fe200078e0021 */
[----:B------:R-:W-:Y:S01]  /*74a0*/  PRMT R37, R37, 0x5410, R0 ;  /* 0x0000541025257816 */ /* 0x000fe20000000000 */
[----:B------:R-:W-:Y:S01]  /*74b0*/  IMAD.MOV.U32 R39, RZ, RZ, R34 ;  /* 0x000000ffff277224 */ /* 0x000fe200078e0022 */
[----:B------:R-:W-:Y:S01]  /*74c0*/  SHF.R.U64 R0, R4, 0x10, R5 ;  /* 0x0000001004007819 */ /* 0x000fe20000001205 */
[----:B------:R-:W-:Y:S01]  /*74d0*/  IMAD.MOV.U32 R40, RZ, RZ, R35 ;  /* 0x000000ffff287224 */ /* 0x000fe200078e0023 */
[----:B------:R-:W-:Y:S01]  /*74e0*/  SHF.R.U32.HI R4, RZ, 0x10, R5 ;  /* 0x00000010ff047819 */ /* 0x000fe20000011605 */
[----:B------:R-:W-:Y:S01]  /*74f0*/  IMAD.MOV.U32 R43, RZ, RZ, R6 ;  /* 0x000000ffff2b7224 */ /* 0x000fe200078e0006 */
[--C-:B------:R-:W-:Y:S01]  /*7500*/  SHF.R.U64 R5, R6, 0x10, R7.reuse ;  /* 0x0000001006057819 */ /* 0x100fe20000001207 */
[----:B------:R-:W-:Y:S01]  /*7510*/  IMAD.MOV.U32 R44, RZ, RZ, R7 ;  /* 0x000000ffff2c7224 */ /* 0x000fe200078e0007 */
[----:B------:R-:W-:Y:S01]  /*7520*/  SHF.R.U32.HI R8, RZ, 0x10, R33 ;  /* 0x00000010ff087819 */ /* 0x000fe20000011621 */
[----:B------:R-:W-:Y:S01]  /*7530*/  BSSY B1, `(.L_x_519) ;  /* 0x000000e000017945 */ /* 0x000fe20003800000 */
[----:B------:R-:W-:-:S02]  /*7540*/  SHF.R.U64 R9, R34, 0x10, R35 ;  /* 0x0000001022097819 */ /* 0x000fc40000001223 */
[----:B------:R-:W-:Y:S02]  /*7550*/  SHF.R.U32.HI R10, RZ, 0x10, R35 ;  /* 0x00000010ff0a7819 */ /* 0x000fe40000011623 */
[----:B------:R-:W-:Y:S02]  /*7560*/  SHF.R.U32.HI R6, RZ, 0x10, R7 ;  /* 0x00000010ff067819 */ /* 0x000fe40000011607 */
[-C--:B------:R-:W-:Y:S02]  /*7570*/  ISETP.GE.OR P2, PT, R19, R30.reuse, P0 ;  /* 0x0000001e1300720c */ /* 0x080fe40000746670 */
[----:B------:R-:W-:Y:S02]  /*7580*/  ISETP.GE.OR P0, PT, R211, R30, P0 ;  /* 0x0000001ed300720c */ /* 0x000fe40000706670 */
[----:B------:R-:W-:Y:S02]  /*7590*/  PRMT R38, R38, 0x5410, R8 ;  /* 0x0000541026267816 */ /* 0x000fe40000000008 */
[----:B------:R-:W-:-:S02]  /*75a0*/  PRMT R39, R39, 0x5410, R9 ;  /* 0x0000541027277816 */ /* 0x000fc40000000009 */
[----:B------:R-:W-:Y:S02]  /*75b0*/  PRMT R40, R40, 0x5410, R10 ;  /* 0x0000541028287816 */ /* 0x000fe4000000000a */
[----:B------:R-:W-:Y:S02]  /*75c0*/  PRMT R41, R41, 0x5410, R0 ;  /* 0x0000541029297816 */ /* 0x000fe40000000000 */
[----:B------:R-:W-:Y:S02]  /*75d0*/  PRMT R42, R42, 0x5410, R4 ;  /* 0x000054102a2a7816 */ /* 0x000fe40000000004 */
[----:B------:R-:W-:Y:S02]  /*75e0*/  PRMT R43, R43, 0x5410, R5 ;  /* 0x000054102b2b7816 */ /* 0x000fe40000000005 */
[----:B------:R-:W-:Y:S01]  /*75f0*/  PRMT R44, R44, 0x5410, R6 ;  /* 0x000054102c2c7816 */ /* 0x000fe20000000006 */
[----:B--2---:R-:W-:Y:S06]  /*7600*/  @!P1 BRA `(.L_x_520) ;  /* 0x000000e000d49947 */ /* 0x004fec0003800000 */
.L_x_695:
[----:B------:R-:W-:Y:S05]  /*7610*/  BSYNC B1 ;  /* 0x0000000000017941 */ /* 0x000fea0003800000 */
.L_x_519:
[----:B------:R-:W-:Y:S04]  /*7620*/  BSSY B1, `(.L_x_521) ;  /* 0x000005a000017945 */ /* 0x000fe80003800000 */
[----:B------:R-:W-:Y:S05]  /*7630*/  @P2 BRA `(.L_x_522) ;  /* 0x0000000400602947 */ /* 0x000fea0003800000 */
[----:B------:R-:W-:Y:S01]  /*7640*/  IMAD.SHL.U32 R0, R218, 0x40, RZ ;  /* 0x00000040da007824 */ /* 0x000fe200078e00ff */
[C---:B------:R-:W-:Y:S01]  /*7650*/  LOP3.LUT R24, R41.reuse, 0xffff0000, RZ, 0xc0, !PT ;  /* 0xffff000029187812 */ /* 0x040fe200078ec0ff */
[----:B-1----:R-:W-:Y:S02]  /*7660*/  IMAD.IADD R3, R16, 0x1, R45 ;  /* 0x0000000110037824 */ /* 0x002fe400078e022d */
[----:B------:R-:W-:Y:S01]  /*7670*/  IMAD.U32 R27, R41, 0x10000, RZ ;  /* 0x00010000291b7824 */ /* 0x000fe200078e00ff */
[----:B------:R-:W-:Y:S01]  /*7680*/  LOP3.LUT R4, R0, 0x1c0, RZ, 0xc0, !PT ;  /* 0x000001c000047812 */ /* 0x000fe200078ec0ff */
[----:B------:R-:W-:-:S03]  /*7690*/  IMAD.U32 R25, R37, 0x10000, RZ ;  /* 0x0001000025197824 */ /* 0x000fc600078e00ff */
[C---:B------:R-:W-:Y:S02]  /*76a0*/  LOP3.LUT R0, R4.reuse, 0x38, R16, 0xf8, !PT ;  /* 0x0000003804007812 */ /* 0x040fe400078ef810 */
[----:B------:R-:W-:Y:S02]  /*76b0*/  SHF.R.U32.HI R5, RZ, 0x3, R4 ;  /* 0x00000003ff057819 */ /* 0x000fe40000011604 */
[----:B------:R-:W-:Y:S02]  /*76c0*/  LOP3.LUT R4, R4, 0x38, R3, 0xf8, !PT ;  /* 0x0000003804047812 */ /* 0x000fe400078ef803 */
[-C--:B------:R-:W-:Y:S02]  /*76d0*/  LOP3.LUT R0, R0, R5.reuse, RZ, 0x3c, !PT ;  /* 0x0000000500007212 */ /* 0x080fe400078e3cff */
[----:B------:R-:W-:-:S03]  /*76e0*/  LOP3.LUT R4, R4, R5, RZ, 0x3c, !PT ;  /* 0x0000000504047212 */ /* 0x000fc600078e3cff */
[----:B------:R-:W-:-:S04]  /*76f0*/  IMAD R3, R205, 0x200, R0 ;  /* 0x00000200cd037824 */ /* 0x000fc800078e0200 */
[----:B------:R-:W-:Y:S02]  /*7700*/  IMAD R34, R3, 0x2, R18 ;  /* 0x0000000203227824 */ /* 0x000fe400078e0212 */
[----:B------:R-:W-:-:S03]  /*7710*/  IMAD R3, R205, 0x200, R4 ;  /* 0x00000200cd037824 */ /* 0x000fc600078e0204 */
[----:B------:R-:W1:Y:S01]  /*7720*/  LDS.128 R8, [R34+0x18400] ;  /* 0x0184000022087984 */ /* 0x000e620000000c00 */
[----:B------:R-:W-:-:S05]  /*7730*/  IMAD R36, R3, 0x2, R18 ;  /* 0x0000000203247824 */ /* 0x000fca00078e0212 */
[----:B------:R-:W2:Y:S01]  /*7740*/  LDS.128 R4, [R36+0x18400] ;  /* 0x0184000024047984 */ /* 0x000ea20000000c00 */
[C---:B-1----:R-:W-:Y:S01]  /*7750*/  IMAD.U32 R0, R8.reuse, 0x10000, RZ ;  /* 0x0001000008007824 */ /* 0x042fe200078e00ff */
[----:B------:R-:W-:Y:S01]  /*7760*/  LOP3.LUT R3, R8, 0xffff0000, RZ, 0xc0, !PT ;  /* 0xffff000008037812 */ /* 0x000fe200078ec0ff */
        /* <DEDUP_REMOVED lines=8> */
[C---:B------:R-:W-:Y:S01]  /*77f0*/  FMUL.FTZ R29, R14.reuse, R27 ;  /* 0x0000001b0e1d7220 */ /* 0x040fe20000410000 */
[-C--:B------:R-:W-:Y:S01]  /*7800*/  FMUL.FTZ R31, R14, R25.reuse ;  /* 0x000000190e1f7220 */ /* 0x080fe20000410000 */
[----:B------:R-:W-:Y:S01]  /*7810*/  LOP3.LUT R14, R37, 0xffff0000, RZ, 0xc0, !PT ;  /* 0xffff0000250e7812 */ /* 0x000fe200078ec0ff */
[----:B------:R-:W-:Y:S01]  /*7820*/  FMUL.FTZ R30, R4, R24 ;  /* 0x00000018041e7220 */ /* 0x000fe20000410000 */
[----:B------:R-:W-:Y:S01]  /*7830*/  FFMA.FTZ R26, R0, R25, -R29 ;  /* 0x00000019001a7223 */ /* 0x000fe2000001081d */
[----:B------:R-:W-:-:S02]  /*7840*/  IMAD.U32 R29, R43, 0x10000, RZ ;  /* 0x000100002b1d7824 */ /* 0x000fc400078e00ff */
[----:B------:R-:W-:Y:S01]  /*7850*/  FFMA.FTZ R31, R0, R27, R31 ;  /* 0x0000001b001f7223 */ /* 0x000fe2000001001f */
[----:B------:R-:W-:Y:S02]  /*7860*/  IMAD.U32 R25, R39, 0x10000, RZ ;  /* 0x0001000027197824 */ /* 0x000fe400078e00ff */
[-C--:B------:R-:W-:Y:S01]  /*7870*/  FMUL.FTZ R4, R4, R14.reuse ;  /* 0x0000000e04047220 */ /* 0x080fe20000410000 */
[C---:B------:R-:W-:Y:S01]  /*7880*/  FMUL.FTZ R35, R20.reuse, R29 ;  /* 0x0000001d14237220 */ /* 0x040fe20000410000 */
[----:B------:R-:W-:Y:S01]  /*7890*/  LOP3.LUT R27, R43, 0xffff0000, RZ, 0xc0, !PT ;  /* 0xffff00002b1b7812 */ /* 0x000fe200078ec0ff */
[-C--:B------:R-:W-:Y:S01]  /*78a0*/  FMUL.FTZ R20, R20, R25.reuse ;  /* 0x0000001914147220 */ /* 0x080fe20000410000 */
[C---:B------:R-:W-:Y:S01]  /*78b0*/  FFMA.FTZ R33, R3.reuse, R14, -R30 ;  /* 0x0000000e03217223 */ /* 0x040fe2000001081e */
[----:B------:R-:W-:Y:S01]  /*78c0*/  FFMA.FTZ R24, R3, R24, R4 ;  /* 0x0000001803187223 */ /* 0x000fe20000010004 */
[C---:B------:R-:W-:Y:S01]  /*78d0*/  FFMA.FTZ R35, R12.reuse, R25, -R35 ;  /* 0x000000190c237223 */ /* 0x040fe20000010823 */
[----:B------:R-:W-:Y:S01]  /*78e0*/  LOP3.LUT R3, R39, 0xffff0000, RZ, 0xc0, !PT ;  /* 0xffff000027037812 */ /* 0x000fe200078ec0ff */
[----:B------:R-:W-:Y:S01]  /*78f0*/  FFMA.FTZ R20, R12, R29, R20 ;  /* 0x0000001d0c147223 */ /* 0x000fe20000010014 */
[----:B------:R-:W-:Y:S01]  /*7900*/  FMUL.FTZ R25, R6, R27 ;  /* 0x0000001b06197220 */ /* 0x000fe20000410000 */
[C---:B------:R-:W-:Y:S01]  /*7910*/  IMAD.U32 R15, R5.reuse, 0x10000, RZ ;  /* 0x00010000050f7824 */ /* 0x040fe200078e00ff */
[----:B------:R-:W-:Y:S01]  /*7920*/  LOP3.LUT R5, R5, 0xffff0000, RZ, 0xc0, !PT ;  /* 0xffff000005057812 */ /* 0x000fe200078ec0ff */
[----:B------:R-:W-:-:S02]  /*7930*/  IMAD.U32 R12, R42, 0x10000, RZ ;  /* 0x000100002a0c7824 */ /* 0x000fc400078e00ff */
[-C--:B------:R-:W-:Y:S01]  /*7940*/  FMUL.FTZ R29, R6, R3.reuse ;  /* 0x00000003061d7220 */ /* 0x080fe20000410000 */
[----:B------:R-:W-:Y:S02]  /*7950*/  IMAD.U32 R21, R7, 0x10000, RZ ;  /* 0x0001000007157824 */ /* 0x000fe400078e00ff */
[----:B------:R-:W-:Y:S01]  /*7960*/  FFMA.FTZ R30, R10, R3, -R25 ;  /* 0x000000030a1e7223 */ /* 0x000fe20000010819 */
[----:B------:R-:W-:Y:S02]  /*7970*/  IMAD.U32 R0, R38, 0x10000, RZ ;  /* 0x0001000026007824 */ /* 0x000fe400078e00ff */
[----:B------:R-:W-:Y:S01]  /*7980*/  FMUL.FTZ R3, R15, R12 ;  /* 0x0000000c0f037220 */ /* 0x000fe20000410000 */
[----:B------:R-:W-:Y:S02]  /*7990*/  IMAD.U32 R14, R44, 0x10000, RZ ;  /* 0x000100002c0e7824 */ /* 0x000fe400078e00ff */
[----:B------:R-:W-:Y:S01]  /*79a0*/  FFMA.FTZ R29, R10, R27, R29 ;  /* 0x0000001b0a1d7223 */ /* 0x000fe2000001001d */
[----:B------:R-:W-:-:S02]  /*79b0*/  IMAD.U32 R4, R40, 0x10000, RZ ;  /* 0x0001000028047824 */ /* 0x000fc400078e00ff */
[----:B------:R-:W-:Y:S01]  /*79c0*/  FMUL.FTZ R15, R15, R0 ;  /* 0x000000000f0f7220 */ /* 0x000fe20000410000 */
[----:B------:R-:W-:Y:S02]  /*79d0*/  IMAD.U32 R13, R11, 0x10000, RZ ;  /* 0x000100000b0d7824 */ /* 0x000fe400078e00ff */
[C---:B------:R-:W-:Y:S01]  /*79e0*/  FMUL.FTZ R6, R21.reuse, R14 ;  /* 0x0000000e15067220 */ /* 0x040fe20000410000 */
[----:B------:R-:W-:Y:S01]  /*79f0*/  FMUL.FTZ R10, R21, R4 ;  /* 0x00000004150a7220 */ /* 0x000fe20000410000 */
[C---:B------:R-:W-:Y:S01]  /*7a00*/  FFMA.FTZ R3, R8.reuse, R0, -R3 ;  /* 0x0000000008037223 */ /* 0x040fe20000010803 */
[----:B------:R-:W-:Y:S01]  /*7a10*/  FFMA.FTZ R15, R8, R12, R15 ;  /* 0x0000000c080f7223 */ /* 0x000fe2000001000f */
[----:B------:R-:W-:Y:S01]  /*7a20*/  FFMA.FTZ R21, R13, R4, -R6 ;  /* 0x000000040d157223 */ /* 0x000fe20000010806 */
[----:B------:R-:W-:Y:S01]  /*7a30*/  LOP3.LUT R7, R7, 0xffff0000, RZ, 0xc0, !PT ;  /* 0xffff000007077812 */ /* 0x000fe200078ec0ff */
[----:B------:R-:W-:Y:S01]  /*7a40*/  FFMA.FTZ R13, R13, R14, R10 ;  /* 0x0000000e0d0d7223 */ /* 0x000fe2000001000a */
[----:B------:R-:W-:-:S02]  /*7a50*/  LOP3.LUT R6, R42, 0xffff0000, RZ, 0xc0, !PT ;  /* 0xffff00002a067812 */ /* 0x000fc400078ec0ff */
[----:B------:R-:W-:Y:S02]  /*7a60*/  LOP3.LUT R8, R44, 0xffff0000, RZ, 0xc0, !PT ;  /* 0xffff00002c087812 */ /* 0x000fe400078ec0ff */
[----:B------:R-:W-:Y:S01]  /*7a70*/  LOP3.LUT R0, R38, 0xffff0000, RZ, 0xc0, !PT ;  /* 0xffff000026007812 */ /* 0x000fe200078ec0ff */
[----:B------:R-:W-:Y:S01]  /*7a80*/  FMUL.FTZ R10, R5, R6 ;  /* 0x00000006050a7220 */ /* 0x000fe20000410000 */
[----:B------:R-:W-:Y:S01]  /*7a90*/  LOP3.LUT R4, R40, 0xffff0000, RZ, 0xc0, !PT ;  /* 0xffff000028047812 */ /* 0x000fe200078ec0ff */
[----:B------:R-:W-:Y:S01]  /*7aa0*/  FMUL.FTZ R14, R7, R8 ;  /* 0x00000008070e7220 */ /* 0x000fe20000410000 */
[----:B------:R-:W-:Y:S01]  /*7ab0*/  LOP3.LUT R11, R11, 0xffff0000, RZ, 0xc0, !PT ;  /* 0xffff00000b0b7812 */ /* 0x000fe200078ec0ff */
[-C--:B------:R-:W-:Y:S01]  /*7ac0*/  FMUL.FTZ R5, R5, R0.reuse ;  /* 0x0000000005057220 */ /* 0x080fe20000410000 */
[----:B------:R-:W-:Y:S01]  /*7ad0*/  FFMA.FTZ R0, R9, R0, -R10 ;  /* 0x0000000009007223 */ /* 0x000fe2000001080a */
[----:B------:R-:W-:Y:S01]  /*7ae0*/  FMUL.FTZ R7, R7, R4 ;  /* 0x0000000407077220 */ /* 0x000fe20000410000 */
[----:B------:R-:W-:Y:S01]  /*7af0*/  F2FP.BF16.F32.PACK_AB R10, R29, R20 ;  /* 0x000000141d0a723e */ /* 0x000fe200000010ff */
[----:B------:R-:W-:Y:S01]  /*7b00*/  FFMA.FTZ R14, R11, R4, -R14 ;  /* 0x000000040b0e7223 */ /* 0x000fe2000001080e */
[----:B------:R-:W-:Y:S01]  /*7b10*/  FFMA.FTZ R12, R9, R6, R5 ;  /* 0x00000006090c7223 */ /* 0x000fe20000010005 */
[----:B------:R-:W-:Y:S01]  /*7b20*/  FFMA.FTZ R32, R11, R8, R7 ;  /* 0x000000080b207223 */ /* 0x000fe20000010007 */
[----:B------:R-:W-:-:S02]  /*7b30*/  F2FP.BF16.F32.PACK_AB R4, R33, R26 ;  /* 0x0000001a2104723e */ /* 0x000fc400000010ff */
[----:B------:R-:W-:Y:S02]  /*7b40*/  F2FP.BF16.F32.PACK_AB R6, R30, R35 ;  /* 0x000000231e06723e */ /* 0x000fe400000010ff */
[----:B------:R-:W-:Y:S02]  /*7b50*/  F2FP.BF16.F32.PACK_AB R5, R0, R3 ;  /* 0x000000030005723e */ /* 0x000fe400000010ff */
[----:B------:R-:W-:Y:S02]  /*7b60*/  F2FP.BF16.F32.PACK_AB R7, R14, R21 ;  /* 0x000000150e07723e */ /* 0x000fe400000010ff */
[----:B------:R-:W-:Y:S02]  /*7b70*/  F2FP.BF16.F32.PACK_AB R8, R24, R31 ;  /* 0x0000001f1808723e */ /* 0x000fe400000010ff */
[----:B------:R-:W-:Y:S01]  /*7b80*/  F2FP.BF16.F32.PACK_AB R9, R12, R15 ;  /* 0x0000000f0c09723e */ /* 0x000fe200000010ff */
[----:B------:R2:W-:Y:S01]  /*7b90*/  STS.128 [R34+0x18400], R4 ;  /* 0x0184000422007388 */ /* 0x0005e20000000c00 */
[----:B------:R-:W-:-:S05]  /*7ba0*/  F2FP.BF16.F32.PACK_AB R11, R32, R13 ;  /* 0x0000000d200b723e */ /* 0x000fca00000010ff */
[----:B------:R2:W-:Y:S02]  /*7bb0*/  STS.128 [R36+0x18400], R8 ;  /* 0x0184000824007388 */ /* 0x0005e40000000c00 */
.L_x_522:
[----:B------:R-:W-:Y:S05]  /*7bc0*/  BSYNC B1 ;  /* 0x0000000000017941 */ /* 0x000fea0003800000 */
.L_x_521:
[----:B------:R-:W-:Y:S05]  /*7bd0*/  @P0 BRA `(.L_x_512) ;  /* 0x0000000400440947 */ /* 0x000fea0003800000 */
[----:B-1----:R-:W-:Y:S01]  /*7be0*/  IMAD.IADD R3, R16, 0x1, R45 ;  /* 0x0000000110037824 */ /* 0x002fe200078e022d */
[----:B--2---:R-:W1:Y:S01]  /*7bf0*/  LDS.128 R8, [R229+0x18400] ;  /* 0x01840000e5087984 */ /* 0x004e620000000c00 */
[C---:B------:R-:W-:Y:S01]  /*7c00*/  IMAD.U32 R30, R41.reuse, 0x10000, RZ ;  /* 0x00010000291e7824 */ /* 0x040fe200078e00ff */
[----:B------:R-:W-:Y:S01]  /*7c10*/  LOP3.LUT R32, R41, 0xffff0000, RZ, 0xc0, !PT ;  /* 0xffff000029207812 */ /* 0x000fe200078ec0ff */
[----:B------:R-:W-:Y:S01]  /*7c20*/  IMAD.U32 R26, R37, 0x10000, RZ ;  /* 0x00010000251a7824 */ /* 0x000fe200078e00ff */
[----:B------:R-:W-:Y:S01]  /*7c30*/  LOP3.LUT R3, R204, 0x38, R3, 0xf8, !PT ;  /* 0x00000038cc037812 */ /* 0x000fe200078ef803 */
[----:B------:R-:W-:Y:S01]  /*7c40*/  IMAD.U32 R34, R42, 0x10000, RZ ;  /* 0x000100002a227824 */ /* 0x000fe200078e00ff */
[----:B------:R-:W-:Y:S01]  /*7c50*/  LOP3.LUT R41, R44, 0xffff0000, RZ, 0xc0, !PT ;  /* 0xffff00002c297812 */ /* 0x000fe200078ec0ff */
[----:B------:R-:W-:Y:S01]  /*7c60*/  IMAD.U32 R33, R43, 0x10000, RZ ;  /* 0x000100002b217824 */ /* 0x000fe200078e00ff */
[----:B------:R-:W-:Y:S02]  /*7c70*/  LOP3.LUT R3, R3, R234, RZ, 0x3c, !PT ;  /* 0x000000ea03037212 */ /* 0x000fe400078e3cff */
[----:B------:R-:W-:-:S02]  /*7c80*/  LOP3.LUT R35, R38, 0xffff0000, RZ, 0xc0, !PT ;  /* 0xffff000026237812 */ /* 0x000fc400078ec0ff */
[----:B------:R-:W-:-:S05]  /*7c90*/  IADD3 R3, R206, R3, RZ ;  /* 0x00000003ce037210 */ /* 0x000fca0007ffe0ff */
        /* <DEDUP_REMOVED lines=14> */
[-C--:B------:R-:W-:Y:S01]  /*7d80*/  FMUL.FTZ R25, R30, R15.reuse ;  /* 0x0000000f1e197220 */ /* 0x080fe20000410000 */
[----:B------:R-:W-:Y:S01]  /*7d90*/  FMUL.FTZ R15, R26, R15 ;  /* 0x0000000f1a0f7220 */ /* 0x000fe20000410000 */
[----:B------:R-:W-:Y:S01]  /*7da0*/  FMUL.FTZ R27, R32, R4 ;  /* 0x00000004201b7220 */ /* 0x000fe20000410000 */
[----:B------:R-:W-:-:S02]  /*7db0*/  IMAD.U32 R21, R6, 0x10000, RZ ;  /* 0x0001000006157824 */ /* 0x000fc400078e00ff */
[-C--:B------:R-:W-:Y:S01]  /*7dc0*/  FFMA.FTZ R25, R26, R0.reuse, -R25 ;  /* 0x000000001a197223 */ /* 0x080fe20000010819 */
[----:B------:R-:W-:Y:S01]  /*7dd0*/  LOP3.LUT R26, R37, 0xffff0000, RZ, 0xc0, !PT ;  /* 0xffff0000251a7812 */ /* 0x000fe200078ec0ff */
[----:B------:R-:W-:Y:S01]  /*7de0*/  FFMA.FTZ R15, R30, R0, R15 ;  /* 0x000000001e0f7223 */ /* 0x000fe2000001000f */
[----:B------:R-:W-:Y:S01]  /*7df0*/  IMAD.U32 R30, R38, 0x10000, RZ ;  /* 0x00010000261e7824 */ /* 0x000fe200078e00ff */
[----:B------:R-:W-:Y:S01]  /*7e00*/  LOP3.LUT R6, R6, 0xffff0000, RZ, 0xc0, !PT ;  /* 0xffff000006067812 */ /* 0x000fe200078ec0ff */
[----:B------:R-:W-:Y:S02]  /*7e10*/  IMAD.U32 R24, R7, 0x10000, RZ ;  /* 0x0001000007187824 */ /* 0x000fe400078e00ff */
[C---:B------:R-:W-:Y:S01]  /*7e20*/  FMUL.FTZ R29, R26.reuse, R4 ;  /* 0x000000041a1d7220 */ /* 0x040fe20000410000 */
[----:B------:R-:W-:Y:S01]  /*7e30*/  FFMA.FTZ R0, R26, R8, -R27 ;  /* 0x000000081a007223 */ /* 0x000fe2000001081b */
[-C--:B------:R-:W-:Y:S01]  /*7e40*/  FMUL.FTZ R27, R34, R20.reuse ;  /* 0x00000014221b7220 */ /* 0x080fe20000410000 */
[----:B------:R-:W-:Y:S01]  /*7e50*/  FMUL.FTZ R31, R30, R20 ;  /* 0x000000141e1f7220 */ /* 0x000fe20000410000 */
[----:B------:R-:W-:Y:S01]  /*7e60*/  FFMA.FTZ R8, R32, R8, R29 ;  /* 0x0000000820087223 */ /* 0x000fe2000001001d */
[----:B------:R-:W-:-:S02]  /*7e70*/  IMAD.U32 R29, R39, 0x10000, RZ ;  /* 0x00010000271d7824 */ /* 0x000fc400078e00ff */
[-C--:B------:R-:W-:Y:S01]  /*7e80*/  FMUL.FTZ R4, R33, R21.reuse ;  /* 0x0000001521047220 */ /* 0x080fe20000410000 */
[-C--:B------:R-:W-:Y:S01]  /*7e90*/  FFMA.FTZ R27, R30, R12.reuse, -R27 ;  /* 0x0000000c1e1b7223 */ /* 0x080fe2000001081b */
[----:B------:R-:W-:Y:S01]  /*7ea0*/  FFMA.FTZ R31, R34, R12, R31 ;  /* 0x0000000c221f7223 */ /* 0x000fe2000001001f */
[----:B------:R-:W-:Y:S01]  /*7eb0*/  FMUL.FTZ R20, R29, R21 ;  /* 0x000000151d147220 */ /* 0x000fe20000410000 */
[----:B------:R-:W-:Y:S01]  /*7ec0*/  LOP3.LUT R26, R39, 0xffff0000, RZ, 0xc0, !PT ;  /* 0xffff0000271a7812 */ /* 0x000fe200078ec0ff */
[----:B------:R-:W-:Y:S01]  /*7ed0*/  IMAD.U32 R32, R44, 0x10000, RZ ;  /* 0x000100002c207824 */ /* 0x000fe200078e00ff */
[----:B------:R-:W-:Y:S01]  /*7ee0*/  LOP3.LUT R30, R43, 0xffff0000, RZ, 0xc0, !PT ;  /* 0xffff00002b1e7812 */ /* 0x000fe200078ec0ff */
[-C--:B------:R-:W-:Y:S01]  /*7ef0*/  FFMA.FTZ R12, R29, R13.reuse, -R4 ;  /* 0x0000000d1d0c7223 */ /* 0x080fe20000010804 */
[----:B------:R-:W-:Y:S02]  /*7f00*/  IMAD.U32 R4, R40, 0x10000, RZ ;  /* 0x0001000028047824 */ /* 0x000fe400078e00ff */
[----:B------:R-:W-:Y:S01]  /*7f10*/  FFMA.FTZ R20, R33, R13, R20 ;  /* 0x0000000d21147223 */ /* 0x000fe20000010014 */
[----:B------:R-:W-:Y:S01]  /*7f20*/  FMUL.FTZ R13, R32, R24 ;  /* 0x00000018200d7220 */ /* 0x000fe20000410000 */
[----:B------:R-:W-:Y:S01]  /*7f30*/  LOP3.LUT R39, R42, 0xffff0000, RZ, 0xc0, !PT ;  /* 0xffff00002a277812 */ /* 0x000fe200078ec0ff */
[-C--:B------:R-:W-:Y:S01]  /*7f40*/  FMUL.FTZ R21, R30, R6.reuse ;  /* 0x000000061e157220 */ /* 0x080fe20000410000 */
[----:B------:R-:W-:Y:S01]  /*7f50*/  LOP3.LUT R7, R7, 0xffff0000, RZ, 0xc0, !PT ;  /* 0xffff000007077812 */ /* 0x000fe200078ec0ff */
[----:B------:R-:W-:Y:S01]  /*7f60*/  FMUL.FTZ R29, R26, R6 ;  /* 0x000000061a1d7220 */ /* 0x000fe20000410000 */
[----:B------:R-:W-:Y:S01]  /*7f70*/  FMUL.FTZ R33, R4, R24 ;  /* 0x0000001804217220 */ /* 0x000fe20000410000 */
[----:B------:R-:W-:Y:S01]  /*7f80*/  LOP3.LUT R37, R40, 0xffff0000, RZ, 0xc0, !PT ;  /* 0xffff000028257812 */ /* 0x000fe200078ec0ff */
[----:B------:R-:W-:Y:S01]  /*7f90*/  FFMA.FTZ R13, R4, R14, -R13 ;  /* 0x0000000e040d7223 */ /* 0x000fe2000001080d */
[-C--:B------:R-:W-:Y:S01]  /*7fa0*/  FFMA.FTZ R21, R26, R10.reuse, -R21 ;  /* 0x0000000a1a157223 */ /* 0x080fe20000010815 */
[----:B------:R-:W-:Y:S01]  /*7fb0*/  FFMA.FTZ R29, R30, R10, R29 ;  /* 0x0000000a1e1d7223 */ /* 0x000fe2000001001d */
[----:B------:R-:W-:Y:S01]  /*7fc0*/  FMUL.FTZ R4, R39, R5 ;  /* 0x0000000527047220 */ /* 0x000fe20000410000 */
[----:B------:R-:W-:Y:S01]  /*7fd0*/  FFMA.FTZ R33, R32, R14, R33 ;  /* 0x0000000e20217223 */ /* 0x000fe20000010021 */
[----:B------:R-:W-:Y:S01]  /*7fe0*/  FMUL.FTZ R10, R41, R7 ;  /* 0x00000007290a7220 */ /* 0x000fe20000410000 */
[----:B------:R-:W-:Y:S01]  /*7ff0*/  FMUL.FTZ R6, R35, R5 ;  /* 0x0000000523067220 */ /* 0x000fe20000410000 */
[----:B------:R-:W-:Y:S01]  /*8000*/  FMUL.FTZ R14, R37, R7 ;  /* 0x00000007250e7220 */ /* 0x000fe20000410000 */
[----:B------:R-:W-:Y:S01]  /*8010*/  FFMA.FTZ R4, R35, R9, -R4 ;  /* 0x0000000923047223 */ /* 0x000fe20000010804 */
        /* <DEDUP_REMOVED lines=10> */
[----:B------:R-:W-:-:S02]  /*80c0*/  F2FP.BF16.F32.PACK_AB R37, R6, R31 ;  /* 0x0000001f0625723e */ /* 0x000fc400000010ff */
[----:B------:R-:W-:-:S05]  /*80d0*/  F2FP.BF16.F32.PACK_AB R39, R14, R33 ;  /* 0x000000210e27723e */ /* 0x000fca00000010ff */
[----:B------:R1:W-:Y:S02]  /*80e0*/  STS.128 [R3+0x18400], R36 ;  /* 0x0184002403007388 */ /* 0x0003e40000000c00 */
.L_x_512:
[----:B------:R-:W-:Y:S05]  /*80f0*/  BSYNC B0 ;  /* 0x0000000000007941 */ /* 0x000fea0003800000 */
.L_x_498:
[----:B------:R-:W-:Y:S01]  /*8100*/  @!PT LDS RZ, [RZ] ;  /* 0x00000000fffff984 */ /* 0x000fe20000000800 */
[----:B------:R-:W-:Y:S01]  /*8110*/  @!PT LDS RZ, [RZ] ;  /* 0x00000000fffff984 */ /* 0x000fe20000000800 */
[----:B------:R-:W-:Y:S01]  /*8120*/  @!PT LDS RZ, [RZ] ;  /* 0x00000000fffff984 */ /* 0x000fe20000000800 */
[----:B------:R-:W-:Y:S01]  /*8130*/  @!PT LDS RZ, [RZ] ;  /* 0x00000000fffff984 */ /* 0x000fe20000000800 */
[----:B------:R5:W-:Y:S06]  /*8140*/  MEMBAR.ALL.CTA ;  /* 0x0000000000007992 */ /* 0x000bec0000008000 */
[----:B-----5:R-:W5:Y:S01]  /*8150*/  FENCE.VIEW.ASYNC.S ;  /* 0x00000000000073c6 */ /* 0x020f620000000000 */
[----:B------:R-:W-:Y:S05]  /*8160*/  WARPSYNC.ALL ;  /* 0x0000000000007948 */ /* 0x000fea0003800000 */
[----:B-----5:R-:W-:Y:S06]  /*8170*/  BAR.SYNC.DEFER_BLOCKING 0xd, 0x100 ;  /* 0x0344000000007b1d */ /* 0x020fec0000010000 */
.L_x_495:
[----:B---34-:R-:W3:Y:S01]  /*8180*/  S2R R0, SR_TID.X ;  /* 0x0000000000007919 */ /* 0x018ee20000002100 */
[----:B------:R-:W-:Y:S05]  /*8190*/  WARPSYNC.ALL ;  /* 0x0000000000007948 */ /* 0x000fea0003800000 */
[----:B---3--:R-:W-:-:S05]  /*81a0*/  SHF.R.U32.HI R0, RZ, 0x7, R0 ;  /* 0x00000007ff007819 */ /* 0x008fca0000011600 */
[----:B------:R-:W-:Y:S02]  /*81b0*/  VIADD R12, R0, 0x8 ;  /* 0x00000008000c7836 */ /* 0x000fe40000000000 */
[----:B------:R-:W-:-:S03]  /*81c0*/  IMAD.U32 R0, RZ, RZ, UR44 ;  /* 0x0000002cff007e24 */ /* 0x000fc6000f8e00ff */
[----:B------:R3:W-:Y:S02]  /*81d0*/  BAR.SYNC.DEFER_BLOCKING R12, 0x100 ;  /* 0x0004000c0000751d */ /* 0x0007e40000010000 */
[----:B------:R-:W-:-:S13]  /*81e0*/  ISETP.NE.AND P0, PT, R0, 0x3, PT ;  /* 0x000000030000780c */ /* 0x000fda0003f05270 */
[----:B---3--:R-:W-:Y:S05]  /*81f0*/  @!P0 BRA `(.L_x_523) ;  /* 0x0000000000048947 */ /* 0x008fea0003800000 */
[----:B------:R-:W-:Y:S01]  /*8200*/  BPT.TRAP 0x1 ;  /* 0x000000040000795c */ /* 0x000fe20000300000 */
.L_x_523:
[----:B-12---:R-:W-:Y:S01]  /*8210*/  IMAD R3, R22, 0x8, R18 ;  /* 0x0000000816037824 */ /* 0x006fe200078e0212 */
[----:B------:R-:W-:-:S04]  /*8220*/  SHF.L.U32 R72, R200, 0x1f, RZ ;  /* 0x0000001fc8487819 */ /* 0x000fc800000006ff */
[----:B------:R1:W2:Y:S01]  /*8230*/  SYNCS.PHASECHK.TRANS64.TRYWAIT P1, [R3+URZ+0x22830], R72 ;  /* 0x02283048030075a7 */ /* 0x0002a2000802017f */
[----:B------:R-:W-:Y:S05]  /*8240*/  @!P0 BRA `(.L_x_524) ;  /* 0x0000000000048947 */ /* 0x000fea0003800000 */
[----:B------:R-:W-:Y:S01]  /*8250*/  BPT.TRAP 0x1 ;  /* 0x000000040000795c */ /* 0x000fe20000300000 */
.L_x_524:
[----:B------:R-:W-:Y:S01]  /*8260*/  VIADD R0, R18, 0x1c400 ;  /* 0x0001c40012007836 */ /* 0x000fe20000000000 */
[----:B------:R-:W-:Y:S01]  /*8270*/  LOP3.LUT R4, R28, 0x10000, RZ, 0xfc, !PT ;  /* 0x000100001c047812 */ /* 0x000fe200078efcff */
[----:B------:R-:W-:-:S03]  /*8280*/  IMAD.MOV.U32 R5, RZ, RZ, 0x40000040 ;  /* 0x40000040ff057424 */ /* 0x000fc600078e00ff */
[----:B------:R-:W-:-:S04]  /*8290*/  SHF.R.U32.HI R0, RZ, 0x4, R0 ;  /* 0x00000004ff007819 */ /* 0x000fc80000011600 */
[----:B------:R-:W-:-:S04]  /*82a0*/  LOP3.LUT R0, R0, 0x3fff, RZ, 0xc0, !PT ;  /* 0x00003fff00007812 */ /* 0x000fc800078ec0ff */
[----:B------:R-:W-:Y:S01]  /*82b0*/  LOP3.LUT R0, R0, 0x10000, RZ, 0xfc, !PT ;  /* 0x0001000000007812 */ /* 0x000fe200078efcff */
[----:B--2---:R-:W-:Y:S06]  /*82c0*/  @P1 BRA `(.L_x_525) ;  /* 0x0000000000081947 */ /* 0x004fec0003800000 */
[----:B------:R-:W2:Y:S02]  /*82d0*/  SYNCS.PHASECHK.TRANS64.TRYWAIT P1, [R3+URZ+0x22830], R72 ;  /* 0x02283048030075a7 */ /* 0x000ea4000802017f */
[----:B--2---:R-:W-:Y:S05]  /*82e0*/  @!P1 BRA `(.L_x_526) ;  /* 0x000000d400b09947 */ /* 0x004fea0003800000 */
.L_x_525:
[----:B------:R-:W-:Y:S01]  /*82f0*/  IMAD R14, R22, 0x300, R0 ;  /* 0x00000300160e7824 */ /* 0x000fe200078e0200 */
[----:B------:R-:W-:Y:S05]  /*8300*/  WARPSYNC.ALL ;  /* 0x0000000000007948 */ /* 0x000fea0003800000 */
[----:B------:R-:W-:Y:S01]  /*8310*/  IMAD.MOV.U32 R15, RZ, RZ, 0x40000040 ;  /* 0x40000040ff0f7424 */ /* 0x000fe200078e00ff */
[C---:B------:R-:W-:Y:S01]  /*8320*/  R2UR UR4, R4.reuse ;  /* 0x00000000040472ca */ /* 0x040fe200000e0000 */
[----:B-----5:R-:W-:Y:S01]  /*8330*/  WARPGROUP.ARRIVE ;  /* 0x00000000000079c5 */ /* 0x020fe20000000000 */
[----:B------:R-:W-:Y:S01]  /*8340*/  R2UR UR5, R5 ;  /* 0x00000000050572ca */ /* 0x000fe200000e0000 */
[----:B------:R-:W-:Y:S01]  /*8350*/  VIADD R10, R4, 0x2 ;  /* 0x00000002040a7836 */ /* 0x000fe20000000000 */
[C---:B------:R-:W-:Y:S01]  /*8360*/  R2UR UR6, R14.reuse ;  /* 0x000000000e0672ca */ /* 0x040fe200000e0000 */
[----:B------:R-:W-:Y:S01]  /*8370*/  VIADD R6, R14, 0x2 ;  /* 0x000000020e067836 */ /* 0x000fe20000000000 */
[----:B------:R-:W-:Y:S01]  /*8380*/  R2UR UR7, R15 ;  /* 0x000000000f0772ca */ /* 0x000fe200000e0000 */
[----:B------:R-:W-:Y:S01]  /*8390*/  IMAD.MOV.U32 R7, RZ, RZ, 0x40000040 ;  /* 0x40000040ff077424 */ /* 0x000fe200078e00ff */
[----:B------:R-:W-:Y:S01]  /*83a0*/  MOV R11, 0x40000040 ;  /* 0x40000040000b7802 */ /* 0x000fe20000000f00 */
[----:B------:R-:W-:Y:S01]  /*83b0*/  VIADD R8, R4, 0x4 ;  /* 0x0000000404087836 */ /* 0x000fe20000000000 */
[----:B------:R-:W3:Y:S01]  /*83c0*/  S2R R73, SR_TID.X ;  /* 0x0000000000497919 */ /* 0x000ee20000002100 */
[----:B------:R-:W-:-:S02]  /*83d0*/  IMAD.MOV.U32 R9, RZ, RZ, 0x40000040 ;  /* 0x40000040ff097424 */ /* 0x000fc400078e00ff */
[----:B------:R-:W-:-:S06]  /*83e0*/  IMAD.MOV.U32 R15, RZ, RZ, 0x40000040 ;  /* 0x40000040ff0f7424 */ /* 0x000fcc00078e00ff */
[----:B------:R-:W-:Y:S01]  /*83f0*/  HGMMA.64x96x16.F32.BF16 R24, gdesc[UR4], RZ, !UPT, gsb0 ;  /* 0x01600000041879f0 */ /* 0x000fe2000c0018ff */
[----:B------:R-:W-:Y:S02]  /*8400*/  R2UR UR4, R10 ;  /* 0x000000000a0472ca */ /* 0x000fe400000e0000 */
[----:B------:R-:W-:Y:S02]  /*8410*/  R2UR UR5, R11 ;  /* 0x000000000b0572ca */ /* 0x000fe400000e0000 */
[----:B------:R-:W-:Y:S01]  /*8420*/  R2UR UR6, R6 ;  /* 0x00000000060672ca */ /* 0x000fe200000e0000 */
[C---:B------:R-:W-:Y:S01]  /*8430*/  VIADD R6, R14.reuse, 0x4 ;  /* 0x000000040e067836 */ /* 0x040fe20000000000 */
[----:B------:R-:W-:Y:S01]  /*8440*/  R2UR UR7, R7 ;  /* 0x00000000070772ca */ /* 0x000fe200000e0000 */
[----:B------:R-:W-:Y:S02]  /*8450*/  IMAD.MOV.U32 R7, RZ, RZ, 0x40000040 ;  /* 0x40000040ff077424 */ /* 0x000fe400078e00ff */
[----:B------:R-:W-:Y:S01]  /*8460*/  VIADD R14, R14, 0x6 ;  /* 0x000000060e0e7836 */ /* 0x000fe20000000000 */
[----:B---3--:R-:W-:Y:S01]  /*8470*/  LOP3.LUT R73, R73, 0x7f, RZ, 0xc0, !PT ;  /* 0x0000007f49497812 */ /* 0x008fe200078ec0ff */
[----:B------:R-:W-:-:S02]  /*8480*/  WARPGROUP.DEPBAR.LE gsb0, 0x0 ;  /* 0x00008000000079c5 */ /* 0x000fc40000010000 */
[----:B------:R-:W-:-:S06]  /*8490*/  WARPGROUP.ARRIVE ;  /* 0x00000000000079c5 */ /* 0x000fcc0000000000 */
[----:B------:R-:W-:Y:S01]  /*84a0*/  HGMMA.64x96x16.F32.BF16 R24, gdesc[UR4], R24, gsb0 ;  /* 0x01600000041879f0 */ /* 0x000fe20008001818 */
[----:B------:R-:W-:Y:S02]  /*84b0*/  R2UR UR4, R8 ;  /* 0x00000000080472ca */ /* 0x000fe400000e0000 */
[----:B------:R-:W-:Y:S02]  /*84c0*/  R2UR UR5, R9 ;  /* 0x00000000090572ca */ /* 0x000fe400000e0000 */
[----:B------:R-:W-:Y:S01]  /*84d0*/  R2UR UR6, R6 ;  /* 0x00000000060672ca */ /* 0x000fe200000e0000 */
[----:B------:R-:W-:Y:S01]  /*84e0*/  VIADD R6, R4, 0x6 ;  /* 0x0000000604067836 */ /* 0x000fe20000000000 */
[----:B------:R-:W-:Y:S01]  /*84f0*/  R2UR UR7, R7 ;  /* 0x00000000070772ca */ /* 0x000fe200000e0000 */
[----:B------:R-:W-:Y:S01]  /*8500*/  IMAD.MOV.U32 R7, RZ, RZ, 0x40000040 ;  /* 0x40000040ff077424 */ /* 0x000fe200078e00ff */
[----:B------:R-:W-:Y:S02]  /*8510*/  WARPGROUP.DEPBAR.LE gsb0, 0x0 ;  /* 0x00008000000079c5 */ /* 0x000fe40000010000 */
[----:B------:R-:W-:-:S09]  /*8520*/  WARPGROUP.ARRIVE ;  /* 0x00000000000079c5 */ /* 0x000fd20000000000 */
[----:B------:R-:W-:Y:S01]  /*8530*/  HGMMA.64x96x16.F32.BF16 R24, gdesc[UR4], R24, gsb0 ;  /* 0x01600000041879f0 */ /* 0x000fe20008001818 */
[----:B------:R-:W-:Y:S02]  /*8540*/  R2UR UR4, R6 ;  /* 0x00000000060472ca */ /* 0x000fe400000e0000 */
[----:B------:R-:W-:Y:S02]  /*8550*/  R2UR UR5, R7 ;  /* 0x00000000070572ca */ /* 0x000fe400000e0000 */
[----:B------:R-:W-:Y:S02]  /*8560*/  R2UR UR6, R14 ;  /* 0x000000000e0672ca */ /* 0x000fe400000e0000 */
[----:B------:R-:W-:Y:S01]  /*8570*/  R2UR UR7, R15 ;  /* 0x000000000f0772ca */ /* 0x000fe200000e0000 */
[----:B------:R-:W-:-:S04]  /*8580*/  IMAD R15, R177, -0x60, R176 ;  /* 0xffffffa0b10f7824 */ /* 0x000fc800078e02b0 */
[----:B------:R-:W-:-:S04]  /*8590*/  VIADD R20, R15, 0x60 ;  /* 0x000000600f147836 */ /* 0x000fc80000000000 */
[----:B------:R-:W-:-:S05]  /*85a0*/  IMAD R20, R231, -0x2, R20 ;  /* 0xfffffffee7147824 */ /* 0x000fca00078e0214 */
[C---:B------:R-:W-:Y:S02]  /*85b0*/  ISETP.GT.AND P2, PT, R20.reuse, RZ, PT ;  /* 0x000000ff1400720c */ /* 0x040fe40003f44270 */
[C---:B------:R-:W-:Y:S02]  /*85c0*/  ISETP.GT.AND P3, PT, R20.reuse, 0x1, PT ;  /* 0x000000011400780c */ /* 0x040fe40003f64270 */
[C---:B------:R-:W-:Y:S02]  /*85d0*/  ISETP.GT.AND P4, PT, R20.reuse, 0x8, PT ;  /* 0x000000081400780c */ /* 0x040fe40003f84270 */
[C---:B------:R-:W-:Y:S02]  /*85e0*/  ISETP.GT.AND P5, PT, R20.reuse, 0x9, PT ;  /* 0x000000091400780c */ /* 0x040fe40003fa4270 */
[----:B------:R-:W-:Y:S01]  /*85f0*/  ISETP.GT.AND P1, PT, R20, 0x10, PT ;  /* 0x000000101400780c */ /* 0x000fe20003f24270 */
[----:B------:R-:W-:Y:S02]  /*8600*/  WARPGROUP.DEPBAR.LE gsb0, 0x0 ;  /* 0x00008000000079c5 */ /* 0x000fe40000010000 */
[----:B------:R-:W-:-:S06]  /*8610*/  WARPGROUP.ARRIVE ;  /* 0x00000000000079c5 */ /* 0x000fcc0000000000 */
[----:B------:R-:W-:Y:S01]  /*8620*/  HGMMA.64x96x16.F32.BF16 R24, gdesc[UR4], R24, gsb0 ;  /* 0x01600000041879f0 */ /* 0x000fe20008001818 */
[----:B------:R-:W-:Y:S01]  /*8630*/  ULDC UR4, c[0x0][0x9d8] ;  /* 0x0002760000047ab9 */ /* 0x000fe20000000800 */
[----:B------:R-:W-:Y:S02]  /*8640*/  ULDC UR5, c[0x0][0x988] ;  /* 0x0002620000057ab9 */ /* 0x000fe40000000800 */
[----:B------:R-:W-:Y:S01]  /*8650*/  IMAD.U32 R21, RZ, RZ, UR5 ;  /* 0x00000005ff157e24 */ /* 0x000fe2000f8e00ff */
        /* <DEDUP_REMOVED lines=40> */
[----:B0-----:R-:W-:Y:S01]  /*88e0*/  FSEL R76, R28, -INF , P4 ;  /* 0xff8000001c4c7808 */ /* 0x001fe20002000000 */
[----:B------:R-:W-:Y:S01]  /*88f0*/  FMUL.FTZ R57, R57, UR4 ;  /* 0x0000000439397c20 */ /* 0x000fe20008410000 */
[----:B------:R-:W-:Y:S01]  /*8900*/  FMUL.FTZ R54, R54, UR4 ;  /* 0x0000000436367c20 */ /* 0x000fe20008410000 */
[----:B------:R-:W-:Y:S01]  /*8910*/  FMUL.FTZ R60, R60, UR4 ;  /* 0x000000043c3c7c20 */ /* 0x000fe20008410000 */
[----:B------:R-:W-:Y:S01]  /*8920*/  FMNMX.FTZ R15, R76, R15, !PT ;  /* 0x0000000f4c0f7209 */ /* 0x000fe20007810000 */
[----:B------:R-:W-:Y:S01]  /*8930*/  FMUL.FTZ R55, R55, UR4 ;  /* 0x0000000437377c20 */ /* 0x000fe20008410000 */
[----:B------:R-:W-:Y:S01]  /*8940*/  FMUL.FTZ R61, R61, UR4 ;  /* 0x000000043d3d7c20 */ /* 0x000fe20008410000 */
[----:B------:R-:W0:Y:S01]  /*8950*/  MUFU.TANH R32, R32 ;  /* 0x0000002000207308 */ /* 0x000e220000002400 */
        /* <DEDUP_REMOVED lines=10> */
[----:B------:R-:W-:Y:S01]  /*8a00*/  ISETP.GT.AND P2, PT, R20, 0x11, PT ;  /* 0x000000111400780c */ /* 0x000fe20003f44270 */
[----:B------:R-:W-:Y:S01]  /*8a10*/  FMUL.FTZ R69, R69, UR4 ;  /* 0x0000000445457c20 */ /* 0x000fe20008410000 */
[----:B------:R-:W-:Y:S01]  /*8a20*/  FMUL.FTZ R63, R63, UR4 ;  /* 0x000000043f3f7c20 */ /* 0x000fe20008410000 */
[----:B------:R-:W-:Y:S01]  /*8a30*/  FMUL.FTZ R66, R66, UR4 ;  /* 0x0000000442427c20 */ /* 0x000fe20008410000 */
[----:B------:R-:W-:Y:S01]  /*8a40*/  FMUL.FTZ R67, R67, UR4 ;  /* 0x0000000443437c20 */ /* 0x000fe20008410000 */
[----:B------:R-:W4:Y:S01]  /*8a50*/  MUFU.TANH R33, R33 ;  /* 0x0000002100217308 */ /* 0x000f220000002400 */
[----:B0-----:R-:W-:Y:S01]  /*8a60*/  FSEL R80, R32, -INF , P1 ;  /* 0xff80000020507808 */ /* 0x001fe20000800000 */
[----:B------:R-:W-:Y:S01]  /*8a70*/  FMUL.FTZ R70, R70, UR4 ;  /* 0x0000000446467c20 */ /* 0x000fe20008410000 */
[----:B------:R-:W-:-:S02]  /*8a80*/  FMUL.FTZ R71, R71, UR4 ;  /* 0x0000000447477c20 */ /* 0x000fc40008410000 */
[----:B------:R-:W-:-:S03]  /*8a90*/  FMNMX.FTZ R15, R80, R15, !PT ;  /* 0x0000000f500f7209 */ /* 0x000fc60007810000 */
[----:B------:R-:W0:Y:S01]  /*8aa0*/  MUFU.TANH R30, R30 ;  /* 0x0000001e001e7308 */ /* 0x000e220000002400 */
[----:B---3--:R-:W-:Y:S02]  /*8ab0*/  FSEL R13, R13, -INF , P3 ;  /* 0xff8000000d0d7808 */ /* 0x008fe40001800000 */
[----:B------:R-:W-:-:S05]  /*8ac0*/  ISETP.GT.AND P3, PT, R20, 0x18, PT ;  /* 0x000000181400780c */ /* 0x000fca0003f64270 */
[----:B------:R-:W3:Y:S01]  /*8ad0*/  MUFU.TANH R36, R36 ;  /* 0x0000002400247308 */ /* 0x000ee20000002400 */
[----:B----4-:R-:W-:-:S04]  /*8ae0*/  FSEL R82, R33, -INF , P2 ;  /* 0xff80000021527808 */ /* 0x010fc80001000000 */
[----:B------:R-:W-:-:S03]  /*8af0*/  FMNMX.FTZ R15, R82, R15, !PT ;  /* 0x0000000f520f7209 */ /* 0x000fc60007810000 */
[----:B------:R-:W4:Y:S01]  /*8b00*/  MUFU.TANH R31, R31 ;  /* 0x0000001f001f7308 */ /* 0x000f220000002400 */
[----:B0-----:R-:W-:Y:S02]  /*8b10*/  FSEL R24, R30, -INF , P4 ;  /* 0xff8000001e187808 */ /* 0x001fe40002000000 */
[----:B------:R-:W-:-:S05]  /*8b20*/  ISETP.GT.AND P4, PT, R20, 0x19, PT ;  /* 0x000000191400780c */ /* 0x000fca0003f84270 */
[----:B------:R-:W0:Y:S01]  /*8b30*/  MUFU.TANH R37, R37 ;  /* 0x0000002500257308 */ /* 0x000e220000002400 */
[----:B---3--:R-:W-:-:S04]  /*8b40*/  FSEL R84, R36, -INF , P3 ;  /* 0xff80000024547808 */ /* 0x008fc80001800000 */
[----:B------:R-:W-:-:S03]  /*8b50*/  FMNMX.FTZ R15, R84, R15, !PT ;  /* 0x0000000f540f7209 */ /* 0x000fc60007810000 */
[----:B------:R-:W3:Y:S01]  /*8b60*/  MUFU.TANH R34, R34 ;  /* 0x0000002200227308 */ /* 0x000ee20000002400 */
[----:B----4-:R-:W-:Y:S02]  /*8b70*/  FSEL R26, R31, -INF , P5 ;  /* 0xff8000001f1a7808 */ /* 0x010fe40002800000 */
[----:B------:R-:W-:-:S05]  /*8b80*/  ISETP.GT.AND P5, PT, R20, 0x20, PT ;  /* 0x000000201400780c */ /* 0x000fca0003fa4270 */
[----:B------:R-:W4:Y:S01]  /*8b90*/  MUFU.TANH R40, R40 ;  /* 0x0000002800287308 */ /* 0x000f220000002400 */
[----:B0-----:R-:W-:-:S04]  /*8ba0*/  FSEL R86, R37, -INF , P4 ;  /* 0xff80000025567808 */ /* 0x001fc80002000000 */
        /* <DEDUP_REMOVED lines=92> */
[----:B---3--:R-:W-:-:S04]  /*9170*/  FSEL R112, R69, -INF , P5 ;  /* 0xff80000045707808 */ /* 0x008fc80002800000 */
[----:B------:R-:W-:-:S03]  /*9180*/  FMNMX.FTZ R15, R112, R15, !PT ;  /* 0x0000000f700f7209 */ /* 0x000fc60007810000 */
[----:B------:R-:W3:Y:S01]  /*9190*/  MUFU.TANH R67, R67 ;  /* 0x0000004300437308 */ /* 0x000ee20000002400 */
[----:B----4-:R-:W-:Y:S01]  /*91a0*/  FSEL R58, R63, -INF , P1 ;  /* 0xff8000003f3a7808 */ /* 0x010fe20000800000 */
[----:B------:R-:W4:Y:S06]  /*91b0*/  SHFL.BFLY PT, R20, R15, 0x2, 0x1f ;  /* 0x0c401f000f147f89 */ /* 0x000f2c00000e0000 */
[----:B------:R-:W1:Y:S01]  /*91c0*/  MUFU.TANH R70, R70 ;  /* 0x0000004600467308 */ /* 0x000e620000002400 */
[----:B0-----:R-:W-:-:S07]  /*91d0*/  FSEL R66, R66, -INF , P2 ;  /* 0xff80000042427808 */ /* 0x001fce0001000000 */
[----:B------:R-:W0:Y:S01]  /*91e0*/  MUFU.TANH R71, R71 ;  /* 0x0000004700477308 */ /* 0x000e220000002400 */
[----:B---3--:R-:W-:Y:S02]  /*91f0*/  FSEL R62, R67, -INF , P3 ;  /* 0xff800000433e7808 */ /* 0x008fe40001800000 */
[----:B-1----:R-:W-:Y:S02]  /*9200*/  FSEL R70, R70, -INF , P4 ;  /* 0xff80000046467808 */ /* 0x002fe40002000000 */
[----:B----4-:R-:W-:Y:S02]  /*9210*/  FMNMX.FTZ R27, R15, R20, !PT ;  /* 0x000000140f1b7209 */ /* 0x010fe40007810000 */
[----:B------:R-:W-:-:S03]  /*9220*/  FMNMX.FTZ R15, R14, R13, !PT ;  /* 0x0000000d0e0f7209 */ /* 0x000fc60007810000 */
[----:B------:R-:W1:Y:S01]  /*9230*/  SHFL.BFLY PT, R20, R27, 0x1, 0x1f ;  /* 0x0c201f001b147f89 */ /* 0x000e6200000e0000 */
[----:B------:R-:W-:-:S04]  /*9240*/  FMNMX.FTZ R15, R24, R15, !PT ;  /* 0x0000000f180f7209 */ /* 0x000fc80007810000 */
[----:B------:R-:W-:-:S04]  /*9250*/  FMNMX.FTZ R15, R26, R15, !PT ;  /* 0x0000000f1a0f7209 */ /* 0x000fc80007810000 */
[----:B------:R-:W-:Y:S02]  /*9260*/  FMNMX.FTZ R15, R28, R15, !PT ;  /* 0x0000000f1c0f7209 */ /* 0x000fe40007810000 */
[----:B-1----:R-:W-:-:S04]  /*9270*/  FMNMX.FTZ R20, R27, R20, !PT ;  /* 0x000000141b147209 */ /* 0x002fc80007810000 */
[C---:B------:R-:W-:Y:S01]  /*9280*/  FSETP.NEU.FTZ.AND P6, PT, R20.reuse, -INF , PT ;  /* 0xff8000001400780b */ /* 0x040fe20003fdd000 */
[----:B------:R-:W-:-:S05]  /*9290*/  FMUL.FTZ R29, R20, R21 ;  /* 0x00000015141d7220 */ /* 0x000fca0000410000 */
[----:B------:R-:W-:-:S05]  /*92a0*/  FSEL R31, R29, RZ, P6 ;  /* 0x000000ff1d1f7208 */ /* 0x000fca0003000000 */
[--C-:B------:R-:W-:Y:S01]  /*92b0*/  FFMA.FTZ R29, R25, R21, -R31.reuse ;  /* 0x00000015191d7223 */ /* 0x100fe2000001081f */
[----:B------:R-:W-:Y:S01]  /*92c0*/  FMNMX.FTZ R25, R30, R15, !PT ;  /* 0x0000000f1e197209 */ /* 0x000fe20007810000 */
[--C-:B------:R-:W-:Y:S01]  /*92d0*/  FFMA.FTZ R152, R74, R21, -R31.reuse ;  /* 0x000000154a987223 */ /* 0x100fe2000001081f */
[----:B0-----:R-:W-:Y:S01]  /*92e0*/  FSEL R74, R71, -INF , P5 ;  /* 0xff800000474a7808 */ /* 0x001fe20002800000 */
[----:B------:R0:W-:Y:S01]  /*92f0*/  MUFU.EX2 R15, R29 ;  /* 0x0000001d000f7308 */ /* 0x0001e20000000800 */
[----:B------:R-:W-:Y:S01]  /*9300*/  FMNMX.FTZ R25, R32, R25, !PT ;  /* 0x0000001920197209 */ /* 0x000fe20007810000 */
[-CC-:B------:R-:W-:Y:S01]  /*9310*/  FFMA.FTZ R154, R76, R21.reuse, -R31.reuse ;  /* 0x000000154c9a7223 */ /* 0x180fe2000001081f */
[-CC-:B------:R-:W-:Y:S01]  /*9320*/  FFMA.FTZ R78, R78, R21.reuse, -R31.reuse ;  /* 0x000000154e4e7223 */ /* 0x180fe2000001081f */
[--C-:B------:R-:W-:Y:S01]  /*9330*/  FFMA.FTZ R156, R80, R21, -R31.reuse ;  /* 0x00000015509c7223 */ /* 0x100fe2000001081f */
[----:B------:R-:W-:Y:S01]  /*9340*/  FMNMX.FTZ R25, R34, R25, !PT ;  /* 0x0000001922197209 */ /* 0x000fe20007810000 */
[-CC-:B------:R-:W-:Y:S01]  /*9350*/  FFMA.FTZ R82, R82, R21.reuse, -R31.reuse ;  /* 0x0000001552527223 */ /* 0x180fe2000001081f */
[--C-:B------:R-:W-:Y:S01]  /*9360*/  FFMA.FTZ R84, R84, R21, -R31.reuse ;  /* 0x0000001554547223 */ /* 0x100fe2000001081f */
[----:B------:R-:W-:Y:S01]  /*9370*/  MUFU.EX2 R152, R152 ;  /* 0x0000009800987308 */ /* 0x000fe20000000800 */
        /* <DEDUP_REMOVED lines=20> */
[----:B0-----:R-:W-:Y:S01]  /*94c0*/  FMNMX.FTZ R29, R46, R27, !PT ;  /* 0x0000001b2e1d7209 */ /* 0x001fe20007810000 */
[-CC-:B------:R-:W-:Y:S01]  /*94d0*/  FFMA.FTZ R64, R64, R21.reuse, -R31.reuse ;  /* 0x0000001540407223 */ /* 0x180fe2000001081f */
[--C-:B------:R-:W-:Y:S01]  /*94e0*/  FFMA.FTZ R110, R110, R21, -R31.reuse ;  /* 0x000000156e6e7223 */ /* 0x100fe2000001081f */
[----:B------:R-:W-:Y:S01]  /*94f0*/  MUFU.EX2 R156, R156 ;  /* 0x0000009c009c7308 */ /* 0x000fe20000000800 */
[----:B------:R-:W-:Y:S01]  /*9500*/  FMNMX.FTZ R29, R48, R29, !PT ;  /* 0x0000001d301d7209 */ /* 0x000fe20007810000 */
[-CC-:B------:R-:W-:Y:S01]  /*9510*/  FFMA.FTZ R68, R68, R21.reuse, -R31.reuse ;  /* 0x0000001544447223 */ /* 0x180fe2000001081f */
[----:B------:R-:W-:-:S02]  /*9520*/  FFMA.FTZ R31, R112, R21, -R31 ;  /* 0x00000015701f7223 */ /* 0x000fc4000001081f */
[----:B------:R-:W-:-:S03]  /*9530*/  FMNMX.FTZ R29, R50, R29, !PT ;  /* 0x0000001d321d7209 */ /* 0x000fc60007810000 */
[----:B------:R-:W-:Y:S01]  /*9540*/  MUFU.EX2 R27, R82 ;  /* 0x00000052001b7308 */ /* 0x000fe20000000800 */
[----:B------:R-:W-:-:S04]  /*9550*/  FMNMX.FTZ R29, R52, R29, !PT ;  /* 0x0000001d341d7209 */ /* 0x000fc80007810000 */
[----:B------:R-:W-:-:S03]  /*9560*/  FMNMX.FTZ R29, R54, R29, !PT ;  /* 0x0000001d361d7209 */ /* 0x000fc60007810000 */
[----:B------:R-:W-:Y:S01]  /*9570*/  MUFU.EX2 R84, R84 ;  /* 0x0000005400547308 */ /* 0x000fe20000000800 */
[----:B------:R-:W-:-:S04]  /*9580*/  FMNMX.FTZ R29, R56, R29, !PT ;  /* 0x0000001d381d7209 */ /* 0x000fc80007810000 */
[----:B------:R-:W-:-:S03]  /*9590*/  FMNMX.FTZ R29, R58, R29, !PT ;  /* 0x0000001d3a1d7209 */ /* 0x000fc60007810000 */
[----:B------:R-:W0:Y:S01]  /*95a0*/  MUFU.EX2 R33, R86 ;  /* 0x0000005600217308 */ /* 0x000e220000000800 */
[----:B------:R-:W-:-:S04]  /*95b0*/  FMNMX.FTZ R29, R66, R29, !PT ;  /* 0x0000001d421d7209 */ /* 0x000fc80007810000 */
[----:B------:R-:W-:-:S03]  /*95c0*/  FMNMX.FTZ R29, R62, R29, !PT ;  /* 0x0000001d3e1d7209 */ /* 0x000fc60007810000 */
[----:B------:R-:W-:Y:S01]  /*95d0*/  MUFU.EX2 R88, R88 ;  /* 0x0000005800587308 */ /* 0x000fe20000000800 */
[----:B------:R-:W-:-:S04]  /*95e0*/  FMNMX.FTZ R29, R70, R29, !PT ;  /* 0x0000001d461d7209 */ /* 0x000fc80007810000 */
[----:B------:R-:W-:-:S03]  /*95f0*/  FMNMX.FTZ R29, R74, R29, !PT ;  /* 0x0000001d4a1d7209 */ /* 0x000fc60007810000 */
[----:B------:R-:W1:Y:S01]  /*9600*/  MUFU.EX2 R35, R90 ;  /* 0x0000005a00237308 */ /* 0x000e620000000800 */
[----:B0-----:R-:W-:Y:S01]  /*9610*/  F2FP.BF16.F32.PACK_AB R158, R33, R84 ;  /* 0x00000054219e723e */ /* 0x001fe200000010ff */
[----:B------:R-:W0:Y:S06]  /*9620*/  SHFL.BFLY PT, R76, R29, 0x2, 0x1f ;  /* 0x0c401f001d4c7f89 */ /* 0x000e2c00000e0000 */
[----:B------:R-:W-:Y:S08]  /*9630*/  MUFU.EX2 R92, R92 ;  /* 0x0000005c005c7308 */ /* 0x000ff00000000800 */
[----:B------:R-:W3:Y:S01]  /*9640*/  MUFU.EX2 R37, R94 ;  /* 0x0000005e00257308 */ /* 0x000ee20000000800 */
[----:B-1----:R-:W-:-:S07]  /*9650*/  F2FP.BF16.F32.PACK_AB R160, R35, R88 ;  /* 0x0000005823a0723e */ /* 0x002fce00000010ff */
[----:B------:R-:W-:Y:S01]  /*9660*/  MUFU.EX2 R96, R96 ;  /* 0x0000006000607308 */ /* 0x000fe20000000800 */
[----:B0-----:R-:W-:-:S05]  /*9670*/  FMNMX.FTZ R76, R29, R76, !PT ;  /* 0x0000004c1d4c7209 */ /* 0x001fca0007810000 */
[----:B------:R-:W0:Y:S02]  /*9680*/  SHFL.BFLY PT, R29, R76, 0x1, 0x1f ;  /* 0x0c201f004c1d7f89 */ /* 0x000e2400000e0000 */
[----:B------:R-:W1:Y:S01]  /*9690*/  MUFU.EX2 R39, R98 ;  /* 0x0000006200277308 */ /* 0x000e620000000800 */
[----:B---3--:R-:W-:-:S07]  /*96a0*/  F2FP.BF16.F32.PACK_AB R162, R37, R92 ;  /* 0x0000005c25a2723e */ /* 0x008fce00000010ff */
[----:B------:R-:W-:Y:S08]  /*96b0*/  MUFU.EX2 R100, R100 ;  /* 0x0000006400647308 */ /* 0x000ff00000000800 */
[----:B------:R-:W3:Y:S01]  /*96c0*/  MUFU.EX2 R41, R102 ;  /* 0x0000006600297308 */ /* 0x000ee20000000800 */
[----:B-1----:R-:W-:Y:S02]  /*96d0*/  F2FP.BF16.F32.PACK_AB R164, R39, R96 ;  /* 0x0000006027a4723e */ /* 0x002fe400000010ff */
[----:B0-----:R-:W-:-:S05]  /*96e0*/  FMNMX.FTZ R178, R76, R29, !PT ;  /* 0x0000001d4cb27209 */ /* 0x001fca0007810000 */
[----:B------:R-:W-:Y:S01]  /*96f0*/  MUFU.EX2 R104, R104 ;  /* 0x0000006800687308 */ /* 0x000fe20000000800 */
[C---:B------:R-:W-:Y:S01]  /*9700*/  FSETP.NEU.FTZ.AND P1, PT, R178.reuse, -INF , PT ;  /* 0xff800000b200780b */ /* 0x040fe20003f3d000 */
[----:B------:R-:W-:-:S06]  /*9710*/  FMUL.FTZ R47, R178, R21 ;  /* 0x00000015b22f7220 */ /* 0x000fcc0000410000 */
[----:B------:R-:W0:Y:S01]  /*9720*/  MUFU.EX2 R43, R106 ;  /* 0x0000006a002b7308 */ /* 0x000e220000000800 */
[----:B------:R-:W-:Y:S02]  /*9730*/  FSEL R47, R47, RZ, P1 ;  /* 0x000000ff2f2f7208 */ /* 0x000fe40000800000 */
[----:B------:R-:W-:Y:S02]  /*9740*/  ISETP.NE.AND P1, PT, R73, RZ, PT ;  /* 0x000000ff4900720c */ /* 0x000fe40003f25270 */
[----:B------:R-:W1:Y:S01]  /*9750*/  S2R R73, SR_TID.X ;  /* 0x0000000000497919 */ /* 0x000e620000002100 */
[-CC-:B------:R-:W-:Y:S01]  /*9760*/  FFMA.FTZ R14, R14, R21.reuse, -R47.reuse ;  /* 0x000000150e0e7223 */ /* 0x180fe2000001082f */
[-CC-:B------:R-:W-:Y:S01]  /*9770*/  FFMA.FTZ R13, R13, R21.reuse, -R47.reuse ;  /* 0x000000150d0d7223 */ /* 0x180fe2000001082f */
[-CC-:B------:R-:W-:Y:S01]  /*9780*/  FFMA.FTZ R24, R24, R21.reuse, -R47.reuse ;  /* 0x0000001518187223 */ /* 0x180fe2000001082f */
[-CC-:B------:R-:W-:Y:S01]  /*9790*/  FFMA.FTZ R26, R26, R21.reuse, -R47.reuse ;  /* 0x000000151a1a7223 */ /* 0x180fe2000001082f */
[-CC-:B------:R-:W-:Y:S01]  /*97a0*/  FFMA.FTZ R28, R28, R21.reuse, -R47.reuse ;  /* 0x000000151c1c7223 */ /* 0x180fe2000001082f */
[----:B------:R4:W-:Y:S01]  /*97b0*/  MUFU.EX2 R153, R13 ;  /* 0x0000000d00997308 */ /* 0x0009e20000000800 */
[-CC-:B------:R-:W-:Y:S01]  /*97c0*/  FFMA.FTZ R30, R30, R21.reuse, -R47.reuse ;  /* 0x000000151e1e7223 */ /* 0x180fe2000001082f */
[-CC-:B------:R-:W-:Y:S01]  /*97d0*/  FFMA.FTZ R32, R32, R21.reuse, -R47.reuse ;  /* 0x0000001520207223 */ /* 0x180fe2000001082f */
[-CC-:B------:R-:W-:Y:S01]  /*97e0*/  FFMA.FTZ R34, R34, R21.reuse, -R47.reuse ;  /* 0x0000001522227223 */ /* 0x180fe2000001082f */
[-CC-:B------:R-:W-:Y:S01]  /*97f0*/  FFMA.FTZ R36, R36, R21.reuse, -R47.reuse ;  /* 0x0000001524247223 */ /* 0x180fe2000001082f */
[-CC-:B------:R-:W-:Y:S01]  /*9800*/  FFMA.FTZ R38, R38, R21.reuse, -R47.reuse ;  /* 0x0000001526267223 */ /* 0x180fe2000001082f */
[-CC-:B------:R-:W-:Y:S01]  /*9810*/  FFMA.FTZ R40, R40, R21.reuse, -R47.reuse ;  /* 0x0000001528287223 */ /* 0x180fe2000001082f */
[-C--:B------:R-:W-:Y:S01]  /*9820*/  FFMA.FTZ R42, R42, R21.reuse, -R47 ;  /* 0x000000152a2a7223 */ /* 0x080fe2000001082f */
[----:B------:R-:W2:Y:S01]  /*9830*/  MUFU.EX2 R14, R14 ;  /* 0x0000000e000e7308 */ /* 0x000ea20000000800 */
[----:B----4-:R-:W-:Y:S01]  /*9840*/  FADD.FTZ R13, R152, R15 ;  /* 0x0000000f980d7221 */ /* 0x010fe20000010000 */
[-CC-:B------:R-:W-:Y:S01]  /*9850*/  FFMA.FTZ R44, R44, R21.reuse, -R47.reuse ;  /* 0x000000152c2c7223 */ /* 0x180fe2000001082f */
[-CC-:B------:R-:W-:Y:S01]  /*9860*/  FFMA.FTZ R46, R46, R21.reuse, -R47.reuse ;  /* 0x000000152e2e7223 */ /* 0x180fe2000001082f */
[-CC-:B------:R-:W-:Y:S01]  /*9870*/  FFMA.FTZ R48, R48, R21.reuse, -R47.reuse ;  /* 0x0000001530307223 */ /* 0x180fe2000001082f */
[-CC-:B------:R-:W-:Y:S01]  /*9880*/  FFMA.FTZ R50, R50, R21.reuse, -R47.reuse ;  /* 0x0000001532327223 */ /* 0x180fe2000001082f */
[-CC-:B------:R-:W-:Y:S01]  /*9890*/  FFMA.FTZ R52, R52, R21.reuse, -R47.reuse ;  /* 0x0000001534347223 */ /* 0x180fe2000001082f */
[-CC-:B------:R-:W-:Y:S01]  /*98a0*/  FFMA.FTZ R54, R54, R21.reuse, -R47.reuse ;  /* 0x0000001536367223 */ /* 0x180fe2000001082f */
[----:B------:R-:W4:Y:S01]  /*98b0*/  MUFU.EX2 R24, R24 ;  /* 0x0000001800187308 */ /* 0x000f220000000800 */
[-CC-:B------:R-:W-:Y:S01]  /*98c0*/  FFMA.FTZ R56, R56, R21.reuse, -R47.reuse ;  /* 0x0000001538387223 */ /* 0x180fe2000001082f */
[----:B------:R-:W-:Y:S01]  /*98d0*/  F2FP.BF16.F32.PACK_AB R152, R15, R152 ;  /* 0x000000980f98723e */ /* 0x000fe200000010ff */
[-CC-:B------:R-:W-:Y:S01]  /*98e0*/  FFMA.FTZ R58, R58, R21.reuse, -R47.reuse ;  /* 0x000000153a3a7223 */ /* 0x180fe2000001082f */
[-CC-:B------:R-:W-:Y:S01]  /*98f0*/  FFMA.FTZ R66, R66, R21.reuse, -R47.reuse ;  /* 0x0000001542427223 */ /* 0x180fe2000001082f */
[-CC-:B------:R-:W-:Y:S01]  /*9900*/  FFMA.FTZ R62, R62, R21.reuse, -R47.reuse ;  /* 0x000000153e3e7223 */ /* 0x180fe2000001082f */
[-CC-:B------:R-:W-:Y:S01]  /*9910*/  FFMA.FTZ R70, R70, R21.reuse, -R47.reuse ;  /* 0x0000001546467223 */ /* 0x180fe2000001082f */
[----:B------:R-:W-:Y:S01]  /*9920*/  FFMA.FTZ R47, R74, R21, -R47 ;  /* 0x000000154a2f7223 */ /* 0x000fe2000001082f */
[----:B------:R2:W4:Y:S01]  /*9930*/  MUFU.EX2 R155, R26 ;  /* 0x0000001a009b7308 */ /* 0x0005220000000800 */
[----:B---3--:R-:W-:-:S02]  /*9940*/  F2FP.BF16.F32.PACK_AB R166, R41, R100 ;  /* 0x0000006429a6723e */ /* 0x008fc400000010ff */
[----:B-1----:R-:W-:Y:S02]  /*9950*/  SHF.R.U32.HI R73, RZ, 0x7, R73 ;  /* 0x00000007ff497819 */ /* 0x002fe40000011649 */
[----:B0-----:R-:W-:Y:S02]  /*9960*/  F2FP.BF16.F32.PACK_AB R168, R43, R104 ;  /* 0x000000682ba8723e */ /* 0x001fe400000010ff */
[----:B------:R-:W-:Y:S01]  /*9970*/  IADD3 R180, -R73, 0xb, RZ ;  /* 0x0000000b49b47810 */ /* 0x000fe20007ffe1ff */
[----:B------:R-:W0:Y:S01]  /*9980*/  MUFU.EX2 R28, R28 ;  /* 0x0000001c001c7308 */ /* 0x000e220000000800 */
[----:B--2---:R-:W-:Y:S01]  /*9990*/  FADD.FTZ R26, R154, R13 ;  /* 0x0000000d9a1a7221 */ /* 0x004fe20000010000 */
[----:B------:R-:W-:-:S03]  /*99a0*/  F2FP.BF16.F32.PACK_AB R154, R25, R154 ;  /* 0x0000009a199a723e */ /* 0x000fc600000010ff */
[----:B------:R-:W-:-:S03]  /*99b0*/  FADD.FTZ R13, R25, R26 ;  /* 0x0000001a190d7221 */ /* 0x000fc60000010000 */
[----:B------:R1:W2:Y:S01]  /*99c0*/  MUFU.EX2 R157, R30 ;  /* 0x0000001e009d7308 */ /* 0x0002a20000000800 */
[----:B------:R-:W-:Y:S01]  /*99d0*/  FADD.FTZ R26, R156, R13 ;  /* 0x0000000d9c1a7221 */ /* 0x000fe20000010000 */
[----:B------:R-:W-:Y:S01]  /*99e0*/  FADD.FTZ R13, R14, R153 ;  /* 0x000000990e0d7221 */ /* 0x000fe20000010000 */
[----:B------:R-:W-:Y:S02]  /*99f0*/  F2FP.BF16.F32.PACK_AB R153, R153, R14 ;  /* 0x0000000e9999723e */ /* 0x000fe400000010ff */
[----:B------:R-:W-:Y:S01]  /*9a00*/  FADD.FTZ R49, R27, R26 ;  /* 0x0000001a1b317221 */ /* 0x000fe20000010000 */
[----:B----4-:R-:W-:Y:S01]  /*9a10*/  FADD.FTZ R26, R24, R13 ;  /* 0x0000000d181a7221 */ /* 0x010fe20000010000 */
[----:B------:R-:W-:Y:S01]  /*9a20*/  @!P1 VIADD R13, R3, 0x22840 ;  /* 0x00022840030d9836 */ /* 0x000fe20000000000 */
[----:B------:R-:W3:Y:S01]  /*9a30*/  MUFU.EX2 R32, R32 ;  /* 0x0000002000207308 */ /* 0x000ee20000000800 */
[----:B-1----:R-:W-:Y:S01]  /*9a40*/  FADD.FTZ R30, R84, R49 ;  /* 0x00000031541e7221 */ /* 0x002fe20000010000 */
[----:B------:R-:W-:Y:S01]  /*9a50*/  FADD.FTZ R49, R155, R26 ;  /* 0x0000001a9b317221 */ /* 0x000fe20000010000 */
[----:B------:R-:W-:-:S02]  /*9a60*/  F2FP.BF16.F32.PACK_AB R156, R27, R156 ;  /* 0x0000009c1b9c723e */ /* 0x000fc400000010ff */
[----:B------:R-:W-:Y:S01]  /*9a70*/  FADD.FTZ R51, R33, R30 ;  /* 0x0000001e21337221 */ /* 0x000fe20000010000 */
[----:B0-----:R-:W-:Y:S01]  /*9a80*/  FADD.FTZ R26, R28, R49 ;  /* 0x000000311c1a7221 */ /* 0x001fe20000010000 */
[----:B------:R-:W-:Y:S01]  /*9a90*/  @!P1 PRMT R13, RZ, 0x654, R13 ;  /* 0x00000654ff0d9816 */ /* 0x000fe2000000000d */
[----:B------:R-:W0:Y:S01]  /*9aa0*/  MUFU.EX2 R159, R34 ;  /* 0x00000022009f7308 */ /* 0x000e220000000800 */
[----:B------:R-:W-:Y:S01]  /*9ab0*/  FADD.FTZ R30, R88, R51 ;  /* 0x00000033581e7221 */ /* 0x000fe20000010000 */
[----:B--2---:R-:W-:Y:S01]  /*9ac0*/  FADD.FTZ R49, R157, R26 ;  /* 0x0000001a9d317221 */ /* 0x004fe20000010000 */
[----:B------:R1:W-:Y:S06]  /*9ad0*/  BAR.ARV R180, 0x100 ;  /* 0x000400b40000751d */ /* 0x0003ec0000002000 */
[----:B------:R-:W2:Y:S01]  /*9ae0*/  MUFU.EX2 R36, R36 ;  /* 0x0000002400247308 */ /* 0x000ea20000000800 */
[----:B------:R-:W-:Y:S01]  /*9af0*/  FADD.FTZ R51, R35, R30 ;  /* 0x0000001e23337221 */ /* 0x000fe20000010000 */
[----:B---3--:R-:W-:Y:S01]  /*9b00*/  FADD.FTZ R26, R32, R49 ;  /* 0x00000031201a7221 */ /* 0x008fe20000010000 */
[----:B------:R3:W-:Y:S01]  /*9b10*/  @!P1 SYNCS.ARRIVE.TRANS64.RED.A1T0 RZ, [R13+URZ], RZ ;  /* 0x000000ff0dff99a7 */ /* 0x0007e2000810043f */
[----:B------:R-:W-:Y:S01]  /*9b20*/  F2FP.BF16.F32.PACK_AB R155, R155, R24 ;  /* 0x000000189b9b723e */ /* 0x000fe200000010ff */
[----:B------:R-:W-:Y:S01]  /*9b30*/  FADD.FTZ R30, R92, R51 ;  /* 0x000000335c1e7221 */ /* 0x000fe20000010000 */
[----:B------:R-:W-:-:S02]  /*9b40*/  F2FP.BF16.F32.PACK_AB R157, R157, R28 ;  /* 0x0000001c9d9d723e */ /* 0x000fc400000010ff */
[----:B------:R-:W3:Y:S01]  /*9b50*/  MUFU.EX2 R161, R38 ;  /* 0x0000002600a17308 */ /* 0x000ee20000000800 */
[----:B0-----:R-:W-:Y:S01]  /*9b60*/  FADD.FTZ R49, R159, R26 ;  /* 0x0000001a9f317221 */ /* 0x001fe20000010000 */
[----:B------:R-:W-:Y:S01]  /*9b70*/  FADD.FTZ R51, R37, R30 ;  /* 0x0000001e25337221 */ /* 0x000fe20000010000 */
[----:B------:R-:W-:-:S03]  /*9b80*/  F2FP.BF16.F32.PACK_AB R159, R159, R32 ;  /* 0x000000209f9f723e */ /* 0x000fc600000010ff */
[----:B------:R-:W-:Y:S02]  /*9b90*/  FADD.FTZ R30, R96, R51 ;  /* 0x00000033601e7221 */ /* 0x000fe40000010000 */
[----:B------:R-:W0:Y:S01]  /*9ba0*/  MUFU.EX2 R40, R40 ;  /* 0x0000002800287308 */ /* 0x000e220000000800 */
[----:B--2---:R-:W-:Y:S01]  /*9bb0*/  FADD.FTZ R26, R36, R49 ;  /* 0x00000031241a7221 */ /* 0x004fe20000010000 */
[----:B------:R-:W-:-:S04]  /*9bc0*/  FADD.FTZ R49, R39, R30 ;  /* 0x0000001e27317221 */ /* 0x000fc80000010000 */
[----:B------:R-:W-:Y:S02]  /*9bd0*/  FADD.FTZ R30, R100, R49 ;  /* 0x00000031641e7221 */ /* 0x000fe40000010000 */
[----:B------:R-:W2:Y:S01]  /*9be0*/  MUFU.EX2 R163, R42 ;  /* 0x0000002a00a37308 */ /* 0x000ea20000000800 */
[----:B---3--:R-:W-:Y:S01]  /*9bf0*/  FADD.FTZ R13, R161, R26 ;  /* 0x0000001aa10d7221 */ /* 0x008fe20000010000 */
[----:B------:R-:W-:Y:S01]  /*9c00*/  FADD.FTZ R49, R41, R30 ;  /* 0x0000001e29317221 */ /* 0x000fe20000010000 */
[----:B------:R-:W-:-:S03]  /*9c10*/  F2FP.BF16.F32.PACK_AB R161, R161, R36 ;  /* 0x00000024a1a1723e */ /* 0x000fc600000010ff */
[----:B------:R-:W-:Y:S02]  /*9c20*/  FADD.FTZ R30, R104, R49 ;  /* 0x00000031681e7221 */ /* 0x000fe40000010000 */
[----:B------:R-:W3:Y:S01]  /*9c30*/  MUFU.EX2 R44, R44 ;  /* 0x0000002c002c7308 */ /* 0x000ee20000000800 */
[----:B0-----:R-:W-:Y:S01]  /*9c40*/  FADD.FTZ R26, R40, R13 ;  /* 0x0000000d281a7221 */ /* 0x001fe20000010000 */
[----:B------:R-:W-:-:S06]  /*9c50*/  FADD.FTZ R15, R43, R30 ;  /* 0x0000001e2b0f7221 */ /* 0x000fcc0000010000 */
[----:B------:R-:W0:Y:S01]  /*9c60*/  MUFU.EX2 R165, R46 ;  /* 0x0000002e00a57308 */ /* 0x000e220000000800 */
[C---:B--2---:R-:W-:Y:S01]  /*9c70*/  FADD.FTZ R13, R163.reuse, R26 ;  /* 0x0000001aa30d7221 */ /* 0x044fe20000010000 */
[----:B------:R-:W-:-:S06]  /*9c80*/  F2FP.BF16.F32.PACK_AB R163, R163, R40 ;  /* 0x00000028a3a3723e */ /* 0x000fcc00000010ff */
[----:B------:R-:W2:Y:S01]  /*9c90*/  MUFU.EX2 R48, R48 ;  /* 0x0000003000307308 */ /* 0x000ea20000000800 */
[----:B---3--:R-:W-:-:S07]  /*9ca0*/  FADD.FTZ R26, R44, R13 ;  /* 0x0000000d2c1a7221 */ /* 0x008fce0000010000 */
        /* <DEDUP_REMOVED lines=8> */
[C---:B0-----:R-:W-:Y:S01]  /*9d30*/  FADD.FTZ R13, R167.reuse, R26 ;  /* 0x0000001aa70d7221 */ /* 0x041fe20000010000 */
[----:B------:R-:W-:-:S06]  /*9d40*/  F2FP.BF16.F32.PACK_AB R167, R167, R48 ;  /* 0x00000030a7a7723e */ /* 0x000fcc00000010ff */
        /* <DEDUP_REMOVED lines=11> */
[C---:B---3--:R-:W-:Y:S01]  /*9e00*/  FADD.FTZ R15, R29.reuse, R30 ;  /* 0x0000001e1d0f7221 */ /* 0x048fe20000010000 */
[----:B------:R-:W-:-:S06]  /*9e10*/  F2FP.BF16.F32.PACK_AB R172, R29, R64 ;  /* 0x000000401dac723e */ /* 0x000fcc00000010ff */
[----:B------:R-:W3:Y:S01]  /*9e20*/  MUFU.EX2 R171, R58 ;  /* 0x0000003a00ab7308 */ /* 0x000ee20000000800 */
[----:B0-----:R-:W-:-:S07]  /*9e30*/  FADD.FTZ R26, R56, R13 ;  /* 0x0000000d381a7221 */ /* 0x001fce0000010000 */
        /* <DEDUP_REMOVED lines=8> */
[C---:B--2---:R-:W-:Y:S01]  /*9ec0*/  FADD.FTZ R15, R173.reuse, R14 ;  /* 0x0000000ead0f7221 */ /* 0x044fe20000010000 */
[----:B------:R-:W-:-:S06]  /*9ed0*/  F2FP.BF16.F32.PACK_AB R173, R173, R66 ;  /* 0x00000042adad723e */ /* 0x000fcc00000010ff */
[----:B------:R-:W2:Y:S01]  /*9ee0*/  MUFU.EX2 R47, R47 ;  /* 0x0000002f002f7308 */ /* 0x000ea20000000800 */
[----:B---3--:R-:W-:Y:S01]  /*9ef0*/  FADD.FTZ R14, R70, R15 ;  /* 0x0000000f460e7221 */ /* 0x008fe20000010000 */
[C---:B0-----:R-:W-:Y:S01]  /*9f00*/  FADD.FTZ R13, R31.reuse, R30 ;  /* 0x0000001e1f0d7221 */ /* 0x041fe20000010000 */
[----:B------:R-:W-:Y:S02]  /*9f10*/  F2FP.BF16.F32.PACK_AB R174, R31, R68 ;  /* 0x000000441fae723e */ /* 0x000fe400000010ff */
[C---:B--2---:R-:W-:Y:S01]  /*9f20*/  FADD.FTZ R14, R47.reuse, R14 ;  /* 0x0000000e2f0e7221 */ /* 0x044fe20000010000 */
[----:B------:R-:W-:Y:S01]  /*9f30*/  F2FP.BF16.F32.PACK_AB R175, R47, R70 ;  /* 0x000000462faf723e */ /* 0x000fe200000010ff */
[----:B-1----:R-:W-:Y:S06]  /*9f40*/  @!P0 BRA `(.L_x_527) ;  /* 0x0000000000048947 */ /* 0x002fec0003800000 */
[----:B------:R-:W-:Y:S01]  /*9f50*/  BPT.TRAP 0x1 ;  /* 0x000000040000795c */ /* 0x000fe20000300000 */
.L_x_527:
[----:B------:R0:W1:Y:S01]  /*9f60*/  SYNCS.PHASECHK.TRANS64.TRYWAIT P2, [R3+URZ+0x22850], R72 ;  /* 0x02285048030075a7 */ /* 0x000062000804017f */
[----:B------:R-:W-:Y:S05]  /*9f70*/  @!P0 BRA `(.L_x_528) ;  /* 0x0000000000048947 */ /* 0x000fea0003800000 */
[----:B------:R-:W-:Y:S01]  /*9f80*/  BPT.TRAP 0x1 ;  /* 0x000000040000795c */ /* 0x000fe20000300000 */
.L_x_528:
[----:B------:R-:W-:Y:S04]  /*9f90*/  BSSY B0, `(.L_x_529) ;  /* 0x0000004000007945 */ /* 0x000fe80003800000 */
[----:B-1----:R-:W-:Y:S05]  /*9fa0*/  @P2 BRA `(.L_x_530) ;  /* 0x0000000000082947 */ /* 0x002fea0003800000 */
[----:B------:R-:W1:Y:S02]  /*9fb0*/  SYNCS.PHASECHK.TRANS64.TRYWAIT P2, [R3+URZ+0x22850], R72 ;  /* 0x02285048030075a7 */ /* 0x000e64000804017f */
[----:B-1----:R-:W-:Y:S05]  /*9fc0*/  @!P2 BRA `(.L_x_531) ;  /* 0x000000b8008ca947 */ /* 0x002fea0003800000 */
.L_x_530:
[----:B------:R-:W-:Y:S05]  /*9fd0*/  BSYNC B0 ;  /* 0x0000000000007941 */ /* 0x000fea0003800000 */
.L_x_529:
[----:B------:R-:W-:Y:S05]  /*9fe0*/  WARPSYNC.ALL ;  /* 0x0000000000007948 */ /* 0x000fea0003800000 */
[----:B------:R-:W-:Y:S01]  /*9ff0*/  R2UR UR4, R18 ;  /* 0x00000000120472ca */ /* 0x000fe200000e0000 */
[----:B------:R2:W-:Y:S01]  /*a000*/  BAR.SYNC.DEFER_BLOCKING R12, 0x100 ;  /* 0x0004000c0000751d */ /* 0x0005e20000010000 */
[----:B------:R-:W-:Y:S01]  /*a010*/  IMAD.MOV.U32 R183, RZ, RZ, 0xc00 ;  /* 0x00000c00ffb77424 */ /* 0x000fe200078e00ff */
[----:B------:R-:W-:Y:S01]  /*a020*/  ISETP.GE.AND P2, PT, R176, 0x61, PT ;  /* 0x00000061b000780c */ /* 0x000fe20003f46270 */
[----:B01----:R-:W-:-:S03]  /*a030*/  @!P1 VIADD R3, R3, 0x22860 ;  /* 0x0002286003039836 */ /* 0x003fc60000000000 */
[----:B------:R-:W-:Y:S01]  /*a040*/  ULDC UR47, c[0x0][0x9d8] ;  /* 0x00027600002f7ab9 */ /* 0x000fe20000000800 */
[----:B------:R-:W-:Y:S01]  /*a050*/  ULDC UR46, c[0x0][0x988] ;  /* 0x00026200002e7ab9 */ /* 0x000fe20000000800 */
[----:B------:R-:W-:-:S04]  /*a060*/  @!P1 PRMT R3, RZ, 0x654, R3 ;  /* 0x00000654ff039816 */ /* 0x000fc80000000003 */
[----:B------:R-:W-:-:S04]  /*a070*/  UIADD3 UR4, UR4, 0x400, URZ ;  /* 0x0000040004047890 */ /* 0x000fc8000fffe03f */
[----:B------:R-:W-:-:S04]  /*a080*/  USHF.R.U32.HI UR4, URZ, 0x4, UR4 ;  /* 0x000000043f047899 */ /* 0x000fc80008011604 */
[----:B------:R-:W-:-:S04]  /*a090*/  ULOP3.LUT UR4, UR4, 0x3fff, URZ, 0xc0, !UPT ;  /* 0x00003fff04047892 */ /* 0x000fc8000f8ec03f */
[----:B------:R-:W-:Y:S01]  /*a0a0*/  ULOP3.LUT UR37, UR4, 0x3000000, URZ, 0xfc, !UPT ;  /* 0x0300000004257892 */ /* 0x000fe2000f8efc3f */
[----:B------:R-:W-:-:S05]  /*a0b0*/  WARPGROUP.ARRIVE ;  /* 0x00000000000079c5 */ /* 0x000fca0000000000 */
[----:B------:R-:W-:Y:S02]  /*a0c0*/  IMAD R182, R22, R183, UR37 ;  /* 0x0000002516b67e24 */ /* 0x000fe4000f8e02b7 */
[----:B------:R-:W-:-:S03]  /*a0d0*/  IMAD.MOV.U32 R183, RZ, RZ, 0x40000040 ;  /* 0x40000040ffb77424 */ /* 0x000fc600078e00ff */
[----:B------:R-:W-:Y:S02]  /*a0e0*/  R2UR UR6, R182 ;  /* 0x00000000b60672ca */ /* 0x000fe400000e0000 */
[----:B------:R-:W-:Y:S01]  /*a0f0*/  R2UR UR7, R183 ;  /* 0x00000000b70772ca */ /* 0x000fe200000e0000 */
[----:B------:R-:W-:-:S12]  /*a100*/  IMAD.MOV.U32 R183, RZ, RZ, 0x40000040 ;  /* 0x40000040ffb77424 */ /* 0x000fd800078e00ff */
[----:B------:R-:W-:Y:S03]  /*a110*/  HGMMA.64x256x16.F32.BF16 R24, R152, gdesc[UR4].tnspB, RZ, !UPT, gsb0 ;  /* 0x43e0000498187df0 */ /* 0x000fe6000c0018ff */
[----:B------:R-:W-:Y:S02]  /*a120*/  WARPGROUP.DEPBAR.LE gsb0, 0x0 ;  /* 0x00008000000079c5 */ /* 0x000fe40000010000 */
[----:B------:R-:W-:Y:S01]  /*a130*/  VIADD R152, R182, 0x80 ;  /* 0x00000080b6987836 */ /* 0x000fe20000000000 */
[----:B------:R-:W-:Y:S01]  /*a140*/  WARPGROUP.ARRIVE ;  /* 0x00000000000079c5 */ /* 0x000fe20000000000 */
[----:B------:R-:W-:-:S03]  /*a150*/  IMAD.MOV.U32 R153, RZ, RZ, 0x40000040 ;  /* 0x40000040ff997424 */ /* 0x000fc600078e00ff */
[----:B------:R-:W-:Y:S01]  /*a160*/  R2UR UR6, R152 ;  /* 0x00000000980672ca */ /* 0x000fe200000e0000 */
[----:B------:R-:W-:Y:S01]  /*a170*/  VIADD R152, R182, 0x100 ;  /* 0x00000100b6987836 */ /* 0x000fe20000000000 */
[----:B------:R-:W-:Y:S01]  /*a180*/  R2UR UR7, R153 ;  /* 0x00000000990772ca */ /* 0x000fe200000e0000 */
[----:B------:R-:W-:-:S15]  /*a190*/  IMAD.MOV.U32 R153, RZ, RZ, 0x40000040 ;  /* 0x40000040ff997424 */ /* 0x000fde00078e00ff */
[----:B------:R-:W-:Y:S01]  /*a1a0*/  HGMMA.64x256x16.F32.BF16 R24, R156, gdesc[UR4].tnspB, R24, gsb0 ;  /* 0x43e000049c187df0 */ /* 0x000fe20008001818 */
[----:B------:R-:W-:Y:S01]  /*a1b0*/  R2UR UR6, R152 ;  /* 0x00000000980672ca */ /* 0x000fe200000e0000 */
[----:B------:R-:W-:Y:S01]  /*a1c0*/  VIADD R152, R182, 0x180 ;  /* 0x00000180b6987836 */ /* 0x000fe20000000000 */
[----:B------:R-:W-:Y:S01]  /*a1d0*/  R2UR UR7, R153 ;  /* 0x00000000990772ca */ /* 0x000fe200000e0000 */
[----:B------:R-:W-:Y:S01]  /*a1e0*/  IMAD.MOV.U32 R153, RZ, RZ, 0x40000040 ;  /* 0x40000040ff997424 */ /* 0x000fe200078e00ff */
[----:B------:R-:W-:Y:S02]  /*a1f0*/  WARPGROUP.DEPBAR.LE gsb0, 0x0 ;  /* 0x00008000000079c5 */ /* 0x000fe40000010000 */
[----:B------:R-:W-:-:S15]  /*a200*/  WARPGROUP.ARRIVE ;  /* 0x00000000000079c5 */ /* 0x000fde0000000000 */
[----:B------:R-:W-:-:S06]  /*a210*/  NOP ;  /* 0x0000000000007918 */ /* 0x000fcc0000000000 */
[----:B------:R-:W-:Y:S01]  /*a220*/  HGMMA.64x256x16.F32.BF16 R24, R160, gdesc[UR4].tnspB, R24, gsb0 ;  /* 0x43e00004a0187df0 */ /* 0x000fe20008001818 */
[----:B------:R-:W-:Y:S01]  /*a230*/  R2UR UR6, R152 ;  /* 0x00000000980672ca */ /* 0x000fe200000e0000 */
[C---:B------:R-:W-:Y:S01]  /*a240*/  VIADD R152, R182.reuse, 0x200 ;  /* 0x00000200b6987836 */ /* 0x040fe20000000000 */
[----:B------:R-:W-:Y:S01]  /*a250*/  R2UR UR7, R153 ;  /* 0x00000000990772ca */ /* 0x000fe200000e0000 */
[----:B------:R-:W-:Y:S02]  /*a260*/  IMAD.MOV.U32 R153, RZ, RZ, 0x40000040 ;  /* 0x40000040ff997424 */ /* 0x000fe400078e00ff */
[----:B------:R-:W-:Y:S01]  /*a270*/  VIADD R182, R182, 0x280 ;  /* 0x00000280b6b67836 */ /* 0x000fe20000000000 */
[----:B------:R-:W-:Y:S02]  /*a280*/  WARPGROUP.DEPBAR.LE gsb0, 0x0 ;  /* 0x00008000000079c5 */ /* 0x000fe40000010000 */
[----:B------:R-:W-:-:S15]  /*a290*/  WARPGROUP.ARRIVE ;  /* 0x00000000000079c5 */ /* 0x000fde0000000000 */
[----:B------:R-:W-:-:S04]  /*a2a0*/  NOP ;  /* 0x0000000000007918 */ /* 0x000fc80000000000 */
[----:B------:R-:W-:Y:S01]  /*a2b0*/  HGMMA.64x256x16.F32.BF16 R24, R164, gdesc[UR4].tnspB, R24, gsb0 ;  /* 0x43e00004a4187df0 */ /* 0x000fe20008001818 */
[----:B------:R-:W-:Y:S02]  /*a2c0*/  R2UR UR6, R152 ;  /* 0x00000000980672ca */ /* 0x000fe400000e0000 */
[----:B------:R-:W-:Y:S01]  /*a2d0*/  R2UR UR7, R153 ;  /* 0x00000000990772ca */ /* 0x000fe200000e0000 */
[----:B------:R-:W-:Y:S02]  /*a2e0*/  WARPGROUP.DEPBAR.LE gsb0, 0x0 ;  /* 0x00008000000079c5 */ /* 0x000fe40000010000 */
[----:B------:R-:W-:-:S15]  /*a2f0*/  WARPGROUP.ARRIVE ;  /* 0x00000000000079c5 */ /* 0x000fde0000000000 */
[----:B------:R-:W-:-:S07]  /*a300*/  NOP ;  /* 0x0000000000007918 */ /* 0x000fce0000000000 */
[----:B------:R-:W-:Y:S01]  /*a310*/  HGMMA.64x256x16.F32.BF16 R24, R168, gdesc[UR4].tnspB, R24, gsb0 ;  /* 0x43e00004a8187df0 */ /* 0x000fe20008001818 */
[----:B------:R-:W-:Y:S02]  /*a320*/  R2UR UR6, R182 ;  /* 0x00000000b60672ca */ /* 0x000fe400000e0000 */
[----:B------:R-:W-:Y:S01]  /*a330*/  R2UR UR7, R183 ;  /* 0x00000000b70772ca */ /* 0x000fe200000e0000 */
[----:B------:R-:W-:Y:S02]  /*a340*/  WARPGROUP.DEPBAR.LE gsb0, 0x0 ;  /* 0x00008000000079c5 */ /* 0x000fe40000010000 */
[----:B------:R-:W-:-:S15]  /*a350*/  WARPGROUP.ARRIVE ;  /* 0x00000000000079c5 */ /* 0x000fde0000000000 */
[----:B------:R-:W-:-:S07]  /*a360*/  NOP ;  /* 0x0000000000007918 */ /* 0x000fce0000000000 */
[----:B------:R-:W-:Y:S03]  /*a370*/  HGMMA.64x256x16.F32.BF16 R24, R172, gdesc[UR4].tnspB, R24, gsb0 ;  /* 0x43e00004ac187df0 */ /* 0x000fe60008001818 */
[----:B------:R-:W-:Y:S02]  /*a380*/  WARPGROUP.DEPBAR.LE gsb0, 0x0 ;  /* 0x00008000000079c5 */ /* 0x000fe40000010000 */
[----:B------:R2:W-:Y:S01]  /*a390*/  @!P1 SYNCS.ARRIVE.TRANS64.RED.A1T0 RZ, [R3+URZ], RZ ;  /* 0x000000ff03ff99a7 */ /* 0x0005e2000810043f */
[----:B------:R-:W-:Y:S05]  /*a3a0*/  @!P2 BRA `(.L_x_532) ;  /* 0x000000240038a947 */ /* 0x000fea0003800000 */
[----:B--2---:R-:W-:Y:S01]  /*a3b0*/  IADD3 R3, R177, -0x2, RZ ;  /* 0xfffffffeb1037810 */ /* 0x004fe20007ffe0ff */
[----:B------:R-:W-:Y:S02]  /*a3c0*/  IMAD.MOV.U32 R220, RZ, RZ, R178 ;  /* 0x000000ffffdc7224 */ /* 0x000fe400078e00b2 */
[----:B------:R-:W-:-:S07]  /*a3d0*/  IMAD.MOV.U32 R221, RZ, RZ, R20 ;  /* 0x000000ffffdd7224 */ /* 0x000fce00078e0014 */
.L_x_542:
[----:B------:R-:W-:Y:S01]  /*a3e0*/  VIADD R22, R22, 0x1 ;  /* 0x0000000116167836 */ /* 0x000fe20000000000 */
[----:B------:R-:W-:Y:S05]  /*a3f0*/  YIELD ;  /* 0x0000000000007946 */ /* 0x000fea0003800000 */
[----:B------:R-:W-:Y:S02]  /*a400*/  ISETP.NE.AND P3, PT, R22, 0x2, PT ;  /* 0x000000021600780c */ /* 0x000fe40003f65270 */
[C---:B------:R-:W-:Y:S01]  /*a410*/  ISETP.GT.AND P2, PT, R3.reuse, RZ, PT ;  /* 0x000000ff0300720c */ /* 0x040fe20003f44270 */
[----:B------:R-:W-:Y:S01]  /*a420*/  VIADD R3, R3, 0xffffffff ;  /* 0xffffffff03037836 */ /* 0x000fe20000000000 */
[----:B0-----:R-:W-:-:S02]  /*a430*/  SEL R15, RZ, 0x1, P3 ;  /* 0x00000001ff0f7807 */ /* 0x001fc40001800000 */
[----:B------:R-:W-:Y:S02]  /*a440*/  SEL R22, R22, RZ, P3 ;  /* 0x000000ff16167207 */ /* 0x000fe40001800000 */
[----:B------:R-:W-:Y:S01]  /*a450*/  LOP3.LUT R200, R200, R15, RZ, 0x3c, !PT ;  /* 0x0000000fc8c87212 */ /* 0x000fe200078e3cff */
[----:B------:R-:W-:Y:S06]  /*a460*/  @!P0 BRA `(.L_x_533) ;  /* 0x0000000000048947 */ /* 0x000fec0003800000 */
[----:B------:R-:W-:Y:S01]  /*a470*/  BPT.TRAP 0x1 ;  /* 0x000000040000795c */ /* 0x000fe20000300000 */
.L_x_533:
[----:B------:R-:W-:Y:S01]  /*a480*/  IMAD R12, R22, 0x8, R18 ;  /* 0x00000008160c7824 */ /* 0x000fe200078e0212 */
[----:B------:R-:W-:-:S04]  /*a490*/  SHF.L.U32 R15, R200, 0x1f, RZ ;  /* 0x0000001fc80f7819 */ /* 0x000fc800000006ff */
[----:B------:R0:W1:Y:S01]  /*a4a0*/  SYNCS.PHASECHK.TRANS64.TRYWAIT P3, [R12+URZ+0x22830], R15 ;  /* 0x0228300f0c0075a7 */ /* 0x000062000806017f */
[----:B------:R-:W-:Y:S05]  /*a4b0*/  @!P0 BRA `(.L_x_534) ;  /* 0x0000000000048947 */ /* 0x000fea0003800000 */
[----:B------:R-:W-:Y:S01]  /*a4c0*/  BPT.TRAP 0x1 ;  /* 0x000000040000795c */ /* 0x000fe20000300000 */
.L_x_534:
[----:B------:R-:W-:Y:S02]  /*a4d0*/  IMAD R20, R22, 0x300, R0 ;  /* 0x0000030016147824 */ /* 0x000fe400078e0200 */
[----:B------:R-:W-:Y:S01]  /*a4e0*/  IMAD.MOV.U32 R21, RZ, RZ, 0x40000040 ;  /* 0x40000040ff157424 */ /* 0x000fe200078e00ff */
[----:B-1----:R-:W-:Y:S06]  /*a4f0*/  @P3 BRA `(.L_x_535) ;  /* 0x0000000000083947 */ /* 0x002fec0003800000 */
[----:B------:R-:W1:Y:S02]  /*a500*/  SYNCS.PHASECHK.TRANS64.TRYWAIT P3, [R12+URZ+0x22830], R15 ;  /* 0x0228300f0c0075a7 */ /* 0x000e64000806017f */
[----:B-1----:R-:W-:Y:S05]  /*a510*/  @!P3 BRA `(.L_x_536) ;  /* 0x000000b4004cb947 */ /* 0x002fea0003800000 */
.L_x_535:
[----:B------:R-:W-:Y:S05]  /*a520*/  WARPSYNC.ALL ;  /* 0x0000000000007948 */ /* 0x000fea0003800000 */
[C---:B------:R-:W-:Y:S01]  /*a530*/  R2UR UR6, R20.reuse ;  /* 0x00000000140672ca */ /* 0x040fe200000e0000 */
[----:B------:R-:W-:Y:S01]  /*a540*/  WARPGROUP.ARRIVE ;  /* 0x00000000000079c5 */ /* 0x000fe20000000000 */
[----:B------:R-:W-:Y:S01]  /*a550*/  R2UR UR7, R21 ;  /* 0x00000000150772ca */ /* 0x000fe200000e0000 */
[----:B------:R-:W-:Y:S01]  /*a560*/  VIADD R214, R20, 0x2 ;  /* 0x0000000214d67836 */ /* 0x000fe20000000000 */
[----:B------:R-:W-:Y:S01]  /*a570*/  R2UR UR4, R4 ;  /* 0x00000000040472ca */ /* 0x000fe200000e0000 */
[----:B------:R-:W-:Y:S01]  /*a580*/  IMAD.MOV.U32 R215, RZ, RZ, 0x40000040 ;  /* 0x40000040ffd77424 */ /* 0x000fe200078e00ff */
[----:B------:R-:W-:Y:S01]  /*a590*/  R2UR UR5, R5 ;  /* 0x00000000050572ca */ /* 0x000fe200000e0000 */
[----:B------:R-:W-:Y:S01]  /*a5a0*/  IMAD.MOV.U32 R21, RZ, RZ, 0x40000040 ;  /* 0x40000040ff157424 */ /* 0x000fe200078e00ff */
[----:B------:R-:W2:Y:S11]  /*a5b0*/  S2R R226, SR_TID.X ;  /* 0x0000000000e27919 */ /* 0x000eb60000002100 */
[----:B------:R-:W-:Y:S01]  /*a5c0*/  HGMMA.64x96x16.F32.BF16 R152, gdesc[UR4], RZ, !UPT, gsb0 ;  /* 0x01600000049879f0 */ /* 0x000fe2000c0018ff */
[----:B------:R-:W-:Y:S01]  /*a5d0*/  R2UR UR6, R214 ;  /* 0x00000000d60672ca */ /* 0x000fe200000e0000 */
[----:B------:R-:W-:Y:S01]  /*a5e0*/  VIADD R214, R20, 0x4 ;  /* 0x0000000414d67836 */ /* 0x000fe20000000000 */
[----:B------:R-:W-:Y:S01]  /*a5f0*/  R2UR UR7, R215 ;  /* 0x00000000d70772ca */ /* 0x000fe200000e0000 */
[----:B------:R-:W-:Y:S01]  /*a600*/  IMAD.MOV.U32 R215, RZ, RZ, 0x40000040 ;  /* 0x40000040ffd77424 */ /* 0x000fe200078e00ff */
[----:B------:R-:W-:Y:S01]  /*a610*/  R2UR UR4, R10 ;  /* 0x000000000a0472ca */ /* 0x000fe200000e0000 */
[----:B------:R-:W-:Y:S01]  /*a620*/  VIADD R20, R20, 0x6 ;  /* 0x0000000614147836 */ /* 0x000fe20000000000 */
[----:B------:R-:W-:Y:S01]  /*a630*/  R2UR UR5, R11 ;  /* 0x000000000b0572ca */ /* 0x000fe200000e0000 */
[----:B------:R-:W-:-:S02]  /*a640*/  WARPGROUP.DEPBAR.LE gsb0, 0x0 ;  /* 0x00008000000079c5 */ /* 0x000fc40000010000 */
[----:B------:R-:W-:-:S10]  /*a650*/  WARPGROUP.ARRIVE ;  /* 0x00000000000079c5 */ /* 0x000fd40000000000 */
[----:B------:R-:W-:Y:S01]  /*a660*/  HGMMA.64x96x16.F32.BF16 R152, gdesc[UR4], R152, gsb0 ;  /* 0x01600000049879f0 */ /* 0x000fe20008001898 */
[----:B------:R-:W-:Y:S02]  /*a670*/  R2UR UR6, R214 ;  /* 0x00000000d60672ca */ /* 0x000fe400000e0000 */
[----:B------:R-:W-:Y:S02]  /*a680*/  R2UR UR7, R215 ;  /* 0x00000000d70772ca */ /* 0x000fe400000e0000 */
[----:B------:R-:W-:Y:S02]  /*a690*/  R2UR UR4, R8 ;  /* 0x00000000080472ca */ /* 0x000fe400000e0000 */
[----:B------:R-:W-:Y:S01]  /*a6a0*/  R2UR UR5, R9 ;  /* 0x00000000090572ca */ /* 0x000fe200000e0000 */
[----:B------:R-:W-:Y:S02]  /*a6b0*/  WARPGROUP.DEPBAR.LE gsb0, 0x0 ;  /* 0x00008000000079c5 */ /* 0x000fe40000010000 */
        /* <DEDUP_REMOVED lines=33> */
[----:B---3--:R-:W-:Y:S01]  /*a8d0*/  FMNMX.FTZ R20, R152, R221, !PT ;  /* 0x000000dd98147209 */ /* 0x008fe20007810000 */
[----:B------:R-:W-:Y:S01]  /*a8e0*/  FMUL.FTZ R192, R192, UR47 ;  /* 0x0000002fc0c07c20 */ /* 0x000fe20008410000 */
[----:B------:R-:W-:Y:S01]  /*a8f0*/  FMUL.FTZ R214, R193, UR47 ;  /* 0x0000002fc1d67c20 */ /* 0x000fe20008410000 */
[----:B------:R-:W-:Y:S01]  /*a900*/  FMUL.FTZ R193, R196, UR47 ;  /* 0x0000002fc4c17c20 */ /* 0x000fe20008410000 */
[----:B------:R-:W-:Y:S01]  /*a910*/  FMUL.FTZ R196, R197, UR47 ;  /* 0x0000002fc5c47c20 */ /* 0x000fe20008410000 */
[----:B------:R-:W-:Y:S01]  /*a920*/  FMUL.FTZ R154, R154, UR47 ;  /* 0x0000002f9a9a7c20 */ /* 0x000fe20008410000 */
[----:B------:R-:W-:Y:S01]  /*a930*/  FMUL.FTZ R155, R155, UR47 ;  /* 0x0000002f9b9b7c20 */ /* 0x000fe20008410000 */
[----:B------:R-:W3:Y:S01]  /*a940*/  MUFU.TANH R157, R157 ;  /* 0x0000009d009d7308 */ /* 0x000ee20000002400 */
[----:B----4-:R-:W-:Y:S01]  /*a950*/  FMNMX.FTZ R21, R153, R20, !PT ;  /* 0x0000001499157209 */ /* 0x010fe20007810000 */
[----:B------:R-:W-:Y:S01]  /*a960*/  FMUL.FTZ R158, R158, UR47 ;  /* 0x0000002f9e9e7c20 */ /* 0x000fe20008410000 */
[----:B------:R-:W-:Y:S01]  /*a970*/  FMUL.FTZ R159, R159, UR47 ;  /* 0x0000002f9f9f7c20 */ /* 0x000fe20008410000 */
[----:B------:R-:W-:Y:S01]  /*a980*/  FMUL.FTZ R162, R162, UR47 ;  /* 0x0000002fa2a27c20 */ /* 0x000fe20008410000 */
[----:B------:R-:W-:Y:S01]  /*a990*/  FMUL.FTZ R197, R178, UR47 ;  /* 0x0000002fb2c57c20 */ /* 0x000fe20008410000 */
[----:B------:R-:W-:Y:S01]  /*a9a0*/  FMUL.FTZ R163, R163, UR47 ;  /* 0x0000002fa3a37c20 */ /* 0x000fe20008410000 */
[----:B------:R-:W-:Y:S01]  /*a9b0*/  FMUL.FTZ R166, R166, UR47 ;  /* 0x0000002fa6a67c20 */ /* 0x000fe20008410000 */
[----:B------:R-:W4:Y:S01]  /*a9c0*/  MUFU.TANH R160, R160 ;  /* 0x000000a000a07308 */ /* 0x000f220000002400 */
[----:B-----5:R-:W-:Y:S01]  /*a9d0*/  FMNMX.FTZ R20, R156, R21, !PT ;  /* 0x000000159c147209 */ /* 0x020fe20007810000 */
        /* <DEDUP_REMOVED lines=19> */
[----:B------:R-:W-:-:S03]  /*ab10*/  FMUL.FTZ R199, R199, UR47 ;  /* 0x0000002fc7c77c20 */ /* 0x000fc60008410000 */
[----:B------:R-:W4:Y:S01]  /*ab20*/  MUFU.TANH R165, R165 ;  /* 0x000000a500a57308 */ /* 0x000f220000002400 */
[----:B-----5:R-:W-:-:S07]  /*ab30*/  FMNMX.FTZ R21, R161, R20, !PT ;  /* 0x00000014a1157209 */ /* 0x020fce0007810000 */
[----:B------:R-:W5:Y:S01]  /*ab40*/  MUFU.TANH R168, R168 ;  /* 0x000000a800a87308 */ /* 0x000f620000002400 */
[----:B---3--:R-:W-:-:S07]  /*ab50*/  FMNMX.FTZ R20, R164, R21, !PT ;  /* 0x00000015a4147209 */ /* 0x008fce0007810000 */
[----:B------:R-:W3:Y:S01]  /*ab60*/  MUFU.TANH R169, R169 ;  /* 0x000000a900a97308 */ /* 0x000ee20000002400 */
[----:B----4-:R-:W-:-:S07]  /*ab70*/  FMNMX.FTZ R21, R165, R20, !PT ;  /* 0x00000014a5157209 */ /* 0x010fce0007810000 */
        /* <DEDUP_REMOVED lines=31> */
[----:B-----5:R-:W-:-:S05]  /*ad70*/  FMNMX.FTZ R20, R196, R21, !PT ;  /* 0x00000015c4147209 */ /* 0x020fca0007810000 */
[----:B------:R-:W5:Y:S02]  /*ad80*/  SHFL.BFLY PT, R21, R20, 0x2, 0x1f ;  /* 0x0c401f0014157f89 */ /* 0x000f6400000e0000 */
[----:B------:R-:W0:Y:S08]  /*ad90*/  MUFU.TANH R158, R158 ;  /* 0x0000009e009e7308 */ /* 0x000e300000002400 */
[----:B------:R-:W1:Y:S08]  /*ada0*/  MUFU.TANH R159, R159 ;  /* 0x0000009f009f7308 */ /* 0x000e700000002400 */
[----:B------:R-:W2:Y:S01]  /*adb0*/  MUFU.TANH R162, R162 ;  /* 0x000000a200a27308 */ /* 0x000ea20000002400 */
[----:B-----5:R-:W-:-:S07]  /*adc0*/  FMNMX.FTZ R21, R20, R21, !PT ;  /* 0x0000001514157209 */ /* 0x020fce0007810000 */
[----:B------:R-:W5:Y:S01]  /*add0*/  MUFU.TANH R163, R163 ;  /* 0x000000a300a37308 */ /* 0x000f620000002400 */
[----:B------:R-:W3:Y:S07]  /*ade0*/  SHFL.BFLY PT, R20, R21, 0x1, 0x1f ;  /* 0x0c201f0015147f89 */ /* 0x000eee00000e0000 */
[----:B------:R-:W5:Y:S08]  /*adf0*/  MUFU.TANH R166, R166 ;  /* 0x000000a600a67308 */ /* 0x000f700000002400 */
[----:B------:R-:W5:Y:S08]  /*ae00*/  MUFU.TANH R167, R167 ;  /* 0x000000a700a77308 */ /* 0x000f700000002400 */
[----:B------:R-:W5:Y:S01]  /*ae10*/  MUFU.TANH R170, R170 ;  /* 0x000000aa00aa7308 */ /* 0x000f620000002400 */
[----:B---3--:R-:W-:Y:S01]  /*ae20*/  FMNMX.FTZ R20, R21, R20, !PT ;  /* 0x0000001415147209 */ /* 0x008fe20007810000 */
[----:B------:R-:W-:-:S04]  /*ae30*/  IMAD.U32 R21, RZ, RZ, UR46 ;  /* 0x0000002eff157e24 */ /* 0x000fc8000f8e00ff */
[C---:B------:R-:W-:Y:S02]  /*ae40*/  FADD.FTZ R178, -R20.reuse, R221 ;  /* 0x000000dd14b27221 */ /* 0x040fe40000010100 */
[----:B------:R-:W3:Y:S01]  /*ae50*/  MUFU.TANH R171, R171 ;  /* 0x000000ab00ab7308 */ /* 0x000ee20000002400 */
[-C--:B------:R-:W-:Y:S01]  /*ae60*/  FMUL.FTZ R222, R20, R21.reuse ;  /* 0x0000001514de7220 */ /* 0x080fe20000410000 */
[-C--:B------:R-:W-:Y:S01]  /*ae70*/  FMUL.FTZ R215, R178, R21.reuse ;  /* 0x00000015b2d77220 */ /* 0x080fe20000410000 */
[----:B------:R-:W-:Y:S02]  /*ae80*/  FMNMX.FTZ R178, R154, R220, !PT ;  /* 0x000000dc9ab27209 */ /* 0x000fe40007810000 */
[-CC-:B------:R-:W-:Y:S01]  /*ae90*/  FFMA.FTZ R152, R152, R21.reuse, -R222.reuse ;  /* 0x0000001598987223 */ /* 0x180fe200000108de */
[-CC-:B------:R-:W-:Y:S01]  /*aea0*/  FFMA.FTZ R153, R153, R21.reuse, -R222.reuse ;  /* 0x0000001599997223 */ /* 0x180fe200000108de */
[-CC-:B------:R-:W-:Y:S01]  /*aeb0*/  FFMA.FTZ R156, R156, R21.reuse, -R222.reuse ;  /* 0x000000159c9c7223 */ /* 0x180fe200000108de */
[----:B----4-:R-:W-:Y:S01]  /*aec0*/  FMNMX.FTZ R221, R155, R178, !PT ;  /* 0x000000b29bdd7209 */ /* 0x010fe20007810000 */
[----:B------:R-:W4:Y:S01]  /*aed0*/  MUFU.TANH R174, R174 ;  /* 0x000000ae00ae7308 */ /* 0x000f220000002400 */
[-CC-:B------:R-:W-:Y:S01]  /*aee0*/  FFMA.FTZ R157, R157, R21.reuse, -R222.reuse ;  /* 0x000000159d9d7223 */ /* 0x180fe200000108de */
[--C-:B------:R-:W-:Y:S01]  /*aef0*/  FFMA.FTZ R160, R160, R21, -R222.reuse ;  /* 0x00000015a0a07223 */ /* 0x100fe200000108de */
[----:B0-----:R-:W-:Y:S01]  /*af00*/  FMNMX.FTZ R178, R158, R221, !PT ;  /* 0x000000dd9eb27209 */ /* 0x001fe20007810000 */
[-CC-:B------:R-:W-:Y:S01]  /*af10*/  FFMA.FTZ R161, R161, R21.reuse, -R222.reuse ;  /* 0x00000015a1a17223 */ /* 0x180fe200000108de */
[-CC-:B------:R-:W-:Y:S01]  /*af20*/  FFMA.FTZ R164, R164, R21.reuse, -R222.reuse ;  /* 0x00000015a4a47223 */ /* 0x180fe200000108de */
[-CC-:B------:R-:W-:Y:S01]  /*af30*/  FFMA.FTZ R165, R165, R21.reuse, -R222.reuse ;  /* 0x00000015a5a57223 */ /* 0x180fe200000108de */
[----:B-1----:R-:W-:Y:S01]  /*af40*/  FMNMX.FTZ R221, R159, R178, !PT ;  /* 0x000000b29fdd7209 */ /* 0x002fe20007810000 */
[----:B------:R-:W0:Y:S01]  /*af50*/  MUFU.TANH R175, R175 ;  /* 0x000000af00af7308 */ /* 0x000e220000002400 */
[-CC-:B------:R-:W-:Y:S01]  /*af60*/  FFMA.FTZ R168, R168, R21.reuse, -R222.reuse ;  /* 0x00000015a8a87223 */ /* 0x180fe200000108de */
[--C-:B------:R-:W-:Y:S01]  /*af70*/  FFMA.FTZ R169, R169, R21, -R222.reuse ;  /* 0x00000015a9a97223 */ /* 0x100fe200000108de */
[----:B--2---:R-:W-:Y:S01]  /*af80*/  FMNMX.FTZ R178, R162, R221, !PT ;  /* 0x000000dda2b27209 */ /* 0x004fe20007810000 */
[-CC-:B------:R-:W-:Y:S01]  /*af90*/  FFMA.FTZ R172, R172, R21.reuse, -R222.reuse ;  /* 0x00000015acac7223 */ /* 0x180fe200000108de */
[-CC-:B------:R-:W-:Y:S01]  /*afa0*/  FFMA.FTZ R173, R173, R21.reuse, -R222.reuse ;  /* 0x00000015adad7223 */ /* 0x180fe200000108de */
[-CC-:B------:R-:W-:Y:S01]  /*afb0*/  FFMA.FTZ R176, R176, R21.reuse, -R222.reuse ;  /* 0x00000015b0b07223 */ /* 0x180fe200000108de */
[----:B-----5:R-:W-:Y:S01]  /*afc0*/  FMNMX.FTZ R221, R163, R178, !PT ;  /* 0x000000b2a3dd7209 */ /* 0x020fe20007810000 */
[----:B------:R-:W1:Y:S01]  /*afd0*/  MUFU.TANH R197, R197 ;  /* 0x000000c500c57308 */ /* 0x000e620000002400 */
[-CC-:B------:R-:W-:Y:S01]  /*afe0*/  FFMA.FTZ R177, R177, R21.reuse, -R222.reuse ;  /* 0x00000015b1b17223 */ /* 0x180fe200000108de */
[--C-:B------:R-:W-:Y:S01]  /*aff0*/  FFMA.FTZ R181, R181, R21, -R222.reuse ;  /* 0x00000015b5b57223 */ /* 0x100fe200000108de */
[----:B------:R-:W-:Y:S01]  /*b000*/  FMNMX.FTZ R178, R166, R221, !PT ;  /* 0x000000dda6b27209 */ /* 0x000fe20007810000 */
[-CC-:B------:R-:W-:Y:S01]  /*b010*/  FFMA.FTZ R184, R184, R21.reuse, -R222.reuse ;  /* 0x00000015b8b87223 */ /* 0x180fe200000108de */
[-CC-:B------:R-:W-:Y:S01]  /*b020*/  FFMA.FTZ R185, R185, R21.reuse, -R222.reuse ;  /* 0x00000015b9b97223 */ /* 0x180fe200000108de */
[-CC-:B------:R-:W-:Y:S01]  /*b030*/  FFMA.FTZ R188, R188, R21.reuse, -R222.reuse ;  /* 0x00000015bcbc7223 */ /* 0x180fe200000108de */
[----:B------:R-:W-:Y:S01]  /*b040*/  FMNMX.FTZ R221, R167, R178, !PT ;  /* 0x000000b2a7dd7209 */ /* 0x000fe20007810000 */
[----:B------:R-:W2:Y:S01]  /*b050*/  MUFU.TANH R179, R179 ;  /* 0x000000b300b37308 */ /* 0x000ea20000002400 */
[-CC-:B------:R-:W-:Y:S01]  /*b060*/  FFMA.FTZ R189, R189, R21.reuse, -R222.reuse ;  /* 0x00000015bdbd7223 */ /* 0x180fe200000108de */
[--C-:B------:R-:W-:Y:S01]  /*b070*/  FFMA.FTZ R192, R192, R21, -R222.reuse ;  /* 0x00000015c0c07223 */ /* 0x100fe200000108de */
[----:B------:R-:W-:Y:S01]  /*b080*/  FMNMX.FTZ R178, R170, R221, !PT ;  /* 0x000000ddaab27209 */ /* 0x000fe20007810000 */
[-CC-:B------:R-:W-:Y:S01]  /*b090*/  FFMA.FTZ R214, R214, R21.reuse, -R222.reuse ;  /* 0x00000015d6d67223 */ /* 0x180fe200000108de */
[-CC-:B------:R-:W-:Y:S01]  /*b0a0*/  FFMA.FTZ R193, R193, R21.reuse, -R222.reuse ;  /* 0x00000015c1c17223 */ /* 0x180fe200000108de */
[----:B------:R-:W-:Y:S01]  /*b0b0*/  FFMA.FTZ R224, R196, R21, -R222 ;  /* 0x00000015c4e07223 */ /* 0x000fe200000108de */
[----:B---3--:R-:W-:Y:S01]  /*b0c0*/  FMNMX.FTZ R221, R171, R178, !PT ;  /* 0x000000b2abdd7209 */ /* 0x008fe20007810000 */
[----:B------:R-:W3:Y:S03]  /*b0d0*/  MUFU.TANH R182, R182 ;  /* 0x000000b600b67308 */ /* 0x000ee60000002400 */
[----:B----4-:R-:W-:-:S04]  /*b0e0*/  FMNMX.FTZ R178, R174, R221, !PT ;  /* 0x000000ddaeb27209 */ /* 0x010fc80007810000 */
[----:B0-----:R-:W-:Y:S01]  /*b0f0*/  FMNMX.FTZ R178, R175, R178, !PT ;  /* 0x000000b2afb27209 */ /* 0x001fe20007810000 */
[----:B------:R-:W0:Y:S03]  /*b100*/  MUFU.TANH R183, R183 ;  /* 0x000000b700b77308 */ /* 0x000e260000002400 */
[----:B-1----:R-:W-:-:S04]  /*b110*/  FMNMX.FTZ R178, R197, R178, !PT ;  /* 0x000000b2c5b27209 */ /* 0x002fc80007810000 */
[----:B--2---:R-:W-:Y:S01]  /*b120*/  FMNMX.FTZ R221, R179, R178, !PT ;  /* 0x000000b2b3dd7209 */ /* 0x004fe20007810000 */
[----:B------:R-:W1:Y:S03]  /*b130*/  MUFU.TANH R186, R186 ;  /* 0x000000ba00ba7308 */ /* 0x000e660000002400 */
[----:B---3--:R-:W-:-:S05]  /*b140*/  FMNMX.FTZ R178, R182, R221, !PT ;  /* 0x000000ddb6b27209 */ /* 0x008fca0007810000 */
        /* <DEDUP_REMOVED lines=14> */
[----:B------:R-:W0:Y:S01]  /*b230*/  MUFU.EX2 R215, R215 ;  /* 0x000000d700d77308 */ /* 0x000e220000000800 */
[----:B-1----:R-:W-:Y:S01]  /*b240*/  FMNMX.FTZ R178, R198, R221, !PT ;  /* 0x000000ddc6b27209 */ /* 0x002fe20007810000 */
[----:B------:R-:W-:-:S06]  /*b250*/  FFMA.FTZ R221, R180, R21, -R222 ;  /* 0x00000015b4dd7223 */ /* 0x000fcc00000108de */
[----:B------:R-:W1:Y:S01]  /*b260*/  MUFU.EX2 R152, R152 ;  /* 0x0000009800987308 */ /* 0x000e620000000800 */
[----:B--2---:R-:W-:-:S05]  /*b270*/  FMNMX.FTZ R178, R199, R178, !PT ;  /* 0x000000b2c7b27209 */ /* 0x004fca0007810000 */
[----:B------:R-:W2:Y:S02]  /*b280*/  SHFL.BFLY PT, R223, R178, 0x2, 0x1f ;  /* 0x0c401f00b2df7f89 */ /* 0x000ea400000e0000 */
[----:B------:R-:W3:Y:S01]  /*b290*/  MUFU.EX2 R153, R153 ;  /* 0x0000009900997308 */ /* 0x000ee20000000800 */
[-C--:B0-----:R-:W-:Y:S01]  /*b2a0*/  FMUL.FTZ R24, R24, R215.reuse ;  /* 0x000000d718187220 */ /* 0x081fe20000410000 */
        /* <DEDUP_REMOVED lines=19> */
[----:B------:R-:W-:Y:S01]  /*b3e0*/  FMUL.FTZ R60, R60, R215 ;  /* 0x000000d73c3c7220 */ /* 0x000fe20000410000 */
[----:B--2---:R-:W-:Y:S01]  /*b3f0*/  FMNMX.FTZ R180, R178, R223, !PT ;  /* 0x000000dfb2b47209 */ /* 0x004fe20007810000 */
[-C--:B------:R-:W-:Y:S01]  /*b400*/  FMUL.FTZ R61, R61, R215.reuse ;  /* 0x000000d73d3d7220 */ /* 0x080fe20000410000 */
[----:B------:R-:W-:Y:S01]  /*b410*/  MUFU.EX2 R160, R160 ;  /* 0x000000a000a07308 */ /* 0x000fe20000000800 */
[-C--:B------:R-:W-:Y:S01]  /*b420*/  FMUL.FTZ R64, R64, R215.reuse ;  /* 0x000000d740407220 */ /* 0x080fe20000410000 */
[-C--:B------:R-:W-:Y:S01]  /*b430*/  FMUL.FTZ R65, R65, R215.reuse ;  /* 0x000000d741417220 */ /* 0x080fe20000410000 */
[----:B------:R-:W0:Y:S01]  /*b440*/  SHFL.BFLY PT, R223, R180, 0x1, 0x1f ;  /* 0x0c201f00b4df7f89 */ /* 0x000e2200000e0000 */
        /* <DEDUP_REMOVED lines=22> */
[----:B------:R-:W-:Y:S01]  /*b5b0*/  FMUL.FTZ R105, R105, R215 ;  /* 0x000000d769697220 */ /* 0x000fe20000410000 */
[----:B0-----:R-:W-:Y:S01]  /*b5c0*/  FMNMX.FTZ R178, R180, R223, !PT ;  /* 0x000000dfb4b27209 */ /* 0x001fe20007810000 */
[-C--:B------:R-:W-:Y:S01]  /*b5d0*/  FMUL.FTZ R108, R108, R215.reuse ;  /* 0x000000d76c6c7220 */ /* 0x080fe20000410000 */
[-C--:B------:R-:W-:Y:S01]  /*b5e0*/  FMUL.FTZ R109, R109, R215.reuse ;  /* 0x000000d76d6d7220 */ /* 0x080fe20000410000 */
[-C--:B------:R-:W-:Y:S01]  /*b5f0*/  FMUL.FTZ R112, R112, R215.reuse ;  /* 0x000000d770707220 */ /* 0x080fe20000410000 */
[----:B------:R-:W-:Y:S01]  /*b600*/  FMUL.FTZ R113, R113, R215 ;  /* 0x000000d771717220 */ /* 0x000fe20000410000 */
[C---:B------:R-:W-:Y:S01]  /*b610*/  FMUL.FTZ R228, R178.reuse, R21 ;  /* 0x00000015b2e47220 */ /* 0x040fe20000410000 */
[----:B------:R-:W-:Y:S01]  /*b620*/  FADD.FTZ R180, -R178, R220 ;  /* 0x000000dcb2b47221 */ /* 0x000fe20000010100 */
[----:B------:R-:W-:Y:S01]  /*b630*/  MUFU.EX2 R168, R168 ;  /* 0x000000a800a87308 */ /* 0x000fe20000000800 */
[----:B------:R-:W-:Y:S01]  /*b640*/  FMUL.FTZ R116, R116, R215 ;  /* 0x000000d774747220 */ /* 0x000fe20000410000 */
[-CC-:B------:R-:W-:Y:S01]  /*b650*/  FFMA.FTZ R222, R154, R21.reuse, -R228.reuse ;  /* 0x000000159ade7223 */ /* 0x180fe200000108e4 */
[-C--:B------:R-:W-:Y:S01]  /*b660*/  FMUL.FTZ R180, R180, R21.reuse ;  /* 0x00000015b4b47220 */ /* 0x080fe20000410000 */
[-CC-:B------:R-:W-:Y:S01]  /*b670*/  FFMA.FTZ R155, R155, R21.reuse, -R228.reuse ;  /* 0x000000159b9b7223 */ /* 0x180fe200000108e4 */
[-CC-:B------:R-:W-:Y:S01]  /*b680*/  FFMA.FTZ R223, R158, R21.reuse, -R228.reuse ;  /* 0x000000159edf7223 */ /* 0x180fe200000108e4 */
[-CC-:B------:R-:W-:Y:S01]  /*b690*/  FFMA.FTZ R159, R159, R21.reuse, -R228.reuse ;  /* 0x000000159f9f7223 */ /* 0x180fe200000108e4 */
[----:B------:R-:W-:Y:S01]  /*b6a0*/  @!P1 VIADD R154, R12, 0x22840 ;  /* 0x000228400c9a9836 */ /* 0x000fe20000000000 */
[----:B------:R0:W-:Y:S01]  /*b6b0*/  MUFU.EX2 R196, R180 ;  /* 0x000000b400c47308 */ /* 0x0001e20000000800 */
[-CC-:B------:R-:W-:Y:S01]  /*b6c0*/  FFMA.FTZ R163, R163, R21.reuse, -R228.reuse ;  /* 0x00000015a3a37223 */ /* 0x180fe200000108e4 */
[-CC-:B------:R-:W-:Y:S01]  /*b6d0*/  FFMA.FTZ R225, R166, R21.reuse, -R228.reuse ;  /* 0x00000015a6e17223 */ /* 0x180fe200000108e4 */
[----:B------:R-:W-:Y:S01]  /*b6e0*/  FFMA.FTZ R166, R182, R21, -R228 ;  /* 0x00000015b6a67223 */ /* 0x000fe200000108e4 */
[----:B-1----:R-:W-:Y:S01]  /*b6f0*/  FFMA.FTZ R182, R215, R13, R152 ;  /* 0x0000000dd7b67223 */ /* 0x002fe20000010098 */
[----:B------:R-:W-:Y:S01]  /*b700*/  @!P1 PRMT R154, RZ, 0x654, R154 ;  /* 0x00000654ff9a9816 */ /* 0x000fe2000000009a */
[-C--:B------:R-:W-:Y:S01]  /*b710*/  FFMA.FTZ R167, R167, R21.reuse, -R228 ;  /* 0x00000015a7a77223 */ /* 0x080fe200000108e4 */
[C---:B---3--:R-:W-:Y:S01]  /*b720*/  F2FP.BF16.F32.PACK_AB R152, R153.reuse, R152 ;  /* 0x000000989998723e */ /* 0x048fe200000010ff */
[----:B------:R-:W1:Y:S01]  /*b730*/  MUFU.EX2 R222, R222 ;  /* 0x000000de00de7308 */ /* 0x000e620000000800 */
[----:B0-----:R-:W-:Y:S01]  /*b740*/  SHF.R.U32.HI R180, RZ, 0x7, R226 ;  /* 0x00000007ffb47819 */ /* 0x001fe200000116e2 */
[----:B------:R-:W-:Y:S01]  /*b750*/  FADD.FTZ R13, R153, R182 ;  /* 0x000000b6990d7221 */ /* 0x000fe20000010000 */
[-CC-:B------:R-:W-:Y:S01]  /*b760*/  FFMA.FTZ R226, R171, R21.reuse, -R228.reuse ;  /* 0x00000015abe27223 */ /* 0x180fe200000108e4 */
[-CC-:B------:R-:W-:Y:S01]  /*b770*/  FFMA.FTZ R174, R174, R21.reuse, -R228.reuse ;  /* 0x00000015aeae7223 */ /* 0x180fe200000108e4 */
[----:B------:R-:W-:Y:S01]  /*b780*/  IADD3 R180, -R180, 0xb, RZ ;  /* 0x0000000bb4b47810 */ /* 0x000fe20007ffe1ff */
[-CC-:B------:R-:W-:Y:S01]  /*b790*/  FFMA.FTZ R197, R197, R21.reuse, -R228.reuse ;  /* 0x00000015c5c57223 */ /* 0x180fe200000108e4 */
[----:B------:R-:W-:Y:S01]  /*b7a0*/  FFMA.FTZ R158, R183, R21, -R228 ;  /* 0x00000015b79e7223 */ /* 0x000fe200000108e4 */
[----:B------:R-:W0:Y:S01]  /*b7b0*/  MUFU.EX2 R155, R155 ;  /* 0x0000009b009b7308 */ /* 0x000e220000000800 */
[-C--:B------:R-:W-:Y:S01]  /*b7c0*/  FMUL.FTZ R117, R117, R215.reuse ;  /* 0x000000d775757220 */ /* 0x080fe20000410000 */
[----:B------:R2:W-:Y:S06]  /*b7d0*/  BAR.ARV R180, 0x100 ;  /* 0x000400b40000751d */ /* 0x0005ec0000002000 */
[----:B------:R-:W3:Y:S01]  /*b7e0*/  MUFU.EX2 R223, R223 ;  /* 0x000000df00df7308 */ /* 0x000ee20000000800 */
[----:B-1----:R-:W-:Y:S01]  /*b7f0*/  FFMA.FTZ R14, R196, R14, R222 ;  /* 0x0000000ec40e7223 */ /* 0x002fe200000100de */
[----:B------:R1:W-:Y:S01]  /*b800*/  @!P1 SYNCS.ARRIVE.TRANS64.RED.A1T0 RZ, [R154+URZ], RZ ;  /* 0x000000ff9aff99a7 */ /* 0x0003e2000810043f */
[-C--:B------:R-:W-:Y:S01]  /*b810*/  FMUL.FTZ R120, R120, R215.reuse ;  /* 0x000000d778787220 */ /* 0x080fe20000410000 */
[-C--:B------:R-:W-:Y:S01]  /*b820*/  FMUL.FTZ R121, R121, R215.reuse ;  /* 0x000000d779797220 */ /* 0x080fe20000410000 */
[-C--:B------:R-:W-:Y:S01]  /*b830*/  FMUL.FTZ R124, R124, R215.reuse ;  /* 0x000000d77c7c7220 */ /* 0x080fe20000410000 */
[-C--:B------:R-:W-:Y:S01]  /*b840*/  FMUL.FTZ R125, R125, R215.reuse ;  /* 0x000000d77d7d7220 */ /* 0x080fe20000410000 */
[----:B------:R-:W-:Y:S01]  /*b850*/  FMUL.FTZ R128, R128, R215 ;  /* 0x000000d780807220 */ /* 0x000fe20000410000 */
[----:B------:R4:W-:Y:S01]  /*b860*/  MUFU.EX2 R220, R224 ;  /* 0x000000e000dc7308 */ /* 0x0009e20000000800 */
[----:B0-----:R-:W-:Y:S01]  /*b870*/  FADD.FTZ R14, R155, R14 ;  /* 0x0000000e9b0e7221 */ /* 0x001fe20000010000 */
[--C-:B-1----:R-:W-:Y:S01]  /*b880*/  FFMA.FTZ R154, R179, R21, -R228.reuse ;  /* 0x00000015b39a7223 */ /* 0x102fe200000108e4 */
[-C--:B------:R-:W-:Y:S01]  /*b890*/  FMUL.FTZ R129, R129, R215.reuse ;  /* 0x000000d781817220 */ /* 0x080fe20000410000 */
[-C--:B------:R-:W-:Y:S01]  /*b8a0*/  FMUL.FTZ R132, R132, R215.reuse ;  /* 0x000000d784847220 */ /* 0x080fe20000410000 */
[-C--:B------:R-:W-:Y:S01]  /*b8b0*/  FMUL.FTZ R133, R133, R215.reuse ;  /* 0x000000d785857220 */ /* 0x080fe20000410000 */
[-C--:B------:R-:W-:Y:S01]  /*b8c0*/  FMUL.FTZ R136, R136, R215.reuse ;  /* 0x000000d788887220 */ /* 0x080fe20000410000 */
[----:B------:R-:W-:Y:S01]  /*b8d0*/  FMUL.FTZ R137, R137, R215 ;  /* 0x000000d789897220 */ /* 0x000fe20000410000 */
[----:B------:R-:W0:Y:S01]  /*b8e0*/  MUFU.EX2 R159, R159 ;  /* 0x0000009f009f7308 */ /* 0x000e220000000800 */
[-CC-:B----4-:R-:W-:Y:S01]  /*b8f0*/  FFMA.FTZ R224, R162, R21.reuse, -R228.reuse ;  /* 0x00000015a2e07223 */ /* 0x190fe200000108e4 */
[-CC-:B------:R-:W-:Y:S01]  /*b900*/  FFMA.FTZ R162, R170, R21.reuse, -R228.reuse ;  /* 0x00000015aaa27223 */ /* 0x180fe200000108e4 */
[----:B------:R-:W-:Y:S01]  /*b910*/  FFMA.FTZ R170, R175, R21, -R228 ;  /* 0x00000015afaa7223 */ /* 0x000fe200000108e4 */
[----:B---3--:R-:W-:Y:S01]  /*b920*/  FADD.FTZ R14, R223, R14 ;  /* 0x0000000edf0e7221 */ /* 0x008fe20000010000 */
[-C--:B------:R-:W-:Y:S01]  /*b930*/  FMUL.FTZ R140, R140, R215.reuse ;  /* 0x000000d78c8c7220 */ /* 0x080fe20000410000 */
[-C--:B------:R-:W-:Y:S01]  /*b940*/  FMUL.FTZ R141, R141, R215.reuse ;  /* 0x000000d78d8d7220 */ /* 0x080fe20000410000 */
[-C--:B------:R-:W-:Y:S01]  /*b950*/  FMUL.FTZ R144, R144, R215.reuse ;  /* 0x000000d790907220 */ /* 0x080fe20000410000 */
[----:B------:R-:W1:Y:S01]  /*b960*/  MUFU.EX2 R224, R224 ;  /* 0x000000e000e07308 */ /* 0x000e620000000800 */
[-C--:B------:R-:W-:Y:S01]  /*b970*/  FMUL.FTZ R145, R145, R215.reuse ;  /* 0x000000d791917220 */ /* 0x080fe20000410000 */
[-C--:B------:R-:W-:Y:S01]  /*b980*/  FMUL.FTZ R148, R148, R215.reuse ;  /* 0x000000d794947220 */ /* 0x080fe20000410000 */
[----:B------:R-:W-:Y:S01]  /*b990*/  FMUL.FTZ R149, R149, R215 ;  /* 0x000000d795957220 */ /* 0x000fe20000410000 */
[-CC-:B------:R-:W-:Y:S01]  /*b9a0*/  FFMA.FTZ R187, R187, R21.reuse, -R228.reuse ;  /* 0x00000015bbbb7223 */ /* 0x180fe200000108e4 */
[-CC-:B------:R-:W-:Y:S01]  /*b9b0*/  FFMA.FTZ R190, R190, R21.reuse, -R228.reuse ;  /* 0x00000015bebe7223 */ /* 0x180fe200000108e4 */
[-CC-:B------:R-:W-:Y:S01]  /*b9c0*/  FFMA.FTZ R191, R191, R21.reuse, -R228.reuse ;  /* 0x00000015bfbf7223 */ /* 0x180fe200000108e4 */
[-C--:B------:R-:W-:Y:S01]  /*b9d0*/  FFMA.FTZ R194, R194, R21.reuse, -R228 ;  /* 0x00000015c2c27223 */ /* 0x080fe200000108e4 */
[----:B------:R-:W3:Y:S01]  /*b9e0*/  MUFU.EX2 R163, R163 ;  /* 0x000000a300a37308 */ /* 0x000ee20000000800 */
[----:B0-----:R-:W-:Y:S01]  /*b9f0*/  FADD.FTZ R153, R159, R14 ;  /* 0x0000000e9f997221 */ /* 0x001fe20000010000 */
[-CC-:B------:R-:W-:Y:S01]  /*ba00*/  FFMA.FTZ R195, R195, R21.reuse, -R228.reuse ;  /* 0x00000015c3c37223 */ /* 0x180fe200000108e4 */
[-CC-:B------:R-:W-:Y:S01]  /*ba10*/  FFMA.FTZ R198, R198, R21.reuse, -R228.reuse ;  /* 0x00000015c6c67223 */ /* 0x180fe200000108e4 */
[-C--:B------:R-:W-:Y:S01]  /*ba20*/  FFMA.FTZ R199, R199, R21.reuse, -R228 ;  /* 0x00000015c7c77223 */ /* 0x080fe200000108e4 */
        /* <DEDUP_REMOVED lines=21> */
[----:B0-----:R-:W-:Y:S01]  /*bb80*/  FADD.FTZ R14, R225, R14 ;  /* 0x0000000ee10e7221 */ /* 0x001fe20000010000 */
[-C--:B------:R-:W-:Y:S01]  /*bb90*/  FMUL.FTZ R55, R55, R196.reuse ;  /* 0x000000c437377220 */ /* 0x080fe20000410000 */
[-C--:B------:R-:W-:Y:S01]  /*bba0*/  FMUL.FTZ R58, R58, R196.reuse ;  /* 0x000000c43a3a7220 */ /* 0x080fe20000410000 */
[----:B------:R-:W-:Y:S01]  /*bbb0*/  FADD.FTZ R13, R157, R170 ;  /* 0x000000aa9d0d7221 */ /* 0x000fe20000010000 */
[-C--:B------:R-:W-:Y:S01]  /*bbc0*/  FMUL.FTZ R59, R59, R196.reuse ;  /* 0x000000c43b3b7220 */ /* 0x080fe20000410000 */
[-C--:B------:R-:W-:Y:S01]  /*bbd0*/  FMUL.FTZ R62, R62, R196.reuse ;  /* 0x000000c43e3e7220 */ /* 0x080fe20000410000 */
[----:B------:R0:W1:Y:S01]  /*bbe0*/  MUFU.EX2 R171, R162 ;  /* 0x000000a200ab7308 */ /* 0x0000620000000800 */
[----:B------:R-:W-:Y:S01]  /*bbf0*/  FADD.FTZ R170, R160, R13 ;  /* 0x0000000da0aa7221 */ /* 0x000fe20000010000 */
[-C--:B------:R-:W-:Y:S01]  /*bc00*/  FMUL.FTZ R63, R63, R196.reuse ;  /* 0x000000c43f3f7220 */ /* 0x080fe20000410000 */
[-C--:B------:R-:W-:Y:S01]  /*bc10*/  FMUL.FTZ R66, R66, R196.reuse ;  /* 0x000000c442427220 */ /* 0x080fe20000410000 */
[-C--:B------:R-:W-:Y:S01]  /*bc20*/  FMUL.FTZ R67, R67, R196.reuse ;  /* 0x000000c443437220 */ /* 0x080fe20000410000 */
[----:B------:R-:W-:Y:S01]  /*bc30*/  FADD.FTZ R13, R161, R170 ;  /* 0x000000aaa10d7221 */ /* 0x000fe20000010000 */
[-C--:B------:R-:W-:Y:S01]  /*bc40*/  FMUL.FTZ R70, R70, R196.reuse ;  /* 0x000000c446467220 */ /* 0x080fe20000410000 */
[-C--:B------:R-:W-:Y:S01]  /*bc50*/  FMUL.FTZ R71, R71, R196.reuse ;  /* 0x000000c447477220 */ /* 0x080fe20000410000 */
[----:B------:R-:W-:Y:S01]  /*bc60*/  MUFU.EX2 R169, R169 ;  /* 0x000000a900a97308 */ /* 0x000fe20000000800 */
[----:B------:R-:W-:Y:S01]  /*bc70*/  FADD.FTZ R170, R164, R13 ;  /* 0x0000000da4aa7221 */ /* 0x000fe20000010000 */
[----:B---3--:R-:W-:Y:S01]  /*bc80*/  FADD.FTZ R14, R167, R14 ;  /* 0x0000000ea70e7221 */ /* 0x008fe20000010000 */
[----:B0-----:R-:W-:Y:S01]  /*bc90*/  FFMA.FTZ R162, R186, R21, -R228 ;  /* 0x00000015baa27223 */ /* 0x001fe200000108e4 */
[-C--:B------:R-:W-:Y:S01]  /*bca0*/  FMUL.FTZ R74, R74, R196.reuse ;  /* 0x000000c44a4a7220 */ /* 0x080fe20000410000 */
[----:B------:R-:W-:Y:S01]  /*bcb0*/  FADD.FTZ R13, R165, R170 ;  /* 0x000000aaa50d7221 */ /* 0x000fe20000010000 */
        /* <DEDUP_REMOVED lines=19> */
[----:B0-----:R-:W-:Y:S01]  /*bdf0*/  FADD.FTZ R14, R226, R153 ;  /* 0x00000099e20e7221 */ /* 0x001fe20000010000 */
        /* <DEDUP_REMOVED lines=14> */
[----:B------:R0:W-:Y:S01]  /*bee0*/  MUFU.EX2 R183, R154 ;  /* 0x0000009a00b77308 */ /* 0x0001e20000000800 */
[----:B-1----:R-:W-:Y:S01]  /*bef0*/  FADD.FTZ R14, R175, R14 ;  /* 0x0000000eaf0e7221 */ /* 0x002fe20000010000 */
[-C--:B------:R-:W-:Y:S01]  /*bf00*/  FMUL.FTZ R131, R131, R196.reuse ;  /* 0x000000c483837220 */ /* 0x080fe20000410000 */
[-C--:B------:R-:W-:Y:S01]  /*bf10*/  FMUL.FTZ R134, R134, R196.reuse ;  /* 0x000000c486867220 */ /* 0x080fe20000410000 */
[-C--:B------:R-:W-:Y:S01]  /*bf20*/  FMUL.FTZ R135, R135, R196.reuse ;  /* 0x000000c487877220 */ /* 0x080fe20000410000 */
[----:B------:R-:W-:Y:S01]  /*bf30*/  FADD.FTZ R153, R179, R14 ;  /* 0x0000000eb3997221 */ /* 0x000fe20000010000 */
[-C--:B------:R-:W-:Y:S01]  /*bf40*/  FMUL.FTZ R138, R138, R196.reuse ;  /* 0x000000c48a8a7220 */ /* 0x080fe20000410000 */
[----:B------:R-:W-:Y:S01]  /*bf50*/  FMUL.FTZ R139, R139, R196 ;  /* 0x000000c48b8b7220 */ /* 0x000fe20000410000 */
[----:B------:R-:W-:Y:S01]  /*bf60*/  MUFU.EX2 R176, R176 ;  /* 0x000000b000b07308 */ /* 0x000fe20000000800 */
[----:B0-----:R-:W-:Y:S01]  /*bf70*/  F2FP.BF16.F32.PACK_AB R154, R157, R156 ;  /* 0x0000009c9d9a723e */ /* 0x001fe200000010ff */
[----:B------:R-:W-:Y:S01]  /*bf80*/  FMUL.FTZ R142, R142, R196 ;  /* 0x000000c48e8e7220 */ /* 0x000fe20000410000 */
[----:B------:R-:W-:Y:S01]  /*bf90*/  F2FP.BF16.F32.PACK_AB R156, R161, R160 ;  /* 0x000000a0a19c723e */ /* 0x000fe200000010ff */
[----:B------:R-:W-:Y:S01]  /*bfa0*/  FADD.FTZ R160, R168, R13 ;  /* 0x0000000da8a07221 */ /* 0x000fe20000010000 */
[----:B------:R-:W-:Y:S01]  /*bfb0*/  F2FP.BF16.F32.PACK_AB R161, R226, R171 ;  /* 0x000000abe2a1723e */ /* 0x000fe200000010ff */
[----:B------:R-:W-:Y:S01]  /*bfc0*/  FMUL.FTZ R143, R143, R196 ;  /* 0x000000c48f8f7220 */ /* 0x000fe20000410000 */
[----:B------:R-:W-:Y:S01]  /*bfd0*/  F2FP.BF16.F32.PACK_AB R157, R163, R224 ;  /* 0x000000e0a39d723e */ /* 0x000fe200000010ff */
[----:B------:R-:W0:Y:S01]  /*bfe0*/  MUFU.EX2 R182, R197 ;  /* 0x000000c500b67308 */ /* 0x000e220000000800 */
[C---:B------:R-:W-:Y:S01]  /*bff0*/  FADD.FTZ R13, R169.reuse, R160 ;  /* 0x000000a0a90d7221 */ /* 0x040fe20000010000 */
[----:B------:R-:W-:Y:S01]  /*c000*/  F2FP.BF16.F32.PACK_AB R160, R169, R168 ;  /* 0x000000a8a9a0723e */ /* 0x000fe200000010ff */
[-C--:B------:R-:W-:Y:S01]  /*c010*/  FMUL.FTZ R146, R146, R196.reuse ;  /* 0x000000c492927220 */ /* 0x080fe20000410000 */
[----:B------:R-:W-:Y:S01]  /*c020*/  F2FP.BF16.F32.PACK_AB R163, R179, R175 ;  /* 0x000000afb3a3723e */ /* 0x000fe200000010ff */
[-C--:B------:R-:W-:Y:S01]  /*c030*/  FMUL.FTZ R147, R147, R196.reuse ;  /* 0x000000c493937220 */ /* 0x080fe20000410000 */
[-C--:B------:R-:W-:Y:S01]  /*c040*/  FMUL.FTZ R150, R150, R196.reuse ;  /* 0x000000c496967220 */ /* 0x080fe20000410000 */
[----:B------:R-:W-:Y:S01]  /*c050*/  FMUL.FTZ R151, R151, R196 ;  /* 0x000000c497977220 */ /* 0x000fe20000410000 */
[----:B------:R-:W1:Y:S08]  /*c060*/  MUFU.EX2 R177, R177 ;  /* 0x000000b100b17308 */ /* 0x000e700000000800 */
[----:B------:R3:W-:Y:S01]  /*c070*/  MUFU.EX2 R197, R158 ;  /* 0x0000009e00c57308 */ /* 0x0007e20000000800 */
[----:B0-----:R-:W-:-:S04]  /*c080*/  FADD.FTZ R14, R182, R153 ;  /* 0x00000099b60e7221 */ /* 0x001fc80000010000 */
[----:B------:R-:W-:-:S03]  /*c090*/  FADD.FTZ R153, R183, R14 ;  /* 0x0000000eb7997221 */ /* 0x000fc60000010000 */
[----:B------:R-:W0:Y:S01]  /*c0a0*/  MUFU.EX2 R221, R221 ;  /* 0x000000dd00dd7308 */ /* 0x000e220000000800 */
[----:B---3--:R-:W-:Y:S01]  /*c0b0*/  F2FP.BF16.F32.PACK_AB R158, R165, R164 ;  /* 0x000000a4a59e723e */ /* 0x008fe200000010ff */
[----:B------:R-:W-:-:S04]  /*c0c0*/  FADD.FTZ R164, R172, R13 ;  /* 0x0000000daca47221 */ /* 0x000fc80000010000 */
[----:B------:R-:W-:Y:S02]  /*c0d0*/  FADD.FTZ R13, R173, R164 ;  /* 0x000000a4ad0d7221 */ /* 0x000fe40000010000 */
[----:B------:R0:W3:Y:S02]  /*c0e0*/  MUFU.EX2 R186, R166 ;  /* 0x000000a600ba7308 */ /* 0x0000e40000000800 */
[----:B------:R-:W-:-:S04]  /*c0f0*/  FADD.FTZ R164, R176, R13 ;  /* 0x0000000db0a47221 */ /* 0x000fc80000010000 */
[----:B-1----:R-:W-:Y:S02]  /*c100*/  FADD.FTZ R164, R177, R164 ;  /* 0x000000a4b1a47221 */ /* 0x002fe40000010000 */
[----:B------:R-:W1:Y:S02]  /*c110*/  MUFU.EX2 R181, R181 ;  /* 0x000000b500b57308 */ /* 0x000e640000000800 */
[----:B0-----:R-:W-:Y:S01]  /*c120*/  FADD.FTZ R166, R221, R164 ;  /* 0x000000a4dda67221 */ /* 0x001fe20000010000 */
[----:B------:R-:W-:-:S05]  /*c130*/  F2FP.BF16.F32.PACK_AB R164, R177, R176 ;  /* 0x000000b0b1a4723e */ /* 0x000fca00000010ff */
[----:B------:R-:W0:Y:S01]  /*c140*/  MUFU.EX2 R184, R184 ;  /* 0x000000b800b87308 */ /* 0x000e220000000800 */
[----:B---3--:R-:W-:-:S04]  /*c150*/  FADD.FTZ R14, R186, R153 ;  /* 0x00000099ba0e7221 */ /* 0x008fc80000010000 */
[----:B------:R-:W-:-:S03]  /*c160*/  FADD.FTZ R14, R197, R14 ;  /* 0x0000000ec50e7221 */ /* 0x000fc60000010000 */
[----:B------:R3:W4:Y:S01]  /*c170*/  MUFU.EX2 R215, R162 ;  /* 0x000000a200d77308 */ /* 0x0007220000000800 */
[C---:B-1----:R-:W-:Y:S01]  /*c180*/  FADD.FTZ R13, R181.reuse, R166 ;  /* 0x000000a6b50d7221 */ /* 0x042fe20000010000 */
[----:B------:R-:W-:-:S06]  /*c190*/  F2FP.BF16.F32.PACK_AB R166, R181, R221 ;  /* 0x000000ddb5a6723e */ /* 0x000fcc00000010ff */
[----:B------:R-:W1:Y:S01]  /*c1a0*/  MUFU.EX2 R185, R185 ;  /* 0x000000b900b97308 */ /* 0x000e620000000800 */
[----:B---3--:R-:W-:Y:S01]  /*c1b0*/  F2FP.BF16.F32.PACK_AB R162, R173, R172 ;  /* 0x000000acada2723e */ /* 0x008fe200000010ff */
[----:B0-----:R-:W-:-:S06]  /*c1c0*/  FADD.FTZ R168, R184, R13 ;  /* 0x0000000db8a87221 */ /* 0x001fcc0000010000 */
[----:B------:R-:W0:Y:S01]  /*c1d0*/  MUFU.EX2 R169, R187 ;  /* 0x000000bb00a97308 */ /* 0x000e220000000800 */
[----:B----4-:R-:W-:-:S07]  /*c1e0*/  FADD.FTZ R14, R215, R14 ;  /* 0x0000000ed70e7221 */ /* 0x010fce0000010000 */
[----:B------:R-:W3:Y:S01]  /*c1f0*/  MUFU.EX2 R188, R188 ;  /* 0x000000bc00bc7308 */ /* 0x000ee20000000800 */
[C---:B-1----:R-:W-:Y:S01]  /*c200*/  FADD.FTZ R13, R185.reuse, R168 ;  /* 0x000000a8b90d7221 */ /* 0x042fe20000010000 */
[----:B------:R-:W-:-:S06]  /*c210*/  F2FP.BF16.F32.PACK_AB R168, R185, R184 ;  /* 0x000000b8b9a8723e */ /* 0x000fcc00000010ff */
[----:B------:R-:W1:Y:S01]  /*c220*/  MUFU.EX2 R190, R190 ;  /* 0x000000be00be7308 */ /* 0x000e620000000800 */
[C---:B0-----:R-:W-:Y:S01]  /*c230*/  FADD.FTZ R153, R169.reuse, R14 ;  /* 0x0000000ea9997221 */ /* 0x041fe20000010000 */
[----:B------:R-:W-:-:S06]  /*c240*/  F2FP.BF16.F32.PACK_AB R169, R169, R215 ;  /* 0x000000d7a9a9723e */ /* 0x000fcc00000010ff */
[----:B------:R-:W0:Y:S01]  /*c250*/  MUFU.EX2 R189, R189 ;  /* 0x000000bd00bd7308 */ /* 0x000e220000000800 */
[----:B---3--:R-:W-:-:S07]  /*c260*/  FADD.FTZ R170, R188, R13 ;  /* 0x0000000dbcaa7221 */ /* 0x008fce0000010000 */
[----:B------:R-:W3:Y:S01]  /*c270*/  MUFU.EX2 R191, R191 ;  /* 0x000000bf00bf7308 */ /* 0x000ee20000000800 */
[----:B-1----:R-:W-:Y:S01]  /*c280*/  FADD.FTZ R14, R190, R153 ;  /* 0x00000099be0e7221 */ /* 0x002fe20000010000 */
[----:B------:R-:W-:Y:S02]  /*c290*/  F2FP.BF16.F32.PACK_AB R153, R155, R222 ;  /* 0x000000de9b99723e */ /* 0x000fe400000010ff */
[----:B------:R-:W-:Y:S02]  /*c2a0*/  F2FP.BF16.F32.PACK_AB R155, R159, R223 ;  /* 0x000000df9f9b723e */ /* 0x000fe400000010ff */
[----:B------:R-:W-:Y:S02]  /*c2b0*/  F2FP.BF16.F32.PACK_AB R159, R167, R225 ;  /* 0x000000e1a79f723e */ /* 0x000fe400000010ff */
[----:B------:R-:W1:Y:S01]  /*c2c0*/  MUFU.EX2 R192, R192 ;  /* 0x000000c000c07308 */ /* 0x000e620000000800 */
[C---:B0-----:R-:W-:Y:S01]  /*c2d0*/  FADD.FTZ R13, R189.reuse, R170 ;  /* 0x000000aabd0d7221 */ /* 0x041fe20000010000 */
[----:B------:R-:W-:-:S02]  /*c2e0*/  F2FP.BF16.F32.PACK_AB R170, R189, R188 ;  /* 0x000000bcbdaa723e */ /* 0x000fc400000010ff */
[----:B------:R-:W-:-:S04]  /*c2f0*/  F2FP.BF16.F32.PACK_AB R167, R197, R186 ;  /* 0x000000bac5a7723e */ /* 0x000fc800000010ff */
[----:B------:R-:W0:Y:S01]  /*c300*/  MUFU.EX2 R173, R194 ;  /* 0x000000c200ad7308 */ /* 0x000e220000000800 */
[----:B---3--:R-:W-:-:S07]  /*c310*/  FADD.FTZ R14, R191, R14 ;  /* 0x0000000ebf0e7221 */ /* 0x008fce0000010000 */
[----:B------:R-:W3:Y:S01]  /*c320*/  MUFU.EX2 R214, R214 ;  /* 0x000000d600d67308 */ /* 0x000ee20000000800 */
[----:B-1----:R-:W-:-:S07]  /*c330*/  FADD.FTZ R13, R192, R13 ;  /* 0x0000000dc00d7221 */ /* 0x002fce0000010000 */
[----:B------:R-:W1:Y:S01]  /*c340*/  MUFU.EX2 R176, R195 ;  /* 0x000000c300b07308 */ /* 0x000e620000000800 */
[----:B0-----:R-:W-:-:S07]  /*c350*/  FADD.FTZ R165, R173, R14 ;  /* 0x0000000eada57221 */ /* 0x001fce0000010000 */
[----:B------:R-:W0:Y:S01]  /*c360*/  MUFU.EX2 R193, R193 ;  /* 0x000000c100c17308 */ /* 0x000e220000000800 */
[----:B---3--:R-:W-:-:S07]  /*c370*/  FADD.FTZ R172, R214, R13 ;  /* 0x0000000dd6ac7221 */ /* 0x008fce0000010000 */
[----:B------:R-:W3:Y:S01]  /*c380*/  MUFU.EX2 R198, R198 ;  /* 0x000000c600c67308 */ /* 0x000ee20000000800 */
[C---:B-1----:R-:W-:Y:S01]  /*c390*/  FADD.FTZ R171, R176.reuse, R165 ;  /* 0x000000a5b0ab7221 */ /* 0x042fe20000010000 */
[----:B------:R-:W-:Y:S02]  /*c3a0*/  F2FP.BF16.F32.PACK_AB R165, R183, R182 ;  /* 0x000000b6b7a5723e */ /* 0x000fe400000010ff */
[----:B------:R-:W-:-:S04]  /*c3b0*/  F2FP.BF16.F32.PACK_AB R173, R176, R173 ;  /* 0x000000adb0ad723e */ /* 0x000fc800000010ff */
[----:B------:R-:W1:Y:S01]  /*c3c0*/  MUFU.EX2 R199, R199 ;  /* 0x000000c700c77308 */ /* 0x000e620000000800 */
[----:B0-----:R-:W-:Y:S01]  /*c3d0*/  FADD.FTZ R13, R193, R172 ;  /* 0x000000acc10d7221 */ /* 0x001fe20000010000 */
[----:B------:R-:W-:Y:S02]  /*c3e0*/  F2FP.BF16.F32.PACK_AB R172, R214, R192 ;  /* 0x000000c0d6ac723e */ /* 0x000fe400000010ff */
[C---:B------:R-:W-:Y:S01]  /*c3f0*/  F2FP.BF16.F32.PACK_AB R174, R220.reuse, R193 ;  /* 0x000000c1dcae723e */ /* 0x040fe200000010ff */
[----:B------:R-:W-:Y:S01]  /*c400*/  FADD.FTZ R13, R220, R13 ;  /* 0x0000000ddc0d7221 */ /* 0x000fe20000010000 */
[----:B---3--:R-:W-:Y:S01]  /*c410*/  FADD.FTZ R14, R198, R171 ;  /* 0x000000abc60e7221 */ /* 0x008fe20000010000 */
[----:B------:R-:W-:-:S03]  /*c420*/  F2FP.BF16.F32.PACK_AB R171, R191, R190 ;  /* 0x000000bebfab723e */ /* 0x000fc600000010ff */
[C---:B-1----:R-:W-:Y:S01]  /*c430*/  FADD.FTZ R14, R199.reuse, R14 ;  /* 0x0000000ec70e7221 */ /* 0x042fe20000010000 */
[----:B------:R-:W-:Y:S01]  /*c440*/  F2FP.BF16.F32.PACK_AB R175, R199, R198 ;  /* 0x000000c6c7af723e */ /* 0x000fe200000010ff */
[----:B--2---:R-:W-:Y:S06]  /*c450*/  @!P0 BRA `(.L_x_537) ;  /* 0x0000000000048947 */ /* 0x004fec0003800000 */
[----:B------:R-:W-:Y:S01]  /*c460*/  BPT.TRAP 0x1 ;  /* 0x000000040000795c */ /* 0x000fe20000300000 */
.L_x_537:
[----:B------:R0:W1:Y:S01]  /*c470*/  SYNCS.PHASECHK.TRANS64.TRYWAIT P3, [R12+URZ+0x22850], R15 ;  /* 0x0228500f0c0075a7 */ /* 0x000062000806017f */
[----:B------:R-:W-:Y:S05]  /*c480*/  @!P0 BRA `(.L_x_538) ;  /* 0x0000000000048947 */ /* 0x000fea0003800000 */
[----:B------:R-:W-:Y:S01]  /*c490*/  BPT.TRAP 0x1 ;  /* 0x000000040000795c */ /* 0x000fe20000300000 */
.L_x_538:
[----:B------:R-:W-:Y:S04]  /*c4a0*/  BSSY B0, `(.L_x_539) ;  /* 0x0000004000007945 */ /* 0x000fe80003800000 */
[----:B-1----:R-:W-:Y:S05]  /*c4b0*/  @P3 BRA `(.L_x_540) ;  /* 0x0000000000083947 */ /* 0x002fea0003800000 */
[----:B------:R-:W1:Y:S02]  /*c4c0*/  SYNCS.PHASECHK.TRANS64.TRYWAIT P3, [R12+URZ+0x22850], R15 ;  /* 0x0228500f0c0075a7 */ /* 0x000e64000806017f */
[----:B-1----:R-:W-:Y:S05]  /*c4d0*/  @!P3 BRA `(.L_x_541) ;  /* 0x000000940070b947 */ /* 0x002fea0003800000 */
.L_x_540:
[----:B------:R-:W-:Y:S05]  /*c4e0*/  BSYNC B0 ;  /* 0x0000000000007941 */ /* 0x000fea0003800000 */
.L_x_539:
[----:B------:R-:W2:Y:S01]  /*c4f0*/  S2R R179, SR_TID.X ;  /* 0x0000000000b37919 */ /* 0x000ea20000002100 */
[----:B------:R-:W-:Y:S05]  /*c500*/  WARPSYNC.ALL ;  /* 0x0000000000007948 */ /* 0x000fea0003800000 */
[----:B------:R-:W-:Y:S02]  /*c510*/  IMAD.MOV.U32 R177, RZ, RZ, 0xc00 ;  /* 0x00000c00ffb17424 */ /* 0x000fe400078e00ff */
[----:B01----:R-:W-:Y:S02]  /*c520*/  @!P1 VIADD R12, R12, 0x22860 ;  /* 0x000228600c0c9836 */ /* 0x003fe40000000000 */
[----:B------:R-:W-:-:S02]  /*c530*/  IMAD R176, R22, R177, UR37 ;  /* 0x0000002516b07e24 */ /* 0x000fc4000f8e02b1 */
[----:B------:R-:W-:Y:S01]  /*c540*/  IMAD.MOV.U32 R177, RZ, RZ, 0x40000040 ;  /* 0x40000040ffb17424 */ /* 0x000fe200078e00ff */
[----:B------:R-:W-:Y:S01]  /*c550*/  @!P1 PRMT R12, RZ, 0x654, R12 ;  /* 0x00000654ff0c9816 */ /* 0x000fe2000000000c */
[----:B------:R-:W-:Y:S01]  /*c560*/  IMAD.MOV.U32 R220, RZ, RZ, R178 ;  /* 0x000000ffffdc7224 */ /* 0x000fe200078e00b2 */
[----:B------:R-:W-:Y:S01]  /*c570*/  R2UR UR6, R176 ;  /* 0x00000000b00672ca */ /* 0x000fe200000e0000 */
[----:B------:R-:W-:Y:S01]  /*c580*/  IMAD.MOV.U32 R221, RZ, RZ, R20 ;  /* 0x000000ffffdd7224 */ /* 0x000fe200078e0014 */
[----:B------:R-:W-:Y:S01]  /*c590*/  R2UR UR7, R177 ;  /* 0x00000000b10772ca */ /* 0x000fe200000e0000 */
[----:B------:R-:W-:Y:S01]  /*c5a0*/  IMAD.MOV.U32 R177, RZ, RZ, 0x40000040 ;  /* 0x40000040ffb17424 */ /* 0x000fe200078e00ff */
[----:B--2---:R-:W-:-:S05]  /*c5b0*/  SHF.R.U32.HI R179, RZ, 0x7, R179 ;  /* 0x00000007ffb37819 */ /* 0x004fca00000116b3 */
[----:B------:R-:W-:-:S05]  /*c5c0*/  VIADD R15, R179, 0x8 ;  /* 0x00000008b30f7836 */ /* 0x000fca0000000000 */
[----:B------:R0:W-:Y:S06]  /*c5d0*/  BAR.SYNC.DEFER_BLOCKING R15, 0x100 ;  /* 0x0004000f0000751d */ /* 0x0001ec0000010000 */
[----:B------:R-:W-:-:S06]  /*c5e0*/  WARPGROUP.ARRIVE ;  /* 0x00000000000079c5 */ /* 0x000fcc0000000000 */
[----:B------:R-:W-:Y:S03]  /*c5f0*/  HGMMA.64x256x16.F32.BF16 R24, R152, gdesc[UR4].tnspB, R24, gsb0 ;  /* 0x43e0000498187df0 */ /* 0x000fe60008001818 */
        /* <DEDUP_REMOVED lines=20> */
[----:B------:R-:W-:Y:S01]  /*c740*/  IMAD.MOV.U32 R153, RZ, RZ, 0x40000040 ;  /* 0x40000040ff997424 */ /* 0x000fe200078e00ff */
[----:B------:R-:W-:Y:S01]  /*c750*/  IADD3 R176, R176, 0x280, RZ ;  /* 0x00000280b0b07810 */ /* 0x000fe20007ffe0ff */
[----:B------:R-:W-:Y:S02]  /*c760*/  WARPGROUP.DEPBAR.LE gsb0, 0x0 ;  /* 0x00008000000079c5 */ /* 0x000fe40000010000 */
[----:B------:R-:W-:-:S15]  /*c770*/  WARPGROUP.ARRIVE ;  /* 0x00000000000079c5 */ /* 0x000fde0000000000 */
[----:B------:R-:W-:-:S05]  /*c780*/  NOP ;  /* 0x0000000000007918 */ /* 0x000fca0000000000 */
        /* <DEDUP_REMOVED lines=15> */
[----:B------:R-:W-:Y:S05]  /*c880*/  @P2 BRA `(.L_x_542) ;  /* 0xffffffd800d42947 */ /* 0x000fea000383ffff */
.L_x_532:
[----:B------:R-:W-:Y:S05]  /*c890*/  WARPSYNC.ALL ;  /* 0x0000000000007948 */ /* 0x000fea0003800000 */
[----:B------:R-:W1:Y:S01]  /*c8a0*/  SHFL.BFLY PT, R0, R13, 0x2, 0x1f ;  /* 0x0c401f000d007f89 */ /* 0x000e6200000e0000 */
[----:B------:R-:W-:Y:S01]  /*c8b0*/  IMAD.MOV.U32 R4, RZ, RZ, RZ ;  /* 0x000000ffff047224 */ /* 0x000fe200078e00ff */
[----:B------:R3:W-:Y:S06]  /*c8c0*/  BAR.ARV R180, 0x100 ;  /* 0x000400b40000751d */ /* 0x0007ec0000002000 */
[----:B------:R-:W-:-:S02]  /*c8d0*/  VIADD R22, R22, 0x1 ;  /* 0x0000000116167836 */ /* 0x000fc40000000000 */
[----:B------:R-:W-:Y:S06]  /*c8e0*/  BAR.ARV 0x8, 0x120 ;  /* 0x0204800000007b1d */ /* 0x000fec0000002000 */
[----:B------:R-:W-:Y:S01]  /*c8f0*/  ISETP.NE.AND P0, PT, R22, 0x2, PT ;  /* 0x000000021600780c */ /* 0x000fe20003f05270 */
[----:B------:R-:W-:Y:S01]  /*c900*/  VIADD R212, R212, 0x1 ;  /* 0x00000001d4d47836 */ /* 0x000fe20000000000 */
[----:B--2---:R-:W2:Y:S01]  /*c910*/  SHFL.BFLY PT, R3, R14, 0x2, 0x1f ;  /* 0x0c401f000e037f89 */ /* 0x004ea200000e0000 */
[----:B------:R-:W-:Y:S02]  /*c920*/  PLOP3.LUT P1, PT, PT, PT, PT, 0x8, 0x0 ;  /* 0x000000000000781c */ /* 0x000fe40003f2e170 */
[----:B------:R-:W-:Y:S01]  /*c930*/  SEL R5, RZ, 0x1, P0 ;  /* 0x00000001ff057807 */ /* 0x000fe20000000000 */
[----:B-1----:R-:W-:Y:S01]  /*c940*/  FADD.FTZ R0, R0, R13 ;  /* 0x0000000d00007221 */ /* 0x002fe20000010000 */
[----:B------:R-:W-:-:S02]  /*c950*/  SEL R22, R22, RZ, P0 ;  /* 0x000000ff16167207 */ /* 0x000fc40000000000 */
[----:B------:R-:W-:Y:S01]  /*c960*/  LOP3.LUT R200, R200, R5, RZ, 0x3c, !PT ;  /* 0x00000005c8c87212 */ /* 0x000fe200078e3cff */
[----:B------:R-:W-:Y:S01]  /*c970*/  IMAD.MOV.U32 R5, RZ, RZ, -0x800000 ;  /* 0xff800000ff057424 */ /* 0x000fe200078e00ff */
[----:B------:R-:W1:Y:S01]  /*c980*/  SHFL.BFLY PT, R7, R0, 0x1, 0x1f ;  /* 0x0c201f0000077f89 */ /* 0x000e6200000e0000 */
[----:B--2---:R-:W-:-:S05]  /*c990*/  FADD.FTZ R3, R3, R14 ;  /* 0x0000000e03037221 */ /* 0x004fca0000010000 */
[----:B------:R-:W2:Y:S01]  /*c9a0*/  SHFL.BFLY PT, R6, R3, 0x1, 0x1f ;  /* 0x0c201f0003067f89 */ /* 0x000ea200000e0000 */
[----:B-1----:R-:W-:Y:S01]  /*c9b0*/  FADD.FTZ R7, R0, R7 ;  /* 0x0000000700077221 */ /* 0x002fe20000010000 */
[----:B------:R-:W-:-:S04]  /*c9c0*/  IMAD.MOV.U32 R0, RZ, RZ, RZ ;  /* 0x000000ffff007224 */ /* 0x000fc800078e00ff */
[----:B------:R-:W-:-:S13]  /*c9d0*/  FSETP.NE.FTZ.AND P2, PT, R7, RZ, PT ;  /* 0x000000ff0700720b */ /* 0x000fda0003f55000 */
[----:B------:R-:W1:Y:S01]  /*c9e0*/  @P2 MUFU.LG2 R10, R7 ;  /* 0x00000007000a2308 */ /* 0x000e620000000c00 */
[----:B------:R-:W-:Y:S01]  /*c9f0*/  @P2 FMUL.FTZ R11, R21, 0.69314718246459960938 ;  /* 0x3f317218150b2820 */ /* 0x000fe20000410000 */
[----:B--2---:R-:W-:-:S05]  /*ca00*/  FADD.FTZ R6, R3, R6 ;  /* 0x0000000603067221 */ /* 0x004fca0000010000 */
[----:B------:R-:W-:Y:S01]  /*ca10*/  FSETP.NE.FTZ.AND P3, PT, R6, RZ, PT ;  /* 0x000000ff0600720b */ /* 0x000fe20003f75000 */
[----:B------:R-:W2:Y:S01]  /*ca20*/  @P2 MUFU.RCP R4, R7 ;  /* 0x0000000700042308 */ /* 0x000ea20000001000 */
[----:B-1----:R-:W-:-:S11]  /*ca30*/  @P2 FMUL.FTZ R10, R10, 0.69314718246459960938 ;  /* 0x3f3172180a0a2820 */ /* 0x002fd60000410000 */
[----:B0-----:R-:W0:Y:S01]  /*ca40*/  @P3 MUFU.LG2 R12, R6 ;  /* 0x00000006000c3308 */ /* 0x001e220000000c00 */
[----:B------:R-:W-:Y:S01]  /*ca50*/  @P3 FMUL.FTZ R21, R21, 0.69314718246459960938 ;  /* 0x3f31721815153820 */ /* 0x000fe20000410000 */
[----:B------:R-:W-:Y:S01]  /*ca60*/  @P2 FFMA.FTZ R5, R11, R20, R10 ;  /* 0x000000140b052223 */ /* 0x000fe2000001000a */
[-C--:B--2---:R-:W-:Y:S01]  /*ca70*/  FMUL.FTZ R164, R80, R4.reuse ;  /* 0x0000000450a47220 */ /* 0x084fe20000410000 */
[-C--:B------:R-:W-:Y:S01]  /*ca80*/  FMUL.FTZ R167, R92, R4.reuse ;  /* 0x000000045ca77220 */ /* 0x080fe20000410000 */
[----:B------:R-:W-:-:S03]  /*ca90*/  FMUL.FTZ R24, R24, R4 ;  /* 0x0000000418187220 */ /* 0x000fc60000410000 */
[----:B------:R-:W1:Y:S01]  /*caa0*/  @P3 MUFU.RCP R0, R6 ;  /* 0x0000000600003308 */ /* 0x000e620000001000 */
        /* <DEDUP_REMOVED lines=8> */
[----:B0-----:R-:W-:Y:S01]  /*cb30*/  @P3 FMUL.FTZ R12, R12, 0.69314718246459960938 ;  /* 0x3f3172180c0c3820 */ /* 0x001fe20000410000 */
[-C--:B------:R-:W-:Y:S01]  /*cb40*/  FMUL.FTZ R41, R41, R4.reuse ;  /* 0x0000000429297220 */ /* 0x080fe20000410000 */
[-C--:B------:R-:W-:Y:S01]  /*cb50*/  FMUL.FTZ R44, R44, R4.reuse ;  /* 0x000000042c2c7220 */ /* 0x080fe20000410000 */
[-C--:B------:R-:W-:Y:S01]  /*cb60*/  FMUL.FTZ R45, R45, R4.reuse ;  /* 0x000000042d2d7220 */ /* 0x080fe20000410000 */
[-C--:B------:R-:W-:Y:S01]  /*cb70*/  FMUL.FTZ R48, R48, R4.reuse ;  /* 0x0000000430307220 */ /* 0x080fe20000410000 */
[-C--:B------:R-:W-:Y:S01]  /*cb80*/  FMUL.FTZ R49, R49, R4.reuse ;  /* 0x0000000431317220 */ /* 0x080fe20000410000 */
[-C--:B------:R-:W-:Y:S01]  /*cb90*/  FMUL.FTZ R52, R52, R4.reuse ;  /* 0x0000000434347220 */ /* 0x080fe20000410000 */
[----:B------:R-:W-:Y:S01]  /*cba0*/  FMUL.FTZ R53, R53, R4 ;  /* 0x0000000435357220 */ /* 0x000fe20000410000 */
[-C--:B-1----:R-:W-:Y:S01]  /*cbb0*/  FMUL.FTZ R9, R43, R0.reuse ;  /* 0x000000002b097220 */ /* 0x082fe20000410000 */
[-C--:B------:R-:W-:Y:S01]  /*cbc0*/  FMUL.FTZ R8, R51, R0.reuse ;  /* 0x0000000033087220 */ /* 0x080fe20000410000 */
[-C--:B------:R-:W-:Y:S01]  /*cbd0*/  FMUL.FTZ R7, R59, R0.reuse ;  /* 0x000000003b077220 */ /* 0x080fe20000410000 */
[----:B------:R-:W-:Y:S01]  /*cbe0*/  FMUL.FTZ R6, R67, R0 ;  /* 0x0000000043067220 */ /* 0x000fe20000410000 */
        /* <DEDUP_REMOVED lines=51> */
[----:B------:R-:W-:Y:S01]  /*cf20*/  FMUL.FTZ R67, R71, R0 ;  /* 0x0000000047437220 */ /* 0x000fe20000410000 */
[----:B------:R-:W-:-:S02]  /*cf30*/  IMAD.MOV.U32 R4, RZ, RZ, -0x800000 ;  /* 0xff800000ff047424 */ /* 0x000fc400078e00ff */
        /* <DEDUP_REMOVED lines=54> */
[----:B---3--:R-:W-:-:S07]  /*d2a0*/  @P3 FFMA.FTZ R4, R21, R178, R12 ;  /* 0x000000b215043223 */ /* 0x008fce000001000c */
.L_x_487:
[----:B------:R-:W-:Y:S05]  /*d2b0*/  WARPSYNC.ALL ;  /* 0x0000000000007948 */ /* 0x000fea0003800000 */
[----:B------:R-:W0:Y:S08]  /*d2c0*/  S2UR UR5, SR_CgaCtaId ;  /* 0x00000000000579c3 */ /* 0x000e300000008800 */
[----:B------:R-:W-:Y:S06]  /*d2d0*/  BAR.SYNC.DEFER_BLOCKING 0x5, 0x120 ;  /* 0x0144800000007b1d */ /* 0x000fec0000010000 */
[----:B------:R-:W-:Y:S01]  /*d2e0*/  UMOV UR4, 0x400 ;  /* 0x0000040000047882 */ /* 0x000fe20000000000 */
[----:B------:R-:W-:Y:S01]  /*d2f0*/  BSSY B0, `(.L_x_543) ;  /* 0x000028f000007945 */ /* 0x000fe20003800000 */
[----:B0-----:R-:W-:-:S06]  /*d300*/  ULEA UR4, UR5, UR4, 0x18 ;  /* 0x0000000405047291 */ /* 0x001fcc000f8ec03f */
[----:B------:R-:W-:-:S05]  /*d310*/  IMAD.U32 R18, RZ, RZ, UR4 ;  /* 0x00000004ff127e24 */ /* 0x000fca000f8e00ff */
[----:B------:R0:W1:Y:S01]  /*d320*/  LDS.128 R84, [R18+0x228d0] ;  /* 0x0228d00012547984 */ /* 0x0000620000000c00 */
[----:B------:R-:W-:Y:S06]  /*d330*/  BAR.ARV 0x4, 0x120 ;  /* 0x0104800000007b1d */ /* 0x000fec0000002000 */
[----:B------:R-:W-:Y:S05]  /*d340*/  @P1 BRA `(.L_x_544) ;  /* 0x0000001c00481947 */ /* 0x000fea0003800000 */
[----:B------:R-:W2:Y:S01]  /*d350*/  S2R R13, SR_SWINHI ;  /* 0x00000000000d7919 */ /* 0x000ea20000002f00 */
[----:B------:R-:W-:Y:S05]  /*d360*/  WARPSYNC.ALL ;  /* 0x0000000000007948 */ /* 0x000fea0003800000 */
[----:B------:R-:W-:Y:S01]  /*d370*/  BAR.SYNC.DEFER_BLOCKING 0x1, 0x100 ;  /* 0x0044000000007b1d */ /* 0x000fe20000010000 */
[----:B------:R-:W-:Y:S02]  /*d380*/  F2FP.BF16.F32.PACK_AB R24, R25, R24 ;  /* 0x000000181918723e */ /* 0x000fe400000010ff */
[----:B------:R-:W-:Y:S02]  /*d390*/  F2FP.BF16.F32.PACK_AB R25, R92, R26 ;  /* 0x0000001a5c19723e */ /* 0x000fe400000010ff */
[----:B------:R-:W-:Y:S01]  /*d3a0*/  F2FP.BF16.F32.PACK_AB R32, R33, R32 ;  /* 0x000000202120723e */ /* 0x000fe200000010ff */
[----:B------:R-:W-:Y:S01]  /*d3b0*/  ULDC.64 UR4, c[0x0][0xbd8] ;  /* 0x0002f60000047ab9 */ /* 0x000fe20000000a00 */
[----:B------:R-:W-:-:S02]  /*d3c0*/  F2FP.BF16.F32.PACK_AB R26, R29, R28 ;  /* 0x0000001c1d1a723e */ /* 0x000fc400000010ff */
[----:B------:R-:W-:Y:S02]  /*d3d0*/  F2FP.BF16.F32.PACK_AB R27, R88, R27 ;  /* 0x0000001b581b723e */ /* 0x000fe400000010ff */
[----:B------:R-:W-:Y:S02]  /*d3e0*/  F2FP.BF16.F32.PACK_AB R33, R80, R34 ;  /* 0x000000225021723e */ /* 0x000fe400000010ff */
[----:B------:R-:W-:Y:S02]  /*d3f0*/  F2FP.BF16.F32.PACK_AB R40, R41, R40 ;  /* 0x000000282928723e */ /* 0x000fe400000010ff */
[----:B------:R-:W-:Y:S02]  /*d400*/  F2FP.BF16.F32.PACK_AB R34, R37, R36 ;  /* 0x000000242522723e */ /* 0x000fe400000010ff */
[----:B------:R-:W-:Y:S02]  /*d410*/  F2FP.BF16.F32.PACK_AB R35, R76, R35 ;  /* 0x000000234c23723e */ /* 0x000fe400000010ff */
[----:B------:R-:W-:-:S02]  /*d420*/  F2FP.BF16.F32.PACK_AB R41, R9, R42 ;  /* 0x0000002a0929723e */ /* 0x000fc400000010ff */
[----:B------:R-:W-:Y:S02]  /*d430*/  F2FP.BF16.F32.PACK_AB R48, R49, R48 ;  /* 0x000000303130723e */ /* 0x000fe400000010ff */
[----:B------:R-:W-:Y:S02]  /*d440*/  F2FP.BF16.F32.PACK_AB R42, R45, R44 ;  /* 0x0000002c2d2a723e */ /* 0x000fe400000010ff */
[----:B------:R-:W-:Y:S02]  /*d450*/  F2FP.BF16.F32.PACK_AB R43, R47, R43 ;  /* 0x0000002b2f2b723e */ /* 0x000fe400000010ff */
[----:B------:R-:W-:Y:S02]  /*d460*/  MOV R10, R18 ;  /* 0x00000012000a7202 */ /* 0x000fe40000000f00 */
[----:B--2---:R-:W-:Y:S02]  /*d470*/  MOV R11, R13 ;  /* 0x0000000d000b7202 */ /* 0x004fe40000000f00 */
[----:B------:R-:W-:-:S02]  /*d480*/  F2FP.BF16.F32.PACK_AB R49, R8, R50 ;  /* 0x000000320831723e */ /* 0x000fc400000010ff */
[----:B------:R-:W-:Y:S01]  /*d490*/  F2FP.BF16.F32.PACK_AB R56, R57, R56 ;  /* 0x000000383938723e */ /* 0x000fe200000010ff */
[----:B------:R-:W-:Y:S01]  /*d4a0*/  IMAD.WIDE R130, R233, 0x2, R10 ;  /* 0x00000002e9827825 */ /* 0x000fe200078e020a */
[----:B------:R-:W-:Y:S02]  /*d4b0*/  F2FP.BF16.F32.PACK_AB R50, R53, R52 ;  /* 0x000000343532723e */ /* 0x000fe400000010ff */
[----:B------:R-:W-:Y:S02]  /*d4c0*/  F2FP.BF16.F32.PACK_AB R51, R55, R51 ;  /* 0x000000333733723e */ /* 0x000fe400000010ff */
[C---:B------:R-:W-:Y:S02]  /*d4d0*/  IADD3 R177, P1, R130.reuse, 0x20, RZ ;  /* 0x0000002082b17810 */ /* 0x040fe40007f3e0ff */
[C---:B------:R-:W-:Y:S02]  /*d4e0*/  IADD3 R183, P3, R130.reuse, 0x60, RZ ;  /* 0x0000006082b77810 */ /* 0x040fe40007f7e0ff */
[C---:B------:R-:W-:Y:S01]  /*d4f0*/  IADD3 R181, P2, R130.reuse, 0x40, RZ ;  /* 0x0000004082b57810 */ /* 0x040fe20007f5e0ff */
[--C-:B------:R-:W-:Y:S01]  /*d500*/  IMAD.X R21, RZ, RZ, R131.reuse, P1 ;  /* 0x000000ffff157224 */ /* 0x100fe200008e0683 */
[----:B------:R-:W-:Y:S01]  /*d510*/  IADD3 R185, P4, R130, 0x4000, RZ ;  /* 0x0000400082b97810 */ /* 0x000fe20007f9e0ff */
[--C-:B------:R-:W-:Y:S01]  /*d520*/  IMAD.X R39, RZ, RZ, R131.reuse, P3 ;  /* 0x000000ffff277224 */ /* 0x100fe200018e0683 */
[----:B------:R-:W-:Y:S01]  /*d530*/  LOP3.LUT R20, R177, 0x380, RZ, 0xc0, !PT ;  /* 0x00000380b1147812 */ /* 0x000fe200078ec0ff */
[--C-:B-----5:R-:W-:Y:S01]  /*d540*/  IMAD.X R31, RZ, RZ, R131.reuse, P2 ;  /* 0x000000ffff1f7224 */ /* 0x120fe200010e0683 */
[----:B------:R-:W-:Y:S01]  /*d550*/  LOP3.LUT R38, R183, 0x380, RZ, 0xc0, !PT ;  /* 0x00000380b7267812 */ /* 0x000fe200078ec0ff */
[----:B------:R-:W-:Y:S01]  /*d560*/  IMAD.X R91, RZ, RZ, R131, P4 ;  /* 0x000000ffff5b7224 */ /* 0x000fe200020e0683 */
[----:B------:R-:W-:-:S02]  /*d570*/  SHF.R.U64 R20, R20, 0x3, RZ ;  /* 0x0000000314147819 */ /* 0x000fc400000012ff */
[----:B------:R-:W-:Y:S02]  /*d580*/  IADD3 R106, P2, R130, 0x8000, RZ ;  /* 0x00008000826a7810 */ /* 0x000fe40007f5e0ff */
[----:B------:R-:W-:Y:S02]  /*d590*/  SHF.R.U64 R38, R38, 0x3, RZ ;  /* 0x0000000326267819 */ /* 0x000fe400000012ff */
[C---:B------:R-:W-:Y:S01]  /*d5a0*/  IADD3 R114, P4, R130.reuse, 0x8040, RZ ;  /* 0x0000804082727810 */ /* 0x040fe20007f9e0ff */
[--C-:B------:R-:W-:Y:S01]  /*d5b0*/  IMAD.X R107, RZ, RZ, R131.reuse, P2 ;  /* 0x000000ffff6b7224 */ /* 0x100fe200010e0683 */
[----:B------:R-:W-:Y:S02]  /*d5c0*/  IADD3 R189, P0, R130, 0x4040, RZ ;  /* 0x0000404082bd7810 */ /* 0x000fe40007f1e0ff */
[----:B------:R-:W-:Y:S01]  /*d5d0*/  LOP3.LUT R20, R20, R177, RZ, 0x3c, !PT ;  /* 0x000000b114147212 */ /* 0x000fe200078e3cff */
[--C-:B------:R-:W-:Y:S01]  /*d5e0*/  IMAD.X R115, RZ, RZ, R131.reuse, P4 ;  /* 0x000000ffff737224 */ /* 0x100fe200020e0683 */
[----:B------:R-:W-:Y:S01]  /*d5f0*/  IADD3 R110, P3, R130, 0x8020, RZ ;  /* 0x00008020826e7810 */ /* 0x000fe20007f7e0ff */
[----:B------:R-:W-:Y:S01]  /*d600*/  IMAD.X R99, RZ, RZ, R131, P0 ;  /* 0x000000ffff637224 */ /* 0x000fe200000e0683 */
[----:B------:R-:W-:-:S02]  /*d610*/  LOP3.LUT R38, R38, R183, RZ, 0x3c, !PT ;  /* 0x000000b726267212 */ /* 0x000fc400078e3cff */
[----:B------:R-:W-:Y:S01]  /*d620*/  LOP3.LUT R177, R106, 0x380, RZ, 0xc0, !PT ;  /* 0x000003806ab17812 */ /* 0x000fe200078ec0ff */
[----:B------:R-:W-:Y:S01]  /*d630*/  IMAD.X R111, RZ, RZ, R131, P3 ;  /* 0x000000ffff6f7224 */ /* 0x000fe200018e0683 */
[----:B------:R-:W-:Y:S02]  /*d640*/  LOP3.LUT R183, R114, 0x380, RZ, 0xc0, !PT ;  /* 0x0000038072b77812 */ /* 0x000fe400078ec0ff */
[----:B------:R-:W-:Y:S02]  /*d650*/  LOP3.LUT R30, R181, 0x380, RZ, 0xc0, !PT ;  /* 0x00000380b51e7812 */ /* 0x000fe400078ec0ff */
[C---:B------:R-:W-:Y:S02]  /*d660*/  LOP3.LUT R15, R130.reuse, 0x380, RZ, 0xc0, !PT ;  /* 0x00000380820f7812 */ /* 0x040fe400078ec0ff */
[----:B------:R-:W-:Y:S02]  /*d670*/  SHF.R.U64 R177, R177, 0x3, RZ ;  /* 0x00000003b1b17819 */ /* 0x000fe400000012ff */
[----:B------:R-:W-:-:S02]  /*d680*/  IADD3 R187, P5, R130, 0x4020, RZ ;  /* 0x0000402082bb7810 */ /* 0x000fc40007fbe0ff */
[C---:B------:R-:W-:Y:S02]  /*d690*/  IADD3 R191, P1, R130.reuse, 0x4060, RZ ;  /* 0x0000406082bf7810 */ /* 0x040fe40007f3e0ff */
[C---:B------:R-:W-:Y:S01]  /*d6a0*/  IADD3 R12, P0, R130.reuse, 0xc000, RZ ;  /* 0x0000c000820c7810 */ /* 0x040fe20007f1e0ff */
[--C-:B------:R-:W-:Y:S01]  /*d6b0*/  IMAD.X R95, RZ, RZ, R131.reuse, P5 ;  /* 0x000000ffff5f7224 */ /* 0x100fe200028e0683 */
[----:B------:R-:W-:Y:S01]  /*d6c0*/  SHF.R.U64 R183, R183, 0x3, RZ ;  /* 0x00000003b7b77819 */ /* 0x000fe200000012ff */
[--C-:B------:R-:W-:Y:S01]  /*d6d0*/  IMAD.X R103, RZ, RZ, R131.reuse, P1 ;  /* 0x000000ffff677224 */ /* 0x100fe200008e0683 */
[C---:B------:R-:W-:Y:S01]  /*d6e0*/  IADD3 R151, P2, R130.reuse, 0xc040, RZ ;  /* 0x0000c04082977810 */ /* 0x040fe20007f5e0ff */
[--C-:B------:R-:W-:Y:S01]  /*d6f0*/  IMAD.X R123, RZ, RZ, R131.reuse, P0 ;  /* 0x000000ffff7b7224 */ /* 0x100fe200000e0683 */
[----:B------:R-:W-:Y:S02]  /*d700*/  IADD3 R14, P3, R130, 0xc060, RZ ;  /* 0x0000c060820e7810 */ /* 0x000fe40007f7e0ff */
[----:B------:R-:W-:Y:S01]  /*d710*/  SHF.R.U64 R30, R30, 0x3, RZ ;  /* 0x000000031e1e7819 */ /* 0x000fe200000012ff */
[----:B------:R-:W-:Y:S01]  /*d720*/  IMAD.X R13, RZ, RZ, R131, P2 ;  /* 0x000000ffff0d7224 */ /* 0x000fe200010e0683 */
[----:B------:R-:W-:-:S02]  /*d730*/  SHF.R.U64 R15, R15, 0x3, RZ ;  /* 0x000000030f0f7819 */ /* 0x000fc400000012ff */
[----:B------:R-:W-:Y:S02]  /*d740*/  LOP3.LUT R90, R185, 0x380, RZ, 0xc0, !PT ;  /* 0x00000380b95a7812 */ /* 0x000fe400078ec0ff */
[----:B------:R-:W-:Y:S02]  /*d750*/  LOP3.LUT R106, R177, R106, RZ, 0x3c, !PT ;  /* 0x0000006ab16a7212 */ /* 0x000fe400078e3cff */
[----:B------:R-:W-:Y:S02]  /*d760*/  LOP3.LUT R94, R187, 0x380, RZ, 0xc0, !PT ;  /* 0x00000380bb5e7812 */ /* 0x000fe400078ec0ff */
[----:B------:R-:W-:Y:S02]  /*d770*/  LOP3.LUT R114, R183, R114, RZ, 0x3c, !PT ;  /* 0x00000072b7727212 */ /* 0x000fe400078e3cff */
[----:B------:R-:W-:Y:S02]  /*d780*/  LOP3.LUT R177, R12, 0x380, RZ, 0xc0, !PT ;  /* 0x000003800cb17812 */ /* 0x000fe400078ec0ff */
[----:B------:R-:W-:-:S02]  /*d790*/  LOP3.LUT R30, R30, R181, RZ, 0x3c, !PT ;  /* 0x000000b51e1e7212 */ /* 0x000fc400078e3cff */
[----:B------:R-:W-:Y:S02]  /*d7a0*/  LOP3.LUT R98, R189, 0x380, RZ, 0xc0, !PT ;  /* 0x00000380bd627812 */ /* 0x000fe400078ec0ff */
[----:B------:R-:W-:Y:S02]  /*d7b0*/  LOP3.LUT R176, R151, 0x380, RZ, 0xc0, !PT ;  /* 0x0000038097b07812 */ /* 0x000fe400078ec0ff */
[----:B------:R-:W-:Y:S02]  /*d7c0*/  LOP3.LUT R183, R14, 0x380, RZ, 0xc0, !PT ;  /* 0x000003800eb77812 */ /* 0x000fe400078ec0ff */
[C---:B------:R-:W-:Y:S02]  /*d7d0*/  IADD3 R118, P5, R130.reuse, 0x8060, RZ ;  /* 0x0000806082767810 */ /* 0x040fe40007fbe0ff */
[----:B-1----:R-:W-:Y:S02]  /*d7e0*/  IADD3 R84, P1, R130, 0xc020, RZ ;  /* 0x0000c02082547810 */ /* 0x002fe40007f3e0ff */
[----:B------:R-:W-:Y:S01]  /*d7f0*/  LOP3.LUT R102, R191, 0x380, RZ, 0xc0, !PT ;  /* 0x00000380bf667812 */ /* 0x000fe200078ec0ff */
[--C-:B------:R-:W-:Y:S01]  /*d800*/  IMAD.X R119, RZ, RZ, R131.reuse, P5 ;  /* 0x000000ffff777224 */ /* 0x100fe200028e0683 */
[----:B------:R-:W-:Y:S01]  /*d810*/  LOP3.LUT R181, R110, 0x380, RZ, 0xc0, !PT ;  /* 0x000003806eb57812 */ /* 0x000fe200078ec0ff */
[----:B------:R-:W-:Y:S01]  /*d820*/  IMAD.X R127, RZ, RZ, R131, P1 ;  /* 0x000000ffff7f7224 */ /* 0x000fe200008e0683 */
[----:B------:R-:W-:-:S02]  /*d830*/  LOP3.LUT R130, R15, R130, RZ, 0x3c, !PT ;  /* 0x000000820f827212 */ /* 0x000fc400078e3cff */
[----:B------:R-:W-:Y:S02]  /*d840*/  SHF.R.U64 R90, R90, 0x3, RZ ;  /* 0x000000035a5a7819 */ /* 0x000fe400000012ff */
[----:B------:R-:W-:Y:S02]  /*d850*/  SHF.R.U64 R94, R94, 0x3, RZ ;  /* 0x000000035e5e7819 */ /* 0x000fe400000012ff */
[----:B------:R-:W-:Y:S02]  /*d860*/  SHF.R.U64 R177, R177, 0x3, RZ ;  /* 0x00000003b1b17819 */ /* 0x000fe400000012ff */
[----:B------:R-:W-:Y:S02]  /*d870*/  SHF.R.U64 R98, R98, 0x3, RZ ;  /* 0x0000000362627819 */ /* 0x000fe400000012ff */
[----:B------:R-:W-:Y:S02]  /*d880*/  SHF.R.U64 R176, R176, 0x3, RZ ;  /* 0x00000003b0b07819 */ /* 0x000fe400000012ff */
[----:B------:R-:W-:-:S02]  /*d890*/  SHF.R.U64 R183, R183, 0x3, RZ ;  /* 0x00000003b7b77819 */ /* 0x000fc400000012ff */
[----:B------:R-:W-:Y:S02]  /*d8a0*/  SHF.R.U64 R102, R102, 0x3, RZ ;  /* 0x0000000366667819 */ /* 0x000fe400000012ff */
[----:B------:R-:W-:Y:S02]  /*d8b0*/  SHF.R.U64 R181, R181, 0x3, RZ ;  /* 0x00000003b5b57819 */ /* 0x000fe400000012ff */
[----:B------:R-:W-:Y:S02]  /*d8c0*/  LOP3.LUT R90, R90, R185, RZ, 0x3c, !PT ;  /* 0x000000b95a5a7212 */ /* 0x000fe400078e3cff */
[----:B------:R-:W-:Y:S02]  /*d8d0*/  MOV R130, R130 ;  /* 0x0000008200827202 */ /* 0x000fe40000000f00 */
[----:B------:R-:W-:Y:S02]  /*d8e0*/  LOP3.LUT R94, R94, R187, RZ, 0x3c, !PT ;  /* 0x000000bb5e5e7212 */ /* 0x000fe400078e3cff */
[----:B------:R-:W-:Y:S01]  /*d8f0*/  LOP3.LUT R122, R177, R12, RZ, 0x3c, !PT ;  /* 0x0000000cb17a7212 */ /* 0x000fe200078e3cff */
[----:B------:R1:W-:Y:S01]  /*d900*/  STSM.16.M88.4 [R130], R24 ;  /* 0x0000001882007844 */ /* 0x0003e20000000200 */
[----:B------:R-:W-:-:S02]  /*d910*/  MOV R28, R20 ;  /* 0x00000014001c7202 */ /* 0x000fc40000000f00 */
[----:B------:R-:W-:Y:S02]  /*d920*/  IADD3.X R15, RZ, R131, RZ, P3, !PT ;  /* 0x00000083ff0f7210 */ /* 0x000fe40001ffe4ff */
[----:B------:R-:W-:Y:S01]  /*d930*/  LOP3.LUT R98, R98, R189, RZ, 0x3c, !PT ;  /* 0x000000bd62627212 */ /* 0x000fe200078e3cff */
[----:B------:R2:W-:Y:S01]  /*d940*/  STSM.16.M88.4 [R28], R32 ;  /* 0x000000201c007844 */ /* 0x0005e20000000200 */
[----:B------:R-:W-:Y:S02]  /*d950*/  LOP3.LUT R185, R118, 0x380, RZ, 0xc0, !PT ;  /* 0x0000038076b97812 */ /* 0x000fe400078ec0ff */
[----:B------:R-:W-:Y:S02]  /*d960*/  LOP3.LUT R12, R176, R151, RZ, 0x3c, !PT ;  /* 0x00000097b00c7212 */ /* 0x000fe400078e3cff */
[----:B------:R-:W-:Y:S02]  /*d970*/  LOP3.LUT R14, R183, R14, RZ, 0x3c, !PT ;  /* 0x0000000eb70e7212 */ /* 0x000fe400078e3cff */
[----:B------:R-:W-:-:S02]  /*d980*/  MOV R30, R30 ;  /* 0x0000001e001e7202 */ /* 0x000fc40000000f00 */
[----:B------:R-:W-:Y:S02]  /*d990*/  LOP3.LUT R102, R102, R191, RZ, 0x3c, !PT ;  /* 0x000000bf66667212 */ /* 0x000fe400078e3cff */
[----:B------:R-:W-:Y:S01]  /*d9a0*/  LOP3.LUT R110, R181, R110, RZ, 0x3c, !PT ;  /* 0x0000006eb56e7212 */ /* 0x000fe200078e3cff */
[----:B------:R3:W-:Y:S01]  /*d9b0*/  STSM.16.M88.4 [R30], R40 ;  /* 0x000000281e007844 */ /* 0x0007e20000000200 */
[----:B------:R-:W-:Y:S02]  /*d9c0*/  MOV R38, R38 ;  /* 0x0000002600267202 */ /* 0x000fe40000000f00 */
[----:B------:R-:W-:Y:S02]  /*d9d0*/  F2FP.BF16.F32.PACK_AB R57, R7, R58 ;  /* 0x0000003a0739723e */ /* 0x000fe400000010ff */
[----:B------:R-:W-:Y:S01]  /*d9e0*/  F2FP.BF16.F32.PACK_AB R64, R65, R64 ;  /* 0x000000404140723e */ /* 0x000fe200000010ff */
[----:B------:R-:W-:Y:S01]  /*d9f0*/  STSM.16.M88.4 [R38], R48 ;  /* 0x0000003026007844 */ /* 0x000fe20000000200 */
[----:B------:R-:W-:-:S02]  /*da00*/  LOP3.LUT R181, R84, 0x380, RZ, 0xc0, !PT ;  /* 0x0000038054b57812 */ /* 0x000fc400078ec0ff */
[----:B------:R-:W-:Y:S02]  /*da10*/  MOV R90, R90 ;  /* 0x0000005a005a7202 */ /* 0x000fe40000000f00 */
[----:B------:R-:W-:Y:S02]  /*da20*/  F2FP.BF16.F32.PACK_AB R58, R61, R60 ;  /* 0x0000003c3d3a723e */ /* 0x000fe400000010ff */
[----:B------:R-:W-:Y:S02]  /*da30*/  F2FP.BF16.F32.PACK_AB R59, R63, R59 ;  /* 0x0000003b3f3b723e */ /* 0x000fe400000010ff */
[----:B------:R-:W-:Y:S02]  /*da40*/  F2FP.BF16.F32.PACK_AB R65, R6, R66 ;  /* 0x000000420641723e */ /* 0x000fe400000010ff */
[----:B------:R-:W-:Y:S01]  /*da50*/  F2FP.BF16.F32.PACK_AB R72, R73, R72 ;  /* 0x000000484948723e */ /* 0x000fe200000010ff */
[----:B------:R-:W-:Y:S01]  /*da60*/  STSM.16.M88.4 [R90], R56 ;  /* 0x000000385a007844 */ /* 0x000fe20000000200 */
[----:B------:R-:W-:-:S02]  /*da70*/  MOV R94, R94 ;  /* 0x0000005e005e7202 */ /* 0x000fc40000000f00 */
[----:B------:R-:W-:Y:S02]  /*da80*/  F2FP.BF16.F32.PACK_AB R66, R69, R68 ;  /* 0x000000444542723e */ /* 0x000fe400000010ff */
[----:B------:R-:W-:Y:S02]  /*da90*/  F2FP.BF16.F32.PACK_AB R67, R67, R70 ;  /* 0x000000464343723e */ /* 0x000fe400000010ff */
[----:B------:R-:W-:Y:S02]  /*daa0*/  F2FP.BF16.F32.PACK_AB R73, R75, R74 ;  /* 0x0000004a4b49723e */ /* 0x000fe400000010ff */
[----:B------:R-:W-:Y:S01]  /*dab0*/  SHF.R.U64 R185, R185, 0x3, RZ ;  /* 0x00000003b9b97819 */ /* 0x000fe200000012ff */
[----:B------:R-:W-:Y:S01]  /*dac0*/  STSM.16.M88.4 [R94], R64 ;  /* 0x000000405e007844 */ /* 0x000fe20000000200 */
[----:B------:R-:W-:Y:S02]  /*dad0*/  MOV R98, R98 ;  /* 0x0000006200627202 */ /* 0x000fe40000000f00 */
[----:B------:R-:W-:-:S02]  /*dae0*/  MOV R21, R12 ;  /* 0x0000000c00157202 */ /* 0x000fc40000000f00 */
[----:B------:R-:W-:Y:S02]  /*daf0*/  MOV R20, R14 ;  /* 0x0000000e00147202 */ /* 0x000fe40000000f00 */
[----:B------:R-:W-:Y:S02]  /*db00*/  F2FP.BF16.F32.PACK_AB R74, R77, R163 ;  /* 0x000000a34d4a723e */ /* 0x000fe400000010ff */
[----:B------:R-:W-:Y:S02]  /*db10*/  F2FP.BF16.F32.PACK_AB R75, R79, R78 ;  /* 0x0000004e4f4b723e */ /* 0x000fe400000010ff */
[----:B------:R-:W-:Y:S02]  /*db20*/  MOV R102, R102 ;  /* 0x0000006600667202 */ /* 0x000fe40000000f00 */
[----:B------:R-:W-:Y:S01]  /*db30*/  F2FP.BF16.F32.PACK_AB R12, R81, R164 ;  /* 0x000000a4510c723e */ /* 0x000fe200000010ff */
[----:B------:R-:W-:Y:S01]  /*db40*/  STSM.16.M88.4 [R98], R72 ;  /* 0x0000004862007844 */ /* 0x000fe20000000200 */
[----:B------:R-:W-:-:S02]  /*db50*/  F2FP.BF16.F32.PACK_AB R13, R83, R82 ;  /* 0x00000052530d723e */ /* 0x000fc400000010ff */
[----:B------:R-:W-:Y:S01]  /*db60*/  F2FP.BF16.F32.PACK_AB R14, R3, R165 ;  /* 0x000000a5030e723e */ /* 0x000fe200000010ff */
[----:B------:R-:W-:Y:S01]  /*db70*/  IMAD.MOV.U32 R3, RZ, RZ, RZ ;  /* 0x000000ffff037224 */ /* 0x000fe200078e00ff */
[----:B------:R-:W-:Y:S02]  /*db80*/  F2FP.BF16.F32.PACK_AB R15, R54, R46 ;  /* 0x0000002e360f723e */ /* 0x000fe400000010ff */
[----:B------:R-:W-:Y:S02]  /*db90*/  SHF.R.U64 R181, R181, 0x3, RZ ;  /* 0x00000003b5b57819 */ /* 0x000fe400000012ff */
[----:B------:R-:W-:Y:S01]  /*dba0*/  LOP3.LUT R118, R185, R118, RZ, 0x3c, !PT ;  /* 0x00000076b9767212 */ /* 0x000fe200078e3cff */
[----:B------:R4:W-:Y:S01]  /*dbb0*/  STSM.16.M88.4 [R102], R12 ;  /* 0x0000000c66007844 */ /* 0x0009e20000000200 */
[----:B------:R-:W-:Y:S02]  /*dbc0*/  MOV R106, R106 ;  /* 0x0000006a006a7202 */ /* 0x000fe40000000f00 */
[----:B-1----:R-:W-:-:S02]  /*dbd0*/  F2FP.BF16.F32.PACK_AB R24, R89, R166 ;  /* 0x000000a65918723e */ /* 0x002fc400000010ff */
[----:B------:R-:W-:Y:S02]  /*dbe0*/  F2FP.BF16.F32.PACK_AB R25, R71, R62 ;  /* 0x0000003e4719723e */ /* 0x000fe400000010ff */
[----:B------:R-:W-:Y:S02]  /*dbf0*/  F2FP.BF16.F32.PACK_AB R26, R93, R167 ;  /* 0x000000a75d1a723e */ /* 0x000fe400000010ff */
[----:B------:R-:W-:Y:S02]  /*dc00*/  F2FP.BF16.F32.PACK_AB R27, R100, R96 ;  /* 0x00000060641b723e */ /* 0x000fe400000010ff */
[----:B------:R-:W-:Y:S02]  /*dc10*/  LOP3.LUT R126, R181, R84, RZ, 0x3c, !PT ;  /* 0x00000054b57e7212 */ /* 0x000fe400078e3cff */
[----:B------:R-:W-:Y:S01]  /*dc20*/  MOV R110, R110 ;  /* 0x0000006e006e7202 */ /* 0x000fe20000000f00 */
[----:B------:R-:W-:Y:S01]  /*dc30*/  STSM.16.M88.4 [R106], R24 ;  /* 0x000000186a007844 */ /* 0x000fe20000000200 */
[----:B--2---:R-:W-:-:S02]  /*dc40*/  F2FP.BF16.F32.PACK_AB R28, R97, R168 ;  /* 0x000000a8611c723e */ /* 0x004fc400000010ff */
[----:B------:R-:W-:Y:S02]  /*dc50*/  F2FP.BF16.F32.PACK_AB R29, R108, R104 ;  /* 0x000000686c1d723e */ /* 0x000fe400000010ff */
[----:B---3--:R-:W-:Y:S02]  /*dc60*/  F2FP.BF16.F32.PACK_AB R30, R101, R169 ;  /* 0x000000a9651e723e */ /* 0x008fe400000010ff */
[----:B------:R-:W-:Y:S02]  /*dc70*/  F2FP.BF16.F32.PACK_AB R31, R116, R112 ;  /* 0x00000070741f723e */ /* 0x000fe400000010ff */
[----:B------:R-:W-:Y:S02]  /*dc80*/  MOV R114, R114 ;  /* 0x0000007200727202 */ /* 0x000fe40000000f00 */
[----:B----4-:R-:W-:Y:S01]  /*dc90*/  F2FP.BF16.F32.PACK_AB R12, R105, R170 ;  /* 0x000000aa690c723e */ /* 0x010fe200000010ff */
[----:B------:R-:W-:Y:S01]  /*dca0*/  STSM.16.M88.4 [R110], R28 ;  /* 0x0000001c6e007844 */ /* 0x000fe20000000200 */
[----:B------:R-:W-:-:S02]  /*dcb0*/  F2FP.BF16.F32.PACK_AB R13, R124, R120 ;  /* 0x000000787c0d723e */ /* 0x000fc400000010ff */
[----:B------:R-:W-:Y:S02]  /*dcc0*/  F2FP.BF16.F32.PACK_AB R14, R109, R171 ;  /* 0x000000ab6d0e723e */ /* 0x000fe400000010ff */
[----:B------:R-:W-:Y:S02]  /*dcd0*/  F2FP.BF16.F32.PACK_AB R15, R152, R128 ;  /* 0x00000080980f723e */ /* 0x000fe400000010ff */
[----:B------:R-:W-:Y:S02]  /*dce0*/  F2FP.BF16.F32.PACK_AB R153, R154, R153 ;  /* 0x000000999a99723e */ /* 0x000fe400000010ff */
[----:B------:R-:W-:Y:S01]  /*dcf0*/  MOV R118, R118 ;  /* 0x0000007600767202 */ /* 0x000fe20000000f00 */
[----:B------:R1:W-:Y:S01]  /*dd00*/  STSM.16.M88.4 [R114], R12 ;  /* 0x0000000c72007844 */ /* 0x0003e20000000200 */
[----:B------:R-:W-:Y:S02]  /*dd10*/  F2FP.BF16.F32.PACK_AB R152, R113, R172 ;  /* 0x000000ac7198723e */ /* 0x000fe400000010ff */
[----:B------:R-:W-:-:S02]  /*dd20*/  F2FP.BF16.F32.PACK_AB R154, R117, R173 ;  /* 0x000000ad759a723e */ /* 0x000fc400000010ff */
[----:B------:R-:W-:Y:S02]  /*dd30*/  F2FP.BF16.F32.PACK_AB R155, R156, R155 ;  /* 0x0000009b9c9b723e */ /* 0x000fe400000010ff */
[----:B------:R-:W-:Y:S02]  /*dd40*/  F2FP.BF16.F32.PACK_AB R157, R158, R157 ;  /* 0x0000009d9e9d723e */ /* 0x000fe400000010ff */
[----:B------:R-:W-:Y:S01]  /*dd50*/  MOV R122, R122 ;  /* 0x0000007a007a7202 */ /* 0x000fe20000000f00 */
[----:B------:R2:W-:Y:S01]  /*dd60*/  STSM.16.M88.4 [R118], R152 ;  /* 0x0000009876007844 */ /* 0x0005e20000000200 */
[----:B------:R-:W-:Y:S02]  /*dd70*/  F2FP.BF16.F32.PACK_AB R156, R121, R174 ;  /* 0x000000ae799c723e */ /* 0x000fe400000010ff */
[----:B------:R-:W-:Y:S02]  /*dd80*/  F2FP.BF16.F32.PACK_AB R158, R125, R175 ;  /* 0x000000af7d9e723e */ /* 0x000fe400000010ff */
[----:B------:R-:W-:-:S02]  /*dd90*/  F2FP.BF16.F32.PACK_AB R159, R160, R159 ;  /* 0x0000009fa09f723e */ /* 0x000fc400000010ff */
[----:B------:R-:W-:Y:S02]  /*dda0*/  F2FP.BF16.F32.PACK_AB R161, R162, R161 ;  /* 0x000000a1a2a1723e */ /* 0x000fe400000010ff */
[----:B------:R-:W-:Y:S01]  /*ddb0*/  F2FP.BF16.F32.PACK_AB R136, R137, R136 ;  /* 0x000000888988723e */ /* 0x000fe200000010ff */
[----:B------:R2:W-:Y:S01]  /*ddc0*/  STSM.16.M88.4 [R122], R156 ;  /* 0x0000009c7a007844 */ /* 0x0005e20000000200 */
[----:B------:R-:W-:Y:S02]  /*ddd0*/  ISETP.NE.U32.AND P0, PT, RZ, UR4, PT ;  /* 0x00000004ff007c0c */ /* 0x000fe4000bf05070 */
[----:B------:R-:W-:Y:S02]  /*dde0*/  IADD3 R6, P1, R208, UR4, RZ ;  /* 0x00000004d0067c10 */ /* 0x000fe4000ff3e0ff */
[----:B------:R-:W-:Y:S02]  /*ddf0*/  MOV R126, R126 ;  /* 0x0000007e007e7202 */ /* 0x000fe40000000f00 */
[----:B------:R-:W-:-:S02]  /*de00*/  F2FP.BF16.F32.PACK_AB R160, R129, R179 ;  /* 0x000000b381a0723e */ /* 0x000fc400000010ff */
[----:B------:R-:W-:Y:S02]  /*de10*/  F2FP.BF16.F32.PACK_AB R162, R133, R132 ;  /* 0x0000008485a2723e */ /* 0x000fe400000010ff */
[----:B------:R-:W-:Y:S02]  /*de20*/  F2FP.BF16.F32.PACK_AB R163, R135, R134 ;  /* 0x0000008687a3723e */ /* 0x000fe400000010ff */
[----:B------:R-:W-:Y:S02]  /*de30*/  F2FP.BF16.F32.PACK_AB R137, R139, R138 ;  /* 0x0000008a8b89723e */ /* 0x000fe400000010ff */
[----:B------:R-:W-:Y:S01]  /*de40*/  F2FP.BF16.F32.PACK_AB R144, R145, R144 ;  /* 0x000000909190723e */ /* 0x000fe200000010ff */
[----:B------:R2:W-:Y:S01]  /*de50*/  STSM.16.M88.4 [R126], R160 ;  /* 0x000000a07e007844 */ /* 0x0005e20000000200 */
[----:B------:R-:W-:Y:S02]  /*de60*/  F2FP.BF16.F32.PACK_AB R138, R141, R140 ;  /* 0x0000008c8d8a723e */ /* 0x000fe400000010ff */
[----:B------:R-:W-:-:S02]  /*de70*/  F2FP.BF16.F32.PACK_AB R139, R143, R142 ;  /* 0x0000008e8f8b723e */ /* 0x000fc400000010ff */
[----:B------:R-:W-:Y:S02]  /*de80*/  F2FP.BF16.F32.PACK_AB R145, R147, R146 ;  /* 0x000000929391723e */ /* 0x000fe400000010ff */
[----:B------:R-:W-:Y:S01]  /*de90*/  F2FP.BF16.F32.PACK_AB R146, R149, R148 ;  /* 0x000000949592723e */ /* 0x000fe200000010ff */
[----:B------:R2:W-:Y:S01]  /*dea0*/  STSM.16.M88.4 [R21], R136 ;  /* 0x0000008815007844 */ /* 0x0005e20000000200 */
[----:B------:R-:W-:Y:S02]  /*deb0*/  F2FP.BF16.F32.PACK_AB R147, R0, R150 ;  /* 0x000000960093723e */ /* 0x000fe400000010ff */
[----:B------:R-:W-:Y:S02]  /*dec0*/  ISETP.NE.AND.EX P0, PT, RZ, UR5, PT, P0 ;  /* 0x00000005ff007c0c */ /* 0x000fe4000bf05300 */
[----:B------:R-:W-:Y:S01]  /*ded0*/  IADD3.X R7, R209, UR5, RZ, P1, !PT ;  /* 0x00000005d1077c10 */ /* 0x000fe20008ffe4ff */
[----:B------:R-:W-:Y:S01]  /*dee0*/  ULDC.64 UR4, c[0x0][0xbe0] ;  /* 0x0002f80000047ab9 */ /* 0x000fe20000000a00 */
[----:B------:R2:W-:Y:S01]  /*def0*/  STSM.16.M88.4 [R20], R144 ;  /* 0x0000009014007844 */ /* 0x0005e20000000200 */
[----:B------:R-:W-:Y:S01]  /*df00*/  BAR.SYNC.DEFER_BLOCKING 0x1, 0x100 ;  /* 0x0044000000007b1d */ /* 0x000fe20000010000 */
[----:B------:R-:W-:-:S04]  /*df10*/  ISETP.NE.U32.AND P1, PT, RZ, UR4, PT ;  /* 0x00000004ff007c0c */ /* 0x000fc8000bf25070 */
[----:B------:R-:W-:-:S13]  /*df20*/  ISETP.NE.AND.EX P1, PT, RZ, UR5, PT, P1 ;  /* 0x00000005ff007c0c */ /* 0x000fda000bf25310 */
[----:B------:R-:W-:Y:S01]  /*df30*/  @P1 IADD3 R208, P2, R208, UR4, RZ ;  /* 0x00000004d0d01c10 */ /* 0x000fe2000ff5e0ff */
[----:B------:R-:W-:Y:S02]  /*df40*/  ULDC UR4, c[0x0][0xa88] ;  /* 0x0002a20000047ab9 */ /* 0x000fe40000000800 */
[----:B------:R-:W-:Y:S01]  /*df50*/  IMAD.U32 R0, RZ, RZ, UR4 ;  /* 0x00000004ff007e24 */ /* 0x000fe2000f8e00ff */
[----:B------:R-:W-:Y:S01]  /*df60*/  @P1 IADD3.X R209, R209, UR5, RZ, P2, !PT ;  /* 0x00000005d1d11c10 */ /* 0x000fe200097fe4ff */
[----:B------:R2:W5:Y:S01]  /*df70*/  @P0 LDG.E R3, desc[UR40][R6.64] ;  /* 0x0000002806030981 */ /* 0x000562000c1e1900 */
[----:B------:R-:W-:-:S03]  /*df80*/  IMAD R9, R202, 0x40, R201 ;  /* 0x00000040ca097824 */ /* 0x000fc600078e02c9 */
[----:B------:R2:W5:Y:S01]  /*df90*/  @P1 LDG.E R0, desc[UR40][R208.64] ;  /* 0x00000028d0001981 */ /* 0x000562000c1e1900 */
[----:B------:R-:W-:-:S03]  /*dfa0*/  IMAD.WIDE R10, R9, 0x2, R10 ;  /* 0x00000002090a7825 */ /* 0x000fc600078e020a */
[----:B-1----:R-:W-:Y:S01]  /*dfb0*/  IADD3 R13, P4, R10, 0x1000, RZ ;  /* 0x000010000a0d7810 */ /* 0x002fe20007f9e0ff */
[----:B------:R-:W-:-:S12]  /*dfc0*/  @P1 BRA `(.L_x_545) ;  /* 0x0000000000101947 */ /* 0x000fd80003800000 */
[----:B------:R-:W-:Y:S05]  /*dfd0*/  @!P0 BRA `(.L_x_545) ;  /* 0x00000000000c8947 */ /* 0x000fea0003800000 */
[----:B------:R-:W3:Y:S04]  /*dfe0*/  LDG.E R9, desc[UR40][R6.64] ;  /* 0x0000002806097981 */ /* 0x000ee8000c1e1900 */
[----:B-----5:R-:W3:Y:S02]  /*dff0*/  LDG.E R0, desc[UR40][R6.64+0x4] ;  /* 0x0000042806007981 */ /* 0x020ee4000c1e1900 */
[----:B---3--:R-:W-:-:S07]  /*e000*/  IMAD.IADD R0, R0, 0x1, -R9 ;  /* 0x0000000100007824 */ /* 0x008fce00078e0a09 */
.L_x_545:
[----:B------:R-:W-:Y:S01]  /*e010*/  SHF.R.S32.HI R79, RZ, 0x1f, R207 ;  /* 0x0000001fff4f7819 */ /* 0x000fe200000114cf */
[----:B------:R-:W-:Y:S01]  /*e020*/  ULDC.64 UR4, c[0x0][0xb70] ;  /* 0x0002dc0000047ab9 */ /* 0x000fe20000000a00 */
[--C-:B--2--5:R-:W-:Y:S01]  /*e030*/  SHF.R.S32.HI R21, RZ, 0x1f, R3.reuse ;  /* 0x0000001fff157819 */ /* 0x124fe20000011403 */
[----:B------:R-:W-:Y:S01]  /*e040*/  IMAD.MOV.U32 R20, RZ, RZ, R3 ;  /* 0x000000ffff147224 */ /* 0x000fe200078e0003 */
[----:B------:R-:W-:Y:S01]  /*e050*/  SEL R219, R219, RZ, !P0 ;  /* 0x000000ffdbdb7207 */ /* 0x000fe20004000000 */
[----:B------:R-:W-:Y:S01]  /*e060*/  IMAD R6, R79, UR4, RZ ;  /* 0x000000044f067c24 */ /* 0x000fe2000f8e02ff */
[----:B------:R-:W-:Y:S01]  /*e070*/  SEL R81, R210, RZ, !P0 ;  /* 0x000000ffd2517207 */ /* 0x000fe20004000000 */
[----:B------:R-:W-:Y:S01]  /*e080*/  IMAD R15, R213, 0x80, R232 ;  /* 0x00000080d50f7824 */ /* 0x000fe200078e02e8 */
[C---:B------:R-:W-:Y:S01]  /*e090*/  IADD3 R29, P0, R10.reuse, 0x3000, RZ ;  /* 0x000030000a1d7810 */ /* 0x040fe20007f1e0ff */
[C---:B------:R-:W-:Y:S01]  /*e0a0*/  IMAD R9, R207.reuse, UR5, R6 ;  /* 0x00000005cf097c24 */ /* 0x040fe2000f8e0206 */
[C---:B------:R-:W-:Y:S01]  /*e0b0*/  IADD3 R25, P5, R10.reuse, 0x2000, RZ ;  /* 0x000020000a197810 */ /* 0x040fe20007fbe0ff */
[----:B------:R-:W-:Y:S01]  /*e0c0*/  IMAD.WIDE.U32 R6, R207, UR4, R20 ;  /* 0x00000004cf067c25 */ /* 0x000fe2000f8e0014 */
[----:B------:R-:W-:Y:S01]  /*e0d0*/  ULDC.64 UR4, c[0x0][0xb78] ;  /* 0x0002de0000047ab9 */ /* 0x000fe20000000a00 */
[----:B------:R-:W-:-:S02]  /*e0e0*/  IADD3 R33, P1, R10, 0x4000, RZ ;  /* 0x000040000a217810 */ /* 0x000fc40007f3e0ff */
[----:B------:R-:W-:Y:S01]  /*e0f0*/  IMAD.IADD R7, R7, 0x1, R9 ;  /* 0x0000000107077824 */ /* 0x000fe200078e0209 */
[----:B------:R-:W-:Y:S01]  /*e100*/  LOP3.LUT R28, R29, 0x380, RZ, 0xc0, !PT ;  /* 0x000003801d1c7812 */ /* 0x000fe200078ec0ff */
[----:B------:R-:W-:Y:S01]  /*e110*/  IMAD R8, R219, UR4, RZ ;  /* 0x00000004db087c24 */ /* 0x000fe2000f8e02ff */
[----:B------:R-:W-:Y:S01]  /*e120*/  IADD3 R37, P2, R10, 0x5000, RZ ;  /* 0x000050000a257810 */ /* 0x000fe20007f5e0ff */
[----:B------:R-:W-:Y:S01]  /*e130*/  IMAD.WIDE.U32 R6, R81, UR4, R6 ;  /* 0x0000000451067c25 */ /* 0x000fe2000f8e0006 */
[----:B------:R-:W-:Y:S02]  /*e140*/  LOP3.LUT R12, R13, 0x380, RZ, 0xc0, !PT ;  /* 0x000003800d0c7812 */ /* 0x000fe400078ec0ff */
[----:B------:R-:W-:Y:S01]  /*e150*/  LOP3.LUT R24, R25, 0x380, RZ, 0xc0, !PT ;  /* 0x0000038019187812 */ /* 0x000fe200078ec0ff */
[----:B------:R-:W-:Y:S01]  /*e160*/  IMAD R8, R81, UR5, R8 ;  /* 0x0000000551087c24 */ /* 0x000fe2000f8e0208 */
[----:B------:R-:W-:Y:S01]  /*e170*/  SHF.R.S32.HI R9, RZ, 0x1f, R15 ;  /* 0x0000001fff097819 */ /* 0x000fe2000001140f */
[----:B------:R-:W-:Y:S01]  /*e180*/  ULDC.64 UR4, c[0x0][0xb40] ;  /* 0x0002d00000047ab9 */ /* 0x000fe20000000a00 */
[----:B------:R-:W-:-:S02]  /*e190*/  IADD3 R6, P3, R15, R6, RZ ;  /* 0x000000060f067210 */ /* 0x000fc40007f7e0ff */
[----:B------:R-:W-:Y:S02]  /*e1a0*/  LOP3.LUT R32, R33, 0x380, RZ, 0xc0, !PT ;  /* 0x0000038021207812 */ /* 0x000fe400078ec0ff */
[----:B------:R-:W-:Y:S02]  /*e1b0*/  SHF.R.U64 R28, R28, 0x3, RZ ;  /* 0x000000031c1c7819 */ /* 0x000fe400000012ff */
[----:B------:R-:W-:Y:S02]  /*e1c0*/  LOP3.LUT R36, R37, 0x380, RZ, 0xc0, !PT ;  /* 0x0000038025247812 */ /* 0x000fe400078ec0ff */
[----:B------:R-:W-:Y:S02]  /*e1d0*/  SHF.R.U64 R12, R12, 0x3, RZ ;  /* 0x000000030c0c7819 */ /* 0x000fe400000012ff */
[----:B------:R-:W-:Y:S02]  /*e1e0*/  SHF.R.U64 R24, R24, 0x3, RZ ;  /* 0x0000000318187819 */ /* 0x000fe400000012ff */
[----:B------:R-:W-:-:S02]  /*e1f0*/  IADD3.X R9, R9, R7, R8, P3, !PT ;  /* 0x0000000709097210 */ /* 0x000fc40001ffe408 */
[----:B------:R-:W-:Y:S02]  /*e200*/  SHF.R.U64 R32, R32, 0x3, RZ ;  /* 0x0000000320207819 */ /* 0x000fe400000012ff */
[----:B------:R-:W-:Y:S01]  /*e210*/  LOP3.LUT R28, R28, R29, RZ, 0x3c, !PT ;  /* 0x0000001d1c1c7212 */ /* 0x000fe200078e3cff */
[--C-:B------:R-:W-:Y:S01]  /*e220*/  IMAD.X R29, RZ, RZ, R11.reuse, P0 ;  /* 0x000000ffff1d7224 */ /* 0x100fe200000e060b */
[----:B------:R-:W-:Y:S02]  /*e230*/  SHF.R.U64 R36, R36, 0x3, RZ ;  /* 0x0000000324247819 */ /* 0x000fe400000012ff */
[----:B------:R-:W-:Y:S02]  /*e240*/  LEA R58, P3, R6, UR4, 0x2 ;  /* 0x00000004063a7c11 */ /* 0x000fe4000f8610ff */
[----:B------:R-:W-:Y:S02]  /*e250*/  IADD3 R53, P0, R10, 0x9000, RZ ;  /* 0x000090000a357810 */ /* 0x000fe40007f1e0ff */
        /* <DEDUP_REMOVED lines=8> */
[----:B------:R-:W-:Y:S01]  /*e2e0*/  LEA.HI.X R59, R6, UR5, R9, 0x2, P3 ;  /* 0x00000005063b7c11 */ /* 0x000fe200098f1409 */
[----:B------:R-:W-:Y:S01]  /*e2f0*/  VIADD R9, R15, 0x8 ;  /* 0x000000080f097836 */ /* 0x000fe20000000000 */
[C---:B------:R-:W-:Y:S01]  /*e300*/  IADD3 R41, P3, R10.reuse, 0x6000, RZ ;  /* 0x000060000a297810 */ /* 0x040fe20007f7e0ff */
[----:B------:R-:W-:Y:S01]  /*e310*/  ULDC.64 UR4, c[0x0][0xaa0] ;  /* 0x0002a80000047ab9 */ /* 0x000fe20000000a00 */
[----:B------:R-:W-:-:S02]  /*e320*/  IADD3 R45, P4, R10, 0x7000, RZ ;  /* 0x000070000a2d7810 */ /* 0x000fc40007f9e0ff */
[C---:B------:R-:W-:Y:S02]  /*e330*/  IADD3 R49, P5, R10.reuse, 0x8000, RZ ;  /* 0x000080000a317810 */ /* 0x040fe40007fbe0ff */
[----:B------:R-:W-:Y:S02]  /*e340*/  LOP3.LUT R52, R53, 0x380, RZ, 0xc0, !PT ;  /* 0x0000038035347812 */ /* 0x000fe400078ec0ff */
[C---:B------:R-:W-:Y:S02]  /*e350*/  IADD3 R7, P1, R10.reuse, 0xa000, RZ ;  /* 0x0000a0000a077810 */ /* 0x040fe40007f3e0ff */
[----:B------:R-:W-:Y:S02]  /*e360*/  IADD3 R57, P2, R10, 0xb000, RZ ;  /* 0x0000b0000a397810 */ /* 0x000fe40007f5e0ff */
[----:B------:R-:W-:Y:S02]  /*e370*/  LOP3.LUT R40, R41, 0x380, RZ, 0xc0, !PT ;  /* 0x0000038029287812 */ /* 0x000fe400078ec0ff */
[----:B------:R-:W-:-:S02]  /*e380*/  LOP3.LUT R44, R45, 0x380, RZ, 0xc0, !PT ;  /* 0x000003802d2c7812 */ /* 0x000fc400078ec0ff */
[----:B------:R-:W-:Y:S02]  /*e390*/  LOP3.LUT R48, R49, 0x380, RZ, 0xc0, !PT ;  /* 0x0000038031307812 */ /* 0x000fe400078ec0ff */
[----:B------:R-:W-:Y:S02]  /*e3a0*/  SHF.R.U64 R52, R52, 0x3, RZ ;  /* 0x0000000334347819 */ /* 0x000fe400000012ff */
[----:B------:R-:W-:Y:S02]  /*e3b0*/  LOP3.LUT R6, R7, 0x380, RZ, 0xc0, !PT ;  /* 0x0000038007067812 */ /* 0x000fe400078ec0ff */
[----:B------:R-:W-:Y:S02]  /*e3c0*/  LOP3.LUT R56, R57, 0x380, RZ, 0xc0, !PT ;  /* 0x0000038039387812 */ /* 0x000fe400078ec0ff */
[----:B------:R-:W-:Y:S02]  /*e3d0*/  SHF.R.U64 R40, R40, 0x3, RZ ;  /* 0x0000000328287819 */ /* 0x000fe400000012ff */
[----:B------:R-:W-:-:S02]  /*e3e0*/  SHF.R.U64 R44, R44, 0x3, RZ ;  /* 0x000000032c2c7819 */ /* 0x000fc400000012ff */
[----:B------:R-:W-:Y:S02]  /*e3f0*/  SHF.R.U64 R48, R48, 0x3, RZ ;  /* 0x0000000330307819 */ /* 0x000fe400000012ff */
[----:B------:R-:W-:Y:S01]  /*e400*/  LOP3.LUT R52, R52, R53, RZ, 0x3c, !PT ;  /* 0x0000003534347212 */ /* 0x000fe200078e3cff */
[--C-:B------:R-:W-:Y:S01]  /*e410*/  IMAD.X R53, RZ, RZ, R11.reuse, P0 ;  /* 0x000000ffff357224 */ /* 0x100fe200000e060b */
        /* <DEDUP_REMOVED lines=13> */
[----:B------:R-:W-:-:S02]  /*e4f0*/  IADD3 R73, P3, R10, 0xc000, RZ ;  /* 0x0000c0000a497810 */ /* 0x000fc40007f7e0ff */
[C---:B------:R-:W-:Y:S02]  /*e500*/  IADD3 R69, P4, R10.reuse, 0xd000, RZ ;  /* 0x0000d0000a457810 */ /* 0x040fe40007f9e0ff */
[C---:B------:R-:W-:Y:S02]  /*e510*/  IADD3 R65, P5, R10.reuse, 0xe000, RZ ;  /* 0x0000e0000a417810 */ /* 0x040fe40007fbe0ff */
[-C--:B------:R-:W-:Y:S02]  /*e520*/  ISETP.GE.OR P1, PT, R15, R0.reuse, P0 ;  /* 0x000000000f00720c */ /* 0x080fe40000726670 */
[C---:B------:R-:W-:Y:S02]  /*e530*/  LOP3.LUT R8, R10.reuse, 0x380, RZ, 0xc0, !PT ;  /* 0x000003800a087812 */ /* 0x040fe400078ec0ff */
[----:B------:R-:W-:Y:S02]  /*e540*/  IADD3 R15, P2, R10, 0xf000, RZ ;  /* 0x0000f0000a0f7810 */ /* 0x000fe40007f5e0ff */
[----:B------:R-:W-:-:S02]  /*e550*/  ISETP.GE.OR P0, PT, R9, R0, P0 ;  /* 0x000000000900720c */ /* 0x000fc40000706670 */
[----:B------:R-:W-:Y:S01]  /*e560*/  LOP3.LUT R72, R73, 0x380, RZ, 0xc0, !PT ;  /* 0x0000038049487812 */ /* 0x000fe200078ec0ff */
[----:B------:R-:W-:Y:S01]  /*e570*/  IMAD.X R61, RZ, RZ, R11, P2 ;  /* 0x000000ffff3d7224 */ /* 0x000fe200010e060b */
[----:B------:R-:W-:Y:S02]  /*e580*/  LOP3.LUT R68, R69, 0x380, RZ, 0xc0, !PT ;  /* 0x0000038045447812 */ /* 0x000fe400078ec0ff */
[----:B------:R-:W-:Y:S01]  /*e590*/  LOP3.LUT R64, R65, 0x380, RZ, 0xc0, !PT ;  /* 0x0000038041407812 */ /* 0x000fe200078ec0ff */
[----:B------:R-:W-:Y:S01]  /*e5a0*/  @!P1 STG.E desc[UR40][R58.64], R5 ;  /* 0x000000053a009986 */ /* 0x000fe2000c101928 */
[----:B------:R-:W-:Y:S02]  /*e5b0*/  SHF.R.U64 R9, R8, 0x3, RZ ;  /* 0x0000000308097819 */ /* 0x000fe400000012ff */
[----:B------:R-:W-:Y:S02]  /*e5c0*/  LOP3.LUT R8, R15, 0x380, RZ, 0xc0, !PT ;  /* 0x000003800f087812 */ /* 0x000fe400078ec0ff */
[----:B------:R-:W-:Y:S01]  /*e5d0*/  SHF.R.U64 R72, R72, 0x3, RZ ;  /* 0x0000000348487819 */ /* 0x000fe200000012ff */
[----:B------:R1:W-:Y:S01]  /*e5e0*/  @!P0 STG.E desc[UR40][R58.64+0x20], R4 ;  /* 0x000020043a008986 */ /* 0x0003e2000c101928 */
[----:B------:R-:W-:-:S02]  /*e5f0*/  SHF.R.U64 R68, R68, 0x3, RZ ;  /* 0x0000000344447819 */ /* 0x000fc400000012ff */
[----:B------:R-:W-:Y:S01]  /*e600*/  SHF.R.U64 R64, R64, 0x3, RZ ;  /* 0x0000000340407819 */ /* 0x000fe200000012ff */
[----:B------:R-:W-:Y:S01]  /*e610*/  IMAD.MOV.U32 R76, RZ, RZ, R201 ;  /* 0x000000ffff4c7224 */ /* 0x000fe200078e00c9 */
[----:B------:R-:W-:Y:S01]  /*e620*/  SHF.R.U64 R8, R8, 0x3, RZ ;  /* 0x0000000308087819 */ /* 0x000fe200000012ff */
[----:B------:R-:W5:Y:S01]  /*e630*/  LD.E.128 R24, desc[UR40][R24.64] ;  /* 0x0000002818187980 */ /* 0x000f62000c101d00 */
[----:B------:R-:W-:Y:S01]  /*e640*/  LOP3.LUT R72, R72, R73, RZ, 0x3c, !PT ;  /* 0x0000004948487212 */ /* 0x000fe200078e3cff */
[--C-:B------:R-:W-:Y:S01]  /*e650*/  IMAD.X R73, RZ, RZ, R11.reuse, P3 ;  /* 0x000000ffff497224 */ /* 0x100fe200018e060b */
[----:B------:R-:W-:Y:S01]  /*e660*/  LOP3.LUT R68, R68, R69, RZ, 0x3c, !PT ;  /* 0x0000004544447212 */ /* 0x000fe200078e3cff */
[--C-:B------:R-:W-:Y:S01]  /*e670*/  IMAD.X R69, RZ, RZ, R11.reuse, P4 ;  /* 0x000000ffff457224 */ /* 0x100fe200020e060b */
[----:B------:R-:W-:Y:S01]  /*e680*/  LOP3.LUT R64, R64, R65, RZ, 0x3c, !PT ;  /* 0x0000004140407212 */ /* 0x000fe200078e3cff */
[----:B------:R-:W-:Y:S01]  /*e690*/  IMAD.X R65, RZ, RZ, R11, P5 ;  /* 0x000000ffff417224 */ /* 0x000fe200028e060b */
[----:B------:R-:W-:Y:S01]  /*e6a0*/  LOP3.LUT R10, R9, R10, RZ, 0x3c, !PT ;  /* 0x0000000a090a7212 */ /* 0x000fe200078e3cff */
[----:B------:R-:W5:Y:S01]  /*e6b0*/  LD.E.128 R28, desc[UR40][R28.64] ;  /* 0x000000281c1c7980 */ /* 0x000f62000c101d00 */
[----:B------:R-:W-:-:S02]  /*e6c0*/  LOP3.LUT R60, R8, R15, RZ, 0x3c, !PT ;  /* 0x0000000f083c7212 */ /* 0x000fc400078e3cff */
[----:B------:R-:W-:Y:S01]  /*e6d0*/  SHF.R.S32.HI R77, RZ, 0x1f, R201 ;  /* 0x0000001fff4d7819 */ /* 0x000fe200000114c9 */
[----:B------:R-:W5:Y:S01]  /*e6e0*/  LD.E.128 R12, desc[UR40][R12.64] ;  /* 0x000000280c0c7980 */ /* 0x000f62000c101d00 */
[----:B------:R-:W-:-:S03]  /*e6f0*/  IMAD R78, R21, UR4, RZ ;  /* 0x00000004154e7c24 */ /* 0x000fc6000f8e02ff */
[----:B------:R-:W5:Y:S01]  /*e700*/  LD.E.128 R8, desc[UR40][R10.64] ;  /* 0x000000280a087980 */ /* 0x000f62000c101d00 */
[----:B------:R-:W-:-:S03]  /*e710*/  IMAD.WIDE.U32 R20, R3, UR4, R76 ;  /* 0x0000000403147c25 */ /* 0x000fc6000f8e004c */
[----:B------:R-:W5:Y:S04]  /*e720*/  LD.E.128 R32, desc[UR40][R32.64] ;  /* 0x0000002820207980 */ /* 0x000f68000c101d00 */
[----:B------:R-:W5:Y:S04]  /*e730*/  LD.E.128 R36, desc[UR40][R36.64] ;  /* 0x0000002824247980 */ /* 0x000f68000c101d00 */
[----:B------:R-:W5:Y:S04]  /*e740*/  LD.E.128 R40, desc[UR40][R40.64] ;  /* 0x0000002828287980 */ /* 0x000f68000c101d00 */
[----:B------:R-:W5:Y:S04]  /*e750*/  LD.E.128 R44, desc[UR40][R44.64] ;  /* 0x000000282c2c7980 */ /* 0x000f68000c101d00 */
[----:B------:R-:W5:Y:S04]  /*e760*/  LD.E.128 R48, desc[UR40][R48.64] ;  /* 0x0000002830307980 */ /* 0x000f68000c101d00 */
[----:B------:R-:W5:Y:S04]  /*e770*/  LD.E.128 R52, desc[UR40][R52.64] ;  /* 0x0000002834347980 */ /* 0x000f68000c101d00 */
[----:B-1----:R-:W5:Y:S04]  /*e780*/  LD.E.128 R4, desc[UR40][R6.64] ;  /* 0x0000002806047980 */ /* 0x002f68000c101d00 */
[----:B------:R-:W5:Y:S04]  /*e790*/  LD.E.128 R56, desc[UR40][R56.64] ;  /* 0x0000002838387980 */ /* 0x000f68000c101d00 */
[----:B------:R-:W5:Y:S04]  /*e7a0*/  LD.E.128 R72, desc[UR40][R72.64] ;  /* 0x0000002848487980 */ /* 0x000f68000c101d00 */
[----:B------:R-:W5:Y:S04]  /*e7b0*/  LD.E.128 R68, desc[UR40][R68.64] ;  /* 0x0000002844447980 */ /* 0x000f68000c101d00 */
[----:B------:R-:W5:Y:S04]  /*e7c0*/  LD.E.128 R64, desc[UR40][R64.64] ;  /* 0x0000002840407980 */ /* 0x000f68000c101d00 */
[----:B------:R-:W5:Y:S01]  /*e7d0*/  LD.E.128 R60, desc[UR40][R60.64] ;  /* 0x000000283c3c7980 */ /* 0x000f62000c101d00 */
[----:B------:R-:W-:Y:S01]  /*e7e0*/  IMAD R3, R3, UR5, R78 ;  /* 0x0000000503037c24 */ /* 0x000fe2000f8e024e */
[----:B------:R-:W-:Y:S01]  /*e7f0*/  ULDC.64 UR4, c[0x0][0xae0] ;  /* 0x0002b80000047ab9 */ /* 0x000fe20000000a00 */
[----:B------:R-:W-:Y:S01]  /*e800*/  @!PT LDS RZ, [RZ] ;  /* 0x00000000fffff984 */ /* 0x000fe20000000800 */
[----:B------:R-:W-:Y:S01]  /*e810*/  @!PT LDS RZ, [RZ] ;  /* 0x00000000fffff984 */ /* 0x000fe20000000800 */
[----:B------:R-:W-:Y:S01]  /*e820*/  @!PT LDS RZ, [RZ] ;  /* 0x00000000fffff984 */ /* 0x000fe20000000800 */
[----:B------:R-:W-:Y:S01]  /*e830*/  @!PT LDS RZ, [RZ] ;  /* 0x00000000fffff984 */ /* 0x000fe20000000800 */
[----:B------:R1:W-:Y:S06]  /*e840*/  MEMBAR.ALL.CTA ;  /* 0x0000000000007992 */ /* 0x0003ec0000008000 */
[----:B-1----:R-:W1:Y:S01]  /*e850*/  FENCE.VIEW.ASYNC.S ;  /* 0x00000000000073c6 */ /* 0x002e620000000000 */
[----:B------:R-:W-:-:S02]  /*e860*/  IMAD R78, R79, UR4, RZ ;  /* 0x000000044f4e7c24 */ /* 0x000fc4000f8e02ff */
[----:B------:R-:W-:Y:S02]  /*e870*/  IMAD R79, R213, -0x80, R0 ;  /* 0xffffff80d54f7824 */ /* 0x000fe400078e0200 */
[C---:B------:R-:W-:Y:S02]  /*e880*/  VIADD R0, R202.reuse, 0x40 ;  /* 0x00000040ca007836 */ /* 0x040fe40000000000 */
[----:B------:R-:W-:Y:S01]  /*e890*/  IMAD.IADD R21, R21, 0x1, R3 ;  /* 0x0000000115157824 */ /* 0x000fe200078e0203 */
[CC--:B------:R-:W-:Y:S01]  /*e8a0*/  ISETP.GE.AND P3, PT, R202.reuse, R79.reuse, PT ;  /* 0x0000004fca00720c */ /* 0x0c0fe20003f66270 */
[C---:B------:R-:W-:Y:S01]  /*e8b0*/  IMAD R77, R207.reuse, UR5, R78 ;  /* 0x00000005cf4d7c24 */ /* 0x040fe2000f8e024e */
[----:B------:R-:W-:Y:S01]  /*e8c0*/  IADD3 R3, R202, 0x20, RZ ;  /* 0x00000020ca037810 */ /* 0x000fe20007ffe0ff */
[----:B------:R-:W-:Y:S01]  /*e8d0*/  IMAD.WIDE.U32 R20, R207, UR4, R20 ;  /* 0x00000004cf147c25 */ /* 0x000fe2000f8e0014 */
[----:B------:R-:W-:Y:S01]  /*e8e0*/  ISETP.GE.AND P0, PT, R0, R79, PT ;  /* 0x0000004f0000720c */ /* 0x000fe20003f06270 */
[----:B------:R-:W-:-:S02]  /*e8f0*/  ULDC.64 UR4, c[0x0][0xae8] ;  /* 0x0002ba0000047ab9 */ /* 0x000fc40000000a00 */
[----:B------:R-:W-:Y:S01]  /*e900*/  VIADD R0, R18, 0x22820 ;  /* 0x0002282012007836 */ /* 0x000fe20000000000 */
[-C--:B------:R-:W-:Y:S01]  /*e910*/  ISETP.GE.AND P2, PT, R3, R79.reuse, PT ;  /* 0x0000004f0300720c */ /* 0x080fe20003f46270 */
[----:B------:R-:W-:Y:S02]  /*e920*/  VIADD R76, R202, 0x60 ;  /* 0x00000060ca4c7836 */ /* 0x000fe40000000000 */
[----:B------:R-:W-:Y:S01]  /*e930*/  IMAD.IADD R21, R21, 0x1, R77 ;  /* 0x0000000115157824 */ /* 0x000fe200078e024d */
[----:B------:R-:W-:Y:S01]  /*e940*/  PRMT R0, RZ, 0x654, R0 ;  /* 0x00000654ff007816 */ /* 0x000fe20000000000 */
[----:B------:R-:W-:Y:S01]  /*e950*/  IMAD R3, R219, UR4, RZ ;  /* 0x00000004db037c24 */ /* 0x000fe2000f8e02ff */
[----:B------:R-:W-:Y:S01]  /*e960*/  ISETP.GE.AND P1, PT, R76, R79, PT ;  /* 0x0000004f4c00720c */ /* 0x000fe20003f26270 */
[C---:B------:R-:W-:Y:S01]  /*e970*/  IMAD.WIDE.U32 R78, R81.reuse, UR4, R20 ;  /* 0x00000004514e7c25 */ /* 0x040fe2000f8e0014 */
[----:B------:R-:W-:Y:S01]  /*e980*/  SHF.R.S32.HI R203, RZ, 0x1f, R202 ;  /* 0x0000001fffcb7819 */ /* 0x000fe200000114ca */
[----:B-1----:R1:W-:Y:S01]  /*e990*/  SYNCS.ARRIVE.TRANS64.RED.A1T0 RZ, [R0+URZ], RZ ;  /* 0x000000ff00ff79a7 */ /* 0x0023e2000810043f */
[----:B------:R-:W-:Y:S01]  /*e9a0*/  BSSY B1, `(.L_x_546) ;  /* 0x000001b000017945 */ /* 0x000fe20003800000 */
[----:B------:R-:W-:-:S02]  /*e9b0*/  IMAD R3, R81, UR5, R3 ;  /* 0x0000000551037c24 */ /* 0x000fc4000f8e0203 */
[----:B------:R-:W-:-:S04]  /*e9c0*/  IMAD.WIDE R76, R213, 0x80, R202 ;  /* 0x00000080d54c7825 */ /* 0x000fc800078e02ca */
[----:B------:R-:W-:Y:S01]  /*e9d0*/  IMAD.IADD R83, R79, 0x1, R3 ;  /* 0x000000014f537824 */ /* 0x000fe200078e0203 */
[----:B-1----:R-:W-:Y:S06]  /*e9e0*/  @P3 BRA `(.L_x_547) ;  /* 0x0000000000583947 */ /* 0x002fec0003800000 */
[----:B------:R-:W-:Y:S01]  /*e9f0*/  ULDC.64 UR4, c[0x0][0xad8] ;  /* 0x0002b60000047ab9 */ /* 0x000fe20000000a00 */
[----:B------:R-:W-:Y:S01]  /*ea00*/  IMAD.MOV.U32 R20, RZ, RZ, R78 ;  /* 0x000000ffff147224 */ /* 0x000fe200078e004e */
[----:B------:R-:W-:Y:S01]  /*ea10*/  ULDC.64 UR6, c[0x0][0xa80] ;  /* 0x0002a00000067ab9 */ /* 0x000fe20000000a00 */
[----:B------:R-:W-:Y:S02]  /*ea20*/  IMAD.MOV.U32 R21, RZ, RZ, R83 ;  /* 0x000000ffff157224 */ /* 0x000fe400078e0053 */
[----:B------:R-:W-:Y:S02]  /*ea30*/  IMAD R3, R77, UR4, RZ ;  /* 0x000000044d037c24 */ /* 0x000fe4000f8e02ff */
[C---:B------:R-:W-:Y:S01]  /*ea40*/  IMAD.WIDE.U32 R20, R76.reuse, UR4, R20 ;  /* 0x000000044c147c25 */ /* 0x040fe2000f8e0014 */
[----:B------:R-:W-:Y:S02]  /*ea50*/  ULDC UR4, c[0x0][0xa8c] ;  /* 0x0002a30000047ab9 */ /* 0x000fe40000000800 */
[C---:B------:R-:W-:Y:S01]  /*ea60*/  ISETP.GE.AND P5, PT, R201.reuse, UR4, PT ;  /* 0x00000004c9007c0c */ /* 0x040fe2000bfa6270 */
[----:B------:R-:W-:Y:S01]  /*ea70*/  IMAD R3, R76, UR5, R3 ;  /* 0x000000054c037c24 */ /* 0x000fe2000f8e0203 */
[----:B------:R-:W-:Y:S01]  /*ea80*/  LEA R80, P3, R20, UR6, 0x1 ;  /* 0x0000000614507c11 */ /* 0x000fe2000f8608ff */
[----:B------:R-:W-:-:S02]  /*ea90*/  VIADD R0, R201, 0x40 ;  /* 0x00000040c9007836 */ /* 0x000fc40000000000 */
[----:B------:R-:W-:-:S03]  /*eaa0*/  IMAD.IADD R3, R21, 0x1, R3 ;  /* 0x0000000115037824 */ /* 0x000fc600078e0203 */
[----:B------:R-:W-:Y:S01]  /*eab0*/  ISETP.GE.AND P4, PT, R0, UR4, PT ;  /* 0x0000000400007c0c */ /* 0x000fe2000bf86270 */
[C---:B------:R-:W-:Y:S01]  /*eac0*/  VIADD R0, R201.reuse, 0xc0 ;  /* 0x000000c0c9007836 */ /* 0x040fe20000000000 */
[----:B------:R-:W-:Y:S01]  /*ead0*/  LEA.HI.X R81, R20, UR7, R3, 0x1, P3 ;  /* 0x0000000714517c11 */ /* 0x000fe200098f0c03 */
[----:B------:R-:W-:-:S04]  /*eae0*/  VIADD R3, R201, 0x80 ;  /* 0x00000080c9037836 */ /* 0x000fc80000000000 */
[----:B-----5:R1:W-:Y:S01]  /*eaf0*/  @!P5 STG.E.128 desc[UR40][R80.64], R8 ;  /* 0x000000085000d986 */ /* 0x0203e2000c101d28 */
[----:B------:R-:W-:Y:S02]  /*eb00*/  ISETP.GE.AND P3, PT, R3, UR4, PT ;  /* 0x0000000403007c0c */ /* 0x000fe4000bf66270 */
[----:B------:R-:W-:-:S03]  /*eb10*/  ISETP.GE.AND P5, PT, R0, UR4, PT ;  /* 0x0000000400007c0c */ /* 0x000fc6000bfa6270 */
[----:B------:R1:W-:Y:S08]  /*eb20*/  @!P4 STG.E.128 desc[UR40][R80.64+0x80], R32 ;  /* 0x000080205000c986 */ /* 0x0003f0000c101d28 */
[----:B------:R1:W-:Y:S04]  /*eb30*/  @!P3 STG.E.128 desc[UR40][R80.64+0x100], R48 ;  /* 0x000100305000b986 */ /* 0x0003e8000c101d28 */
[----:B------:R1:W-:Y:S02]  /*eb40*/  @!P5 STG.E.128 desc[UR40][R80.64+0x180], R72 ;  /* 0x000180485000d986 */ /* 0x0003e4000c101d28 */
.L_x_547:
[----:B------:R-:W-:Y:S05]  /*eb50*/  BSYNC B1 ;  /* 0x0000000000017941 */ /* 0x000fea0003800000 */
.L_x_546:
[----:B------:R-:W-:Y:S04]  /*eb60*/  BSSY B1, `(.L_x_548) ;  /* 0x000001a000017945 */ /* 0x000fe80003800000 */
[----:B------:R-:W-:Y:S05]  /*eb70*/  @P2 BRA `(.L_x_549) ;  /* 0x0000000000602947 */ /* 0x000fea0003800000 */
[----:B------:R-:W-:Y:S01]  /*eb80*/  IADD3 R3, P2, R76, 0x20, RZ ;  /* 0x000000204c037810 */ /* 0x000fe20007f5e0ff */
[----:B------:R-:W-:Y:S01]  /*eb90*/  ULDC.64 UR6, c[0x0][0xad8] ;  /* 0x0002b60000067ab9 */ /* 0x000fe20000000a00 */
[----:B-1---5:R-:W-:Y:S01]  /*eba0*/  IMAD.MOV.U32 R8, RZ, RZ, R78 ;  /* 0x000000ffff087224 */ /* 0x022fe200078e004e */
[----:B------:R-:W-:Y:S01]  /*ebb0*/  ULDC UR4, c[0x0][0xa8c] ;  /* 0x0002a30000047ab9 */ /* 0x000fe20000000800 */
[----:B------:R-:W-:Y:S01]  /*ebc0*/  IMAD.MOV.U32 R9, RZ, RZ, R83 ;  /* 0x000000ffff097224 */ /* 0x000fe200078e0053 */
[C---:B------:R-:W-:Y:S01]  /*ebd0*/  ISETP.GE.AND P4, PT, R201.reuse, UR4, PT ;  /* 0x00000004c9007c0c */ /* 0x040fe2000bf86270 */
[----:B------:R-:W-:Y:S02]  /*ebe0*/  IMAD.X R0, RZ, RZ, R77, P2 ;  /* 0x000000ffff007224 */ /* 0x000fe400010e064d */
[----:B------:R-:W-:Y:S02]  /*ebf0*/  VIADD R10, R201, 0x40 ;  /* 0x00000040c90a7836 */ /* 0x000fe40000000000 */
[----:B------:R-:W-:-:S02]  /*ec00*/  IMAD R0, R0, UR6, RZ ;  /* 0x0000000600007c24 */ /* 0x000fc4000f8e02ff */
[----:B------:R-:W-:Y:S01]  /*ec10*/  IMAD.WIDE.U32 R8, R3, UR6, R8 ;  /* 0x0000000603087c25 */ /* 0x000fe2000f8e0008 */
[----:B------:R-:W-:-:S03]  /*ec20*/  ISETP.GE.AND P3, PT, R10, UR4, PT ;  /* 0x000000040a007c0c */ /* 0x000fc6000bf66270 */
[----:B------:R-:W-:Y:S01]  /*ec30*/  IMAD R3, R3, UR7, R0 ;  /* 0x0000000703037c24 */ /* 0x000fe2000f8e0200 */
[----:B------:R-:W-:Y:S01]  /*ec40*/  ULDC.64 UR6, c[0x0][0xa80] ;  /* 0x0002a00000067ab9 */ /* 0x000fe20000000a00 */
[----:B------:R-:W-:Y:S01]  /*ec50*/  VIADD R0, R201, 0x80 ;  /* 0x00000080c9007836 */ /* 0x000fe20000000000 */
[----:B------:R-:W-:Y:S01]  /*ec60*/  LEA R10, P5, R8, UR6, 0x1 ;  /* 0x00000006080a7c11 */ /* 0x000fe2000f8a08ff */
[----:B------:R-:W-:Y:S02]  /*ec70*/  IMAD.IADD R3, R9, 0x1, R3 ;  /* 0x0000000109037824 */ /* 0x000fe400078e0203 */
[----:B------:R-:W-:Y:S01]  /*ec80*/  VIADD R9, R201, 0xc0 ;  /* 0x000000c0c9097836 */ /* 0x000fe20000000000 */
[----:B------:R-:W-:Y:S02]  /*ec90*/  ISETP.GE.AND P2, PT, R0, UR4, PT ;  /* 0x0000000400007c0c */ /* 0x000fe4000bf46270 */
[----:B------:R-:W-:Y:S02]  /*eca0*/  LEA.HI.X R11, R8, UR7, R3, 0x1, P5 ;  /* 0x00000007080b7c11 */ /* 0x000fe4000a8f0c03 */
[----:B------:R-:W-:-:S03]  /*ecb0*/  ISETP.GE.AND P5, PT, R9, UR4, PT ;  /* 0x0000000409007c0c */ /* 0x000fc6000bfa6270 */
[----:B------:R2:W-:Y:S04]  /*ecc0*/  @!P4 STG.E.128 desc[UR40][R10.64], R12 ;  /* 0x0000000c0a00c986 */ /* 0x0005e8000c101d28 */
[----:B------:R2:W-:Y:S04]  /*ecd0*/  @!P3 STG.E.128 desc[UR40][R10.64+0x80], R36 ;  /* 0x000080240a00b986 */ /* 0x0005e8000c101d28 */
[----:B------:R2:W-:Y:S04]  /*ece0*/  @!P2 STG.E.128 desc[UR40][R10.64+0x100], R52 ;  /* 0x000100340a00a986 */ /* 0x0005e8000c101d28 */
[----:B------:R2:W-:Y:S02]  /*ecf0*/  @!P5 STG.E.128 desc[UR40][R10.64+0x180], R68 ;  /* 0x000180440a00d986 */ /* 0x0005e4000c101d28 */
.L_x_549:
[----:B------:R-:W-:Y:S05]  /*ed00*/  BSYNC B1 ;  /* 0x0000000000017941 */ /* 0x000fea0003800000 */
.L_x_548:
        /* <DEDUP_REMOVED lines=14> */
[----:B--2---:R-:W-:Y:S02]  /*edf0*/  VIADD R10, R201, 0xc0 ;  /* 0x000000c0c90a7836 */ /* 0x004fe40000000000 */
[----:B------:R-:W-:-:S03]  /*ee00*/  IMAD.WIDE.U32 R8, R3, UR6, R8 ;  /* 0x0000000603087c25 */ /* 0x000fc6000f8e0008 */
[----:B------:R-:W-:Y:S01]  /*ee10*/  ISETP.GE.AND P5, PT, R10, UR4, PT ;  /* 0x000000040a007c0c */ /* 0x000fe2000bfa6270 */
[----:B------:R-:W-:Y:S01]  /*ee20*/  IMAD R3, R3, UR7, R0 ;  /* 0x0000000703037c24 */ /* 0x000fe2000f8e0200 */
[----:B------:R-:W-:Y:S02]  /*ee30*/  ULDC.64 UR6, c[0x0][0xa80] ;  /* 0x0002a00000067ab9 */ /* 0x000fe40000000a00 */
[----:B------:R-:W-:Y:S01]  /*ee40*/  LEA R10, P0, R8, UR6, 0x1 ;  /* 0x00000006080a7c11 */ /* 0x000fe2000f8008ff */
[----:B------:R-:W-:-:S05]  /*ee50*/  IMAD.IADD R3, R9, 0x1, R3 ;  /* 0x0000000109037824 */ /* 0x000fca00078e0203 */
[----:B------:R-:W-:-:S05]  /*ee60*/  LEA.HI.X R11, R8, UR7, R3, 0x1, P0 ;  /* 0x00000007080b7c11 */ /* 0x000fca00080f0c03 */
[----:B------:R3:W-:Y:S04]  /*ee70*/  @!P2 STG.E.128 desc[UR40][R10.64], R24 ;  /* 0x000000180a00a986 */ /* 0x0007e8000c101d28 */
[----:B------:R3:W-:Y:S04]  /*ee80*/  @!P3 STG.E.128 desc[UR40][R10.64+0x80], R40 ;  /* 0x000080280a00b986 */ /* 0x0007e8000c101d28 */
[----:B------:R3:W-:Y:S04]  /*ee90*/  @!P4 STG.E.128 desc[UR40][R10.64+0x100], R4 ;  /* 0x000100040a00c986 */ /* 0x0007e8000c101d28 */
[----:B------:R3:W-:Y:S02]  /*eea0*/  @!P5 STG.E.128 desc[UR40][R10.64+0x180], R64 ;  /* 0x000180400a00d986 */ /* 0x0007e4000c101d28 */
.L_x_551:
[----:B------:R-:W-:Y:S05]  /*eeb0*/  BSYNC B1 ;  /* 0x0000000000017941 */ /* 0x000fea0003800000 */
.L_x_550:
[----:B------:R-:W-:Y:S05]  /*eec0*/  @P1 BRA `(.L_x_552) ;  /* 0x0000000c00441947 */ /* 0x000fea0003800000 */
[----:B------:R-:W-:Y:S01]  /*eed0*/  IADD3 R3, P0, R76, 0x60, RZ ;  /* 0x000000604c037810 */ /* 0x000fe20007f1e0ff */
[C---:B------:R-:W-:Y:S01]  /*eee0*/  VIADD R0, R201.reuse, 0x40 ;  /* 0x00000040c9007836 */ /* 0x040fe20000000000 */
[----:B------:R-:W-:Y:S01]  /*eef0*/  ULDC UR4, c[0x0][0xa8c] ;  /* 0x0002a30000047ab9 */ /* 0x000fe20000000800 */
[----:B------:R-:W-:Y:S01]  /*ef00*/  ULDC.64 UR6, c[0x0][0xad8] ;  /* 0x0002b60000067ab9 */ /* 0x000fe20000000a00 */
[----:B------:R-:W-:Y:S01]  /*ef10*/  IADD3.X R76, RZ, R77, RZ, P0, !PT ;  /* 0x0000004dff4c7210 */ /* 0x000fe200007fe4ff */
[----:B---3-5:R-:W-:Y:S01]  /*ef20*/  IMAD.MOV.U32 R4, RZ, RZ, R78 ;  /* 0x000000ffff047224 */ /* 0x028fe200078e004e */
[----:B------:R-:W-:Y:S01]  /*ef30*/  ISETP.GE.AND P2, PT, R0, UR4, PT ;  /* 0x0000000400007c0c */ /* 0x000fe2000bf46270 */
[----:B------:R-:W-:Y:S01]  /*ef40*/  IMAD.MOV.U32 R5, RZ, RZ, R83 ;  /* 0x000000ffff057224 */ /* 0x000fe200078e0053 */
[C---:B------:R-:W-:Y:S01]  /*ef50*/  ISETP.GE.AND P1, PT, R201.reuse, UR4, PT ;  /* 0x00000004c9007c0c */ /* 0x040fe2000bf26270 */
[----:B------:R-:W-:Y:S02]  /*ef60*/  IMAD R76, R76, UR6, RZ ;  /* 0x000000064c4c7c24 */ /* 0x000fe4000f8e02ff */
[----:B------:R-:W-:-:S02]  /*ef70*/  VIADD R0, R201, 0x80 ;  /* 0x00000080c9007836 */ /* 0x000fc40000000000 */
        /* <DEDUP_REMOVED lines=15> */
.L_x_544:
[----:B------:R-:W-:Y:S01]  /*f070*/  ULDC.64 UR4, c[0x0][0xbd8] ;  /* 0x0002f60000047ab9 */ /* 0x000fe20000000a00 */
[----:B------:R-:W-:Y:S01]  /*f080*/  IMAD.MOV.U32 R3, RZ, RZ, RZ ;  /* 0x000000ffff037224 */ /* 0x000fe200078e00ff */
[----:B------:R-:W-:Y:S02]  /*f090*/  ISETP.NE.U32.AND P0, PT, RZ, UR4, PT ;  /* 0x00000004ff007c0c */ /* 0x000fe4000bf05070 */
[----:B------:R-:W-:Y:S02]  /*f0a0*/  IADD3 R4, P1, R208, UR4, RZ ;  /* 0x00000004d0047c10 */ /* 0x000fe4000ff3e0ff */
[----:B------:R-:W-:Y:S02]  /*f0b0*/  ISETP.NE.AND.EX P0, PT, RZ, UR5, PT, P0 ;  /* 0x00000005ff007c0c */ /* 0x000fe4000bf05300 */
[----:B------:R-:W-:Y:S01]  /*f0c0*/  IADD3.X R5, R209, UR5, RZ, P1, !PT ;  /* 0x00000005d1057c10 */ /* 0x000fe20008ffe4ff */
[----:B------:R-:W-:Y:S02]  /*f0d0*/  ULDC.64 UR4, c[0x0][0xbe0] ;  /* 0x0002f80000047ab9 */ /* 0x000fe40000000a00 */
[----:B------:R-:W-:-:S04]  /*f0e0*/  ISETP.NE.U32.AND P1, PT, RZ, UR4, PT ;  /* 0x00000004ff007c0c */ /* 0x000fc8000bf25070 */
[----:B------:R-:W-:-:S04]  /*f0f0*/  ISETP.NE.AND.EX P1, PT, RZ, UR5, PT, P1 ;  /* 0x00000005ff007c0c */ /* 0x000fc8000bf25310 */
[----:B------:R2:W5:Y:S09]  /*f100*/  @P0 LDG.E R3, desc[UR40][R4.64] ;  /* 0x0000002804030981 */ /* 0x000572000c1e1900 */
[----:B------:R-:W-:Y:S01]  /*f110*/  @P1 IADD3 R208, P2, R208, UR4, RZ ;  /* 0x00000004d0d01c10 */ /* 0x000fe2000ff5e0ff */
[----:B------:R-:W-:-:S02]  /*f120*/  ULDC UR4, c[0x0][0xa88] ;  /* 0x0002a20000047ab9 */ /* 0x000fc40000000800 */
[----:B------:R-:W-:Y:S01]  /*f130*/  IMAD.U32 R0, RZ, RZ, UR4 ;  /* 0x00000004ff007e24 */ /* 0x000fe2000f8e00ff */
[----:B------:R-:W-:-:S05]  /*f140*/  @P1 IADD3.X R209, R209, UR5, RZ, P2, !PT ;  /* 0x00000005d1d11c10 */ /* 0x000fca00097fe4ff */
[----:B------:R2:W5:Y:S01]  /*f150*/  @P1 LDG.E R0, desc[UR40][R208.64] ;  /* 0x00000028d0001981 */ /* 0x000562000c1e1900 */
[----:B------:R-:W-:Y:S01]  /*f160*/  ISETP.GE.AND P2, PT, R235, 0x80, PT ;  /* 0x00000080eb00780c */ /* 0x000fe20003f46270 */
[----:B------:R-:W-:-:S12]  /*f170*/  @P1 BRA `(.L_x_553) ;  /* 0x0000000000101947 */ /* 0x000fd80003800000 */
[----:B------:R-:W-:Y:S05]  /*f180*/  @!P0 BRA `(.L_x_553) ;  /* 0x00000000000c8947 */ /* 0x000fea0003800000 */
[----:B------:R-:W3:Y:S04]  /*f190*/  LDG.E R7, desc[UR40][R4.64] ;  /* 0x0000002804077981 */ /* 0x000ee8000c1e1900 */
[----:B-----5:R-:W3:Y:S02]  /*f1a0*/  LDG.E R0, desc[UR40][R4.64+0x4] ;  /* 0x0000042804007981 */ /* 0x020ee4000c1e1900 */
[----:B---3--:R-:W-:-:S07]  /*f1b0*/  IMAD.IADD R0, R0, 0x1, -R7 ;  /* 0x0000000100007824 */ /* 0x008fce00078e0a07 */
.L_x_553:
[----:B------:R-:W-:Y:S01]  /*f1c0*/  BSSY B1, `(.L_x_554) ;  /* 0x000001d000017945 */ /* 0x000fe20003800000 */
[----:B------:R-:W-:Y:S02]  /*f1d0*/  SHF.R.S32.HI R9, RZ, 0x1f, R207 ;  /* 0x0000001fff097819 */ /* 0x000fe400000114cf */
[----:B------:R-:W-:Y:S02]  /*f1e0*/  SHF.R.S32.HI R10, RZ, 0x1f, R201 ;  /* 0x0000001fff0a7819 */ /* 0x000fe400000114c9 */
[----:B------:R-:W-:Y:S02]  /*f1f0*/  SEL R13, R210, RZ, !P0 ;  /* 0x000000ffd20d7207 */ /* 0x000fe40004000000 */
[----:B------:R-:W-:Y:S02]  /*f200*/  SEL R219, R219, RZ, !P0 ;  /* 0x000000ffdbdb7207 */ /* 0x000fe40004000000 */
[----:B-----5:R-:W-:Y:S01]  /*f210*/  SHF.R.S32.HI R8, RZ, 0x1f, R3 ;  /* 0x0000001fff087819 */ /* 0x020fe20000011403 */
[----:B------:R-:W-:Y:S06]  /*f220*/  @P2 BRA `(.L_x_555) ;  /* 0x0000000000582947 */ /* 0x000fec0003800000 */
[----:B--2---:R-:W2:Y:S02]  /*f230*/  S2R R4, SR_TID.X ;  /* 0x0000000000047919 */ /* 0x004ea40000002100 */
[----:B--2---:R-:W-:-:S04]  /*f240*/  IMAD R4, R213, 0x80, R4 ;  /* 0x00000080d5047824 */ /* 0x004fc800078e0204 */
[----:B------:R-:W-:-:S05]  /*f250*/  VIADD R5, R4, 0xffffff80 ;  /* 0xffffff8004057836 */ /* 0x000fca0000000000 */
[----:B------:R-:W-:-:S13]  /*f260*/  ISETP.GE.AND P0, PT, R5, R0, PT ;  /* 0x000000000500720c */ /* 0x000fda0003f06270 */
[----:B------:R-:W-:Y:S05]  /*f270*/  @P0 BRA `(.L_x_555) ;  /* 0x0000000000440947 */ /* 0x000fea0003800000 */
[----:B------:R-:W-:Y:S01]  /*f280*/  IADD3 R4, P0, R5, R3, RZ ;  /* 0x0000000305047210 */ /* 0x000fe20007f1e0ff */
[----:B------:R-:W-:Y:S02]  /*f290*/  ULDC.64 UR4, c[0x0][0xb70] ;  /* 0x0002dc0000047ab9 */ /* 0x000fe40000000a00 */
[----:B------:R-:W-:Y:S01]  /*f2a0*/  IMAD R6, R9, UR4, RZ ;  /* 0x0000000409067c24 */ /* 0x000fe2000f8e02ff */
[----:B------:R-:W-:-:S03]  /*f2b0*/  LEA.HI.X.SX32 R5, R5, R8, 0x1, P0 ;  /* 0x0000000805057211 */ /* 0x000fc600000f0eff */
[C---:B------:R-:W-:Y:S02]  /*f2c0*/  IMAD R7, R207.reuse, UR5, R6 ;  /* 0x00000005cf077c24 */ /* 0x040fe4000f8e0206 */
[----:B------:R-:W-:Y:S01]  /*f2d0*/  IMAD.WIDE.U32 R4, R207, UR4, R4 ;  /* 0x00000004cf047c25 */ /* 0x000fe2000f8e0004 */
[----:B------:R-:W-:-:S03]  /*f2e0*/  ULDC.64 UR4, c[0x0][0xb78] ;  /* 0x0002de0000047ab9 */ /* 0x000fc60000000a00 */
[----:B------:R-:W-:Y:S02]  /*f2f0*/  IMAD R6, R219, UR4, RZ ;  /* 0x00000004db067c24 */ /* 0x000fe4000f8e02ff */
[----:B------:R-:W-:Y:S02]  /*f300*/  IMAD.IADD R5, R5, 0x1, R7 ;  /* 0x0000000105057824 */ /* 0x000fe400078e0207 */
[C---:B------:R-:W-:Y:S02]  /*f310*/  IMAD R7, R13.reuse, UR5, R6 ;  /* 0x000000050d077c24 */ /* 0x040fe4000f8e0206 */
[----:B------:R-:W-:Y:S01]  /*f320*/  IMAD.WIDE.U32 R4, R13, UR4, R4 ;  /* 0x000000040d047c25 */ /* 0x000fe2000f8e0004 */
[----:B------:R-:W-:-:S03]  /*f330*/  ULDC.64 UR4, c[0x0][0xb40] ;  /* 0x0002d00000047ab9 */ /* 0x000fc60000000a00 */
[----:B------:R-:W-:Y:S01]  /*f340*/  IMAD.IADD R5, R5, 0x1, R7 ;  /* 0x0000000105057824 */ /* 0x000fe200078e0207 */
[----:B------:R-:W-:-:S04]  /*f350*/  LEA R6, P0, R4, UR4, 0x2 ;  /* 0x0000000404067c11 */ /* 0x000fc8000f8010ff */
[----:B------:R-:W-:Y:S01]  /*f360*/  LEA.HI.X R7, R4, UR5, R5, 0x2, P0 ;  /* 0x0000000504077c11 */ /* 0x000fe200080f1405 */
[----:B------:R-:W-:-:S05]  /*f370*/  IMAD.MOV.U32 R5, RZ, RZ, -0x800000 ;  /* 0xff800000ff057424 */ /* 0x000fca00078e00ff */
[----:B------:R3:W-:Y:S03]  /*f380*/  STG.E desc[UR40][R6.64], R5 ;  /* 0x0000000506007986 */ /* 0x0007e6000c101928 */
.L_x_555:
[----:B------:R-:W-:Y:S05]  /*f390*/  BSYNC B1 ;  /* 0x0000000000017941 */ /* 0x000fea0003800000 */
.L_x_554:
[----:B------:R-:W-:Y:S01]  /*f3a0*/  ULDC.64 UR4, c[0x0][0xaa0] ;  /* 0x0002a80000047ab9 */ /* 0x000fe20000000a00 */
[----:B--2---:R-:W-:Y:S01]  /*f3b0*/  IMAD.MOV.U32 R4, RZ, RZ, R201 ;  /* 0x000000ffff047224 */ /* 0x004fe200078e00c9 */
[----:B------:R-:W-:Y:S01]  /*f3c0*/  BSSY B1, `(.L_x_556) ;  /* 0x000002f000017945 */ /* 0x000fe20003800000 */
[----:B---3--:R-:W-:Y:S02]  /*f3d0*/  IMAD.MOV.U32 R5, RZ, RZ, R10 ;  /* 0x000000ffff057224 */ /* 0x008fe400078e000a */
[----:B------:R-:W-:Y:S02]  /*f3e0*/  IMAD R6, R8, UR4, RZ ;  /* 0x0000000408067c24 */ /* 0x000fe4000f8e02ff */
[----:B------:R-:W-:-:S04]  /*f3f0*/  IMAD.WIDE.U32 R4, R3, UR4, R4 ;  /* 0x0000000403047c25 */ /* 0x000fc8000f8e0004 */
[----:B------:R-:W-:Y:S01]  /*f400*/  IMAD R3, R3, UR5, R6 ;  /* 0x0000000503037c24 */ /* 0x000fe2000f8e0206 */
[----:B------:R-:W-:Y:S01]  /*f410*/  ULDC.64 UR4, c[0x0][0xae0] ;  /* 0x0002b80000047ab9 */ /* 0x000fe20000000a00 */
[----:B------:R-:W-:Y:S02]  /*f420*/  IMAD R11, R213, -0x80, R0 ;  /* 0xffffff80d50b7824 */ /* 0x000fe400078e0200 */
[----:B------:R-:W-:Y:S01]  /*f430*/  IMAD R6, R9, UR4, RZ ;  /* 0x0000000409067c24 */ /* 0x000fe2000f8e02ff */
[----:B------:R-:W-:Y:S01]  /*f440*/  SHF.R.S32.HI R9, RZ, 0x1f, R202 ;  /* 0x0000001fff097819 */ /* 0x000fe200000114ca */
[----:B------:R-:W-:Y:S01]  /*f450*/  IMAD.IADD R5, R5, 0x1, R3 ;  /* 0x0000000105057824 */ /* 0x000fe200078e0203 */
[C---:B------:R-:W-:Y:S01]  /*f460*/  ISETP.GE.AND P1, PT, R202.reuse, R11, PT ;  /* 0x0000000bca00720c */ /* 0x040fe20003f26270 */
[----:B------:R-:W-:Y:S02]  /*f470*/  VIADD R0, R202, 0x20 ;  /* 0x00000020ca007836 */ /* 0x000fe40000000000 */
[----:B------:R-:W-:-:S02]  /*f480*/  IMAD R3, R207, UR5, R6 ;  /* 0x00000005cf037c24 */ /* 0x000fc4000f8e0206 */
[----:B------:R-:W-:Y:S01]  /*f490*/  IMAD.WIDE.U32 R4, R207, UR4, R4 ;  /* 0x00000004cf047c25 */ /* 0x000fe2000f8e0004 */
[----:B------:R-:W-:Y:S01]  /*f4a0*/  ULDC.64 UR4, c[0x0][0xae8] ;  /* 0x0002ba0000047ab9 */ /* 0x000fe20000000a00 */
[----:B------:R-:W-:Y:S02]  /*f4b0*/  ISETP.GE.AND P0, PT, R0, R11, PT ;  /* 0x0000000b0000720c */ /* 0x000fe40003f06270 */
[----:B------:R-:W-:Y:S02]  /*f4c0*/  IMAD.IADD R5, R5, 0x1, R3 ;  /* 0x0000000105057824 */ /* 0x000fe400078e0203 */
[----:B------:R-:W-:Y:S02]  /*f4d0*/  IMAD R0, R219, UR4, RZ ;  /* 0x00000004db007c24 */ /* 0x000fe4000f8e02ff */
[----:B------:R-:W-:-:S04]  /*f4e0*/  IMAD.WIDE.U32 R6, R13, UR4, R4 ;  /* 0x000000040d067c25 */ /* 0x000fc8000f8e0004 */
[----:B------:R-:W-:Y:S02]  /*f4f0*/  IMAD R3, R13, UR5, R0 ;  /* 0x000000050d037c24 */ /* 0x000fe4000f8e0200 */
[----:B------:R-:W-:Y:S02]  /*f500*/  IMAD.MOV.U32 R8, RZ, RZ, R202 ;  /* 0x000000ffff087224 */ /* 0x000fe400078e00ca */
[----:B------:R-:W-:Y:S02]  /*f510*/  VIADD R0, R202, 0x40 ;  /* 0x00000040ca007836 */ /* 0x000fe40000000000 */
[----:B------:R-:W-:-:S04]  /*f520*/  IMAD.WIDE R8, R213, 0x80, R8 ;  /* 0x00000080d5087825 */ /* 0x000fc800078e0208 */
[----:B------:R-:W-:Y:S01]  /*f530*/  IMAD.IADD R13, R7, 0x1, R3 ;  /* 0x00000001070d7824 */ /* 0x000fe200078e0203 */
[----:B------:R-:W-:Y:S06]  /*f540*/  @P1 BRA `(.L_x_557) ;  /* 0x0000000000581947 */ /* 0x000fec0003800000 */
[C---:B------:R-:W-:Y:S01]  /*f550*/  VIADD R4, R201.reuse, 0x80 ;  /* 0x00000080c9047836 */ /* 0x040fe20000000000 */
[----:B------:R-:W-:Y:S01]  /*f560*/  ULDC UR4, c[0x0][0xa8c] ;  /* 0x0002a30000047ab9 */ /* 0x000fe20000000800 */
[C---:B------:R-:W-:Y:S01]  /*f570*/  VIADD R3, R201.reuse, 0x40 ;  /* 0x00000040c9037836 */ /* 0x040fe20000000000 */
[----:B------:R-:W-:Y:S01]  /*f580*/  ULDC.64 UR6, c[0x0][0xad8] ;  /* 0x0002b60000067ab9 */ /* 0x000fe20000000a00 */
[----:B------:R-:W-:Y:S01]  /*f590*/  VIADD R10, R201, 0xc0 ;  /* 0x000000c0c90a7836 */ /* 0x000fe20000000000 */
[----:B------:R-:W-:Y:S01]  /*f5a0*/  ISETP.GE.AND P4, PT, R4, UR4, PT ;  /* 0x0000000404007c0c */ /* 0x000fe2000bf86270 */
[----:B------:R-:W-:Y:S01]  /*f5b0*/  IMAD.MOV.U32 R5, RZ, RZ, R13 ;  /* 0x000000ffff057224 */ /* 0x000fe200078e000d */
[----:B------:R-:W-:Y:S01]  /*f5c0*/  ISETP.GE.AND P3, PT, R3, UR4, PT ;  /* 0x0000000403007c0c */ /* 0x000fe2000bf66270 */
[----:B------:R-:W-:Y:S01]  /*f5d0*/  IMAD R3, R9, UR6, RZ ;  /* 0x0000000609037c24 */ /* 0x000fe2000f8e02ff */
[----:B------:R-:W-:Y:S02]  /*f5e0*/  MOV R4, R6 ;  /* 0x0000000600047202 */ /* 0x000fe40000000f00 */
[----:B------:R-:W-:Y:S01]  /*f5f0*/  ISETP.GE.AND P2, PT, R201, UR4, PT ;  /* 0x00000004c9007c0c */ /* 0x000fe2000bf46270 */
[----:B------:R-:W-:Y:S01]  /*f600*/  IMAD R3, R8, UR7, R3 ;  /* 0x0000000708037c24 */ /* 0x000fe2000f8e0203 */
[----:B------:R-:W-:Y:S01]  /*f610*/  ISETP.GE.AND P5, PT, R10, UR4, PT ;  /* 0x000000040a007c0c */ /* 0x000fe2000bfa6270 */
        /* <DEDUP_REMOVED lines=9> */
.L_x_557:
[----:B------:R-:W-:Y:S05]  /*f6b0*/  BSYNC B1 ;  /* 0x0000000000017941 */ /* 0x000fea0003800000 */
.L_x_556:
[----:B------:R-:W-:Y:S01]  /*f6c0*/  BSSY B1, `(.L_x_558) ;  /* 0x000001c000017945 */ /* 0x000fe20003800000 */
[----:B------:R-:W-:Y:S01]  /*f6d0*/  ISETP.GE.AND P1, PT, R0, R11, PT ;  /* 0x0000000b0000720c */ /* 0x000fe20003f26270 */
[----:B------:R-:W-:Y:S02]  /*f6e0*/  VIADD R10, R202, 0x60 ;  /* 0x00000060ca0a7836 */ /* 0x000fe40000000000 */
        /* <DEDUP_REMOVED lines=18> */
[----:B--2---:R-:W-:Y:S01]  /*f810*/  LEA R14, P0, R4, UR6, 0x1 ;  /* 0x00000006040e7c11 */ /* 0x004fe2000f8008ff */
[----:B------:R-:W-:-:S05]  /*f820*/  IMAD.IADD R3, R5, 0x1, R3 ;  /* 0x0000000105037824 */ /* 0x000fca00078e0203 */
[----:B------:R-:W-:-:S05]  /*f830*/  LEA.HI.X R15, R4, UR7, R3, 0x1, P0 ;  /* 0x00000007040f7c11 */ /* 0x000fca00080f0c03 */
[----:B------:R3:W-:Y:S04]  /*f840*/  @!P2 STG.E.128 desc[UR40][R14.64], RZ ;  /* 0x000000ff0e00a986 */ /* 0x0007e8000c101d28 */
[----:B------:R3:W-:Y:S04]  /*f850*/  @!P3 STG.E.128 desc[UR40][R14.64+0x80], RZ ;  /* 0x000080ff0e00b986 */ /* 0x0007e8000c101d28 */
[----:B------:R3:W-:Y:S04]  /*f860*/  @!P4 STG.E.128 desc[UR40][R14.64+0x100], RZ ;  /* 0x000100ff0e00c986 */ /* 0x0007e8000c101d28 */
[----:B------:R3:W-:Y:S02]  /*f870*/  @!P5 STG.E.128 desc[UR40][R14.64+0x180], RZ ;  /* 0x000180ff0e00d986 */ /* 0x0007e4000c101d28 */
.L_x_559:
[----:B------:R-:W-:Y:S05]  /*f880*/  BSYNC B1 ;  /* 0x0000000000017941 */ /* 0x000fea0003800000 */
.L_x_558:
        /* <DEDUP_REMOVED lines=27> */
.L_x_561:
[----:B------:R-:W-:Y:S05]  /*fa40*/  BSYNC B1 ;  /* 0x0000000000017941 */ /* 0x000fea0003800000 */
.L_x_560:
[----:B------:R-:W-:Y:S05]  /*fa50*/  @P0 BRA `(.L_x_552) ;  /* 0x0000000000600947 */ /* 0x000fea0003800000 */
[----:B------:R-:W-:Y:S01]  /*fa60*/  IADD3 R3, P0, R8, 0x60, RZ ;  /* 0x0000006008037810 */ /* 0x000fe20007f1e0ff */
[C---:B------:R-:W-:Y:S01]  /*fa70*/  VIADD R0, R201.reuse, 0x40 ;  /* 0x00000040c9007836 */ /* 0x040fe20000000000 */
[----:B------:R-:W-:Y:S01]  /*fa80*/  ULDC UR4, c[0x0][0xa8c] ;  /* 0x0002a30000047ab9 */ /* 0x000fe20000000800 */
[----:B------:R-:W-:Y:S01]  /*fa90*/  ULDC.64 UR6, c[0x0][0xad8] ;  /* 0x0002b60000067ab9 */ /* 0x000fe20000000a00 */
[----:B------:R-:W-:Y:S01]  /*faa0*/  IMAD.MOV.U32 R4, RZ, RZ, R6 ;  /* 0x000000ffff047224 */ /* 0x000fe200078e0006 */
[C---:B------:R-:W-:Y:S01]  /*fab0*/  ISETP.GE.AND P1, PT, R201.reuse, UR4, PT ;  /* 0x00000004c9007c0c */ /* 0x040fe2000bf26270 */
        /* <DEDUP_REMOVED lines=18> */
.L_x_552:
[----:B------:R-:W-:Y:S05]  /*fbe0*/  BSYNC B0 ;  /* 0x0000000000007941 */ /* 0x000fea0003800000 */
.L_x_543:
[----:B------:R-:W-:Y:S02]  /*fbf0*/  ULDC UR4, c[0x0][0xc14] ;  /* 0x0003050000047ab9 */ /* 0x000fe40000000800 */
[----:B-1----:R-:W-:-:S13]  /*fc00*/  ISETP.GE.AND P0, PT, R87, UR4, PT ;  /* 0x0000000457007c0c */ /* 0x002fda000bf06270 */
[----:B------:R-:W-:Y:S05]  /*fc10*/  @!P0 BRA `(.L_x_562) ;  /* 0xffffff1000d48947 */ /* 0x000fea000383ffff */
[----:B------:R-:W-:Y:S05]  /*fc20*/  BRA `(.L_x_429) ;  /* 0x0000005400787947 */ /* 0x000fea0003800000 */
.L_x_427:
[----:B------:R-:W-:-:S08]  /*fc30*/  NOP ;  /* 0x0000000000007918 */ /* 0x000fd00000000000 */
[----:B------:R-:W0:-:S00]  /*fc40*/  USETMAXREG.DEALLOC.CTAPOOL 0x18 ;  /* 0x00000018000079c8 */ /* 0x000e0000080e0500 */
[----:B0-----:R-:W-:-:S06]  /*fc50*/  LOP3.LUT R0, R0, 0x3, RZ, 0xc0, !PT ;  /* 0x0000000300007812 */ /* 0x001fcc00078ec0ff */
[----:B------:R-:W0:Y:S02]  /*fc60*/  SHFL.IDX PT, R0, R0, RZ, 0x1f ;  /* 0x00001fff00007589 */ /* 0x000e2400000e0000 */
[----:B0-----:R-:W-:-:S13]  /*fc70*/  ISETP.NE.AND P0, PT, R0, RZ, PT ;  /* 0x000000ff0000720c */ /* 0x001fda0003f05270 */
[----:B------:R-:W-:Y:S05]  /*fc80*/  @P0 BRA `(.L_x_429) ;  /* 0x0000005400600947 */ /* 0x000fea0003800000 */
[----:B------:R-:W0:Y:S01]  /*fc90*/  S2R R2, SR_TID.X ;  /* 0x0000000000027919 */ /* 0x000e220000002100 */
[----:B------:R-:W-:Y:S01]  /*fca0*/  LOP3.LUT R0, R0, 0xffffffdf, RZ, 0xc0, !PT ;  /* 0xffffffdf00007812 */ /* 0x000fe200078ec0ff */
[----:B------:R-:W-:Y:S01]  /*fcb0*/  ULDC UR5, c[0x0][0xc14] ;  /* 0x0003050000057ab9 */ /* 0x000fe20000000800 */
[----:B------:R-:W-:Y:S01]  /*fcc0*/  IMAD.MOV.U32 R4, RZ, RZ, RZ ;  /* 0x000000ffff047224 */ /* 0x000fe200078e00ff */
        /* <DEDUP_REMOVED lines=19> */
[----:B0-----:R-:W-:-:S04]  /*fe00*/  SEL R5, R5, RZ, P1 ;  /* 0x000000ff05057207 */ /* 0x001fc80000800000 */
[----:B------:R-:W-:-:S05]  /*fe10*/  IADD3 R5, R4, R5, RZ ;  /* 0x0000000504057210 */ /* 0x000fca0007ffe0ff */
        /* <DEDUP_REMOVED lines=30> */
.L_x_567:
        /* <DEDUP_REMOVED lines=9> */
[C---:B------:R-:W-:Y:S01]  /*10090*/  ISETP.NE.AND P1, PT, R8.reuse, 0x1f, PT ;  /* 0x0000001f0800780c */ /* 0x040fe20003f25270 */
[----:B------:R-:W-:-:S05]  /*100a0*/  IMAD.IADD R7, R8, 0x1, R19 ;  /* 0x0000000108077824 */ /* 0x000fca00078e0213 */
[----:B------:R-:W-:-:S13]  /*100b0*/  ISETP.GE.OR P0, PT, R7, UR5, !P1 ;  /* 0x0000000507007c0c */ /* 0x000fda000cf06670 */
[----:B------:R-:W-:Y:S05]  /*100c0*/  @P0 BRA `(.L_x_566) ;  /* 0x00000000000c0947 */ /* 0x000fea0003800000 */
[----:B------:R-:W0:Y:S02]  /*100d0*/  LDC.64 R2, c[0x0][0xc58] ;  /* 0x00031600ff027b82 */ /* 0x000e240000000a00 */
[----:B0-----:R-:W-:-:S05]  /*100e0*/  IMAD.WIDE R2, R7, 0x4, R2 ;  /* 0x0000000407027825 */ /* 0x001fca00078e0202 */
[----:B------:R0:W5:Y:S02]  /*100f0*/  LDG.E R4, desc[UR40][R2.64] ;  /* 0x0000002802047981 */ /* 0x000164000c1e1900 */
.L_x_566:
[----:B------:R-:W-:Y:S05]  /*10100*/  BSYNC B0 ;  /* 0x0000000000007941 */ /* 0x000fea0003800000 */
.L_x_565:
        /* <DEDUP_REMOVED lines=26> */
.L_x_563:
        /* <DEDUP_REMOVED lines=16> */
.L_x_568:
[----:B-1----:R-:W-:Y:S01]  /*103b0*/  IMAD R16, R16, UR4, R7 ;  /* 0x0000000410107c24 */ /* 0x002fe2000f8e0207 */
[----:B0-----:R-:W-:Y:S01]  /*103c0*/  MOV R2, RZ ;  /* 0x000000ff00027202 */ /* 0x001fe20000000f00 */
[----:B------:R-:W-:Y:S02]  /*103d0*/  IMAD R7, R11, R6, RZ ;  /* 0x000000060b077224 */ /* 0x000fe400078e02ff */
[----:B------:R-:W-:Y:S01]  /*103e0*/  IMAD.IADD R19, R5, 0x1, R19 ;  /* 0x0000000105137824 */ /* 0x000fe200078e0213 */
[----:B------:R-:W-:Y:S01]  /*103f0*/  IADD3 R9, -R16, UR6, RZ ;  /* 0x0000000610097c10 */ /* 0x000fe2000fffe1ff */
[----:B------:R-:W-:Y:S01]  /*10400*/  IMAD.HI.U32 R2, R3, R7, R2 ;  /* 0x0000000703027227 */ /* 0x000fe200078e0002 */
[----:B------:R-:W-:Y:S02]  /*10410*/  IABS R7, R4 ;  /* 0x0000000400077213 */ /* 0x000fe40000000000 */
[----:B------:R-:W-:-:S03]  /*10420*/  IABS R3, R9 ;  /* 0x0000000900037213 */ /* 0x000fc60000000000 */
[----:B------:R-:W-:Y:S02]  /*10430*/  IMAD.MOV R7, RZ, RZ, -R7 ;  /* 0x000000ffff077224 */ /* 0x000fe400078e0a07 */
        /* <DEDUP_REMOVED lines=16> */
.L_x_564:
[----:B------:R-:W-:Y:S02]  /*10540*/  IMAD.MOV.U32 R17, RZ, RZ, RZ ;  /* 0x000000ffff117224 */ /* 0x000fe400078e00ff */
[----:B------:R-:W-:Y:S02]  /*10550*/  IMAD.U32 R16, RZ, RZ, UR6 ;  /* 0x00000006ff107e24 */ /* 0x000fe4000f8e00ff */
[----:B------:R-:W-:-:S07]  /*10560*/  IMAD.MOV.U32 R18, RZ, RZ, RZ ;  /* 0x000000ffff127224 */ /* 0x000fce00078e00ff */
.L_x_569:
        /* <DEDUP_REMOVED lines=16> */
[----:B------:R-:W-:Y:S01]  /*10670*/  ULDC.64 UR38, c[0x0][0x198] ;  /* 0x0000660000267ab9 */ /* 0x000fe20000000a00 */
[----:B------:R-:W-:Y:S02]  /*10680*/  ULDC UR37, c[0x0][0xc] ;  /* 0x0000030000257ab9 */ /* 0x000fe40000000800 */
[----:B------:R0:W-:Y:S04]  /*10690*/  STL [R1+0x8], R0 ;  /* 0x0000080001007387 */ /* 0x0001e80000100800 */
[----:B------:R0:W-:Y:S04]  /*106a0*/  STL [R1+0x4], RZ ;  /* 0x000004ff01007387 */ /* 0x0001e80000100800 */
[----:B------:R0:W-:Y:S04]  /*106b0*/  STL [R1+0xc], R0 ;  /* 0x00000c0001007387 */ /* 0x0001e80000100800 */
[----:B------:R0:W-:Y:S02]  /*106c0*/  STL [R1+0x28], RZ ;  /* 0x000028ff01007387 */ /* 0x0001e40000100800 */
.L_x_652:
[----:B-1-3--:R-:W1:Y:S02]  /*106d0*/  LDC.64 R2, c[0x0][0xc60] ;  /* 0x00031800ff027b82 */ /* 0x00ae640000000a00 */
[----:B-1----:R-:W-:-:S05]  /*106e0*/  IMAD.WIDE R2, R19, 0x4, R2 ;  /* 0x0000000413027825 */ /* 0x002fca00078e0202 */
[----:B--2---:R-:W0:Y:S01]  /*106f0*/  LDG.E R11, desc[UR40][R2.64] ;  /* 0x00000028020b7981 */ /* 0x004e22000c1e1900 */
[----:B------:R-:W-:Y:S05]  /*10700*/  YIELD ;  /* 0x0000000000007946 */ /* 0x000fea0003800000 */
[----:B------:R-:W-:Y:S01]  /*10710*/  ULDC.64 UR4, c[0x0][0xa28] ;  /* 0x00028a0000047ab9 */ /* 0x000fe20000000a00 */
[----:B------:R-:W-:Y:S01]  /*10720*/  IMAD.MOV.U32 R6, RZ, RZ, RZ ;  /* 0x000000ffff067224 */ /* 0x000fe200078e00ff */
[----:B------:R-:W-:Y:S01]  /*10730*/  ISETP.NE.U32.AND P0, PT, RZ, UR4, PT ;  /* 0x00000004ff007c0c */ /* 0x000fe2000bf05070 */
[----:B------:R-:W-:Y:S01]  /*10740*/  IMAD.MOV.U32 R4, RZ, RZ, RZ ;  /* 0x000000ffff047224 */ /* 0x000fe200078e00ff */
[----:B------:R-:W-:-:S02]  /*10750*/  ULDC.64 UR6, c[0x0][0xa10] ;  /* 0x0002840000067ab9 */ /* 0x000fc40000000a00 */
[----:B------:R-:W-:Y:S02]  /*10760*/  ISETP.NE.AND.EX P0, PT, RZ, UR5, PT, P0 ;  /* 0x00000005ff007c0c */ /* 0x000fe4000bf05300 */
[----:B0-----:R-:W-:Y:S01]  /*10770*/  SHF.R.S32.HI R0, RZ, 0x1f, R11 ;  /* 0x0000001fff007819 */ /* 0x001fe2000001140b */
[----:B------:R-:W-:Y:S10]  /*10780*/  STL [R1+0x14], R11 ;  /* 0x0000140b01007387 */ /* 0x000ff40000100800 */
[----:B------:R-:W-:-:S04]  /*10790*/  @P0 LEA R2, P1, R11, UR4, 0x2 ;  /* 0x000000040b020c11 */ /* 0x000fc8000f8210ff */
        /* <DEDUP_REMOVED lines=9> */
[----:B------:R-:W-:Y:S01]  /*10830*/  ISETP.NE.U32.AND P1, PT, RZ, UR4, PT ;  /* 0x00000004ff007c0c */ /* 0x000fe2000bf25070 */
[----:B------:R-:W-:Y:S01]  /*10840*/  IMAD.MOV.U32 R10, RZ, RZ, RZ ;  /* 0x000000ffff0a7224 */ /* 0x000fe200078e00ff */
[C---:B------:R-:W-:Y:S02]  /*10850*/  SHF.L.U64.HI R0, R11.reuse, 0x2, R0 ;  /* 0x000000020b007819 */ /* 0x040fe40000010200 */
[----:B------:R-:W-:Y:S01]  /*10860*/  ISETP.NE.AND.EX P1, PT, RZ, UR5, PT, P1 ;  /* 0x00000005ff007c0c */ /* 0x000fe2000bf25310 */
[----:B--2---:R0:W-:Y:S02]  /*10870*/  STL [R1+0x34], R4 ;  /* 0x0000340401007387 */ /* 0x0041e40000100800 */
[----:B0-----:R-:W-:-:S10]  /*10880*/  IMAD.SHL.U32 R4, R11, 0x4, RZ ;  /* 0x000000040b047824 */ /* 0x001fd400078e00ff */
[----:B------:R-:W-:Y:S01]  /*10890*/  @P1 IADD3 R8, P0, R4, UR4, RZ ;  /* 0x0000000404081c10 */ /* 0x000fe2000ff1e0ff */
[----:B------:R0:W-:Y:S03]  /*108a0*/  STL [R1+0x20], R4 ;  /* 0x0000200401007387 */ /* 0x0001e60000100800 */
[----:B------:R-:W-:Y:S01]  /*108b0*/  @P1 IADD3.X R9, R0, UR5, RZ, P0, !PT ;  /* 0x0000000500091c10 */ /* 0x000fe200087fe4ff */
[----:B------:R-:W-:Y:S01]  /*108c0*/  ULDC.64 UR4, c[0x0][0xa08] ;  /* 0x0002820000047ab9 */ /* 0x000fe20000000a00 */
[----:B------:R1:W-:Y:S01]  /*108d0*/  STL [R1+0x24], R0 ;  /* 0x0000240001007387 */ /* 0x0003e20000100800 */
[----:B------:R-:W-:Y:S02]  /*108e0*/  IADD3 R2, P0, R4, UR4, RZ ;  /* 0x0000000404027c10 */ /* 0x000fe4000ff1e0ff */
[----:B------:R-:W-:Y:S02]  /*108f0*/  ISETP.NE.U32.AND P2, PT, RZ, UR4, PT ;  /* 0x00000004ff007c0c */ /* 0x000fe4000bf45070 */
[----:B------:R-:W-:-:S02]  /*10900*/  IADD3.X R3, R0, UR5, RZ, P0, !PT ;  /* 0x0000000500037c10 */ /* 0x000fc400087fe4ff */
[----:B------:R-:W-:Y:S01]  /*10910*/  ISETP.NE.AND.EX P2, PT, RZ, UR5, PT, P2 ;  /* 0x00000005ff007c0c */ /* 0x000fe2000bf45320 */
[----:B------:R-:W-:Y:S01]  /*10920*/  ULDC.64 UR4, c[0x0][0x3f8] ;  /* 0x0000fe0000047ab9 */ /* 0x000fe20000000a00 */
[----:B0-----:R-:W-:Y:S01]  /*10930*/  IADD3 R4, P0, R4, UR6, RZ ;  /* 0x0000000604047c10 */ /* 0x001fe2000ff1e0ff */
[----:B------:R-:W-:-:S03]  /*10940*/  UISETP.NE.U32.AND UP0, UPT, UR4, URZ, UPT ;  /* 0x0000003f0400728c */ /* 0x000fc6000bf05070 */
[----:B------:R-:W-:Y:S01]  /*10950*/  ULDC UR4, c[0x0][0x404] ;  /* 0x0001010000047ab9 */ /* 0x000fe20000000800 */
[----:B------:R-:W-:Y:S01]  /*10960*/  UISETP.NE.AND.EX UP0, UPT, UR5, URZ, UPT, UP0 ;  /* 0x0000003f0500728c */ /* 0x000fe2000bf05300 */
[----:B------:R-:W-:Y:S02]  /*10970*/  IADD3.X R5, R0, UR7, RZ, P0, !PT ;  /* 0x0000000700057c10 */ /* 0x000fe400087fe4ff */
[----:B------:R-:W-:Y:S01]  /*10980*/  ULDC UR5, c[0x0][0x2e0] ;  /* 0x0000b80000057ab9 */ /* 0x000fe20000000800 */
[----:B------:R-:W-:Y:S02]  /*10990*/  USEL UR4, UR4, 0x1, UP0 ;  /* 0x0000000104047887 */ /* 0x000fe40008000000 */
[----:B------:R0:W5:Y:S02]  /*109a0*/  @P2 LDG.E R10, desc[UR40][R2.64] ;  /* 0x00000028020a2981 */ /* 0x000164000c1e1900 */
[----:B------:R-:W-:-:S06]  /*109b0*/  UIMAD UR4, UR4, UR5, URZ ;  /* 0x00000005040472a4 */ /* 0x000fcc000f8e023f */
[----:B------:R-:W-:-:S06]  /*109c0*/  IMAD.U32 R7, RZ, RZ, UR4 ;  /* 0x00000004ff077e24 */ /* 0x000fcc000f8e00ff */
[----:B------:R0:W5:Y:S01]  /*109d0*/  @P1 LDG.E R7, desc[UR40][R8.64] ;  /* 0x0000002808071981 */ /* 0x000162000c1e1900 */
[----:B------:R-:W-:Y:S01]  /*109e0*/  ISETP.NE.U32.AND P0, PT, RZ, UR6, PT ;  /* 0x00000006ff007c0c */ /* 0x000fe2000bf05070 */
[----:B------:R-:W-:Y:S02]  /*109f0*/  ULDC UR4, c[0x0][0x338] ;  /* 0x0000ce0000047ab9 */ /* 0x000fe40000000800 */
[----:B-1----:R-:W-:Y:S01]  /*10a00*/  IMAD.U32 R0, RZ, RZ, UR4 ;  /* 0x00000004ff007e24 */ /* 0x002fe2000f8e00ff */
[----:B------:R-:W-:Y:S01]  /*10a10*/  ISETP.NE.AND.EX P0, PT, RZ, UR7, PT, P0 ;  /* 0x00000007ff007c0c */ /* 0x000fe2000bf05300 */
[----:B------:R-:W-:-:S12]  /*10a20*/  @P1 BRA `(.L_x_571) ;  /* 0x0000000000101947 */ /* 0x000fd80003800000 */
[----:B------:R-:W-:Y:S05]  /*10a30*/  @!P2 BRA `(.L_x_571) ;  /* 0x00000000000ca947 */ /* 0x000fea0003800000 */
[----:B-----5:R-:W2:Y:S04]  /*10a40*/  LDG.E R7, desc[UR40][R2.64] ;  /* 0x0000002802077981 */ /* 0x020ea8000c1e1900 */
[----:B0-----:R-:W2:Y:S02]  /*10a50*/  LDG.E R2, desc[UR40][R2.64+0x4] ;  /* 0x0000042802027981 */ /* 0x001ea4000c1e1900 */
[----:B--2---:R-:W-:-:S07]  /*10a60*/  IMAD.IADD R7, R2, 0x1, -R7 ;  /* 0x0000000102077824 */ /* 0x004fce00078e0a07 */
.L_x_571:
[----:B0-----:R-:W2:Y:S04]  /*10a70*/  @P0 LDG.E R2, desc[UR40][R4.64] ;  /* 0x0000002804020981 */ /* 0x001ea8000c1e1900 */
[----:B------:R-:W2:Y:S01]  /*10a80*/  @P0 LDG.E R3, desc[UR40][R4.64+0x4] ;  /* 0x0000042804030981 */ /* 0x000ea2000c1e1900 */
[----:B-----5:R-:W-:Y:S02]  /*10a90*/  IMAD.IADD R7, R7, 0x1, -R6 ;  /* 0x0000000107077824 */ /* 0x020fe400078e0a06 */
[----:B--2---:R-:W-:-:S04]  /*10aa0*/  @P0 IMAD.IADD R0, R3, 0x1, -R2 ;  /* 0x0000000103000824 */ /* 0x004fc800078e0a02 */
[----:B------:R-:W-:-:S04]  /*10ab0*/  IMAD.IADD R8, R7, 0x1, R0 ;  /* 0x0000000107087824 */ /* 0x000fc800078e0200 */
[----:B------:R-:W-:Y:S01]  /*10ac0*/  VIADD R2, R8, 0x5f ;  /* 0x0000005f08027836 */ /* 0x000fe20000000000 */
[----:B------:R0:W-:Y:S03]  /*10ad0*/  STL [R1+0x2c], R8 ;  /* 0x00002c0801007387 */ /* 0x0001e60000100800 */
[----:B------:R-:W-:-:S05]  /*10ae0*/  IMAD.HI R2, R2, 0x2aaaaaab, RZ ;  /* 0x2aaaaaab02027827 */ /* 0x000fca00078e02ff */
[----:B------:R-:W-:-:S04]  /*10af0*/  SHF.R.U32.HI R3, RZ, 0x1f, R2 ;  /* 0x0000001fff037819 */ /* 0x000fc80000011602 */
[----:B0-----:R-:W-:-:S05]  /*10b00*/  LEA.HI.SX32 R8, R2, R3, 0x1c ;  /* 0x0000000302087211 */ /* 0x001fca00078fe2ff */
[--C-:B------:R-:W-:Y:S01]  /*10b10*/  IMAD R2, R8, 0x60, -R7.reuse ;  /* 0x0000006008027824 */ /* 0x100fe200078e0a07 */
[----:B------:R0:W-:Y:S01]  /*10b20*/  STL [R1+0x1c], R8 ;  /* 0x00001c0801007387 */ /* 0x0001e20000100800 */
[----:B------:R-:W-:-:S03]  /*10b30*/  IMAD.MOV R7, RZ, RZ, -R7 ;  /* 0x000000ffff077224 */ /* 0x000fc600078e0a07 */
[----:B------:R-:W-:Y:S02]  /*10b40*/  VIMNMX R0, R2, R0, PT ;  /* 0x0000000002007248 */ /* 0x000fe40003fe0100 */
[----:B------:R-:W-:-:S04]  /*10b50*/  VIMNMX R2, RZ, R7, !PT ;  /* 0x00000007ff027248 */ /* 0x000fc80007fe0100 */
[----:B------:R-:W-:Y:S01]  /*10b60*/  ISETP.GT.AND P1, PT, R0, R2, PT ;  /* 0x000000020000720c */ /* 0x000fe20003f24270 */
[----:B0-----:R-:W-:-:S05]  /*10b70*/  IMAD.WIDE.U32 R8, R2, -0x55555555, RZ ;  /* 0xaaaaaaab02087825 */ /* 0x001fca00078e00ff */
[----:B------:R-:W-:-:S07]  /*10b80*/  SHF.R.U32.HI R2, RZ, 0x6, R9 ;  /* 0x00000006ff027819 */ /* 0x000fce0000011609 */
[----:B------:R-:W-:Y:S01]  /*10b90*/  @P1 IADD3 R3, R0, 0x5f, RZ ;  /* 0x0000005f00031810 */ /* 0x000fe20007ffe0ff */
[----:B------:R-:W-:-:S04]  /*10ba0*/  IMAD.MOV.U32 R0, RZ, RZ, R2 ;  /* 0x000000ffff007224 */ /* 0x000fc800078e0002 */
[----:B------:R-:W-:-:S05]  /*10bb0*/  @P1 IMAD.HI R3, R3, 0x2aaaaaab, RZ ;  /* 0x2aaaaaab03031827 */ /* 0x000fca00078e02ff */
[----:B------:R-:W-:-:S04]  /*10bc0*/  @P1 SHF.R.U32.HI R7, RZ, 0x1f, R3 ;  /* 0x0000001fff071819 */ /* 0x000fc80000011603 */
[----:B------:R-:W-:Y:S01]  /*10bd0*/  @P1 LEA.HI.SX32 R0, R3, R7, 0x1c ;  /* 0x0000000703001211 */ /* 0x000fe200078fe2ff */
[----:B------:R-:W-:-:S06]  /*10be0*/  IMAD.MOV.U32 R7, RZ, RZ, RZ ;  /* 0x000000ffff077224 */ /* 0x000fcc00078e00ff */
[----:B------:R0:W5:Y:S01]  /*10bf0*/  @P0 LDG.E R7, desc[UR40][R4.64] ;  /* 0x0000002804070981 */ /* 0x000162000c1e1900 */
[----:B------:R-:W-:Y:S01]  /*10c00*/  IMAD.IADD R3, R10, 0x1, R6 ;  /* 0x000000010a037824 */ /* 0x000fe200078e0206 */
[----:B------:R-:W-:Y:S01]  /*10c10*/  ISETP.GT.AND P1, PT, R0, R2, PT ;  /* 0x000000020000720c */ /* 0x000fe20003f24270 */
[----:B------:R-:W-:Y:S01]  /*10c20*/  BSSY B0, `(.L_x_572) ;  /* 0x00000d6000007945 */ /* 0x000fe20003800000 */
[----:B------:R-:W-:Y:S02]  /*10c30*/  PLOP3.LUT P2, PT, PT, PT, PT, 0x80, 0x0 ;  /* 0x000000000000781c */ /* 0x000fe40003f4f070 */
[----:B------:R0:W-:Y:S09]  /*10c40*/  STL [R1+0x10], R3 ;  /* 0x0000100301007387 */ /* 0x0001f20000100800 */
[----:B------:R-:W-:Y:S05]  /*10c50*/  @!P1 BRA `(.L_x_573) ;  /* 0x0000000c00489947 */ /* 0x000fea0003800000 */
[----:B0-----:R-:W0:Y:S01]  /*10c60*/  LDC R3, c[0x0][0x428] ;  /* 0x00010a00ff037b82 */ /* 0x001e220000000800 */
[----:B------:R-:W-:Y:S01]  /*10c70*/  UMOV UR4, 0xffffffff ;  /* 0xffffffff00047882 */ /* 0x000fe20000000000 */
[----:B------:R-:W-:Y:S01]  /*10c80*/  IMAD.MOV.U32 R4, RZ, RZ, R18 ;  /* 0x000000ffff047224 */ /* 0x000fe200078e0012 */
[----:B0-----:R-:W-:-:S13]  /*10c90*/  ISETP.NE.AND P1, PT, R3, 0x1, PT ;  /* 0x000000010300780c */ /* 0x001fda0003f25270 */
[----:B------:R-:W0:Y:S08]  /*10ca0*/  @P1 LDC R3, c[0x0][0x42c] ;  /* 0x00010b00ff031b82 */ /* 0x000e300000000800 */
[----:B------:R-:W1:Y:S01]  /*10cb0*/  @P1 LDC R5, c[0x0][0x430] ;  /* 0x00010c00ff051b82 */ /* 0x000e620000000800 */
[----:B0-----:R-:W-:-:S05]  /*10cc0*/  @P1 IMAD.HI.U32 R3, R18, R3, RZ ;  /* 0x0000000312031227 */ /* 0x001fca00078e00ff */
[----:B-1----:R-:W-:Y:S02]  /*10cd0*/  @P1 SHF.R.U32.HI R4, RZ, R5, R3 ;  /* 0x00000005ff041219 */ /* 0x002fe40000011603 */
[----:B------:R-:W-:Y:S01]  /*10ce0*/  SEL R3, R11, RZ, !P0 ;  /* 0x000000ff0b037207 */ /* 0x000fe20004000000 */
[----:B------:R-:W-:Y:S06]  /*10cf0*/  BRA.DIV UR4, `(.L_x_574) ;  /* 0x0000004e047c7947 */ /* 0x000fec000b800000 */
.L_x_698:
[----:B------:R-:W-:-:S03]  /*10d00*/  UMOV UR4, 0xffffffff ;  /* 0xffffffff00047882 */ /* 0x000fc60000000000 */
[----:B------:R-:W-:Y:S05]  /*10d10*/  BRA.DIV UR4, `(.L_x_575) ;  /* 0x0000004e04a87947 */ /* 0x000fea000b800000 */
[----:B------:R-:W-:-:S13]  /*10d20*/  ELECT P6, URZ, PT ;  /* 0x00000000003f782f */ /* 0x000fda00038c0000 */
.L_x_701:
[----:B------:R-:W2:Y:S01]  /*10d30*/  LDL R5, [R1+0x28] ;  /* 0x0000280001057983 */ /* 0x000ea20000100800 */
[----:B------:R-:W-:Y:S01]  /*10d40*/  MOV R8, 0x400 ;  /* 0x0000040000087802 */ /* 0x000fe20000000f00 */
[----:B------:R-:W-:Y:S01]  /*10d50*/  BSSY B1, `(.L_x_576) ;  /* 0x000000a000017945 */ /* 0x000fe20003800000 */
[----:B--2---:R-:W-:-:S05]  /*10d60*/  VIADD R5, R5, 0x1 ;  /* 0x0000000105057836 */ /* 0x004fca0000000000 */
[----:B------:R-:W-:-:S04]  /*10d70*/  LEA.HI R6, R5, R5, RZ, 0x1 ;  /* 0x0000000505067211 */ /* 0x000fc800078f08ff */
[----:B------:R-:W-:-:S05]  /*10d80*/  LOP3.LUT R6, R6, 0xfffffffe, RZ, 0xc0, !PT ;  /* 0xfffffffe06067812 */ /* 0x000fca00078ec0ff */
[----:B------:R-:W-:Y:S02]  /*10d90*/  IMAD.IADD R6, R5, 0x1, -R6 ;  /* 0x0000000105067824 */ /* 0x000fe400078e0a06 */
[----:B------:R-:W0:Y:S03]  /*10da0*/  S2R R5, SR_CgaCtaId ;  /* 0x0000000000057919 */ /* 0x000e260000008800 */
[----:B------:R-:W-:Y:S02]  /*10db0*/  SHF.L.U32 R6, R6, 0x1f, RZ ;  /* 0x0000001f06067819 */ /* 0x000fe400000006ff */
[----:B0-----:R-:W-:-:S04]  /*10dc0*/  LEA R5, R5, R8, 0x18 ;  /* 0x0000000805057211 */ /* 0x001fc800078ec0ff */
[----:B------:R-:W0:Y:S02]  /*10dd0*/  SYNCS.PHASECHK.TRANS64.TRYWAIT P0, [R5+URZ+0x22820], R6 ;  /* 0x02282006050075a7 */ /* 0x000e24000800017f */
[----:B0-----:R-:W-:Y:S05]  /*10de0*/  @!P0 BRA `(.L_x_577) ;  /* 0x0000004c00948947 */ /* 0x001fea0003800000 */
.L_x_702:
[----:B------:R-:W-:Y:S05]  /*10df0*/  BSYNC B1 ;  /* 0x0000000000017941 */ /* 0x000fea0003800000 */
.L_x_576:
[----:B------:R-:W-:Y:S04]  /*10e00*/  BSSY B1, `(.L_x_578) ;  /* 0x000004d000017945 */ /* 0x000fe80003800000 */
[----:B------:R-:W-:Y:S05]  /*10e10*/  @!P6 BRA `(.L_x_579) ;  /* 0x00000004002ce947 */ /* 0x000fea0003800000 */
[----:B------:R-:W0:Y:S04]  /*10e20*/  LDL R9, [R1+0x4] ;  /* 0x0000040001097983 */ /* 0x000e280000100800 */
[----:B------:R-:W2:Y:S01]  /*10e30*/  LDL R8, [R1+0xc] ;  /* 0x00000c0001087983 */ /* 0x000ea20000100800 */
[----:B0-----:R-:W-:Y:S01]  /*10e40*/  IMAD R6, R9, 0x8, R5 ;  /* 0x0000000809067824 */ /* 0x001fe200078e0205 */
[----:B--2---:R-:W-:-:S04]  /*10e50*/  SHF.L.U32 R9, R8, 0x1f, RZ ;  /* 0x0000001f08097819 */ /* 0x004fc800000006ff */
[----:B------:R-:W0:Y:S02]  /*10e60*/  SYNCS.PHASECHK.TRANS64.TRYWAIT P0, [R6+URZ+0x228a0], R9 ;  /* 0x0228a009060075a7 */ /* 0x000e24000800017f */
[----:B0-----:R-:W-:Y:S05]  /*10e70*/  @!P0 BRA `(.L_x_580) ;  /* 0x0000004c00848947 */ /* 0x001fea0003800000 */
.L_x_703:
[----:B------:R-:W1:Y:S02]  /*10e80*/  S2R R8, SR_TID.X ;  /* 0x0000000000087919 */ /* 0x000e640000002100 */
[----:B-1----:R-:W-:-:S04]  /*10e90*/  LOP3.LUT R8, R8, 0x7f, RZ, 0xc0, !PT ;  /* 0x0000007f08087812 */ /* 0x002fc800078ec0ff */
[----:B------:R-:W-:-:S13]  /*10ea0*/  ISETP.NE.AND P1, PT, R8, RZ, PT ;  /* 0x000000ff0800720c */ /* 0x000fda0003f25270 */
[----:B------:R-:W-:Y:S05]  /*10eb0*/  @P1 BRA `(.L_x_581) ;  /* 0x00000000001c1947 */ /* 0x000fea0003800000 */
[----:B------:R-:W1:Y:S02]  /*10ec0*/  S2R R8, SR_TID.X ;  /* 0x0000000000087919 */ /* 0x000e640000002100 */
[----:B-1----:R-:W-:-:S04]  /*10ed0*/  LOP3.LUT R8, R8, 0x1f, RZ, 0xc0, !PT ;  /* 0x0000001f08087812 */ /* 0x002fc800078ec0ff */
[----:B------:R-:W-:Y:S01]  /*10ee0*/  ISETP.NE.AND P0, PT, R8, RZ, PT ;  /* 0x000000ff0800720c */ /* 0x000fe20003f05270 */
[----:B------:R-:W-:-:S04]  /*10ef0*/  IMAD.MOV.U32 R8, RZ, RZ, 0x3000 ;  /* 0x00003000ff087424 */ /* 0x000fc800078e00ff */
[----:B------:R1:W-:Y:S08]  /*10f00*/  SYNCS.ARRIVE.TRANS64 RZ, [R6+URZ+0x22890], R8 ;  /* 0x0228900806ff79a7 */ /* 0x0003f0000800003f */
[----:B------:R-:W-:Y:S05]  /*10f10*/  @!P0 BRA `(.L_x_581) ;  /* 0x0000000000048947 */ /* 0x000fea0003800000 */
[----:B------:R-:W-:Y:S01]  /*10f20*/  BPT.TRAP 0x1 ;  /* 0x000000040000795c */ /* 0x000fe20000300000 */
.L_x_581:
[----:B-1----:R-:W2:Y:S01]  /*10f30*/  LDL R8, [R1+0x4] ;  /* 0x0000040001087983 */ /* 0x002ea20000100800 */
[----:B------:R-:W-:Y:S01]  /*10f40*/  R2UR UR9, R6 ;  /* 0x00000000060972ca */ /* 0x000fe200000e0000 */
[----:B------:R-:W-:Y:S01]  /*10f50*/  UIADD3 UR4, UP0, UR38, 0x570, URZ ;  /* 0x0000057026047890 */ /* 0x000fe2000ff1e03f */
[----:B------:R-:W-:Y:S01]  /*10f60*/  R2UR UR12, R4 ;  /* 0x00000000040c72ca */ /* 0x000fe200000e0000 */
[----:B------:R-:W-:Y:S01]  /*10f70*/  UMOV UR6, 0x0 ;  /* 0x0000000000067882 */ /* 0x000fe20000000000 */
[----:B------:R-:W-:Y:S01]  /*10f80*/  R2UR UR13, R3 ;  /* 0x00000000030d72ca */ /* 0x000fe200000e0000 */
[----:B------:R-:W-:Y:S01]  /*10f90*/  UIADD3.X UR5, URZ, UR39, URZ, UP0, !UPT ;  /* 0x000000273f057290 */ /* 0x000fe200087fe43f */
[----:B------:R-:W-:Y:S01]  /*10fa0*/  UMOV UR7, 0x12f00000 ;  /* 0x12f0000000077882 */ /* 0x000fe20000000000 */
[----:B------:R-:W-:-:S06]  /*10fb0*/  UMOV UR10, URZ ;  /* 0x0000003f000a7c82 */ /* 0x000fcc0008000000 */
[----:B------:R-:W-:Y:S01]  /*10fc0*/  UIADD3 UR9, UR9, 0x22890, URZ ;  /* 0x0002289009097890 */ /* 0x000fe2000fffe03f */
[----:B--2---:R-:W-:-:S05]  /*10fd0*/  IMAD R8, R8, 0x3000, R5 ;  /* 0x0000300008087824 */ /* 0x004fca00078e0205 */
[----:B------:R-:W-:Y:S01]  /*10fe0*/  R2UR UR8, R8 ;  /* 0x00000000080872ca */ /* 0x000fe200000e0000 */
[----:B-----5:R-:W-:-:S04]  /*10ff0*/  IMAD R8, R0, 0x60, R7 ;  /* 0x0000006000087824 */ /* 0x020fc800078e0207 */
[----:B------:R-:W-:-:S05]  /*11000*/  VIADD R8, R8, 0xffffffa0 ;  /* 0xffffffa008087836 */ /* 0x000fca0000000000 */
[----:B------:R-:W-:-:S03]  /*11010*/  R2UR UR11, R8 ;  /* 0x00000000080b72ca */ /* 0x000fc600000e0000 */
[----:B------:R-:W-:-:S10]  /*11020*/  UIADD3 UR8, UR8, 0x1c400, URZ ;  /* 0x0001c40008087890 */ /* 0x000fd4000fffe03f */
[----:B------:R1:W-:Y:S01]  /*11030*/  UTMALDG.4D [UR8], [UR4], desc[UR6] ;  /* 0x00000608040075b4 */ /* 0x0003e20008019000 */
[----:B------:R-:W2:Y:S02]  /*11040*/  SYNCS.PHASECHK.TRANS64.TRYWAIT P0, [R6+URZ+0x228c0], R9 ;  /* 0x0228c009060075a7 */ /* 0x000ea4000800017f */
[----:B-12---:R-:W-:Y:S05]  /*11050*/  @!P0 BRA `(.L_x_582) ;  /* 0x0000004c00208947 */ /* 0x006fea0003800000 */
.L_x_704:
[----:B------:R-:W-:Y:S05]  /*11060*/  @P1 BRA `(.L_x_583) ;  /* 0x00000000001c1947 */ /* 0x000fea0003800000 */
[----:B------:R-:W2:Y:S01]  /*11070*/  S2R R10, SR_TID.X ;  /* 0x00000000000a7919 */ /* 0x000ea20000002100 */
[----:B01----:R-:W-:-:S04]  /*11080*/  IMAD.MOV.U32 R9, RZ, RZ, 0xc000 ;  /* 0x0000c000ff097424 */ /* 0x003fc800078e00ff */
[----:B------:R3:W-:Y:S01]  /*11090*/  SYNCS.ARRIVE.TRANS64 RZ, [R6+URZ+0x228b0], R9 ;  /* 0x0228b00906ff79a7 */ /* 0x0007e2000800003f */
[----:B--2---:R-:W-:-:S04]  /*110a0*/  LOP3.LUT R10, R10, 0x1f, RZ, 0xc0, !PT ;  /* 0x0000001f0a0a7812 */ /* 0x004fc800078ec0ff */
[----:B------:R-:W-:-:S13]  /*110b0*/  ISETP.NE.AND P0, PT, R10, RZ, PT ;  /* 0x000000ff0a00720c */ /* 0x000fda0003f05270 */
[----:B---3--:R-:W-:Y:S05]  /*110c0*/  @!P0 BRA `(.L_x_583) ;  /* 0x0000000000048947 */ /* 0x008fea0003800000 */
[----:B------:R-:W-:Y:S01]  /*110d0*/  BPT.TRAP 0x1 ;  /* 0x000000040000795c */ /* 0x000fe20000300000 */
.L_x_583:
[----:B01----:R-:W2:Y:S01]  /*110e0*/  LDL R9, [R1+0x4] ;  /* 0x0000040001097983 */ /* 0x003ea20000100800 */
[----:B------:R-:W-:Y:S01]  /*110f0*/  R2UR UR9, R6 ;  /* 0x00000000060972ca */ /* 0x000fe200000e0000 */
[----:B------:R-:W-:Y:S01]  /*11100*/  UIADD3 UR4, UP0, UR38, 0x670, URZ ;  /* 0x0000067026047890 */ /* 0x000fe2000ff1e03f */
[----:B------:R-:W-:Y:S01]  /*11110*/  R2UR UR11, R8 ;  /* 0x00000000080b72ca */ /* 0x000fe200000e0000 */
[----:B------:R-:W-:Y:S01]  /*11120*/  UMOV UR10, URZ ;  /* 0x0000003f000a7c82 */ /* 0x000fe20008000000 */
[----:B------:R-:W-:Y:S01]  /*11130*/  R2UR UR12, R4 ;  /* 0x00000000040c72ca */ /* 0x000fe200000e0000 */
[----:B------:R-:W-:Y:S01]  /*11140*/  UIADD3.X UR5, URZ, UR39, URZ, UP0, !UPT ;  /* 0x000000273f057290 */ /* 0x000fe200087fe43f */
[----:B------:R-:W-:Y:S01]  /*11150*/  R2UR UR13, R3 ;  /* 0x00000000030d72ca */ /* 0x000fe200000e0000 */
[----:B------:R-:W-:Y:S01]  /*11160*/  UMOV UR6, 0x0 ;  /* 0x0000000000067882 */ /* 0x000fe20000000000 */
[----:B------:R-:W-:Y:S01]  /*11170*/  UMOV UR7, 0x12f00000 ;  /* 0x12f0000000077882 */ /* 0x000fe20000000000 */
[----:B------:R-:W-:-:S04]  /*11180*/  UMOV UR16, 0x40 ;  /* 0x0000004000107882 */ /* 0x000fc80000000000 */
[----:B------:R-:W-:Y:S01]  /*11190*/  UIADD3 UR9, UR9, 0x228b0, URZ ;  /* 0x000228b009097890 */ /* 0x000fe2000fffe03f */
        /* <DEDUP_REMOVED lines=19> */
.L_x_579:
[----:B------:R-:W-:Y:S05]  /*112d0*/  BSYNC B1 ;  /* 0x0000000000017941 */ /* 0x000fea0003800000 */
.L_x_578:
[----:B0-----:R-:W2:Y:S04]  /*112e0*/  LDL.LU R6, [R1+0x4] ;  /* 0x0000040001067983 */ /* 0x001ea80000300800 */
[----:B------:R-:W3:Y:S01]  /*112f0*/  LDL.LU R9, [R1+0xc] ;  /* 0x00000c0001097983 */ /* 0x000ee20000300800 */
[----:B------:R-:W-:Y:S01]  /*11300*/  PLOP3.LUT P2, PT, PT, PT, PT, 0x8, 0x0 ;  /* 0x000000000000781c */ /* 0x000fe20003f4e170 */
[----:B--2---:R-:W-:-:S05]  /*11310*/  VIADD R6, R6, 0x1 ;  /* 0x0000000106067836 */ /* 0x004fca0000000000 */
[----:B------:R-:W-:-:S04]  /*11320*/  ISETP.NE.AND P0, PT, R6, 0x2, PT ;  /* 0x000000020600780c */ /* 0x000fc80003f05270 */
[----:B------:R-:W-:Y:S02]  /*11330*/  SEL R8, RZ, 0x1, P0 ;  /* 0x00000001ff087807 */ /* 0x000fe40000000000 */
[----:B------:R-:W-:Y:S01]  /*11340*/  SEL R10, R6, RZ, P0 ;  /* 0x000000ff060a7207 */ /* 0x000fe20000000000 */
[----:B------:R-:W-:Y:S01]  /*11350*/  VIADD R6, R0, 0xfffffffe ;  /* 0xfffffffe00067836 */ /* 0x000fe20000000000 */
[----:B---3--:R-:W-:-:S03]  /*11360*/  LOP3.LUT R9, R9, R8, RZ, 0x3c, !PT ;  /* 0x0000000809097212 */ /* 0x008fc600078e3cff */
[----:B------:R1:W-:Y:S01]  /*11370*/  STL [R1+0x4], R10 ;  /* 0x0000040a01007387 */ /* 0x0003e20000100800 */
[----:B------:R-:W-:-:S03]  /*11380*/  ISETP.GE.AND P0, PT, R6, R2, PT ;  /* 0x000000020600720c */ /* 0x000fc60003f06270 */
[----:B------:R1:W-:Y:S10]  /*11390*/  STL [R1+0xc], R9 ;  /* 0x00000c0901007387 */ /* 0x0003f40000100800 */
[----:B-1----:R-:W-:Y:S05]  /*113a0*/  @!P0 BRA `(.L_x_573) ;  /* 0x0000000400748947 */ /* 0x002fea0003800000 */
[C---:B-----5:R-:W-:Y:S02]  /*113b0*/  IMAD R6, R0.reuse, 0x60, R7 ;  /* 0x0000006000067824 */ /* 0x060fe400078e0207 */
[----:B------:R-:W-:Y:S02]  /*113c0*/  VIADD R0, R0, 0xffffffff ;  /* 0xffffffff00007836 */ /* 0x000fe40000000000 */
[----:B------:R-:W-:-:S07]  /*113d0*/  VIADD R6, R6, 0xffffff40 ;  /* 0xffffff4006067836 */ /* 0x000fce0000000000 */
.L_x_590:
[----:B------:R-:W-:Y:S05]  /*113e0*/  YIELD ;  /* 0x0000000000007946 */ /* 0x000fea0003800000 */
[----:B------:R-:W-:Y:S04]  /*113f0*/  BSSY B1, `(.L_x_584) ;  /* 0x000004b000017945 */ /* 0x000fe80003800000 */
[----:B-1----:R-:W-:Y:S05]  /*11400*/  @!P6 BRA `(.L_x_585) ;  /* 0x000000040024e947 */ /* 0x002fea0003800000 */
[----:B------:R-:W2:Y:S04]  /*11410*/  LDL R7, [R1+0x4] ;  /* 0x0000040001077983 */ /* 0x000ea80000100800 */
[----:B------:R-:W3:Y:S01]  /*11420*/  LDL R8, [R1+0xc] ;  /* 0x00000c0001087983 */ /* 0x000ee20000100800 */
[----:B--2---:R-:W-:Y:S01]  /*11430*/  IMAD R7, R7, 0x8, R5 ;  /* 0x0000000807077824 */ /* 0x004fe200078e0205 */
[----:B---3--:R-:W-:-:S04]  /*11440*/  SHF.L.U32 R8, R8, 0x1f, RZ ;  /* 0x0000001f08087819 */ /* 0x008fc800000006ff */
[----:B------:R-:W0:Y:S02]  /*11450*/  SYNCS.PHASECHK.TRANS64.TRYWAIT P0, [R7+URZ+0x228a0], R8 ;  /* 0x0228a008070075a7 */ /* 0x000e24000800017f */
[----:B0-----:R-:W-:Y:S05]  /*11460*/  @!P0 BRA `(.L_x_586) ;  /* 0x0000004800308947 */ /* 0x001fea0003800000 */
.L_x_705:
        /* <DEDUP_REMOVED lines=11> */
.L_x_587:
[----:B-1----:R-:W2:Y:S01]  /*11520*/  LDL R9, [R1+0x4] ;  /* 0x0000040001097983 */ /* 0x002ea20000100800 */
[----:B------:R-:W-:Y:S01]  /*11530*/  R2UR UR9, R7 ;  /* 0x00000000070972ca */ /* 0x000fe200000e0000 */
[----:B------:R-:W-:Y:S01]  /*11540*/  UIADD3 UR4, UP0, UR38, 0x570, URZ ;  /* 0x0000057026047890 */ /* 0x000fe2000ff1e03f */
[----:B------:R-:W-:Y:S01]  /*11550*/  R2UR UR11, R6 ;  /* 0x00000000060b72ca */ /* 0x000fe200000e0000 */
[----:B------:R-:W-:Y:S01]  /*11560*/  UMOV UR6, 0x0 ;  /* 0x0000000000067882 */ /* 0x000fe20000000000 */
[----:B------:R-:W-:Y:S01]  /*11570*/  R2UR UR12, R4 ;  /* 0x00000000040c72ca */ /* 0x000fe200000e0000 */
[----:B------:R-:W-:Y:S01]  /*11580*/  UIADD3.X UR5, URZ, UR39, URZ, UP0, !UPT ;  /* 0x000000273f057290 */ /* 0x000fe200087fe43f */
[----:B------:R-:W-:Y:S01]  /*11590*/  R2UR UR13, R3 ;  /* 0x00000000030d72ca */ /* 0x000fe200000e0000 */
[----:B------:R-:W-:Y:S01]  /*115a0*/  UMOV UR7, 0x12f00000 ;  /* 0x12f0000000077882 */ /* 0x000fe20000000000 */
[----:B------:R-:W-:-:S05]  /*115b0*/  UMOV UR10, URZ ;  /* 0x0000003f000a7c82 */ /* 0x000fca0008000000 */
[----:B------:R-:W-:Y:S01]  /*115c0*/  UIADD3 UR9, UR9, 0x22890, URZ ;  /* 0x0002289009097890 */ /* 0x000fe2000fffe03f */
[----:B--2---:R-:W-:-:S05]  /*115d0*/  IMAD R9, R9, 0x3000, R5 ;  /* 0x0000300009097824 */ /* 0x004fca00078e0205 */
[----:B------:R-:W-:-:S13]  /*115e0*/  R2UR UR8, R9 ;  /* 0x00000000090872ca */ /* 0x000fda00000e0000 */
[----:B------:R-:W-:-:S09]  /*115f0*/  UIADD3 UR8, UR8, 0x1c400, URZ ;  /* 0x0001c40008087890 */ /* 0x000fd2000fffe03f */
[----:B------:R1:W-:Y:S01]  /*11600*/  UTMALDG.4D [UR8], [UR4], desc[UR6] ;  /* 0x00000608040075b4 */ /* 0x0003e20008019000 */
[----:B------:R-:W2:Y:S02]  /*11610*/  SYNCS.PHASECHK.TRANS64.TRYWAIT P1, [R7+URZ+0x228c0], R8 ;  /* 0x0228c008070075a7 */ /* 0x000ea4000802017f */
[----:B-12---:R-:W-:Y:S05]  /*11620*/  @!P1 BRA `(.L_x_588) ;  /* 0x0000004400d49947 */ /* 0x006fea0003800000 */
.L_x_706:
        /* <DEDUP_REMOVED lines=8> */
.L_x_589:
        /* <DEDUP_REMOVED lines=18> */
[----:B------:R0:W-:Y:S02]  /*117d0*/  UTMALDG.4D [UR8], [UR4], desc[UR6] ;  /* 0x00000608040075b4 */ /* 0x0001e40008019000 */
[----:B0-----:R-:W-:Y:S01]  /*117e0*/  UMOV UR8, UR15 ;  /* 0x0000000f00087c82 */ /* 0x001fe20008000000 */
[----:B------:R-:W-:Y:S01]  /*117f0*/  UMOV UR10, UR17 ;  /* 0x00000011000a7c82 */ /* 0x000fe20008000000 */
[----:B------:R-:W-:Y:S01]  /*11800*/  UMOV UR15, 0x80 ;  /* 0x00000080000f7882 */ /* 0x000fe20000000000 */
        /* <DEDUP_REMOVED lines=8> */
[----:B0-----:R-:W-:Y:S01]  /*11890*/  NOP ;  /* 0x0000000000007918 */ /* 0x001fe20000000000 */
.L_x_585:
[----:B------:R-:W-:Y:S05]  /*118a0*/  BSYNC B1 ;  /* 0x0000000000017941 */ /* 0x000fea0003800000 */
.L_x_584:
[----:B------:R-:W2:Y:S04]  /*118b0*/  LDL.LU R7, [R1+0x4] ;  /* 0x0000040001077983 */ /* 0x000ea80000300800 */
[----:B------:R-:W3:Y:S01]  /*118c0*/  LDL.LU R8, [R1+0xc] ;  /* 0x00000c0001087983 */ /* 0x000ee20000300800 */
[----:B------:R-:W-:Y:S02]  /*118d0*/  VIADD R0, R0, 0xffffffff ;  /* 0xffffffff00007836 */ /* 0x000fe40000000000 */
[----:B------:R-:W-:Y:S02]  /*118e0*/  VIADD R6, R6, 0xffffffa0 ;  /* 0xffffffa006067836 */ /* 0x000fe40000000000 */
[----:B--2---:R-:W-:-:S05]  /*118f0*/  VIADD R7, R7, 0x1 ;  /* 0x0000000107077836 */ /* 0x004fca0000000000 */
[----:B------:R-:W-:-:S04]  /*11900*/  ISETP.NE.AND P0, PT, R7, 0x2, PT ;  /* 0x000000020700780c */ /* 0x000fc80003f05270 */
[----:B------:R-:W-:Y:S02]  /*11910*/  SEL R9, R7, RZ, P0 ;  /* 0x000000ff07097207 */ /* 0x000fe40000000000 */
[----:B------:R-:W-:Y:S02]  /*11920*/  SEL R7, RZ, 0x1, P0 ;  /* 0x00000001ff077807 */ /* 0x000fe40000000000 */
[----:B------:R-:W-:Y:S01]  /*11930*/  ISETP.GT.AND P0, PT, R0, R2, PT ;  /* 0x000000020000720c */ /* 0x000fe20003f04270 */
[----:B------:R1:W-:Y:S01]  /*11940*/  STL [R1+0x4], R9 ;  /* 0x0000040901007387 */ /* 0x0003e20000100800 */
[----:B---3--:R-:W-:-:S05]  /*11950*/  LOP3.LUT R8, R8, R7, RZ, 0x3c, !PT ;  /* 0x0000000708087212 */ /* 0x008fca00078e3cff */
[----:B------:R1:W-:Y:S06]  /*11960*/  STL [R1+0xc], R8 ;  /* 0x00000c0801007387 */ /* 0x0003ec0000100800 */
[----:B------:R-:W-:Y:S05]  /*11970*/  @P0 BRA `(.L_x_590) ;  /* 0xfffffff800980947 */ /* 0x000fea000383ffff */
.L_x_573:
[----:B------:R-:W-:Y:S05]  /*11980*/  BSYNC B0 ;  /* 0x0000000000007941 */ /* 0x000fea0003800000 */
.L_x_572:
[----:B-----5:R-:W2:Y:S01]  /*11990*/  LDL R7, [R1+0x2c] ;  /* 0x00002c0001077983 */ /* 0x020ea20000100800 */
[----:B------:R-:W-:Y:S05]  /*119a0*/  @!P2 WARPSYNC.ALL ;  /* 0x000000000000a948 */ /* 0x000fea0003800000 */
[----:B------:R-:W-:Y:S01]  /*119b0*/  BSSY B6, `(.L_x_591) ;  /* 0x00002ae000067945 */ /* 0x000fe20003800000 */
[----:B------:R-:W-:Y:S01]  /*119c0*/  @!P2 BAR.SYNC.DEFER_BLOCKING 0xc, 0x120 ;  /* 0x030480000000ab1d */ /* 0x000fe20000010000 */
[----:B--2---:R-:W-:-:S13]  /*119d0*/  ISETP.GT.AND P0, PT, R7, RZ, PT ;  /* 0x000000ff0700720c */ /* 0x004fda0003f04270 */
[----:B------:R-:W-:Y:S05]  /*119e0*/  @P0 BRA `(.L_x_592) ;  /* 0x0000000000440947 */ /* 0x000fea0003800000 */
[----:B------:R-:W2:Y:S02]  /*119f0*/  S2R R7, SR_TID.X ;  /* 0x0000000000077919 */ /* 0x000ea40000002100 */
[----:B--2---:R-:W-:-:S04]  /*11a00*/  LOP3.LUT R7, R7, 0x1f, RZ, 0xc0, !PT ;  /* 0x0000001f07077812 */ /* 0x004fc800078ec0ff */
[----:B------:R-:W-:-:S13]  /*11a10*/  ISETP.NE.AND P1, PT, R7, RZ, PT ;  /* 0x000000ff0700720c */ /* 0x000fda0003f25270 */
[----:B------:R-:W-:Y:S05]  /*11a20*/  @P1 BRA `(.L_x_593) ;  /* 0x0000002800981947 */ /* 0x000fea0003800000 */
[----:B------:R-:W2:Y:S01]  /*11a30*/  S2R R7, SR_LANEID ;  /* 0x0000000000077919 */ /* 0x000ea20000000000 */
[----:B------:R-:W-:Y:S01]  /*11a40*/  VOTEU.ANY UR4, UPT, PT ;  /* 0x0000000000047886 */ /* 0x000fe200038e0100 */
[----:B0-----:R-:W0:Y:S01]  /*11a50*/  LDC.64 R2, c[0x0][0xc38] ;  /* 0x00030e00ff027b82 */ /* 0x001e220000000a00 */
[----:B------:R-:W2:Y:S08]  /*11a60*/  FLO.U32 R0, UR4 ;  /* 0x0000000400007d00 */ /* 0x000eb000080e0000 */
[----:B------:R-:W0:Y:S01]  /*11a70*/  POPC R5, UR4 ;  /* 0x0000000400057d09 */ /* 0x000e220008000000 */
[----:B--2---:R-:W-:-:S13]  /*11a80*/  ISETP.EQ.U32.AND P0, PT, R0, R7, PT ;  /* 0x000000070000720c */ /* 0x004fda0003f02070 */
[----:B0-----:R-:W2:Y:S01]  /*11a90*/  @P0 ATOMG.E.ADD.STRONG.GPU PT, R3, desc[UR40][R2.64], R5 ;  /* 0x00000005020309a8 */ /* 0x001ea200081ee1e8 */
[----:B------:R-:W0:Y:S02]  /*11aa0*/  S2R R4, SR_LTMASK ;  /* 0x0000000000047919 */ /* 0x000e240000003900 */
[----:B0-----:R-:W-:-:S04]  /*11ab0*/  LOP3.LUT R4, R4, UR4, RZ, 0xc0, !PT ;  /* 0x0000000404047c12 */ /* 0x001fc8000f8ec0ff */
[----:B------:R-:W0:Y:S01]  /*11ac0*/  POPC R7, R4 ;  /* 0x0000000400077309 */ /* 0x000e220000000000 */
[----:B--2---:R-:W0:Y:S02]  /*11ad0*/  SHFL.IDX PT, R0, R3, R0, 0x1f ;  /* 0x00001f0003007589 */ /* 0x004e2400000e0000 */
[----:B0-----:R-:W-:Y:S01]  /*11ae0*/  IADD3 R16, R0, UR37, R7 ;  /* 0x0000002500107c10 */ /* 0x001fe2000fffe007 */
[----:B------:R-:W-:Y:S06]  /*11af0*/  BRA `(.L_x_593) ;  /* 0x0000002800647947 */ /* 0x000fec0003800000 */
.L_x_592:
[----:B------:R-:W0:Y:S01]  /*11b00*/  S2R R0, SR_CgaCtaId ;  /* 0x0000000000007919 */ /* 0x000e220000008800 */
[----:B------:R-:W-:-:S04]  /*11b10*/  MOV R2, 0x400 ;  /* 0x0000040000027802 */ /* 0x000fc80000000f00 */
[----:B0-----:R-:W-:-:S05]  /*11b20*/  LEA R3, R0, R2, 0x18 ;  /* 0x0000000200037211 */ /* 0x001fca00078ec0ff */
        /* <DEDUP_REMOVED lines=15> */
[----:B-1----:R-:W-:Y:S02]  /*11c20*/  IMAD.MOV.U32 R8, RZ, RZ, 0x70 ;  /* 0x00000070ff087424 */ /* 0x002fe400078e00ff */
[----:B------:R-:W-:Y:S02]  /*11c30*/  IMAD.MOV.U32 R12, RZ, RZ, 0x1 ;  /* 0x00000001ff0c7424 */ /* 0x000fe400078e00ff */
[----:B------:R-:W-:-:S07]  /*11c40*/  IMAD.MOV.U32 R13, RZ, RZ, RZ ;  /* 0x000000ffff0d7224 */ /* 0x000fce00078e00ff */
[----:B------:R-:W-:-:S07]  /*11c50*/  LEPC R20, `(.L_x_594) ;  /* 0x000000001014794e */ /* 0x000fce0000000000 */
[----:B0-----:R-:W-:Y:S05]  /*11c60*/  CALL.ABS.NOINC R2 ;  /* 0x0000000002007343 */ /* 0x001fea0003c00000 */
.L_x_594:
        /* <DEDUP_REMOVED lines=9> */
[----:B------:R-:W-:Y:S02]  /*11d00*/  IMAD.U32 R4, RZ, RZ, UR6 ;  /* 0x00000006ff047e24 */ /* 0x000fe4000f8e00ff */
[----:B------:R-:W-:Y:S02]  /*11d10*/  IMAD.U32 R5, RZ, RZ, UR7 ;  /* 0x00000007ff057e24 */ /* 0x000fe4000f8e00ff */
[----:B------:R-:W-:Y:S02]  /*11d20*/  IMAD.U32 R6, RZ, RZ, UR8 ;  /* 0x00000008ff067e24 */ /* 0x000fe4000f8e00ff */
[----:B------:R-:W-:-:S02]  /*11d30*/  IMAD.U32 R7, RZ, RZ, UR9 ;  /* 0x00000009ff077e24 */ /* 0x000fc4000f8e00ff */
[----:B------:R-:W-:Y:S02]  /*11d40*/  IMAD.U32 R10, RZ, RZ, UR4 ;  /* 0x00000004ff0a7e24 */ /* 0x000fe4000f8e00ff */
[----:B------:R-:W-:Y:S02]  /*11d50*/  IMAD.U32 R11, RZ, RZ, UR5 ;  /* 0x00000005ff0b7e24 */ /* 0x000fe4000f8e00ff */
[----:B-1----:R-:W-:Y:S02]  /*11d60*/  IMAD.MOV.U32 R8, RZ, RZ, 0x70 ;  /* 0x00000070ff087424 */ /* 0x002fe400078e00ff */
[----:B------:R-:W-:Y:S02]  /*11d70*/  IMAD.MOV.U32 R12, RZ, RZ, 0x1 ;  /* 0x00000001ff0c7424 */ /* 0x000fe400078e00ff */
[----:B0-----:R-:W-:-:S07]  /*11d80*/  IMAD.MOV.U32 R13, RZ, RZ, RZ ;  /* 0x000000ffff0d7224 */ /* 0x001fce00078e00ff */
[----:B------:R-:W-:-:S07]  /*11d90*/  LEPC R20, `(.L_x_596) ;  /* 0x000000001014794e */ /* 0x000fce0000000000 */
[----:B--2---:R-:W-:Y:S05]  /*11da0*/  CALL.ABS.NOINC R2 ;  /* 0x0000000002007343 */ /* 0x004fea0003c00000 */
.L_x_596:
[----:B------:R-:W-:Y:S01]  /*11db0*/  MOV R2, 0x0 ;  /* 0x0000000000027802 */ /* 0x000fe20000000f00 */
[----:B------:R-:W-:Y:S01]  /*11dc0*/  ULDC.64 UR4, c[0x4][0x90] ;  /* 0x0100240000047ab9 */ /* 0x000fe20000000a00 */
[----:B------:R-:W-:Y:S01]  /*11dd0*/  ULDC.64 UR6, c[0x4][0x98] ;  /* 0x0100260000067ab9 */ /* 0x000fe20000000a00 */
[----:B------:R-:W-:Y:S01]  /*11de0*/  ULDC.64 UR8, c[0x4][0x18] ;  /* 0x0100060000087ab9 */ /* 0x000fe20000000a00 */
[----:B------:R-:W-:Y:S02]  /*11df0*/  IMAD.U32 R4, RZ, RZ, UR4 ;  /* 0x00000004ff047e24 */ /* 0x000fe4000f8e00ff */
[----:B------:R-:W0:Y:S01]  /*11e00*/  LDC.64 R2, c[0x4][R2] ;  /* 0x0100000002027b82 */ /* 0x000e220000000a00 */
[----:B------:R-:W-:Y:S02]  /*11e10*/  IMAD.U32 R5, RZ, RZ, UR5 ;  /* 0x00000005ff057e24 */ /* 0x000fe4000f8e00ff */
[----:B------:R-:W-:Y:S02]  /*11e20*/  IMAD.U32 R6, RZ, RZ, UR6 ;  /* 0x00000006ff067e24 */ /* 0x000fe4000f8e00ff */
[----:B------:R-:W-:-:S02]  /*11e30*/  IMAD.U32 R7, RZ, RZ, UR7 ;  /* 0x00000007ff077e24 */ /* 0x000fc4000f8e00ff */
[----:B------:R-:W-:Y:S02]  /*11e40*/  IMAD.U32 R10, RZ, RZ, UR8 ;  /* 0x00000008ff0a7e24 */ /* 0x000fe4000f8e00ff */
[----:B------:R-:W-:Y:S02]  /*11e50*/  IMAD.U32 R11, RZ, RZ, UR9 ;  /* 0x00000009ff0b7e24 */ /* 0x000fe4000f8e00ff */
[----:B------:R-:W-:Y:S02]  /*11e60*/  IMAD.MOV.U32 R8, RZ, RZ, 0x70 ;  /* 0x00000070ff087424 */ /* 0x000fe400078e00ff */
[----:B------:R-:W-:Y:S02]  /*11e70*/  IMAD.MOV.U32 R12, RZ, RZ, 0x1 ;  /* 0x00000001ff0c7424 */ /* 0x000fe400078e00ff */
[----:B------:R-:W-:-:S07]  /*11e80*/  IMAD.MOV.U32 R13, RZ, RZ, RZ ;  /* 0x000000ffff0d7224 */ /* 0x000fce00078e00ff */
[----:B------:R-:W-:-:S07]  /*11e90*/  LEPC R20, `(.L_x_595) ;  /* 0x000000001014794e */ /* 0x000fce0000000000 */
[----:B0-----:R-:W-:Y:S05]  /*11ea0*/  CALL.ABS.NOINC R2 ;  /* 0x0000000002007343 */ /* 0x001fea0003c00000 */
.L_x_595:
        /* <DEDUP_REMOVED lines=22> */
[----:B0-----:R-:W-:Y:S02]  /*12010*/  ISETP.NE.AND P0, PT, R4, 0x1, PT ;  /* 0x000000010400780c */ /* 0x001fe40003f05270 */
[----:B------:R-:W-:-:S11]  /*12020*/  MOV R4, R18 ;  /* 0x0000001200047202 */ /* 0x000fd60000000f00 */
[----:B------:R-:W0:Y:S08]  /*12030*/  @P0 LDC R5, c[0x0][0x42c] ;  /* 0x00010b00ff050b82 */ /* 0x000e300000000800 */
[----:B--2---:R-:W2:Y:S01]  /*12040*/  @P0 LDC R2, c[0x0][0x430] ;  /* 0x00010c00ff020b82 */ /* 0x004ea20000000800 */
[----:B0-----:R-:W-:-:S05]  /*12050*/  @P0 IMAD.HI.U32 R3, R18, R5, RZ ;  /* 0x0000000512030227 */ /* 0x001fca00078e00ff */
[----:B--2---:R-:W-:Y:S02]  /*12060*/  @P0 SHF.R.U32.HI R4, RZ, R2, R3 ;  /* 0x00000002ff040219 */ /* 0x004fe40000011603 */
[----:B------:R-:W-:-:S04]  /*12070*/  ISETP.NE.U32.AND P0, PT, RZ, UR4, PT ;  /* 0x00000004ff007c0c */ /* 0x000fc8000bf05070 */
[----:B------:R-:W-:-:S04]  /*12080*/  ISETP.NE.AND.EX P0, PT, RZ, UR5, PT, P0 ;  /* 0x00000005ff007c0c */ /* 0x000fc8000bf05300 */
[----:B------:R-:W-:-:S09]  /*12090*/  SEL R2, R6, RZ, !P0 ;  /* 0x000000ff06027207 */ /* 0x000fd20004000000 */
.L_x_597:
        /* <DEDUP_REMOVED lines=17> */
.L_x_709:
[----:B------:R-:W2:Y:S01]  /*121b0*/  LDL R3, [R1+0x1c] ;  /* 0x00001c0001037983 */ /* 0x000ea20000100800 */
[----:B------:R-:W-:Y:S01]  /*121c0*/  UMOV UR4, 0xffffffff ;  /* 0xffffffff00047882 */ /* 0x000fe20000000000 */
[----:B-1----:R-:W-:Y:S01]  /*121d0*/  SHF.R.S32.HI R8, RZ, 0x1f, R0 ;  /* 0x0000001fff087819 */ /* 0x002fe20000011400 */
[----:B--2---:R-:W-:Y:S01]  /*121e0*/  VIADD R3, R3, 0xffffffff ;  /* 0xffffffff03037836 */ /* 0x004fe20000000000 */
[----:B------:R-:W-:Y:S06]  /*121f0*/  BRA.DIV UR4, `(.L_x_599) ;  /* 0x0000003e04287947 */ /* 0x000fec000b800000 */
[----:B------:R-:W-:-:S13]  /*12200*/  ELECT P6, URZ, PT ;  /* 0x00000000003f782f */ /* 0x000fda00038c0000 */
.L_x_712:
        /* <DEDUP_REMOVED lines=11> */
[----:B------:R-:W-:-:S05]  /*122c0*/  @P0 SHF.R.U32.HI R5, RZ, R7, R6 ;  /* 0x00000007ff050219 */ /* 0x000fca0000011606 */
[----:B------:R-:W-:-:S04]  /*122d0*/  IMAD.MOV R6, RZ, RZ, -R5 ;  /* 0x000000ffff067224 */ /* 0x000fc800078e0a05 */
[----:B------:R-:W-:Y:S02]  /*122e0*/  IMAD R7, R9, R6, R3 ;  /* 0x0000000609077224 */ /* 0x000fe400078e0203 */
[----:B------:R-:W-:-:S03]  /*122f0*/  IMAD R6, R8, UR4, RZ ;  /* 0x0000000408067c24 */ /* 0x000fc6000f8e02ff */
[----:B------:R0:W-:Y:S01]  /*12300*/  STL [R1+0x30], R7 ;  /* 0x0000300701007387 */ /* 0x0001e20000100800 */
[----:B------:R-:W-:Y:S02]  /*12310*/  IMAD R9, R0, UR5, R6 ;  /* 0x0000000500097c24 */ /* 0x000fe4000f8e0206 */
[--C-:B------:R-:W-:Y:S01]  /*12320*/  IMAD.MOV.U32 R6, RZ, RZ, R5.reuse ;  /* 0x000000ffff067224 */ /* 0x100fe200078e0005 */
[----:B0-----:R-:W-:-:S03]  /*12330*/  SHF.R.S32.HI R7, RZ, 0x1f, R5 ;  /* 0x0000001fff077819 */ /* 0x001fc60000011405 */
[----:B------:R-:W-:-:S04]  /*12340*/  IMAD.WIDE.U32 R6, R0, UR4, R6 ;  /* 0x0000000400067c25 */ /* 0x000fc8000f8e0006 */
[----:B------:R-:W-:Y:S01]  /*12350*/  IMAD.IADD R5, R7, 0x1, R9 ;  /* 0x0000000107057824 */ /* 0x000fe200078e0209 */
[----:B------:R-:W-:-:S04]  /*12360*/  LEA R10, P0, R6, R20, 0x2 ;  /* 0x00000014060a7211 */ /* 0x000fc800078010ff */
[----:B------:R-:W-:-:S05]  /*12370*/  LEA.HI.X R11, R6, R21, R5, 0x2, P0 ;  /* 0x00000015060b7211 */ /* 0x000fca00000f1405 */
[----:B------:R0:W5:Y:S04]  /*12380*/  LDG.E R6, desc[UR40][R10.64] ;  /* 0x000000280a067981 */ /* 0x000168000c1e1900 */
.L_x_601:
        /* <DEDUP_REMOVED lines=9> */
.L_x_713:
        /* <DEDUP_REMOVED lines=11> */
.L_x_603:
        /* <DEDUP_REMOVED lines=23> */
.L_x_600:
        /* <DEDUP_REMOVED lines=30> */
.L_x_714:
[----:B------:R-:W-:Y:S05]  /*12820*/  BSYNC B0 ;  /* 0x0000000000007941 */ /* 0x000fea0003800000 */
.L_x_604:
[----:B------:R-:W-:Y:S04]  /*12830*/  BSSY B0, `(.L_x_606) ;  /* 0x000003c000007945 */ /* 0x000fe80003800000 */
[----:B------:R-:W-:Y:S05]  /*12840*/  @!P6 BRA `(.L_x_607) ;  /* 0x0000000000e8e947 */ /* 0x000fea0003800000 */
[----:B------:R-:W2:Y:S01]  /*12850*/  LDL R7, [R1] ;  /* 0x0000000001077983 */ /* 0x000ea20000100800 */
[----:B------:R-:W-:-:S03]  /*12860*/  MOV R9, 0x400 ;  /* 0x0000040000097802 */ /* 0x000fc60000000f00 */
[----:B0-----:R-:W3:Y:S01]  /*12870*/  LDL R5, [R1+0x8] ;  /* 0x0000080001057983 */ /* 0x001ee20000100800 */
[----:B------:R-:W0:Y:S02]  /*12880*/  S2R R10, SR_CgaCtaId ;  /* 0x00000000000a7919 */ /* 0x000e240000008800 */
[----:B0-----:R-:W-:-:S05]  /*12890*/  LEA R9, R10, R9, 0x18 ;  /* 0x000000090a097211 */ /* 0x001fca00078ec0ff */
[----:B--2---:R-:W-:Y:S01]  /*128a0*/  IMAD R2, R7, 0x8, R9 ;  /* 0x0000000807027824 */ /* 0x004fe200078e0209 */
[----:B---3--:R-:W-:-:S04]  /*128b0*/  SHF.L.U32 R5, R5, 0x1f, RZ ;  /* 0x0000001f05057819 */ /* 0x008fc800000006ff */
[----:B------:R-:W0:Y:S02]  /*128c0*/  SYNCS.PHASECHK.TRANS64.TRYWAIT P0, [R2+URZ+0x22860], R5 ;  /* 0x02286005020075a7 */ /* 0x000e24000800017f */
[----:B0-----:R-:W-:Y:S05]  /*128d0*/  @!P0 BRA `(.L_x_608) ;  /* 0x0000003400c48947 */ /* 0x001fea0003800000 */
.L_x_715:
        /* <DEDUP_REMOVED lines=11> */
.L_x_609:
        /* <DEDUP_REMOVED lines=38> */
.L_x_607:
[----:B------:R-:W-:Y:S05]  /*12bf0*/  BSYNC B0 ;  /* 0x0000000000007941 */ /* 0x000fea0003800000 */
.L_x_606:
        /* <DEDUP_REMOVED lines=17> */
[----:B--2---:R-:W-:-:S05]  /*12d10*/  VIADD R2, R7, 0x1 ;  /* 0x0000000107027836 */ /* 0x004fca0000000000 */
        /* <DEDUP_REMOVED lines=19> */
[C---:B------:R-:W-:Y:S02]  /*12e50*/  IMAD R10, R0.reuse, UR5, R6 ;  /* 0x00000005000a7c24 */ /* 0x040fe4000f8e0206 */
[--C-:B------:R-:W-:Y:S02]  /*12e60*/  IMAD.MOV.U32 R6, RZ, RZ, R2.reuse ;  /* 0x000000ffff067224 */ /* 0x100fe400078e0002 */
[----:B------:R-:W-:Y:S02]  /*12e70*/  IMAD.MOV R2, RZ, RZ, -R2 ;  /* 0x000000ffff027224 */ /* 0x000fe400078e0a02 */
[----:B------:R-:W-:-:S04]  /*12e80*/  IMAD.WIDE.U32 R6, R0, UR4, R6 ;  /* 0x0000000400067c25 */ /* 0x000fc8000f8e0006 */
[----:B------:R-:W-:Y:S01]  /*12e90*/  IMAD.IADD R10, R10, 0x1, R7 ;  /* 0x000000010a0a7824 */ /* 0x000fe200078e0207 */
[----:B------:R-:W-:Y:S01]  /*12ea0*/  LEA R20, P0, R6, R20, 0x2 ;  /* 0x0000001406147211 */ /* 0x000fe200078010ff */
[----:B------:R-:W-:-:S03]  /*12eb0*/  IMAD R5, R11, R2, R5 ;  /* 0x000000020b057224 */ /* 0x000fc600078e0205 */
[----:B------:R-:W-:-:S05]  /*12ec0*/  LEA.HI.X R21, R6, R21, R10, 0x2, P0 ;  /* 0x0000001506157211 */ /* 0x000fca00000f140a */
[----:B------:R1:W5:Y:S04]  /*12ed0*/  LDG.E R6, desc[UR40][R20.64] ;  /* 0x0000002814067981 */ /* 0x000368000c1e1900 */
.L_x_616:
[----:B------:R-:W2:Y:S01]  /*12ee0*/  S2R R7, SR_CgaCtaId ;  /* 0x0000000000077919 */ /* 0x000ea20000008800 */
[----:B------:R-:W-:-:S04]  /*12ef0*/  MOV R2, 0x400 ;  /* 0x0000040000027802 */ /* 0x000fc80000000f00 */
[----:B--2---:R-:W-:Y:S02]  /*12f00*/  LEA R2, R7, R2, 0x18 ;  /* 0x0000000207027211 */ /* 0x004fe400078ec0ff */
[----:B------:R-:W-:-:S03]  /*12f10*/  SHF.L.U32 R7, R12, 0x1f, RZ ;  /* 0x0000001f0c077819 */ /* 0x000fc600000006ff */
[----:B------:R-:W-:-:S04]  /*12f20*/  IMAD R2, R13, 0x8, R2 ;  /* 0x000000080d027824 */ /* 0x000fc800078e0202 */
[----:B------:R-:W2:Y:S02]  /*12f30*/  SYNCS.PHASECHK.TRANS64.TRYWAIT P0, [R2+URZ+0x22840], R7 ;  /* 0x02284007020075a7 */ /* 0x000ea4000800017f */
[----:B--2---:R-:W-:Y:S05]  /*12f40*/  @!P0 BRA `(.L_x_617) ;  /* 0x00000030003c8947 */ /* 0x004fea0003800000 */
.L_x_716:
[----:B------:R-:W3:Y:S02]  /*12f50*/  S2R R10, SR_TID.X ;  /* 0x00000000000a7919 */ /* 0x000ee40000002100 */
[----:B---3--:R-:W-:-:S04]  /*12f60*/  LOP3.LUT R10, R10, 0x7f, RZ, 0xc0, !PT ;  /* 0x0000007f0a0a7812 */ /* 0x008fc800078ec0ff */
[----:B------:R-:W-:-:S13]  /*12f70*/  ISETP.NE.AND P1, PT, R10, RZ, PT ;  /* 0x000000ff0a00720c */ /* 0x000fda0003f25270 */
        /* <DEDUP_REMOVED lines=8> */
.L_x_618:
[----:B---3--:R-:W3:Y:S01]  /*13000*/  LDL R10, [R1] ;  /* 0x00000000010a7983 */ /* 0x008ee20000100800 */
[----:B0-----:R-:W-:-:S03]  /*13010*/  MOV R12, 0x400 ;  /* 0x00000400000c7802 */ /* 0x001fc60000000f00 */
[----:B------:R-:W4:Y:S01]  /*13020*/  LDL R11, [R1+0x10] ;  /* 0x00001000010b7983 */ /* 0x000f220000100800 */
        /* <DEDUP_REMOVED lines=9> */
[----:B------:R-:W-:Y:S01]  /*130c0*/  UMOV UR7, 0x14f00000 ;  /* 0x14f0000000077882 */ /* 0x000fe20000000000 */
[----:B------:R-:W-:Y:S01]  /*130d0*/  UMOV UR10, URZ ;  /* 0x0000003f000a7c82 */ /* 0x000fe20008000000 */
[----:B---3--:R-:W-:-:S05]  /*130e0*/  IMAD R10, R10, 0x3000, R12 ;  /* 0x000030000a0a7824 */ /* 0x008fca00078e020c */
[----:B------:R-:W-:Y:S01]  /*130f0*/  R2UR UR8, R10 ;  /* 0x000000000a0872ca */ /* 0x000fe200000e0000 */
[----:B----4-:R-:W-:-:S05]  /*13100*/  IMAD R5, R5, 0x60, R11 ;  /* 0x0000006005057824 */ /* 0x010fca00078e020b */
[----:B------:R-:W-:-:S07]  /*13110*/  R2UR UR11, R5 ;  /* 0x00000000050b72ca */ /* 0x000fce00000e0000 */
[----:B------:R-:W-:-:S09]  /*13120*/  UIADD3 UR8, UR8, 0x1c400, URZ ;  /* 0x0001c40008087890 */ /* 0x000fd2000fffe03f */
[----:B------:R0:W-:Y:S01]  /*13130*/  UTMALDG.4D [UR8], [UR4], desc[UR6] ;  /* 0x00000608040075b4 */ /* 0x0001e20008019000 */
[----:B------:R-:W3:Y:S02]  /*13140*/  SYNCS.PHASECHK.TRANS64.TRYWAIT P0, [R2+URZ+0x22860], R7 ;  /* 0x02286007020075a7 */ /* 0x000ee4000800017f */
[----:B0--3--:R-:W-:Y:S05]  /*13150*/  @!P0 BRA `(.L_x_619) ;  /* 0x0000002c00cc8947 */ /* 0x009fea0003800000 */
.L_x_717:
[----:B------:R-:W-:Y:S05]  /*13160*/  @P1 BRA `(.L_x_620) ;  /* 0x00000000001c1947 */ /* 0x000fea0003800000 */
[----:B------:R-:W3:Y:S01]  /*13170*/  S2R R10, SR_TID.X ;  /* 0x00000000000a7919 */ /* 0x000ee20000002100 */
[----:B0-2---:R-:W-:-:S04]  /*13180*/  IMAD.MOV.U32 R7, RZ, RZ, 0xc000 ;  /* 0x0000c000ff077424 */ /* 0x005fc800078e00ff */
[----:B------:R4:W-:Y:S01]  /*13190*/  SYNCS.ARRIVE.TRANS64 RZ, [R2+URZ+0x22850], R7 ;  /* 0x0228500702ff79a7 */ /* 0x0009e2000800003f */
[----:B---3--:R-:W-:-:S04]  /*131a0*/  LOP3.LUT R10, R10, 0x1f, RZ, 0xc0, !PT ;  /* 0x0000001f0a0a7812 */ /* 0x008fc800078ec0ff */
[----:B------:R-:W-:-:S13]  /*131b0*/  ISETP.NE.AND P0, PT, R10, RZ, PT ;  /* 0x000000ff0a00720c */ /* 0x000fda0003f05270 */
[----:B----4-:R-:W-:Y:S05]  /*131c0*/  @!P0 BRA `(.L_x_620) ;  /* 0x0000000000048947 */ /* 0x010fea0003800000 */
[----:B------:R-:W-:Y:S01]  /*131d0*/  BPT.TRAP 0x1 ;  /* 0x000000040000795c */ /* 0x000fe20000300000 */
.L_x_620:
[----:B0-2---:R-:W2:Y:S01]  /*131e0*/  LDL R7, [R1] ;  /* 0x0000000001077983 */ /* 0x005ea20000100800 */
[----:B------:R-:W-:Y:S01]  /*131f0*/  MOV R10, 0x400 ;  /* 0x00000400000a7802 */ /* 0x000fe20000000f00 */
[----:B------:R-:W0:Y:S01]  /*13200*/  S2R R11, SR_CgaCtaId ;  /* 0x00000000000b7919 */ /* 0x000e220000008800 */
[----:B------:R-:W-:Y:S01]  /*13210*/  R2UR UR9, R2 ;  /* 0x00000000020972ca */ /* 0x000fe200000e0000 */
[----:B------:R-:W-:Y:S01]  /*13220*/  UIADD3 UR4, UP0, UR38, 0x470, URZ ;  /* 0x0000047026047890 */ /* 0x000fe2000ff1e03f */
[----:B------:R-:W-:Y:S02]  /*13230*/  R2UR UR11, R5 ;  /* 0x00000000050b72ca */ /* 0x000fe400000e0000 */
[----:B------:R-:W-:Y:S02]  /*13240*/  R2UR UR12, R4 ;  /* 0x00000000040c72ca */ /* 0x000fe400000e0000 */
[----:B------:R-:W-:Y:S01]  /*13250*/  R2UR UR13, R6 ;  /* 0x00000000060d72ca */ /* 0x000fe200000e0000 */
[----:B------:R-:W-:Y:S01]  /*13260*/  UIADD3.X UR5, URZ, UR39, URZ, UP0, !UPT ;  /* 0x000000273f057290 */ /* 0x000fe200087fe43f */
[----:B0-----:R-:W-:-:S05]  /*13270*/  LEA R10, R11, R10, 0x18 ;  /* 0x0000000a0b0a7211 */ /* 0x001fca00078ec0ff */
        /* <DEDUP_REMOVED lines=23> */
[----:B--2---:R-:W-:Y:S01]  /*133f0*/  NOP ;  /* 0x0000000000007918 */ /* 0x004fe20000000000 */
.L_x_615:
[----:B------:R-:W-:Y:S05]  /*13400*/  BSYNC B2 ;  /* 0x0000000000027941 */ /* 0x000fea0003800000 */
.L_x_614:
[----:B------:R-:W2:Y:S02]  /*13410*/  LDL.LU R2, [R1+0x1c] ;  /* 0x00001c0001027983 */ /* 0x000ea40000300800 */
[----:B--2---:R-:W-:-:S07]  /*13420*/  VIADD R5, R2, 0xfffffffd ;  /* 0xfffffffd02057836 */ /* 0x004fce0000000000 */
.L_x_613:
[----:B------:R-:W-:Y:S05]  /*13430*/  BSYNC B1 ;  /* 0x0000000000017941 */ /* 0x000fea0003800000 */
.L_x_612:
[----:B------:R-:W-:-:S04]  /*13440*/  IADD3 R2, -R9, RZ, RZ ;  /* 0x000000ff09027210 */ /* 0x000fc80007ffe1ff */
[----:B------:R-:W-:-:S13]  /*13450*/  ISETP.NE.AND P0, PT, R3, R2, PT ;  /* 0x000000020300720c */ /* 0x000fda0003f05270 */
[----:B------:R-:W-:Y:S05]  /*13460*/  @!P0 BRA `(.L_x_611) ;  /* 0x0000000c00988947 */ /* 0x000fea0003800000 */
.L_x_635:
[----:B--2---:R-:W2:Y:S04]  /*13470*/  LDL.LU R3, [R1] ;  /* 0x0000000001037983 */ /* 0x004ea80000300800 */
        /* <DEDUP_REMOVED lines=8> */
[----:B------:R-:W-:Y:S06]  /*13500*/  @!P6 BRA `(.L_x_622) ;  /* 0x000000040098e947 */ /* 0x000fec0003800000 */
[----:B------:R-:W-:Y:S01]  /*13510*/  ULDC.64 UR4, c[0x0][0x3f8] ;  /* 0x0000fe0000047ab9 */ /* 0x000fe20000000a00 */
[----:B------:R-:W-:Y:S01]  /*13520*/  IMAD.MOV.U32 R11, RZ, RZ, R5 ;  /* 0x000000ffff0b7224 */ /* 0x000fe200078e0005 */
[----:B------:R-:W-:-:S04]  /*13530*/  ISETP.NE.U32.AND P0, PT, RZ, UR4, PT ;  /* 0x00000004ff007c0c */ /* 0x000fc8000bf05070 */
[----:B------:R-:W-:-:S13]  /*13540*/  ISETP.NE.AND.EX P0, PT, RZ, UR5, PT, P0 ;  /* 0x00000005ff007c0c */ /* 0x000fda000bf05300 */
[----:B------:R-:W-:Y:S05]  /*13550*/  @!P0 BRA `(.L_x_623) ;  /* 0x0000000000448947 */ /* 0x000fea0003800000 */
[----:B------:R-:W2:Y:S01]  /*13560*/  LDC R6, c[0x0][0x41c] ;  /* 0x00010700ff067b82 */ /* 0x000ea20000000800 */
[----:B------:R-:W-:Y:S01]  /*13570*/  ULDC.64 UR6, c[0x0][0x408] ;  /* 0x0001020000067ab9 */ /* 0x000fe20000000a00 */
[----:B--2---:R-:W-:-:S13]  /*13580*/  ISETP.NE.AND P0, PT, R6, 0x1, PT ;  /* 0x000000010600780c */ /* 0x004fda0003f05270 */
[----:B------:R-:W0:Y:S02]  /*13590*/  @P0 LDC.64 R2, c[0x0][0x420] ;  /* 0x00010800ff020b82 */ /* 0x000e240000000a00 */
[----:B0-----:R-:W-:-:S04]  /*135a0*/  @P0 IMAD.HI.U32 R12, R5, R2, RZ ;  /* 0x00000002050c0227 */ /* 0x001fc800078e00ff */
[----:B------:R-:W-:Y:S01]  /*135b0*/  IMAD.MOV.U32 R2, RZ, RZ, R5 ;  /* 0x000000ffff027224 */ /* 0x000fe200078e0005 */
[----:B------:R-:W-:-:S04]  /*135c0*/  @P0 SHF.R.U32.HI R2, RZ, R3, R12 ;  /* 0x00000003ff020219 */ /* 0x000fc8000001160c */
[--C-:B------:R-:W-:Y:S01]  /*135d0*/  SHF.R.S32.HI R3, RZ, 0x1f, R2.reuse ;  /* 0x0000001fff037819 */ /* 0x100fe20000011402 */
[----:B------:R-:W-:-:S04]  /*135e0*/  IMAD.MOV R11, RZ, RZ, -R2 ;  /* 0x000000ffff0b7224 */ /* 0x000fc800078e0a02 */
[----:B------:R-:W-:Y:S02]  /*135f0*/  IMAD R11, R6, R11, R5 ;  /* 0x0000000b060b7224 */ /* 0x000fe400078e0205 */
[----:B------:R-:W-:Y:S02]  /*13600*/  IMAD R6, R8, UR6, RZ ;  /* 0x0000000608067c24 */ /* 0x000fe4000f8e02ff */
[----:B------:R-:W-:-:S04]  /*13610*/  IMAD.WIDE.U32 R2, R0, UR6, R2 ;  /* 0x0000000600027c25 */ /* 0x000fc8000f8e0002 */
[----:B------:R-:W-:-:S04]  /*13620*/  IMAD R6, R0, UR7, R6 ;  /* 0x0000000700067c24 */ /* 0x000fc8000f8e0206 */
[----:B------:R-:W-:Y:S01]  /*13630*/  IMAD.IADD R3, R6, 0x1, R3 ;  /* 0x0000000106037824 */ /* 0x000fe200078e0203 */
[----:B------:R-:W-:-:S04]  /*13640*/  LEA R6, P0, R2, UR4, 0x2 ;  /* 0x0000000402067c11 */ /* 0x000fc8000f8010ff */
[----:B------:R-:W-:-:S05]  /*13650*/  LEA.HI.X R7, R2, UR5, R3, 0x2, P0 ;  /* 0x0000000502077c11 */ /* 0x000fca00080f1403 */
[----:B------:R2:W5:Y:S04]  /*13660*/  LDG.E R6, desc[UR40][R6.64] ;  /* 0x0000002806067981 */ /* 0x000568000c1e1900 */
.L_x_623:
[----:B------:R-:W3:Y:S01]  /*13670*/  S2R R3, SR_CgaCtaId ;  /* 0x0000000000037919 */ /* 0x000ee20000008800 */
[----:B------:R-:W-:Y:S02]  /*13680*/  MOV R2, 0x400 ;  /* 0x0000040000027802 */ /* 0x000fe40000000f00 */
[----:B--2---:R-:W-:Y:S02]  /*13690*/  SHF.L.U32 R7, R10, 0x1f, RZ ;  /* 0x0000001f0a077819 */ /* 0x004fe400000006ff */
[----:B---3--:R-:W-:-:S05]  /*136a0*/  LEA R2, R3, R2, 0x18 ;  /* 0x0000000203027211 */ /* 0x008fca00078ec0ff */
[----:B------:R-:W-:-:S04]  /*136b0*/  IMAD R3, R9, 0x8, R2 ;  /* 0x0000000809037824 */ /* 0x000fc800078e0202 */
[----:B------:R-:W2:Y:S02]  /*136c0*/  SYNCS.PHASECHK.TRANS64.TRYWAIT P0, [R3+URZ+0x22840], R7 ;  /* 0x02284007030075a7 */ /* 0x000ea4000800017f */
[----:B--2---:R-:W-:Y:S05]  /*136d0*/  @!P0 BRA `(.L_x_624) ;  /* 0x0000002800808947 */ /* 0x004fea0003800000 */
.L_x_718:
        /* <DEDUP_REMOVED lines=11> */
.L_x_625:
[----:B0-----:R-:W4:Y:S01]  /*13790*/  LDL R12, [R1+0x10] ;  /* 0x00001000010c7983 */ /* 0x001f220000100800 */
[----:B---3--:R-:W-:Y:S01]  /*137a0*/  MOV R2, 0x400 ;  /* 0x0000040000027802 */ /* 0x008fe20000000f00 */
[----:B------:R-:W0:Y:S01]  /*137b0*/  S2R R13, SR_CgaCtaId ;  /* 0x00000000000d7919 */ /* 0x000e220000008800 */
[----:B------:R-:W-:Y:S01]  /*137c0*/  R2UR UR9, R3 ;  /* 0x00000000030972ca */ /* 0x000fe200000e0000 */
[----:B------:R-:W-:Y:S01]  /*137d0*/  UIADD3 UR4, UP0, UR38, 0x370, URZ ;  /* 0x0000037026047890 */ /* 0x000fe2000ff1e03f */
[----:B------:R-:W-:Y:S02]  /*137e0*/  R2UR UR12, R4 ;  /* 0x00000000040c72ca */ /* 0x000fe400000e0000 */
[----:B-----5:R-:W-:Y:S01]  /*137f0*/  R2UR UR13, R6 ;  /* 0x00000000060d72ca */ /* 0x020fe200000e0000 */
[----:B------:R-:W-:Y:S01]  /*13800*/  UIADD3.X UR5, URZ, UR39, URZ, UP0, !UPT ;  /* 0x000000273f057290 */ /* 0x000fe200087fe43f */
[----:B0-----:R-:W-:-:S05]  /*13810*/  LEA R2, R13, R2, 0x18 ;  /* 0x000000020d027211 */ /* 0x001fca00078ec0ff */
[----:B------:R-:W-:-:S05]  /*13820*/  IMAD R2, R9, 0x3000, R2 ;  /* 0x0000300009027824 */ /* 0x000fca00078e0202 */
[----:B------:R-:W-:Y:S01]  /*13830*/  R2UR UR8, R2 ;  /* 0x00000000020872ca */ /* 0x000fe200000e0000 */
[----:B------:R-:W-:Y:S01]  /*13840*/  UIADD3 UR9, UR9, 0x22830, URZ ;  /* 0x0002283009097890 */ /* 0x000fe2000fffe03f */
[----:B------:R-:W-:Y:S01]  /*13850*/  UMOV UR6, 0x0 ;  /* 0x0000000000067882 */ /* 0x000fe20000000000 */
[----:B------:R-:W-:Y:S01]  /*13860*/  UMOV UR7, 0x14f00000 ;  /* 0x14f0000000077882 */ /* 0x000fe20000000000 */
[----:B------:R-:W-:-:S09]  /*13870*/  UMOV UR10, URZ ;  /* 0x0000003f000a7c82 */ /* 0x000fd20008000000 */
[----:B------:R-:W-:Y:S01]  /*13880*/  UIADD3 UR8, UR8, 0x1c400, URZ ;  /* 0x0001c40008087890 */ /* 0x000fe2000fffe03f */
[----:B----4-:R-:W-:-:S05]  /*13890*/  IMAD R2, R11, 0x60, R12 ;  /* 0x000000600b027824 */ /* 0x010fca00078e020c */
[----:B------:R-:W-:-:S13]  /*138a0*/  R2UR UR11, R2 ;  /* 0x00000000020b72ca */ /* 0x000fda00000e0000 */
[----:B------:R0:W-:Y:S01]  /*138b0*/  UTMALDG.4D [UR8], [UR4], desc[UR6] ;  /* 0x00000608040075b4 */ /* 0x0001e20008019000 */
[----:B------:R-:W3:Y:S02]  /*138c0*/  SYNCS.PHASECHK.TRANS64.TRYWAIT P1, [R3+URZ+0x22860], R7 ;  /* 0x02286007030075a7 */ /* 0x000ee4000802017f */
[----:B0--3--:R-:W-:Y:S05]  /*138d0*/  @!P1 BRA `(.L_x_626) ;  /* 0x0000002800149947 */ /* 0x009fea0003800000 */
.L_x_719:
        /* <DEDUP_REMOVED lines=8> */
.L_x_627:
[----:B------:R-:W3:Y:S01]  /*13960*/  S2R R11, SR_CgaCtaId ;  /* 0x00000000000b7919 */ /* 0x000ee20000008800 */
[----:B0-2---:R-:W-:Y:S01]  /*13970*/  MOV R7, 0x400 ;  /* 0x0000040000077802 */ /* 0x005fe20000000f00 */
        /* <DEDUP_REMOVED lines=9> */
[----:B------:R-:W-:-:S07]  /*13a10*/  UMOV UR17, 0x40 ;  /* 0x0000004000117882 */ /* 0x000fce0000000000 */
        /* <DEDUP_REMOVED lines=21> */
.L_x_622:
[----:B------:R-:W-:Y:S05]  /*13b70*/  BSYNC B1 ;  /* 0x0000000000017941 */ /* 0x000fea0003800000 */
.L_x_621:
        /* <DEDUP_REMOVED lines=14> */
[----:B------:R-:W3:Y:S01]  /*13c60*/  LDC R6, c[0x0][0x41c] ;  /* 0x00010700ff067b82 */ /* 0x000ee20000000800 */
[----:B------:R-:W-:Y:S01]  /*13c70*/  ULDC.64 UR6, c[0x0][0x408] ;  /* 0x0001020000067ab9 */ /* 0x000fe20000000a00 */
[----:B---3--:R-:W-:-:S13]  /*13c80*/  ISETP.NE.AND P0, PT, R6, 0x1, PT ;  /* 0x000000010600780c */ /* 0x008fda0003f05270 */
[----:B------:R-:W3:Y:S02]  /*13c90*/  @P0 LDC.64 R2, c[0x0][0x420] ;  /* 0x00010800ff020b82 */ /* 0x000ee40000000a00 */
[----:B---3--:R-:W-:-:S04]  /*13ca0*/  @P0 IMAD.HI.U32 R7, R9, R2, RZ ;  /* 0x0000000209070227 */ /* 0x008fc800078e00ff */
[----:B------:R-:W-:Y:S01]  /*13cb0*/  IMAD.MOV.U32 R2, RZ, RZ, R9 ;  /* 0x000000ffff027224 */ /* 0x000fe200078e0009 */
[----:B------:R-:W-:-:S05]  /*13cc0*/  @P0 SHF.R.U32.HI R2, RZ, R3, R7 ;  /* 0x00000003ff020219 */ /* 0x000fca0000011607 */
[----:B------:R-:W-:-:S04]  /*13cd0*/  IMAD.MOV R3, RZ, RZ, -R2 ;  /* 0x000000ffff037224 */ /* 0x000fc800078e0a02 */
[----:B------:R-:W-:Y:S01]  /*13ce0*/  IMAD R9, R6, R3, R9 ;  /* 0x0000000306097224 */ /* 0x000fe200078e0209 */
[----:B------:R-:W-:Y:S01]  /*13cf0*/  SHF.R.S32.HI R3, RZ, 0x1f, R2 ;  /* 0x0000001fff037819 */ /* 0x000fe20000011402 */
[----:B------:R-:W-:-:S04]  /*13d00*/  IMAD R6, R8, UR6, RZ ;  /* 0x0000000608067c24 */ /* 0x000fc8000f8e02ff */
[C---:B------:R-:W-:Y:S02]  /*13d10*/  IMAD R6, R0.reuse, UR7, R6 ;  /* 0x0000000700067c24 */ /* 0x040fe4000f8e0206 */
[----:B------:R-:W-:-:S04]  /*13d20*/  IMAD.WIDE.U32 R2, R0, UR6, R2 ;  /* 0x0000000600027c25 */ /* 0x000fc8000f8e0002 */
[----:B------:R-:W-:Y:S01]  /*13d30*/  IMAD.IADD R3, R6, 0x1, R3 ;  /* 0x0000000106037824 */ /* 0x000fe200078e0203 */
[----:B------:R-:W-:-:S04]  /*13d40*/  LEA R6, P0, R2, UR4, 0x2 ;  /* 0x0000000402067c11 */ /* 0x000fc8000f8010ff */
[----:B------:R-:W-:-:S05]  /*13d50*/  LEA.HI.X R7, R2, UR5, R3, 0x2, P0 ;  /* 0x0000000502077c11 */ /* 0x000fca00080f1403 */
[----:B------:R3:W5:Y:S04]  /*13d60*/  LDG.E R6, desc[UR40][R6.64] ;  /* 0x0000002806067981 */ /* 0x000768000c1e1900 */
.L_x_630:
[----:B------:R-:W4:Y:S01]  /*13d70*/  S2R R3, SR_CgaCtaId ;  /* 0x0000000000037919 */ /* 0x000f220000008800 */
[----:B------:R-:W-:Y:S02]  /*13d80*/  MOV R2, 0x400 ;  /* 0x0000040000027802 */ /* 0x000fe40000000f00 */
[----:B---3--:R-:W-:Y:S02]  /*13d90*/  SHF.L.U32 R7, R10, 0x1f, RZ ;  /* 0x0000001f0a077819 */ /* 0x008fe400000006ff */
[----:B----4-:R-:W-:-:S05]  /*13da0*/  LEA R2, R3, R2, 0x18 ;  /* 0x0000000203027211 */ /* 0x010fca00078ec0ff */
[----:B------:R-:W-:-:S04]  /*13db0*/  IMAD R3, R11, 0x8, R2 ;  /* 0x000000080b037824 */ /* 0x000fc800078e0202 */
[----:B------:R-:W3:Y:S02]  /*13dc0*/  SYNCS.PHASECHK.TRANS64.TRYWAIT P0, [R3+URZ+0x22840], R7 ;  /* 0x02284007030075a7 */ /* 0x000ee4000800017f */
[----:B---3--:R-:W-:Y:S05]  /*13dd0*/  @!P0 BRA `(.L_x_631) ;  /* 0x0000002000e88947 */ /* 0x008fea0003800000 */
.L_x_720:
[----:B------:R-:W4:Y:S02]  /*13de0*/  S2R R2, SR_TID.X ;  /* 0x0000000000027919 */ /* 0x000f240000002100 */
[----:B----4-:R-:W-:-:S04]  /*13df0*/  LOP3.LUT R2, R2, 0x7f, RZ, 0xc0, !PT ;  /* 0x0000007f02027812 */ /* 0x010fc800078ec0ff */
[----:B------:R-:W-:-:S13]  /*13e00*/  ISETP.NE.AND P0, PT, R2, RZ, PT ;  /* 0x000000ff0200720c */ /* 0x000fda0003f05270 */
[----:B------:R-:W-:Y:S05]  /*13e10*/  @P0 BRA `(.L_x_632) ;  /* 0x00000000001c0947 */ /* 0x000fea0003800000 */
[----:B------:R-:W4:Y:S02]  /*13e20*/  S2R R2, SR_TID.X ;  /* 0x0000000000027919 */ /* 0x000f240000002100 */
[----:B----4-:R-:W-:-:S04]  /*13e30*/  LOP3.LUT R2, R2, 0x1f, RZ, 0xc0, !PT ;  /* 0x0000001f02027812 */ /* 0x010fc800078ec0ff */
[----:B------:R-:W-:Y:S01]  /*13e40*/  ISETP.NE.AND P1, PT, R2, RZ, PT ;  /* 0x000000ff0200720c */ /* 0x000fe20003f25270 */
[----:B------:R-:W-:-:S04]  /*13e50*/  IMAD.MOV.U32 R2, RZ, RZ, 0x3000 ;  /* 0x00003000ff027424 */ /* 0x000fc800078e00ff */
[----:B------:R4:W-:Y:S08]  /*13e60*/  SYNCS.ARRIVE.TRANS64 RZ, [R3+URZ+0x22830], R2 ;  /* 0x0228300203ff79a7 */ /* 0x0009f0000800003f */
[----:B------:R-:W-:Y:S05]  /*13e70*/  @!P1 BRA `(.L_x_632) ;  /* 0x0000000000049947 */ /* 0x000fea0003800000 */
[----:B------:R-:W-:Y:S01]  /*13e80*/  BPT.TRAP 0x1 ;  /* 0x000000040000795c */ /* 0x000fe20000300000 */
.L_x_632:
[----:B----4-:R-:W4:Y:S01]  /*13e90*/  LDL R2, [R1] ;  /* 0x0000000001027983 */ /* 0x010f220000100800 */
[----:B--2---:R-:W-:-:S03]  /*13ea0*/  MOV R11, 0x400 ;  /* 0x00000400000b7802 */ /* 0x004fc60000000f00 */
[----:B------:R-:W2:Y:S01]  /*13eb0*/  LDL R10, [R1+0x10] ;  /* 0x00001000010a7983 */ /* 0x000ea20000100800 */
[----:B0-----:R-:W0:Y:S01]  /*13ec0*/  S2R R12, SR_CgaCtaId ;  /* 0x00000000000c7919 */ /* 0x001e220000008800 */
        /* <DEDUP_REMOVED lines=10> */
[----:B----4-:R-:W-:-:S05]  /*13f70*/  IMAD R2, R2, 0x3000, R11 ;  /* 0x0000300002027824 */ /* 0x010fca00078e020b */
[----:B------:R-:W-:Y:S01]  /*13f80*/  R2UR UR8, R2 ;  /* 0x00000000020872ca */ /* 0x000fe200000e0000 */
[----:B--2---:R-:W-:-:S05]  /*13f90*/  IMAD R9, R9, 0x60, R10 ;  /* 0x0000006009097824 */ /* 0x004fca00078e020a */
[----:B------:R-:W-:-:S07]  /*13fa0*/  R2UR UR11, R9 ;  /* 0x00000000090b72ca */ /* 0x000fce00000e0000 */
[----:B------:R-:W-:-:S09]  /*13fb0*/  UIADD3 UR8, UR8, 0x1c400, URZ ;  /* 0x0001c40008087890 */ /* 0x000fd2000fffe03f */
[----:B------:R0:W-:Y:S01]  /*13fc0*/  UTMALDG.4D [UR8], [UR4], desc[UR6] ;  /* 0x00000608040075b4 */ /* 0x0001e20008019000 */
[----:B------:R-:W2:Y:S02]  /*13fd0*/  SYNCS.PHASECHK.TRANS64.TRYWAIT P1, [R3+URZ+0x22860], R7 ;  /* 0x02286007030075a7 */ /* 0x000ea4000802017f */
[----:B0-2---:R-:W-:Y:S05]  /*13fe0*/  @!P1 BRA `(.L_x_633) ;  /* 0x0000002000789947 */ /* 0x005fea0003800000 */
.L_x_721:
        /* <DEDUP_REMOVED lines=8> */
.L_x_634:
[----:B--2---:R-:W2:Y:S01]  /*14070*/  LDL R2, [R1] ;  /* 0x0000000001027983 */ /* 0x004ea20000100800 */
[----:B0--3--:R-:W-:Y:S01]  /*14080*/  MOV R7, 0x400 ;  /* 0x0000040000077802 */ /* 0x009fe20000000f00 */
        /* <DEDUP_REMOVED lines=31> */
[----:B---3--:R-:W-:Y:S01]  /*14280*/  NOP ;  /* 0x0000000000007918 */ /* 0x008fe20000000000 */
.L_x_629:
[----:B------:R-:W-:Y:S05]  /*14290*/  BSYNC B1 ;  /* 0x0000000000017941 */ /* 0x000fea0003800000 */
.L_x_628:
[C---:B------:R-:W-:Y:S01]  /*142a0*/  ISETP.GT.AND P0, PT, R5.reuse, 0x1, PT ;  /* 0x000000010500780c */ /* 0x040fe20003f04270 */
[----:B------:R-:W-:-:S12]  /*142b0*/  VIADD R5, R5, 0xfffffffe ;  /* 0xfffffffe05057836 */ /* 0x000fd80000000000 */
[----:B------:R-:W-:Y:S05]  /*142c0*/  @P0 BRA `(.L_x_635) ;  /* 0xfffffff000680947 */ /* 0x000fea000383ffff */
.L_x_611:
[----:B------:R-:W-:Y:S05]  /*142d0*/  BSYNC B0 ;  /* 0x0000000000007941 */ /* 0x000fea0003800000 */
.L_x_610:
[----:B------:R-:W3:Y:S01]  /*142e0*/  LDL.LU R3, [R1] ;  /* 0x0000000001037983 */ /* 0x000ee20000300800 */
[----:B------:R-:W-:Y:S01]  /*142f0*/  BSSY B0, `(.L_x_636) ;  /* 0x0000016000007945 */ /* 0x000fe20003800000 */
[----:B------:R-:W4:Y:S02]  /*14300*/  S2R R2, SR_TID.X ;  /* 0x0000000000027919 */ /* 0x000f240000002100 */
[----:B----4-:R-:W-:-:S04]  /*14310*/  LOP3.LUT R2, R2, 0x1f, RZ, 0xc0, !PT ;  /* 0x0000001f02027812 */ /* 0x010fc800078ec0ff */
[----:B------:R-:W-:Y:S01]  /*14320*/  ISETP.NE.AND P1, PT, R2, RZ, PT ;  /* 0x000000ff0200720c */ /* 0x000fe20003f25270 */
[----:B---3--:R-:W-:-:S05]  /*14330*/  VIADD R0, R3, 0x1 ;  /* 0x0000000103007836 */ /* 0x008fca0000000000 */
[----:B------:R-:W-:-:S04]  /*14340*/  ISETP.NE.AND P0, PT, R0, 0x2, PT ;  /* 0x000000020000780c */ /* 0x000fc80003f05270 */
[----:B------:R-:W-:Y:S02]  /*14350*/  SEL R2, R0, RZ, P0 ;  /* 0x000000ff00027207 */ /* 0x000fe40000000000 */
[----:B------:R-:W-:-:S03]  /*14360*/  SEL R0, RZ, 0x1, P0 ;  /* 0x00000001ff007807 */ /* 0x000fc60000000000 */
[----:B------:R3:W-:Y:S01]  /*14370*/  STL [R1], R2 ;  /* 0x0000000201007387 */ /* 0x0007e20000100800 */
[----:B------:R-:W-:Y:S05]  /*14380*/  @P1 BRA `(.L_x_637) ;  /* 0x0000000000301947 */ /* 0x000fea0003800000 */
[----:B------:R-:W4:Y:S01]  /*14390*/  S2R R7, SR_LANEID ;  /* 0x0000000000077919 */ /* 0x000f220000000000 */
[----:B------:R-:W-:Y:S01]  /*143a0*/  VOTEU.ANY UR4, UPT, PT ;  /* 0x0000000000047886 */ /* 0x000fe200038e0100 */
[----:B---3--:R-:W3:Y:S01]  /*143b0*/  LDC.64 R2, c[0x0][0xc38] ;  /* 0x00030e00ff027b82 */ /* 0x008ee20000000a00 */
[----:B------:R-:W4:Y:S08]  /*143c0*/  FLO.U32 R4, UR4 ;  /* 0x0000000400047d00 */ /* 0x000f3000080e0000 */
[----:B------:R-:W3:Y:S01]  /*143d0*/  POPC R5, UR4 ;  /* 0x0000000400057d09 */ /* 0x000ee20008000000 */
[----:B----4-:R-:W-:-:S13]  /*143e0*/  ISETP.EQ.U32.AND P0, PT, R4, R7, PT ;  /* 0x000000070400720c */ /* 0x010fda0003f02070 */
[----:B---3--:R-:W3:Y:S01]  /*143f0*/  @P0 ATOMG.E.ADD.STRONG.GPU PT, R3, desc[UR40][R2.64], R5 ;  /* 0x00000005020309a8 */ /* 0x008ee200081ee1e8 */
[----:B------:R-:W4:Y:S02]  /*14400*/  S2R R6, SR_LTMASK ;  /* 0x0000000000067919 */ /* 0x000f240000003900 */
[----:B----4-:R-:W-:-:S04]  /*14410*/  LOP3.LUT R6, R6, UR4, RZ, 0xc0, !PT ;  /* 0x0000000406067c12 */ /* 0x010fc8000f8ec0ff */
[----:B------:R-:W4:Y:S01]  /*14420*/  POPC R7, R6 ;  /* 0x0000000600077309 */ /* 0x000f220000000000 */
[----:B---3--:R-:W4:Y:S02]  /*14430*/  SHFL.IDX PT, R4, R3, R4, 0x1f ;  /* 0x00001f0403047589 */ /* 0x008f2400000e0000 */
[----:B----4-:R-:W-:-:S07]  /*14440*/  IADD3 R16, R4, UR37, R7 ;  /* 0x0000002504107c10 */ /* 0x010fce000fffe007 */
.L_x_637:
[----:B------:R-:W-:Y:S05]  /*14450*/  BSYNC B0 ;  /* 0x0000000000007941 */ /* 0x000fea0003800000 */
.L_x_636:
[----:B---3--:R-:W3:Y:S02]  /*14460*/  LDL.LU R2, [R1+0x8] ;  /* 0x0000080001027983 */ /* 0x008ee40000300800 */
[----:B---3--:R-:W-:-:S05]  /*14470*/  LOP3.LUT R2, R2, R0, RZ, 0x3c, !PT ;  /* 0x0000000002027212 */ /* 0x008fca00078e3cff */
[----:B------:R3:W-:Y:S02]  /*14480*/  STL [R1+0x8], R2 ;  /* 0x0000080201007387 */ /* 0x0007e40000100800 */
.L_x_593:
[----:B------:R-:W-:Y:S05]  /*14490*/  BSYNC B6 ;  /* 0x0000000000067941 */ /* 0x000fea0003800000 */
.L_x_591:
[----:B------:R-:W-:-:S03]  /*144a0*/  UMOV UR4, 0xffffffff ;  /* 0xffffffff00047882 */ /* 0x000fc60000000000 */
[----:B------:R-:W-:Y:S05]  /*144b0*/  BRA.DIV UR4, `(.L_x_638) ;  /* 0x0000001e04587947 */ /* 0x000fea000b800000 */
[----:B0-----:R0:W4:Y:S04]  /*144c0*/  SHFL.IDX PT, R4, R16, RZ, 0x1f ;  /* 0x00001fff10047589 */ /* 0x00112800000e0000 */
[----:B------:R0:W0:Y:S02]  /*144d0*/  SHFL.IDX PT, R6, R16, 0x1, 0x1f ;  /* 0x00201f0010067f89 */ /* 0x00002400000e0000 */
.L_x_725:
[----:B------:R-:W1:Y:S01]  /*144e0*/  S2R R0, SR_TID.X ;  /* 0x0000000000007919 */ /* 0x000e620000002100 */
[----:B------:R-:W-:Y:S01]  /*144f0*/  ULDC UR4, c[0x0][0xc14] ;  /* 0x0003050000047ab9 */ /* 0x000fe20000000800 */
[----:B------:R-:W-:Y:S01]  /*14500*/  BSSY B0, `(.L_x_639) ;  /* 0x000000b000007945 */ /* 0x000fe20003800000 */
[----:B------:R-:W-:Y:S01]  /*14510*/  IMAD.MOV.U32 R17, RZ, RZ, RZ ;  /* 0x000000ffff117224 */ /* 0x000fe200078e00ff */
[----:B-1----:R-:W-:Y:S01]  /*14520*/  LOP3.LUT R8, R0, 0x1f, RZ, 0xc0, !PT ;  /* 0x0000001f00087812 */ /* 0x002fe200078ec0ff */
[----:B------:R-:W-:-:S03]  /*14530*/  IMAD.U32 R0, RZ, RZ, UR4 ;  /* 0x00000004ff007e24 */ /* 0x000fc6000f8e00ff */
[C---:B------:R-:W-:Y:S01]  /*14540*/  ISETP.NE.AND P0, PT, R8.reuse, 0x1f, PT ;  /* 0x0000001f0800780c */ /* 0x040fe20003f05270 */
[----:B------:R-:W-:-:S05]  /*14550*/  IMAD.IADD R5, R8, 0x1, R19 ;  /* 0x0000000108057824 */ /* 0x000fca00078e0213 */
[----:B------:R-:W-:-:S13]  /*14560*/  ISETP.GE.OR P0, PT, R5, R0, !P0 ;  /* 0x000000000500720c */ /* 0x000fda0004706670 */
[----:B------:R-:W-:Y:S05]  /*14570*/  @P0 BRA `(.L_x_640) ;  /* 0x00000000000c0947 */ /* 0x000fea0003800000 */
[----:B---3--:R-:W1:Y:S02]  /*14580*/  LDC.64 R2, c[0x0][0xc58] ;  /* 0x00031600ff027b82 */ /* 0x008e640000000a00 */
[----:B-1----:R-:W-:-:S05]  /*14590*/  IMAD.WIDE R2, R5, 0x4, R2 ;  /* 0x0000000405027825 */ /* 0x002fca00078e0202 */
[----:B------:R1:W5:Y:S02]  /*145a0*/  LDG.E R17, desc[UR40][R2.64] ;  /* 0x0000002802117981 */ /* 0x000364000c1e1900 */
.L_x_640:
[----:B------:R-:W-:Y:S05]  /*145b0*/  BSYNC B0 ;  /* 0x0000000000007941 */ /* 0x000fea0003800000 */
.L_x_639:
        /* <DEDUP_REMOVED lines=11> */
[----:B-1----:R-:W-:-:S05]  /*14670*/  IMAD.IADD R3, R13, 0x1, R14 ;  /* 0x000000010d037824 */ /* 0x002fca00078e020e */
[----:B------:R-:W0:Y:S02]  /*14680*/  SHFL.UP PT, R14, R3, 0x4, RZ ;  /* 0x04800000030e7989 */ /* 0x000e2400000e00ff */
[----:B0-----:R-:W-:Y:S02]  /*14690*/  SEL R14, R14, RZ, P0 ;  /* 0x000000ff0e0e7207 */ /* 0x001fe40000000000 */
[----:B------:R-:W-:-:S03]  /*146a0*/  ISETP.GE.U32.AND P0, PT, R8, 0x10, PT ;  /* 0x000000100800780c */ /* 0x000fc60003f06070 */
[----:B------:R-:W-:-:S05]  /*146b0*/  IMAD.IADD R5, R3, 0x1, R14 ;  /* 0x0000000103057824 */ /* 0x000fca00078e020e */
[----:B------:R-:W0:Y:S02]  /*146c0*/  SHFL.UP PT, R14, R5, 0x8, RZ ;  /* 0x05000000050e7989 */ /* 0x000e2400000e00ff */
[----:B0-----:R-:W-:-:S05]  /*146d0*/  SEL R14, R14, RZ, P1 ;  /* 0x000000ff0e0e7207 */ /* 0x001fca0000800000 */
[----:B------:R-:W-:-:S05]  /*146e0*/  IMAD.IADD R7, R5, 0x1, R14 ;  /* 0x0000000105077824 */ /* 0x000fca00078e020e */
[----:B------:R-:W3:Y:S02]  /*146f0*/  SHFL.UP PT, R14, R7, 0x10, RZ ;  /* 0x06000000070e7989 */ /* 0x000ee400000e00ff */
[----:B---3--:R-:W-:-:S04]  /*14700*/  SEL R2, R14, RZ, P0 ;  /* 0x000000ff0e027207 */ /* 0x008fc80000000000 */
[----:B------:R-:W-:-:S05]  /*14710*/  IADD3 R2, R7, R2, RZ ;  /* 0x0000000207027210 */ /* 0x000fca0007ffe0ff */
[----:B------:R0:W1:Y:S02]  /*14720*/  SHFL.IDX PT, R14, R2, 0x1f, 0x1f ;  /* 0x03e01f00020e7f89 */ /* 0x00006400000e0000 */
.L_x_733:
[----:B------:R-:W-:Y:S02]  /*14730*/  ULDC UR4, c[0x0][0xc10] ;  /* 0x0003040000047ab9 */ /* 0x000fe40000000800 */
[----:B------:R-:W-:-:S04]  /*14740*/  IMAD.U32 R16, RZ, RZ, UR4 ;  /* 0x00000004ff107e24 */ /* 0x000fc8000f8e00ff */
[----:B-1----:R-:W-:-:S04]  /*14750*/  IMAD R3, R14, R16, RZ ;  /* 0x000000100e037224 */ /* 0x002fc800078e02ff */
[----:B------:R-:W-:-:S05]  /*14760*/  IMAD.IADD R6, R6, 0x1, R3 ;  /* 0x0000000106067824 */ /* 0x000fca00078e0203 */
[----:B----4-:R-:W-:-:S13]  /*14770*/  ISETP.GT.AND P0, PT, R6, R4, PT ;  /* 0x000000040600720c */ /* 0x010fda0003f04270 */
[----:B------:R-:W-:Y:S05]  /*14780*/  @P0 BRA `(.L_x_642) ;  /* 0x0000000000b40947 */ /* 0x000fea0003800000 */
[----:B------:R-:W1:Y:S02]  /*14790*/  LDC R0, c[0x0][0xc14] ;  /* 0x00030500ff007b82 */ /* 0x000e640000000800 */
.L_x_647:
[----:B------:R-:W-:-:S05]  /*147a0*/  VIADD R19, R19, 0x1f ;  /* 0x0000001f13137836 */ /* 0x000fca0000000000 */
[----:B-1----:R-:W-:-:S13]  /*147b0*/  ISETP.GE.AND P0, PT, R19, R0, PT ;  /* 0x000000001300720c */ /* 0x002fda0003f06270 */
        /* <DEDUP_REMOVED lines=10> */
[----:B0-----:R-:W-:-:S05]  /*14860*/  IMAD.WIDE R2, R5, 0x4, R2 ;  /* 0x0000000405027825 */ /* 0x001fca00078e0202 */
[----:B------:R0:W5:Y:S02]  /*14870*/  LDG.E R17, desc[UR40][R2.64] ;  /* 0x0000002802117981 */ /* 0x000164000c1e1900 */
.L_x_645:
[----:B------:R-:W-:Y:S05]  /*14880*/  BSYNC B0 ;  /* 0x0000000000007941 */ /* 0x000fea0003800000 */
.L_x_644:
[----:B------:R-:W-:-:S03]  /*14890*/  UMOV UR4, 0xffffffff ;  /* 0xffffffff00047882 */ /* 0x000fc60000000000 */
[----:B------:R-:W-:Y:S05]  /*148a0*/  BRA.DIV UR4, `(.L_x_646) ;  /* 0x0000001e04787947 */ /* 0x000fea000b800000 */
[----:B-----5:R-:W1:Y:S01]  /*148b0*/  SHFL.UP PT, R14, R17, 0x1, RZ ;  /* 0x04200000110e7989 */ /* 0x020e6200000e00ff */
[C---:B------:R-:W-:Y:S02]  /*148c0*/  ISETP.NE.AND P0, PT, R8.reuse, RZ, PT ;  /* 0x000000ff0800720c */ /* 0x040fe40003f05270 */
[----:B------:R-:W-:Y:S02]  /*148d0*/  ISETP.GE.U32.AND P1, PT, R8, 0x2, PT ;  /* 0x000000020800780c */ /* 0x000fe40003f26070 */
[----:B-1----:R-:W-:Y:S02]  /*148e0*/  SEL R14, R14, RZ, P0 ;  /* 0x000000ff0e0e7207 */ /* 0x002fe40000000000 */
[----:B------:R-:W-:-:S03]  /*148f0*/  ISETP.GE.U32.AND P0, PT, R8, 0x4, PT ;  /* 0x000000040800780c */ /* 0x000fc60003f06070 */
[----:B------:R-:W-:-:S05]  /*14900*/  IMAD.IADD R13, R17, 0x1, R14 ;  /* 0x00000001110d7824 */ /* 0x000fca00078e020e */
[----:B------:R-:W1:Y:S02]  /*14910*/  SHFL.UP PT, R14, R13, 0x2, RZ ;  /* 0x044000000d0e7989 */ /* 0x000e6400000e00ff */
[----:B-1----:R-:W-:Y:S02]  /*14920*/  SEL R14, R14, RZ, P1 ;  /* 0x000000ff0e0e7207 */ /* 0x002fe40000800000 */
[----:B------:R-:W-:-:S03]  /*14930*/  ISETP.GE.U32.AND P1, PT, R8, 0x8, PT ;  /* 0x000000080800780c */ /* 0x000fc60003f26070 */
[----:B0-----:R-:W-:-:S05]  /*14940*/  IMAD.IADD R3, R13, 0x1, R14 ;  /* 0x000000010d037824 */ /* 0x001fca00078e020e */
        /* <DEDUP_REMOVED lines=10> */
[----:B------:R0:W1:Y:S02]  /*149f0*/  SHFL.IDX PT, R14, R2, 0x1f, 0x1f ;  /* 0x03e01f00020e7f89 */ /* 0x00006400000e0000 */
.L_x_741:
[----:B------:R-:W-:Y:S02]  /*14a00*/  ULDC UR4, c[0x0][0xc10] ;  /* 0x0003040000047ab9 */ /* 0x000fe40000000800 */
[----:B------:R-:W-:-:S04]  /*14a10*/  IMAD.U32 R16, RZ, RZ, UR4 ;  /* 0x00000004ff107e24 */ /* 0x000fc8000f8e00ff */
[----:B-1----:R-:W-:-:S04]  /*14a20*/  IMAD R3, R14, R16, RZ ;  /* 0x000000100e037224 */ /* 0x002fc800078e02ff */
[----:B------:R-:W-:-:S05]  /*14a30*/  IMAD.IADD R6, R3, 0x1, R6 ;  /* 0x0000000103067824 */ /* 0x000fca00078e0206 */
[----:B------:R-:W-:-:S13]  /*14a40*/  ISETP.GT.AND P0, PT, R6, R4, PT ;  /* 0x000000040600720c */ /* 0x000fda0003f04270 */
[----:B------:R-:W-:Y:S05]  /*14a50*/  @!P0 BRA `(.L_x_647) ;  /* 0xfffffffc00508947 */ /* 0x000fea000383ffff */
.L_x_642:
[----:B------:R-:W-:Y:S01]  /*14a60*/  IMAD.IADD R6, R6, 0x1, -R3 ;  /* 0x0000000106067824 */ /* 0x000fe200078e0a03 */
[----:B------:R-:W-:-:S03]  /*14a70*/  UMOV UR4, 0xffffffff ;  /* 0xffffffff00047882 */ /* 0x000fc60000000000 */
[----:B------:R-:W-:-:S05]  /*14a80*/  IMAD R3, R2, R16, R6 ;  /* 0x0000001002037224 */ /* 0x000fca00078e0206 */
[----:B------:R-:W-:Y:S01]  /*14a90*/  ISETP.GT.AND P6, PT, R3, R4, PT ;  /* 0x000000040300720c */ /* 0x000fe20003fc4270 */
[----:B------:R-:W-:-:S12]  /*14aa0*/  BRA.DIV UR4, `(.L_x_648) ;  /* 0x0000001e04c87947 */ /* 0x000fd8000b800000 */
[----:B------:R-:W-:-:S04]  /*14ab0*/  VOTE.ANY R3, PT, !P6 ;  /* 0x0000000000037806 */ /* 0x000fc800070e0100 */
[----:B------:R-:W1:Y:S02]  /*14ac0*/  POPC R5, R3 ;  /* 0x0000000300057309 */ /* 0x000e640000000000 */
[----:B-1----:R1:W3:Y:S02]  /*14ad0*/  SHFL.IDX PT, R17, R17, R5, 0x1f ;  /* 0x00001f0511117589 */ /* 0x0022e400000e0000 */
.L_x_745:
[----:B------:R-:W-:Y:S01]  /*14ae0*/  ISETP.NE.AND P0, PT, R3, RZ, PT ;  /* 0x000000ff0300720c */ /* 0x000fe20003f05270 */
[----:B------:R-:W-:-:S12]  /*14af0*/  IMAD.MOV.U32 R14, RZ, RZ, RZ ;  /* 0x000000ffff0e7224 */ /* 0x000fd800078e00ff */
[----:B------:R-:W-:Y:S05]  /*14b00*/  @!P0 BRA `(.L_x_649) ;  /* 0x0000000000108947 */ /* 0x000fea0003800000 */
[----:B------:R-:W-:Y:S01]  /*14b10*/  UMOV UR4, 0xffffffff ;  /* 0xffffffff00047882 */ /* 0x000fe20000000000 */
[----:B------:R-:W-:Y:S02]  /*14b20*/  VIADD R12, R5, 0xffffffff ;  /* 0xffffffff050c7836 */ /* 0x000fe40000000000 */
[----:B------:R-:W-:Y:S05]  /*14b30*/  BRA.DIV UR4, `(.L_x_650) ;  /* 0x0000001e04ec7947 */ /* 0x000fea000b800000 */
[----:B------:R4:W0:Y:S02]  /*14b40*/  SHFL.IDX PT, R14, R2, R12, 0x1f ;  /* 0x00001f0c020e7589 */ /* 0x00082400000e0000 */
.L_x_649:
[----:B0-----:R-:W-:Y:S01]  /*14b50*/  IMAD R16, R14, R16, R6 ;  /* 0x000000100e107224 */ /* 0x001fe200078e0206 */
[----:B---3--:R-:W-:Y:S01]  /*14b60*/  IABS R6, R17 ;  /* 0x0000001100067213 */ /* 0x008fe20000000000 */
[----:B----4-:R-:W-:Y:S01]  /*14b70*/  IMAD.MOV.U32 R2, RZ, RZ, RZ ;  /* 0x000000ffff027224 */ /* 0x010fe200078e00ff */
[----:B------:R-:W-:Y:S02]  /*14b80*/  IADD3 R19, R5, R19, RZ ;  /* 0x0000001305137210 */ /* 0x000fe40007ffe0ff */
[----:B------:R-:W0:Y:S08]  /*14b90*/  I2F.RP R7, R6 ;  /* 0x0000000600077306 */ /* 0x000e300000209400 */
[----:B0-----:R-:W0:Y:S02]  /*14ba0*/  MUFU.RCP R7, R7 ;  /* 0x0000000700077308 */ /* 0x001e240000001000 */
[----:B0-----:R-:W-:-:S06]  /*14bb0*/  VIADD R8, R7, 0xffffffe ;  /* 0x0ffffffe07087836 */ /* 0x001fcc0000000000 */
[----:B------:R-:W0:Y:S02]  /*14bc0*/  F2I.FTZ.U32.TRUNC.NTZ R3, R8 ;  /* 0x0000000800037305 */ /* 0x000e24000021f000 */
[----:B0-----:R-:W-:-:S04]  /*14bd0*/  IMAD.MOV R9, RZ, RZ, -R3 ;  /* 0x000000ffff097224 */ /* 0x001fc800078e0a03 */
[----:B------:R-:W-:-:S04]  /*14be0*/  IMAD R9, R9, R6, RZ ;  /* 0x0000000609097224 */ /* 0x000fc800078e02ff */
[----:B------:R-:W-:Y:S01]  /*14bf0*/  IMAD.HI.U32 R3, R3, R9, R2 ;  /* 0x0000000903037227 */ /* 0x000fe200078e0002 */
[----:B------:R-:W-:-:S03]  /*14c00*/  IABS R9, R17 ;  /* 0x0000001100097213 */ /* 0x000fc60000000000 */
[----:B------:R-:W-:Y:S02]  /*14c10*/  IMAD.IADD R2, R4, 0x1, -R16 ;  /* 0x0000000104027824 */ /* 0x000fe400078e0a10 */
[----:B------:R-:W-:-:S03]  /*14c20*/  IMAD.MOV R7, RZ, RZ, -R9 ;  /* 0x000000ffff077224 */ /* 0x000fc600078e0a09 */
[----:B------:R-:W-:-:S05]  /*14c30*/  IABS R4, R2 ;  /* 0x0000000200047213 */ /* 0x000fca0000000000 */
        /* <DEDUP_REMOVED lines=16> */
.L_x_643:
[----:B------:R-:W-:Y:S01]  /*14d40*/  UMOV UR4, URZ ;  /* 0x0000003f00047c82 */ /* 0x000fe20008000000 */
[----:B------:R-:W-:Y:S01]  /*14d50*/  UMOV UR5, URZ ;  /* 0x0000003f00057c82 */ /* 0x000fe20008000000 */
[----:B------:R-:W-:Y:S01]  /*14d60*/  ULDC UR6, c[0x0][0xc14] ;  /* 0x0003050000067ab9 */ /* 0x000fe20000000800 */
[----:B------:R-:W-:Y:S02]  /*14d70*/  IMAD.MOV.U32 R16, RZ, RZ, R4 ;  /* 0x000000ffff107224 */ /* 0x000fe400078e0004 */
[----:B------:R-:W-:Y:S02]  /*14d80*/  IMAD.U32 R17, RZ, RZ, UR4 ;  /* 0x00000004ff117e24 */ /* 0x000fe4000f8e00ff */
[----:B------:R-:W-:Y:S02]  /*14d90*/  IMAD.U32 R18, RZ, RZ, UR5 ;  /* 0x00000005ff127e24 */ /* 0x000fe4000f8e00ff */
[----:B------:R-:W-:-:S07]  /*14da0*/  IMAD.U32 R19, RZ, RZ, UR6 ;  /* 0x00000006ff137e24 */ /* 0x000fce000f8e00ff */
.L_x_651:
        /* <DEDUP_REMOVED lines=12> */
.L_x_570:
[----:B0-----:R-:W4:Y:S01]  /*14e70*/  LDL.LU R0, [R1+0x28] ;  /* 0x0000280001007983 */ /* 0x001f220000300800 */
[----:B------:R-:W-:Y:S01]  /*14e80*/  BSSY B0, `(.L_x_653) ;  /* 0x000000b000007945 */ /* 0x000fe20003800000 */
[----:B-1----:R-:W0:Y:S01]  /*14e90*/  S2R R5, SR_CgaCtaId ;  /* 0x0000000000057919 */ /* 0x002e220000008800 */
[----:B----4-:R-:W-:-:S05]  /*14ea0*/  VIADD R0, R0, 0x1 ;  /* 0x0000000100007836 */ /* 0x010fca0000000000 */
[----:B---3--:R-:W-:-:S04]  /*14eb0*/  LEA.HI R2, R0, R0, RZ, 0x1 ;  /* 0x0000000000027211 */ /* 0x008fc800078f08ff */
[----:B------:R-:W-:-:S05]  /*14ec0*/  LOP3.LUT R3, R2, 0xfffffffe, RZ, 0xc0, !PT ;  /* 0xfffffffe02037812 */ /* 0x000fca00078ec0ff */
[----:B------:R-:W-:Y:S01]  /*14ed0*/  IMAD.IADD R3, R0, 0x1, -R3 ;  /* 0x0000000100037824 */ /* 0x000fe200078e0a03 */
[----:B------:R-:W-:-:S04]  /*14ee0*/  MOV R0, 0x400 ;  /* 0x0000040000007802 */ /* 0x000fc80000000f00 */
[----:B0-----:R-:W-:Y:S02]  /*14ef0*/  LEA R0, R5, R0, 0x18 ;  /* 0x0000000005007211 */ /* 0x001fe400078ec0ff */
[----:B------:R-:W-:-:S04]  /*14f00*/  SHF.L.U32 R3, R3, 0x1f, RZ ;  /* 0x0000001f03037819 */ /* 0x000fc800000006ff */
[----:B------:R-:W0:Y:S02]  /*14f10*/  SYNCS.PHASECHK.TRANS64.TRYWAIT P0, [R0+URZ+0x22820], R3 ;  /* 0x02282003000075a7 */ /* 0x000e24000800017f */
[----:B0-----:R-:W-:Y:S05]  /*14f20*/  @!P0 BRA `(.L_x_654) ;  /* 0x0000001c00148947 */ /* 0x001fea0003800000 */
.L_x_748:
[----:B------:R-:W-:Y:S05]  /*14f30*/  BSYNC B0 ;  /* 0x0000000000007941 */ /* 0x000fea0003800000 */
.L_x_653:
[----:B------:R-:W-:-:S03]  /*14f40*/  UMOV UR4, 0xffffffff ;  /* 0xffffffff00047882 */ /* 0x000fc60000000000 */
[----:B------:R-:W-:Y:S05]  /*14f50*/  BRA.DIV UR4, `(.L_x_655) ;  /* 0x0000001e041c7947 */ /* 0x000fea000b800000 */
[----:B------:R-:W1:Y:S02]  /*14f60*/  S2R R2, SR_TID.X ;  /* 0x0000000000027919 */ /* 0x000e640000002100 */
[----:B-1----:R-:W-:-:S04]  /*14f70*/  SHF.R.U32.HI R2, RZ, 0x5, R2 ;  /* 0x00000005ff027819 */ /* 0x002fc80000011602 */
[----:B------:R-:W-:-:S05]  /*14f80*/  LOP3.LUT R2, R2, 0x3, RZ, 0xc0, !PT ;  /* 0x0000000302027812 */ /* 0x000fca00078ec0ff */
[----:B------:R1:W3:Y:S02]  /*14f90*/  SHFL.IDX PT, R14, R2, RZ, 0x1f ;  /* 0x00001fff020e7589 */ /* 0x0002e400000e0000 */
.L_x_751:
[----:B---3--:R-:W-:-:S13]  /*14fa0*/  ISETP.NE.AND P0, PT, R14, RZ, PT ;  /* 0x000000ff0e00720c */ /* 0x008fda0003f05270 */
[----:B------:R-:W-:Y:S05]  /*14fb0*/  @P0 BRA `(.L_x_429) ;  /* 0x0000000000940947 */ /* 0x000fea0003800000 */
[----:B------:R-:W-:-:S03]  /*14fc0*/  UMOV UR4, 0xffffffff ;  /* 0xffffffff00047882 */ /* 0x000fc60000000000 */
[----:B------:R-:W-:Y:S05]  /*14fd0*/  BRA.DIV UR4, `(.L_x_656) ;  /* 0x0000001e04307947 */ /* 0x000fea000b800000 */
[----:B------:R-:W-:-:S13]  /*14fe0*/  ELECT P6, URZ, PT ;  /* 0x00000000003f782f */ /* 0x000fda00038c0000 */
.L_x_754:
[----:B------:R-:W-:Y:S05]  /*14ff0*/  @!P6 BRA `(.L_x_429) ;  /* 0x000000000084e947 */ /* 0x000fea0003800000 */
[----:B------:R-:W-:-:S06]  /*15000*/  ULOP3.LUT UR4, UR36, 0x2, URZ, 0xfc, !UPT ;  /* 0x0000000224047892 */ /* 0x000fcc000f8efc3f */
[----:B-1----:R-:W-:-:S05]  /*15010*/  IMAD.U32 R2, RZ, RZ, UR4 ;  /* 0x00000004ff027e24 */ /* 0x002fca000f8e00ff */
[----:B------:R-:W-:-:S13]  /*15020*/  ISETP.NE.AND P2, PT, R2, 0x3, PT ;  /* 0x000000030200780c */ /* 0x000fda0003f45270 */
[----:B------:R-:W-:Y:S05]  /*15030*/  @!P2 BRA `(.L_x_657) ;  /* 0x000000000004a947 */ /* 0x000fea0003800000 */
[----:B------:R-:W-:Y:S01]  /*15040*/  BPT.TRAP 0x1 ;  /* 0x000000040000795c */ /* 0x000fe20000300000 */
.L_x_657:
[----:B0-----:R-:W3:Y:S04]  /*15050*/  LDL R3, [R1] ;  /* 0x0000000001037983 */ /* 0x001ee80000100800 */
[----:B------:R-:W4:Y:S01]  /*15060*/  LDL.LU R7, [R1+0x8] ;  /* 0x0000080001077983 */ /* 0x000f220000300800 */
[----:B------:R-:W-:-:S04]  /*15070*/  VIADD R2, R0, 0x22840 ;  /* 0x0002284000027836 */ /* 0x000fc80000000000 */
[C---:B---3--:R-:W-:Y:S02]  /*15080*/  IMAD R6, R3.reuse, 0x8, R2 ;  /* 0x0000000803067824 */ /* 0x048fe400078e0202 */
[----:B------:R-:W-:Y:S01]  /*15090*/  VIADD R3, R3, 0x1 ;  /* 0x0000000103037836 */ /* 0x000fe20000000000 */
[----:B----4-:R-:W-:-:S04]  /*150a0*/  SHF.L.U32 R5, R7, 0x1f, RZ ;  /* 0x0000001f07057819 */ /* 0x010fc800000006ff */
        /* <DEDUP_REMOVED lines=8> */
.L_x_755:
[----:B------:R-:W1:Y:S02]  /*15130*/  SYNCS.PHASECHK.TRANS64.TRYWAIT P0, [R7+URZ], R2 ;  /* 0x00000002070075a7 */ /* 0x000e64000800017f */
[----:B-1----:R-:W-:Y:S05]  /*15140*/  @!P0 BRA `(.L_x_659) ;  /* 0x0000001c00088947 */ /* 0x002fea0003800000 */
.L_x_756:
[----:B------:R-:W-:Y:S05]  /*15150*/  @!P2 BRA `(.L_x_660) ;  /* 0x000000000004a947 */ /* 0x000fea0003800000 */
[----:B------:R-:W-:Y:S01]  /*15160*/  BPT.TRAP 0x1 ;  /* 0x000000040000795c */ /* 0x000fe20000300000 */
.L_x_660:
[----:B------:R-:W3:Y:S01]  /*15170*/  LDL.LU R4, [R1] ;  /* 0x0000000001047983 */ /* 0x000ee20000300800 */
[----:B------:R-:W-:-:S04]  /*15180*/  VIADD R0, R0, 0x22860 ;  /* 0x0002286000007836 */ /* 0x000fc80000000000 */
[----:B---3--:R-:W-:-:S04]  /*15190*/  IMAD R4, R4, 0x8, R0 ;  /* 0x0000000804047824 */ /* 0x008fc800078e0200 */
[----:B------:R-:W3:Y:S02]  /*151a0*/  SYNCS.PHASECHK.TRANS64.TRYWAIT P0, [R4+URZ], R5 ;  /* 0x00000005040075a7 */ /* 0x000ee4000800017f */
[----:B---3--:R-:W-:Y:S05]  /*151b0*/  @!P0 BRA `(.L_x_661) ;  /* 0x0000001c00008947 */ /* 0x008fea0003800000 */
.L_x_757:
[----:B------:R-:W-:-:S07]  /*151c0*/  IMAD R3, R3, 0x8, R0 ;  /* 0x0000000803037824 */ /* 0x000fce00078e0200 */
.L_x_662:
[----:B----4-:R4:W0:Y:S02]  /*151d0*/  SYNCS.PHASECHK.TRANS64.TRYWAIT P0, [R3+URZ], R2 ;  /* 0x00000002030075a7 */ /* 0x010824000800017f */
[----:B0-----:R-:W-:Y:S05]  /*151e0*/  @!P0 NANOSLEEP.SYNCS 0x989680 ;  /* 0x009896800000895d */ /* 0x001fea0003900000 */
[----:B------:R-:W0:Y:S02]  /*151f0*/  @!P0 SYNCS.PHASECHK.TRANS64 P0, [R3+URZ], R2 ;  /* 0x00000002030085a7 */ /* 0x000e24000800007f */
[----:B0-----:R-:W-:Y:S05]  /*15200*/  @!P0 BRA `(.L_x_662) ;  /* 0xfffffffc00f08947 */ /* 0x001fea000383ffff */
.L_x_429:
[----:B------:R-:W-:Y:S05]  /*15210*/  BSYNC B7 ;  /* 0x0000000000077941 */ /* 0x000fea0003800000 */
.L_x_426:
[----:B------:R-:W-:Y:S05]  /*15220*/  EXIT ;  /* 0x000000000000794d */ /* 0x000fea0003800000 */
.L_x_447:
[----:B0-----:R0:W1:Y:S02]  /*15230*/  SYNCS.PHASECHK.TRANS64.TRYWAIT P6, [R90+URZ+0x22890], R101 ;  /* 0x022890655a0075a7 */ /* 0x00106400080c017f */
[----:B-1----:R-:W-:Y:S05]  /*15240*/  @!P6 NANOSLEEP.SYNCS 0x989680 ;  /* 0x009896800000e95d */ /* 0x002fea0003900000 */
[----:B------:R-:W1:Y:S02]  /*15250*/  @!P6 SYNCS.PHASECHK.TRANS64 P6, [R90+URZ+0x22890], R101 ;  /* 0x022890655a00e5a7 */ /* 0x000e6400080c007f */
[----:B-1----:R-:W-:Y:S05]  /*15260*/  @!P6 BRA `(.L_x_447) ;  /* 0xfffffffc00f0e947 */ /* 0x002fea000383ffff */
[----:B------:R-:W-:Y:S05]  /*15270*/  BRA `(.L_x_663) ;  /* 0xfffffed8002c7947 */ /* 0x000fea000383ffff */
.L_x_465:
[----:B0-----:R0:W1:Y:S02]  /*15280*/  SYNCS.PHASECHK.TRANS64.TRYWAIT P5, [R90+URZ+0x22890], R101 ;  /* 0x022890655a0075a7 */ /* 0x00106400080a017f */
[----:B-1----:R-:W-:Y:S05]  /*15290*/  @!P5 NANOSLEEP.SYNCS 0x989680 ;  /* 0x009896800000d95d */ /* 0x002fea0003900000 */
[----:B------:R-:W1:Y:S02]  /*152a0*/  @!P5 SYNCS.PHASECHK.TRANS64 P5, [R90+URZ+0x22890], R101 ;  /* 0x022890655a00d5a7 */ /* 0x000e6400080a007f */
[----:B-1----:R-:W-:Y:S05]  /*152b0*/  @!P5 BRA `(.L_x_465) ;  /* 0xfffffffc00f0d947 */ /* 0x002fea000383ffff */
[----:B------:R-:W-:Y:S05]  /*152c0*/  BRA `(.L_x_664) ;  /* 0xfffffee800e07947 */ /* 0x000fea000383ffff */
.L_x_474:
[----:B0-----:R0:W1:Y:S02]  /*152d0*/  SYNCS.PHASECHK.TRANS64.TRYWAIT P4, [R90+URZ+0x22890], R101 ;  /* 0x022890655a0075a7 */ /* 0x001064000808017f */
[----:B-1----:R-:W-:Y:S05]  /*152e0*/  @!P4 NANOSLEEP.SYNCS 0x989680 ;  /* 0x009896800000c95d */ /* 0x002fea0003900000 */
[----:B------:R-:W1:Y:S02]  /*152f0*/  @!P4 SYNCS.PHASECHK.TRANS64 P4, [R90+URZ+0x22890], R101 ;  /* 0x022890655a00c5a7 */ /* 0x000e64000808007f */
[----:B-1----:R-:W-:Y:S05]  /*15300*/  @!P4 BRA `(.L_x_474) ;  /* 0xfffffffc00f0c947 */ /* 0x002fea000383ffff */
[----:B------:R-:W-:Y:S05]  /*15310*/  BRA `(.L_x_665) ;  /* 0xfffffefc00047947 */ /* 0x000fea000383ffff */
.L_x_480:
[----:B-1----:R1:W2:Y:S02]  /*15320*/  SYNCS.PHASECHK.TRANS64.TRYWAIT P3, [R90+URZ+0x228b0], R101 ;  /* 0x0228b0655a0075a7 */ /* 0x0022a4000806017f */
[----:B--2---:R-:W-:Y:S05]  /*15330*/  @!P3 NANOSLEEP.SYNCS 0x989680 ;  /* 0x009896800000b95d */ /* 0x004fea0003900000 */
[----:B------:R-:W2:Y:S02]  /*15340*/  @!P3 SYNCS.PHASECHK.TRANS64 P3, [R90+URZ+0x228b0], R101 ;  /* 0x0228b0655a00b5a7 */ /* 0x000ea4000806007f */
[----:B--2---:R-:W-:Y:S05]  /*15350*/  @!P3 BRA `(.L_x_480) ;  /* 0xfffffffc00f0b947 */ /* 0x004fea000383ffff */
[----:B------:R-:W-:Y:S05]  /*15360*/  BRA `(.L_x_666) ;  /* 0xfffffefc00947947 */ /* 0x000fea000383ffff */
.L_x_488:
[----:B------:R-:W-:Y:S01]  /*15370*/  BSSY B0, `(.L_x_667) ;  /* 0x0000008000007945 */ /* 0x000fe20003800000 */
[----:B------:R-:W-:Y:S02]  /*15380*/  IMAD.MOV.U32 R13, RZ, RZ, R230 ;  /* 0x000000ffff0d7224 */ /* 0x000fe400078e00e6 */
[----:B------:R-:W-:Y:S02]  /*15390*/  IMAD.MOV.U32 R12, RZ, RZ, RZ ;  /* 0x000000ffff0c7224 */ /* 0x000fe400078e00ff */
[----:B------:R-:W-:Y:S02]  /*153a0*/  IMAD.MOV.U32 R11, RZ, RZ, 0x1f ;  /* 0x0000001fff0b7424 */ /* 0x000fe400078e00ff */
[----:B------:R-:W-:-:S07]  /*153b0*/  IMAD.MOV.U32 R15, RZ, RZ, -0x1 ;  /* 0xffffffffff0f7424 */ /* 0x000fce00078e00ff */
[----:B-----5:R-:W-:Y:S05]  /*153c0*/  WARPSYNC.COLLECTIVE R15, `(.L_x_668) ;  /* 0x000000000f087348 */ /* 0x020fea0003c00000 */
[----:B------:R0:W1:Y:S02]  /*153d0*/  SHFL.IDX P6, R14, R13, R12, R11 ;  /* 0x0000000c0d0e7389 */ /* 0x00006400000c000b */
[----:B01---5:R-:W-:Y:S01]  /*153e0*/  ENDCOLLECTIVE ;  /* 0x000000000000791b */ /* 0x023fe20003800000 */
.L_x_668:
[----:B------:R-:W-:Y:S05]  /*153f0*/  BSYNC B0 ;  /* 0x0000000000007941 */ /* 0x000fea0003800000 */
.L_x_667:
[----:B------:R-:W-:Y:S05]  /*15400*/  BRA `(.L_x_669) ;  /* 0xffffff0800347947 */ /* 0x000fea000383ffff */
.L_x_502:
[----:B------:R-:W-:Y:S01]  /*15410*/  BSSY B1, `(.L_x_670) ;  /* 0x0000008000017945 */ /* 0x000fe20003800000 */
[----:B------:R-:W-:Y:S02]  /*15420*/  IMAD.MOV.U32 R13, RZ, RZ, R25 ;  /* 0x000000ffff0d7224 */ /* 0x000fe400078e0019 */
[----:B------:R-:W-:Y:S02]  /*15430*/  IMAD.MOV.U32 R12, RZ, RZ, RZ ;  /* 0x000000ffff0c7224 */ /* 0x000fe400078e00ff */
[----:B------:R-:W-:Y:S02]  /*15440*/  IMAD.MOV.U32 R11, RZ, RZ, 0x1c1f ;  /* 0x00001c1fff0b7424 */ /* 0x000fe400078e00ff */
[----:B------:R-:W-:-:S07]  /*15450*/  IMAD.MOV.U32 R15, RZ, RZ, -0x1 ;  /* 0xffffffffff0f7424 */ /* 0x000fce00078e00ff */
[----:B0-----:R-:W-:Y:S05]  /*15460*/  WARPSYNC.COLLECTIVE R15, `(.L_x_671) ;  /* 0x000000000f087348 */ /* 0x001fea0003c00000 */
[----:B------:R1:W2:Y:S02]  /*15470*/  SHFL.IDX P6, R14, R13, R12, R11 ;  /* 0x0000000c0d0e7389 */ /* 0x0002a400000c000b */
[----:B012---:R-:W-:Y:S01]  /*15480*/  ENDCOLLECTIVE ;  /* 0x000000000000791b */ /* 0x007fe20003800000 */
.L_x_671:
[----:B------:R-:W-:Y:S05]  /*15490*/  BSYNC B1 ;  /* 0x0000000000017941 */ /* 0x000fea0003800000 */
.L_x_670:
[----:B------:R-:W-:Y:S05]  /*154a0*/  BRA `(.L_x_672) ;  /* 0xffffff1000347947 */ /* 0x000fea000383ffff */
.L_x_503:
[----:B------:R-:W-:Y:S01]  /*154b0*/  BSSY B1, `(.L_x_673) ;  /* 0x0000008000017945 */ /* 0x000fe20003800000 */
[----:B------:R-:W-:Y:S01]  /*154c0*/  IMAD.MOV.U32 R13, RZ, RZ, R24 ;  /* 0x000000ffff0d7224 */ /* 0x000fe200078e0018 */
[----:B------:R-:W-:Y:S01]  /*154d0*/  MOV R11, 0x1c1f ;  /* 0x00001c1f000b7802 */ /* 0x000fe20000000f00 */
[----:B------:R-:W-:Y:S02]  /*154e0*/  IMAD.MOV.U32 R12, RZ, RZ, RZ ;  /* 0x000000ffff0c7224 */ /* 0x000fe400078e00ff */
[----:B------:R-:W-:-:S07]  /*154f0*/  IMAD.MOV.U32 R15, RZ, RZ, -0x1 ;  /* 0xffffffffff0f7424 */ /* 0x000fce00078e00ff */
[----:B0-----:R-:W-:Y:S05]  /*15500*/  WARPSYNC.COLLECTIVE R15, `(.L_x_674) ;  /* 0x000000000f087348 */ /* 0x001fea0003c00000 */
[----:B------:R1:W2:Y:S02]  /*15510*/  SHFL.IDX P6, R14, R13, R12, R11 ;  /* 0x0000000c0d0e7389 */ /* 0x0002a400000c000b */
[----:B012---:R-:W-:Y:S01]  /*15520*/  ENDCOLLECTIVE ;  /* 0x000000000000791b */ /* 0x007fe20003800000 */
.L_x_674:
[----:B------:R-:W-:Y:S05]  /*15530*/  BSYNC B1 ;  /* 0x0000000000017941 */ /* 0x000fea0003800000 */
.L_x_673:
[----:B------:R-:W-:Y:S05]  /*15540*/  BRA `(.L_x_675) ;  /* 0xffffff1000187947 */ /* 0x000fea000383ffff */
.L_x_504:
        /* <DEDUP_REMOVED lines=8> */
.L_x_677:
[----:B------:R-:W-:Y:S05]  /*155d0*/  BSYNC B1 ;  /* 0x0000000000017941 */ /* 0x000fea0003800000 */
.L_x_676:
[----:B------:R-:W-:Y:S05]  /*155e0*/  BRA `(.L_x_678) ;  /* 0xffffff0c00fc7947 */ /* 0x000fea000383ffff */
.L_x_505:
        /* <DEDUP_REMOVED lines=8> */
.L_x_680:
[----:B------:R-:W-:Y:S05]  /*15670*/  BSYNC B1 ;  /* 0x0000000000017941 */ /* 0x000fea0003800000 */
.L_x_679:
[----:B------:R-:W-:Y:S05]  /*15680*/  BRA `(.L_x_681) ;  /* 0xffffff0c00e07947 */ /* 0x000fea000383ffff */
.L_x_507:
[----:B-1----:R1:W2:Y:S02]  /*15690*/  SYNCS.PHASECHK.TRANS64.TRYWAIT P1, [R18+URZ+0x22800], R9 ;  /* 0x02280009120075a7 */ /* 0x0022a4000802017f */
[----:B--2---:R-:W-:Y:S05]  /*156a0*/  @!P1 NANOSLEEP.SYNCS 0x989680 ;  /* 0x009896800000995d */ /* 0x004fea0003900000 */
[----:B------:R-:W2:Y:S02]  /*156b0*/  @!P1 SYNCS.PHASECHK.TRANS64 P1, [R18+URZ+0x22800], R9 ;  /* 0x02280009120095a7 */ /* 0x000ea4000802007f */
[----:B--2---:R-:W-:Y:S05]  /*156c0*/  @!P1 BRA `(.L_x_507) ;  /* 0xfffffffc00f09947 */ /* 0x004fea000383ffff */
[----:B------:R-:W-:Y:S05]  /*156d0*/  BRA `(.L_x_682) ;  /* 0xffffff1000407947 */ /* 0x000fea000383ffff */
.L_x_515:
[----:B------:R-:W-:Y:S01]  /*156e0*/  BSSY B1, `(.L_x_683) ;  /* 0x0000008000017945 */ /* 0x000fe20003800000 */
[----:B------:R-:W-:Y:S02]  /*156f0*/  IMAD.MOV.U32 R13, RZ, RZ, R25 ;  /* 0x000000ffff0d7224 */ /* 0x000fe400078e0019 */
[----:B------:R-:W-:Y:S02]  /*15700*/  IMAD.MOV.U32 R12, RZ, RZ, RZ ;  /* 0x000000ffff0c7224 */ /* 0x000fe400078e00ff */
[----:B------:R-:W-:Y:S02]  /*15710*/  IMAD.MOV.U32 R11, RZ, RZ, 0x1c1f ;  /* 0x00001c1fff0b7424 */ /* 0x000fe400078e00ff */
[----:B------:R-:W-:-:S07]  /*15720*/  IMAD.MOV.U32 R15, RZ, RZ, -0x1 ;  /* 0xffffffffff0f7424 */ /* 0x000fce00078e00ff */
[----:B01---5:R-:W-:Y:S05]  /*15730*/  WARPSYNC.COLLECTIVE R15, `(.L_x_684) ;  /* 0x000000000f087348 */ /* 0x023fea0003c00000 */
[----:B------:R2:W3:Y:S02]  /*15740*/  SHFL.IDX P6, R14, R13, R12, R11 ;  /* 0x0000000c0d0e7389 */ /* 0x0004e400000c000b */
[----:B0123-5:R-:W-:Y:S01]  /*15750*/  ENDCOLLECTIVE ;  /* 0x000000000000791b */ /* 0x02ffe20003800000 */
.L_x_684:
[----:B------:R-:W-:Y:S05]  /*15760*/  BSYNC B1 ;  /* 0x0000000000017941 */ /* 0x000fea0003800000 */
.L_x_683:
[----:B------:R-:W-:Y:S05]  /*15770*/  BRA `(.L_x_685) ;  /* 0xffffff1c000c7947 */ /* 0x000fea000383ffff */
.L_x_516:
        /* <DEDUP_REMOVED lines=8> */
.L_x_687:
[----:B------:R-:W-:Y:S05]  /*15800*/  BSYNC B1 ;  /* 0x0000000000017941 */ /* 0x000fea0003800000 */
.L_x_686:
[----:B------:R-:W-:Y:S05]  /*15810*/  BRA `(.L_x_688) ;  /* 0xffffff1800f07947 */ /* 0x000fea000383ffff */
.L_x_517:
        /* <DEDUP_REMOVED lines=8> */
.L_x_690:
[----:B------:R-:W-:Y:S05]  /*158a0*/  BSYNC B1 ;  /* 0x0000000000017941 */ /* 0x000fea0003800000 */
.L_x_689:
[----:B------:R-:W-:Y:S05]  /*158b0*/  BRA `(.L_x_691) ;  /* 0xffffff1800d47947 */ /* 0x000fea000383ffff */
.L_x_518:
        /* <DEDUP_REMOVED lines=8> */
.L_x_693:
[----:B------:R-:W-:Y:S05]  /*15940*/  BSYNC B1 ;  /* 0x0000000000017941 */ /* 0x000fea0003800000 */
.L_x_692:
[----:B------:R-:W-:Y:S05]  /*15950*/  BRA `(.L_x_694) ;  /* 0xffffff1800b87947 */ /* 0x000fea000383ffff */
.L_x_520:
[----:B-1----:R1:W2:Y:S02]  /*15960*/  SYNCS.PHASECHK.TRANS64.TRYWAIT P1, [R18+URZ+0x22800], R3 ;  /* 0x02280003120075a7 */ /* 0x0022a4000802017f */
[----:B--2---:R-:W-:Y:S05]  /*15970*/  @!P1 NANOSLEEP.SYNCS 0x989680 ;  /* 0x009896800000995d */ /* 0x004fea0003900000 */
[----:B------:R-:W2:Y:S02]  /*15980*/  @!P1 SYNCS.PHASECHK.TRANS64 P1, [R18+URZ+0x22800], R3 ;  /* 0x02280003120095a7 */ /* 0x000ea4000802007f */
[----:B--2---:R-:W-:Y:S05]  /*15990*/  @!P1 BRA `(.L_x_520) ;  /* 0xfffffffc00f09947 */ /* 0x004fea000383ffff */
[----:B------:R-:W-:Y:S05]  /*159a0*/  BRA `(.L_x_695) ;  /* 0xffffff1c00187947 */ /* 0x000fea000383ffff */
.L_x_526:
[----:B--2---:R2:W3:Y:S02]  /*159b0*/  SYNCS.PHASECHK.TRANS64.TRYWAIT P1, [R3+URZ+0x22830], R72 ;  /* 0x02283048030075a7 */ /* 0x0044e4000802017f */
[----:B---3--:R-:W-:Y:S05]  /*159c0*/  @!P1 NANOSLEEP.SYNCS 0x989680 ;  /* 0x009896800000995d */ /* 0x008fea0003900000 */
[----:B------:R-:W3:Y:S02]  /*159d0*/  @!P1 SYNCS.PHASECHK.TRANS64 P1, [R3+URZ+0x22830], R72 ;  /* 0x02283048030095a7 */ /* 0x000ee4000802007f */
[----:B---3--:R-:W-:Y:S05]  /*159e0*/  @!P1 BRA `(.L_x_526) ;  /* 0xfffffffc00f09947 */ /* 0x008fea000383ffff */
[----:B------:R-:W-:Y:S05]  /*159f0*/  BRA `(.L_x_525) ;  /* 0xffffff28003c7947 */ /* 0x000fea000383ffff */
.L_x_531:
[----:B-1----:R1:W2:Y:S02]  /*15a00*/  SYNCS.PHASECHK.TRANS64.TRYWAIT P2, [R3+URZ+0x22850], R72 ;  /* 0x02285048030075a7 */ /* 0x0022a4000804017f */
[----:B--2---:R-:W-:Y:S05]  /*15a10*/  @!P2 NANOSLEEP.SYNCS 0x989680 ;  /* 0x009896800000a95d */ /* 0x004fea0003900000 */
[----:B------:R-:W2:Y:S02]  /*15a20*/  @!P2 SYNCS.PHASECHK.TRANS64 P2, [R3+URZ+0x22850], R72 ;  /* 0x022850480300a5a7 */ /* 0x000ea4000804007f */
[----:B--2---:R-:W-:Y:S05]  /*15a30*/  @!P2 BRA `(.L_x_531) ;  /* 0xfffffffc00f0a947 */ /* 0x004fea000383ffff */
[----:B------:R-:W-:Y:S05]  /*15a40*/  BRA `(.L_x_530) ;  /* 0xffffff4400607947 */ /* 0x000fea000383ffff */
.L_x_536:
[----:B-1----:R1:W2:Y:S02]  /*15a50*/  SYNCS.PHASECHK.TRANS64.TRYWAIT P3, [R12+URZ+0x22830], R15 ;  /* 0x0228300f0c0075a7 */ /* 0x0022a4000806017f */
[----:B--2---:R-:W-:Y:S05]  /*15a60*/  @!P3 NANOSLEEP.SYNCS 0x989680 ;  /* 0x009896800000b95d */ /* 0x004fea0003900000 */
[----:B------:R-:W2:Y:S02]  /*15a70*/  @!P3 SYNCS.PHASECHK.TRANS64 P3, [R12+URZ+0x22830], R15 ;  /* 0x0228300f0c00b5a7 */ /* 0x000ea4000806007f */
[----:B--2---:R-:W-:Y:S05]  /*15a80*/  @!P3 BRA `(.L_x_536) ;  /* 0xfffffffc00f0b947 */ /* 0x004fea000383ffff */
[----:B------:R-:W-:Y:S05]  /*15a90*/  BRA `(.L_x_535) ;  /* 0xffffff4800a07947 */ /* 0x000fea000383ffff */
.L_x_541:
[----:B-1----:R1:W2:Y:S02]  /*15aa0*/  SYNCS.PHASECHK.TRANS64.TRYWAIT P3, [R12+URZ+0x22850], R15 ;  /* 0x0228500f0c0075a7 */ /* 0x0022a4000806017f */
[----:B--2---:R-:W-:Y:S05]  /*15ab0*/  @!P3 NANOSLEEP.SYNCS 0x989680 ;  /* 0x009896800000b95d */ /* 0x004fea0003900000 */
[----:B------:R-:W2:Y:S02]  /*15ac0*/  @!P3 SYNCS.PHASECHK.TRANS64 P3, [R12+URZ+0x22850], R15 ;  /* 0x0228500f0c00b5a7 */ /* 0x000ea4000806007f */
[----:B--2---:R-:W-:Y:S05]  /*15ad0*/  @!P3 BRA `(.L_x_541) ;  /* 0xfffffffc00f0b947 */ /* 0x004fea000383ffff */
[----:B------:R-:W-:Y:S05]  /*15ae0*/  BRA `(.L_x_540) ;  /* 0xffffff68007c7947 */ /* 0x000fea000383ffff */
.L_x_574:
[----:B------:R-:W0:Y:S01]  /*15af0*/  S2R R11, SR_TID.X ;  /* 0x00000000000b7919 */ /* 0x000e220000002100 */
[----:B------:R-:W-:Y:S01]  /*15b00*/  BSSY B1, `(.L_x_696) ;  /* 0x000000a000017945 */ /* 0x000fe20003800000 */
[----:B------:R-:W-:Y:S02]  /*15b10*/  IMAD.MOV.U32 R12, RZ, RZ, RZ ;  /* 0x000000ffff0c7224 */ /* 0x000fe400078e00ff */
[----:B------:R-:W-:Y:S01]  /*15b20*/  IMAD.MOV.U32 R15, RZ, RZ, -0x1 ;  /* 0xffffffffff0f7424 */ /* 0x000fe200078e00ff */
[----:B0-----:R-:W-:-:S04]  /*15b30*/  SHF.R.U32.HI R11, RZ, 0x5, R11 ;  /* 0x00000005ff0b7819 */ /* 0x001fc8000001160b */
[----:B------:R-:W-:-:S04]  /*15b40*/  LOP3.LUT R11, R11, 0x3, RZ, 0xc0, !PT ;  /* 0x000000030b0b7812 */ /* 0x000fc800078ec0ff */
[----:B------:R-:W-:Y:S01]  /*15b50*/  MOV R13, R11 ;  /* 0x0000000b000d7202 */ /* 0x000fe20000000f00 */
[----:B------:R-:W-:-:S07]  /*15b60*/  IMAD.MOV.U32 R11, RZ, RZ, 0x1f ;  /* 0x0000001fff0b7424 */ /* 0x000fce00078e00ff */
[----:B-----5:R-:W-:Y:S05]  /*15b70*/  WARPSYNC.COLLECTIVE R15, `(.L_x_697) ;  /* 0x000000000f087348 */ /* 0x020fea0003c00000 */
[----:B------:R0:W1:Y:S02]  /*15b80*/  SHFL.IDX P6, R14, R13, R12, R11 ;  /* 0x0000000c0d0e7389 */ /* 0x00006400000c000b */
[----:B01---5:R-:W-:Y:S01]  /*15b90*/  ENDCOLLECTIVE ;  /* 0x000000000000791b */ /* 0x023fe20003800000 */
.L_x_697:
[----:B------:R-:W-:Y:S05]  /*15ba0*/  BSYNC B1 ;  /* 0x0000000000017941 */ /* 0x000fea0003800000 */
.L_x_696:
[----:B------:R-:W-:Y:S05]  /*15bb0*/  BRA `(.L_x_698) ;  /* 0xffffffb000507947 */ /* 0x000fea000383ffff */
.L_x_575:
[----:B------:R-:W-:Y:S01]  /*15bc0*/  BSSY B1, `(.L_x_699) ;  /* 0x0000006000017945 */ /* 0x000fe20003800000 */
[----:B------:R-:W-:-:S07]  /*15bd0*/  IMAD.MOV.U32 R15, RZ, RZ, -0x1 ;  /* 0xffffffffff0f7424 */ /* 0x000fce00078e00ff */
[----:B-----5:R-:W-:Y:S05]  /*15be0*/  WARPSYNC.COLLECTIVE R15, `(.L_x_700) ;  /* 0x000000000f0c7348 */ /* 0x020fea0003c00000 */
[----:B------:R-:W-:Y:S02]  /*15bf0*/  ELECT P6, UR62, PT ;  /* 0x00000000003e782f */ /* 0x000fe400038c0000 */
[----:B------:R-:W-:Y:S01]  /*15c00*/  MOV R14, UR62 ;  /* 0x0000003e000e7c02 */ /* 0x000fe20008000f00 */
[----:B-----5:R-:W-:Y:S10]  /*15c10*/  ENDCOLLECTIVE ;  /* 0x000000000000791b */ /* 0x020ff40003800000 */
.L_x_700:
[----:B------:R-:W-:Y:S05]  /*15c20*/  BSYNC B1 ;  /* 0x0000000000017941 */ /* 0x000fea0003800000 */
.L_x_699:
[----:B------:R-:W-:Y:S05]  /*15c30*/  BRA `(.L_x_701) ;  /* 0xffffffb0003c7947 */ /* 0x000fea000383ffff */
.L_x_577:
[----:B0-----:R0:W1:Y:S02]  /*15c40*/  SYNCS.PHASECHK.TRANS64.TRYWAIT P0, [R5+URZ+0x22820], R6 ;  /* 0x02282006050075a7 */ /* 0x001064000800017f */
[----:B-1----:R-:W-:Y:S05]  /*15c50*/  @!P0 NANOSLEEP.SYNCS 0x989680 ;  /* 0x009896800000895d */ /* 0x002fea0003900000 */
[----:B------:R-:W1:Y:S02]  /*15c60*/  @!P0 SYNCS.PHASECHK.TRANS64 P0, [R5+URZ+0x22820], R6 ;  /* 0x02282006050085a7 */ /* 0x000e64000800007f */
[----:B-1----:R-:W-:Y:S05]  /*15c70*/  @!P0 BRA `(.L_x_577) ;  /* 0xfffffffc00f08947 */ /* 0x002fea000383ffff */
[----:B------:R-:W-:Y:S05]  /*15c80*/  BRA `(.L_x_702) ;  /* 0xffffffb000587947 */ /* 0x000fea000383ffff */
.L_x_580:
[----:B0-----:R0:W1:Y:S02]  /*15c90*/  SYNCS.PHASECHK.TRANS64.TRYWAIT P0, [R6+URZ+0x228a0], R9 ;  /* 0x0228a009060075a7 */ /* 0x001064000800017f */
[----:B-1----:R-:W-:Y:S05]  /*15ca0*/  @!P0 NANOSLEEP.SYNCS 0x989680 ;  /* 0x009896800000895d */ /* 0x002fea0003900000 */
[----:B------:R-:W1:Y:S02]  /*15cb0*/  @!P0 SYNCS.PHASECHK.TRANS64 P0, [R6+URZ+0x228a0], R9 ;  /* 0x0228a009060085a7 */ /* 0x000e64000800007f */
[----:B-1----:R-:W-:Y:S05]  /*15cc0*/  @!P0 BRA `(.L_x_580) ;  /* 0xfffffffc00f08947 */ /* 0x002fea000383ffff */
[----:B------:R-:W-:Y:S05]  /*15cd0*/  BRA `(.L_x_703) ;  /* 0xffffffb000687947 */ /* 0x000fea000383ffff */
.L_x_582:
[----:B-1----:R1:W2:Y:S02]  /*15ce0*/  SYNCS.PHASECHK.TRANS64.TRYWAIT P0, [R6+URZ+0x228c0], R9 ;  /* 0x0228c009060075a7 */ /* 0x0022a4000800017f */
[----:B--2---:R-:W-:Y:S05]  /*15cf0*/  @!P0 NANOSLEEP.SYNCS 0x989680 ;  /* 0x009896800000895d */ /* 0x004fea0003900000 */
[----:B------:R-:W2:Y:S02]  /*15d00*/  @!P0 SYNCS.PHASECHK.TRANS64 P0, [R6+URZ+0x228c0], R9 ;  /* 0x0228c009060085a7 */ /* 0x000ea4000800007f */
[----:B--2---:R-:W-:Y:S05]  /*15d10*/  @!P0 BRA `(.L_x_582) ;  /* 0xfffffffc00f08947 */ /* 0x004fea000383ffff */
[----:B------:R-:W-:Y:S05]  /*15d20*/  BRA `(.L_x_704) ;  /* 0xffffffb000cc7947 */ /* 0x000fea000383ffff */
.L_x_586:
[----:B0-----:R0:W1:Y:S02]  /*15d30*/  SYNCS.PHASECHK.TRANS64.TRYWAIT P0, [R7+URZ+0x228a0], R8 ;  /* 0x0228a008070075a7 */ /* 0x001064000800017f */
[----:B-1----:R-:W-:Y:S05]  /*15d40*/  @!P0 NANOSLEEP.SYNCS 0x989680 ;  /* 0x009896800000895d */ /* 0x002fea0003900000 */
[----:B------:R-:W1:Y:S02]  /*15d50*/  @!P0 SYNCS.PHASECHK.TRANS64 P0, [R7+URZ+0x228a0], R8 ;  /* 0x0228a008070085a7 */ /* 0x000e64000800007f */
[----:B-1----:R-:W-:Y:S05]  /*15d60*/  @!P0 BRA `(.L_x_586) ;  /* 0xfffffffc00f08947 */ /* 0x002fea000383ffff */
[----:B------:R-:W-:Y:S05]  /*15d70*/  BRA `(.L_x_705) ;  /* 0xffffffb400bc7947 */ /* 0x000fea000383ffff */
.L_x_588:
[----:B-1----:R1:W2:Y:S02]  /*15d80*/  SYNCS.PHASECHK.TRANS64.TRYWAIT P1, [R7+URZ+0x228c0], R8 ;  /* 0x0228c008070075a7 */ /* 0x0022a4000802017f */
[----:B--2---:R-:W-:Y:S05]  /*15d90*/  @!P1 NANOSLEEP.SYNCS 0x989680 ;  /* 0x009896800000995d */ /* 0x004fea0003900000 */
[----:B------:R-:W2:Y:S02]  /*15da0*/  @!P1 SYNCS.PHASECHK.TRANS64 P1, [R7+URZ+0x228c0], R8 ;  /* 0x0228c008070095a7 */ /* 0x000ea4000802007f */
[----:B--2---:R-:W-:Y:S05]  /*15db0*/  @!P1 BRA `(.L_x_588) ;  /* 0xfffffffc00f09947 */ /* 0x004fea000383ffff */
[----:B------:R-:W-:Y:S05]  /*15dc0*/  BRA `(.L_x_706) ;  /* 0xffffffb800187947 */ /* 0x000fea000383ffff */
.L_x_598:
[----:B------:R-:W0:Y:S01]  /*15dd0*/  S2R R3, SR_TID.X ;  /* 0x0000000000037919 */ /* 0x000e220000002100 */
[----:B------:R-:W-:Y:S01]  /*15de0*/  BSSY B0, `(.L_x_707) ;  /* 0x000000a000007945 */ /* 0x000fe20003800000 */
[----:B------:R-:W-:Y:S02]  /*15df0*/  IMAD.MOV.U32 R12, RZ, RZ, RZ ;  /* 0x000000ffff0c7224 */ /* 0x000fe400078e00ff */
[----:B------:R-:W-:Y:S02]  /*15e00*/  IMAD.MOV.U32 R11, RZ, RZ, 0x1f ;  /* 0x0000001fff0b7424 */ /* 0x000fe400078e00ff */
[----:B------:R-:W-:Y:S01]  /*15e10*/  IMAD.MOV.U32 R15, RZ, RZ, -0x1 ;  /* 0xffffffffff0f7424 */ /* 0x000fe200078e00ff */
[----:B0-----:R-:W-:-:S04]  /*15e20*/  SHF.R.U32.HI R3, RZ, 0x5, R3 ;  /* 0x00000005ff037819 */ /* 0x001fc80000011603 */
[----:B------:R-:W-:-:S05]  /*15e30*/  LOP3.LUT R3, R3, 0x3, RZ, 0xc0, !PT ;  /* 0x0000000303037812 */ /* 0x000fca00078ec0ff */
[----:B------:R-:W-:-:S07]  /*15e40*/  IMAD.MOV.U32 R13, RZ, RZ, R3 ;  /* 0x000000ffff0d7224 */ /* 0x000fce00078e0003 */
[----:B-1----:R-:W-:Y:S05]  /*15e50*/  WARPSYNC.COLLECTIVE R15, `(.L_x_708) ;  /* 0x000000000f087348 */ /* 0x002fea0003c00000 */
[----:B------:R0:W2:Y:S02]  /*15e60*/  SHFL.IDX P6, R14, R13, R12, R11 ;  /* 0x0000000c0d0e7389 */ /* 0x0000a400000c000b */
[----:B012---:R-:W-:Y:S01]  /*15e70*/  ENDCOLLECTIVE ;  /* 0x000000000000791b */ /* 0x007fe20003800000 */
.L_x_708:
[----:B------:R-:W-:Y:S05]  /*15e80*/  BSYNC B0 ;  /* 0x0000000000007941 */ /* 0x000fea0003800000 */
.L_x_707:
[----:B------:R-:W-:Y:S05]  /*15e90*/  BRA `(.L_x_709) ;  /* 0xffffffc000c47947 */ /* 0x000fea000383ffff */
.L_x_599:
[----:B------:R-:W-:Y:S01]  /*15ea0*/  BSSY B0, `(.L_x_710) ;  /* 0x0000006000007945 */ /* 0x000fe20003800000 */
[----:B------:R-:W-:-:S07]  /*15eb0*/  IMAD.MOV.U32 R15, RZ, RZ, -0x1 ;  /* 0xffffffffff0f7424 */ /* 0x000fce00078e00ff */
[----:B------:R-:W-:Y:S05]  /*15ec0*/  WARPSYNC.COLLECTIVE R15, `(.L_x_711) ;  /* 0x000000000f0c7348 */ /* 0x000fea0003c00000 */
[----:B------:R-:W-:Y:S02]  /*15ed0*/  ELECT P6, UR62, PT ;  /* 0x00000000003e782f */ /* 0x000fe400038c0000 */
[----:B------:R-:W-:Y:S01]  /*15ee0*/  MOV R14, UR62 ;  /* 0x0000003e000e7c02 */ /* 0x000fe20008000f00 */
[----:B------:R-:W-:Y:S10]  /*15ef0*/  ENDCOLLECTIVE ;  /* 0x000000000000791b */ /* 0x000ff40003800000 */
.L_x_711:
[----:B------:R-:W-:Y:S05]  /*15f00*/  BSYNC B0 ;  /* 0x0000000000007941 */ /* 0x000fea0003800000 */
.L_x_710:
[----:B------:R-:W-:Y:S05]  /*15f10*/  BRA `(.L_x_712) ;  /* 0xffffffc000bc7947 */ /* 0x000fea000383ffff */
.L_x_602:
[----:B0-----:R0:W1:Y:S02]  /*15f20*/  SYNCS.PHASECHK.TRANS64.TRYWAIT P0, [R5+URZ+0x22840], R7 ;  /* 0x02284007050075a7 */ /* 0x001064000800017f */
[----:B-1----:R-:W-:Y:S05]  /*15f30*/  @!P0 NANOSLEEP.SYNCS 0x989680 ;  /* 0x009896800000895d */ /* 0x002fea0003900000 */
[----:B------:R-:W1:Y:S02]  /*15f40*/  @!P0 SYNCS.PHASECHK.TRANS64 P0, [R5+URZ+0x22840], R7 ;  /* 0x02284007050085a7 */ /* 0x000e64000800007f */
[----:B-1----:R-:W-:Y:S05]  /*15f50*/  @!P0 BRA `(.L_x_602) ;  /* 0xfffffffc00f08947 */ /* 0x002fea000383ffff */
[----:B------:R-:W-:Y:S05]  /*15f60*/  BRA `(.L_x_713) ;  /* 0xffffffc4002c7947 */ /* 0x000fea000383ffff */
.L_x_605:
        /* <DEDUP_REMOVED lines=8> */
.L_x_608:
[----:B0-----:R0:W1:Y:S02]  /*15ff0*/  SYNCS.PHASECHK.TRANS64.TRYWAIT P0, [R2+URZ+0x22860], R5 ;  /* 0x02286005020075a7 */ /* 0x001064000800017f */
[----:B-1----:R-:W-:Y:S05]  /*16000*/  @!P0 NANOSLEEP.SYNCS 0x989680 ;  /* 0x009896800000895d */ /* 0x002fea0003900000 */
[----:B------:R-:W1:Y:S02]  /*16010*/  @!P0 SYNCS.PHASECHK.TRANS64 P0, [R2+URZ+0x22860], R5 ;  /* 0x02286005020085a7 */ /* 0x000e64000800007f */
[----:B-1----:R-:W-:Y:S05]  /*16020*/  @!P0 BRA `(.L_x_608) ;  /* 0xfffffffc00f08947 */ /* 0x002fea000383ffff */
[----:B------:R-:W-:Y:S05]  /*16030*/  BRA `(.L_x_715) ;  /* 0xffffffc800287947 */ /* 0x000fea000383ffff */
.L_x_617:
[----:B--2---:R2:W3:Y:S02]  /*16040*/  SYNCS.PHASECHK.TRANS64.TRYWAIT P0, [R2+URZ+0x22840], R7 ;  /* 0x02284007020075a7 */ /* 0x0044e4000800017f */
[----:B---3--:R-:W-:Y:S05]  /*16050*/  @!P0 NANOSLEEP.SYNCS 0x989680 ;  /* 0x009896800000895d */ /* 0x008fea0003900000 */
[----:B------:R-:W3:Y:S02]  /*16060*/  @!P0 SYNCS.PHASECHK.TRANS64 P0, [R2+URZ+0x22840], R7 ;  /* 0x02284007020085a7 */ /* 0x000ee4000800007f */
[----:B---3--:R-:W-:Y:S05]  /*16070*/  @!P0 BRA `(.L_x_617) ;  /* 0xfffffffc00f08947 */ /* 0x008fea000383ffff */
[----:B------:R-:W-:Y:S05]  /*16080*/  BRA `(.L_x_716) ;  /* 0xffffffcc00b07947 */ /* 0x000fea000383ffff */
.L_x_619:
[----:B0-----:R0:W3:Y:S02]  /*16090*/  SYNCS.PHASECHK.TRANS64.TRYWAIT P0, [R2+URZ+0x22860], R7 ;  /* 0x02286007020075a7 */ /* 0x0010e4000800017f */
[----:B---3--:R-:W-:Y:S05]  /*160a0*/  @!P0 NANOSLEEP.SYNCS 0x989680 ;  /* 0x009896800000895d */ /* 0x008fea0003900000 */
[----:B------:R-:W3:Y:S02]  /*160b0*/  @!P0 SYNCS.PHASECHK.TRANS64 P0, [R2+URZ+0x22860], R7 ;  /* 0x02286007020085a7 */ /* 0x000ee4000800007f */
[----:B---3--:R-:W-:Y:S05]  /*160c0*/  @!P0 BRA `(.L_x_619) ;  /* 0xfffffffc00f08947 */ /* 0x008fea000383ffff */
[----:B------:R-:W-:Y:S05]  /*160d0*/  BRA `(.L_x_717) ;  /* 0xffffffd000207947 */ /* 0x000fea000383ffff */
.L_x_624:
[----:B--2---:R2:W3:Y:S02]  /*160e0*/  SYNCS.PHASECHK.TRANS64.TRYWAIT P0, [R3+URZ+0x22840], R7 ;  /* 0x02284007030075a7 */ /* 0x0044e4000800017f */
[----:B---3--:R-:W-:Y:S05]  /*160f0*/  @!P0 NANOSLEEP.SYNCS 0x989680 ;  /* 0x009896800000895d */ /* 0x008fea0003900000 */
[----:B------:R-:W3:Y:S02]  /*16100*/  @!P0 SYNCS.PHASECHK.TRANS64 P0, [R3+URZ+0x22840], R7 ;  /* 0x02284007030085a7 */ /* 0x000ee4000800007f */
[----:B---3--:R-:W-:Y:S05]  /*16110*/  @!P0 BRA `(.L_x_624) ;  /* 0xfffffffc00f08947 */ /* 0x008fea000383ffff */
[----:B------:R-:W-:Y:S05]  /*16120*/  BRA `(.L_x_718) ;  /* 0xffffffd4006c7947 */ /* 0x000fea000383ffff */
.L_x_626:
[----:B0-----:R0:W3:Y:S02]  /*16130*/  SYNCS.PHASECHK.TRANS64.TRYWAIT P1, [R3+URZ+0x22860], R7 ;  /* 0x02286007030075a7 */ /* 0x0010e4000802017f */
[----:B---3--:R-:W-:Y:S05]  /*16140*/  @!P1 NANOSLEEP.SYNCS 0x989680 ;  /* 0x009896800000995d */ /* 0x008fea0003900000 */
[----:B------:R-:W3:Y:S02]  /*16150*/  @!P1 SYNCS.PHASECHK.TRANS64 P1, [R3+URZ+0x22860], R7 ;  /* 0x02286007030095a7 */ /* 0x000ee4000802007f */
[----:B---3--:R-:W-:Y:S05]  /*16160*/  @!P1 BRA `(.L_x_626) ;  /* 0xfffffffc00f09947 */ /* 0x008fea000383ffff */
[----:B------:R-:W-:Y:S05]  /*16170*/  BRA `(.L_x_719) ;  /* 0xffffffd400d87947 */ /* 0x000fea000383ffff */
.L_x_631:
[----:B---3--:R3:W4:Y:S02]  /*16180*/  SYNCS.PHASECHK.TRANS64.TRYWAIT P0, [R3+URZ+0x22840], R7 ;  /* 0x02284007030075a7 */ /* 0x008724000800017f */
[----:B----4-:R-:W-:Y:S05]  /*16190*/  @!P0 NANOSLEEP.SYNCS 0x989680 ;  /* 0x009896800000895d */ /* 0x010fea0003900000 */
[----:B------:R-:W4:Y:S02]  /*161a0*/  @!P0 SYNCS.PHASECHK.TRANS64 P0, [R3+URZ+0x22840], R7 ;  /* 0x02284007030085a7 */ /* 0x000f24000800007f */
[----:B----4-:R-:W-:Y:S05]  /*161b0*/  @!P0 BRA `(.L_x_631) ;  /* 0xfffffffc00f08947 */ /* 0x010fea000383ffff */
[----:B------:R-:W-:Y:S05]  /*161c0*/  BRA `(.L_x_720) ;  /* 0xffffffdc00047947 */ /* 0x000fea000383ffff */
.L_x_633:
[----:B0-----:R0:W2:Y:S02]  /*161d0*/  SYNCS.PHASECHK.TRANS64.TRYWAIT P1, [R3+URZ+0x22860], R7 ;  /* 0x02286007030075a7 */ /* 0x0010a4000802017f */
[----:B--2---:R-:W-:Y:S05]  /*161e0*/  @!P1 NANOSLEEP.SYNCS 0x989680 ;  /* 0x009896800000995d */ /* 0x004fea0003900000 */
[----:B------:R-:W2:Y:S02]  /*161f0*/  @!P1 SYNCS.PHASECHK.TRANS64 P1, [R3+URZ+0x22860], R7 ;  /* 0x02286007030095a7 */ /* 0x000ea4000802007f */
[----:B--2---:R-:W-:Y:S05]  /*16200*/  @!P1 BRA `(.L_x_633) ;  /* 0xfffffffc00f09947 */ /* 0x004fea000383ffff */
[----:B------:R-:W-:Y:S05]  /*16210*/  BRA `(.L_x_721) ;  /* 0xffffffdc00747947 */ /* 0x000fea000383ffff */
.L_x_638:
[----:B------:R-:W-:Y:S01]  /*16220*/  BSSY B0, `(.L_x_722) ;  /* 0x0000008000007945 */ /* 0x000fe20003800000 */
[----:B0-----:R-:W-:Y:S02]  /*16230*/  IMAD.MOV.U32 R13, RZ, RZ, R16 ;  /* 0x000000ffff0d7224 */ /* 0x001fe400078e0010 */
[----:B------:R-:W-:Y:S02]  /*16240*/  IMAD.MOV.U32 R12, RZ, RZ, RZ ;  /* 0x000000ffff0c7224 */ /* 0x000fe400078e00ff */
[----:B--2---:R-:W-:Y:S02]  /*16250*/  IMAD.MOV.U32 R11, RZ, RZ, 0x1f ;  /* 0x0000001fff0b7424 */ /* 0x004fe400078e00ff */
[----:B------:R-:W-:-:S07]  /*16260*/  IMAD.MOV.U32 R15, RZ, RZ, -0x1 ;  /* 0xffffffffff0f7424 */ /* 0x000fce00078e00ff */
[----:B-1-3--:R-:W-:Y:S05]  /*16270*/  WARPSYNC.COLLECTIVE R15, `(.L_x_723) ;  /* 0x000000000f087348 */ /* 0x00afea0003c00000 */
[----:B------:R0:W2:Y:S02]  /*16280*/  SHFL.IDX P6, R14, R13, R12, R11 ;  /* 0x0000000c0d0e7389 */ /* 0x0000a400000c000b */
[----:B0123--:R-:W-:Y:S01]  /*16290*/  ENDCOLLECTIVE ;  /* 0x000000000000791b */ /* 0x00ffe20003800000 */
.L_x_723:
[----:B------:R-:W-:Y:S05]  /*162a0*/  BSYNC B0 ;  /* 0x0000000000007941 */ /* 0x000fea0003800000 */
.L_x_722:
        /* <DEDUP_REMOVED lines=8> */
.L_x_724:
[----:B------:R-:W-:Y:S01]  /*16330*/  IMAD.MOV.U32 R6, RZ, RZ, R14 ;  /* 0x000000ffff067224 */ /* 0x000fe200078e000e */
[----:B------:R-:W-:Y:S06]  /*16340*/  BRA `(.L_x_725) ;  /* 0xffffffe000647947 */ /* 0x000fec000383ffff */
.L_x_641:
[----:B------:R-:W-:Y:S01]  /*16350*/  BSSY B0, `(.L_x_726) ;  /* 0x0000008000007945 */ /* 0x000fe20003800000 */
[----:B-----5:R-:W-:Y:S02]  /*16360*/  IMAD.MOV.U32 R13, RZ, RZ, R17 ;  /* 0x000000ffff0d7224 */ /* 0x020fe400078e0011 */
[----:B------:R-:W-:Y:S02]  /*16370*/  IMAD.MOV.U32 R12, RZ, RZ, 0x1 ;  /* 0x00000001ff0c7424 */ /* 0x000fe400078e00ff */
[----:B--2---:R-:W-:Y:S02]  /*16380*/  IMAD.MOV.U32 R11, RZ, RZ, RZ ;  /* 0x000000ffff0b7224 */ /* 0x004fe400078e00ff */
[----:B------:R-:W-:-:S07]  /*16390*/  IMAD.MOV.U32 R15, RZ, RZ, -0x1 ;  /* 0xffffffffff0f7424 */ /* 0x000fce00078e00ff */
[----:B01-34-:R-:W-:Y:S05]  /*163a0*/  WARPSYNC.COLLECTIVE R15, `(.L_x_727) ;  /* 0x000000000f087348 */ /* 0x01bfea0003c00000 */
[----:B------:R2:W0:Y:S02]  /*163b0*/  SHFL.UP P6, R14, R13, R12, R11 ;  /* 0x0400000c0d0e7389 */ /* 0x00042400000c000b */
[----:B01234-:R-:W-:Y:S01]  /*163c0*/  ENDCOLLECTIVE ;  /* 0x000000000000791b */ /* 0x01ffe20003800000 */
.L_x_727:
[----:B------:R-:W-:Y:S05]  /*163d0*/  BSYNC B0 ;  /* 0x0000000000007941 */ /* 0x000fea0003800000 */
.L_x_726:
[----:B------:R-:W-:Y:S01]  /*163e0*/  ISETP.NE.AND P0, PT, R8, RZ, PT ;  /* 0x000000ff0800720c */ /* 0x000fe20003f05270 */
[----:B------:R-:W-:Y:S01]  /*163f0*/  IMAD.MOV.U32 R12, RZ, RZ, 0x2 ;  /* 0x00000002ff0c7424 */ /* 0x000fe200078e00ff */
[----:B------:R-:W-:Y:S01]  /*16400*/  MOV R11, RZ ;  /* 0x000000ff000b7202 */ /* 0x000fe20000000f00 */
[----:B------:R-:W-:Y:S01]  /*16410*/  IMAD.MOV.U32 R15, RZ, RZ, -0x1 ;  /* 0xffffffffff0f7424 */ /* 0x000fe200078e00ff */
[----:B------:R-:W-:Y:S02]  /*16420*/  SEL R14, R14, RZ, P0 ;  /* 0x000000ff0e0e7207 */ /* 0x000fe40000000000 */
[----:B------:R-:W-:-:S03]  /*16430*/  ISETP.GE.U32.AND P0, PT, R8, 0x2, PT ;  /* 0x000000020800780c */ /* 0x000fc60003f06070 */
[----:B------:R-:W-:-:S10]  /*16440*/  IMAD.IADD R13, R17, 0x1, R14 ;  /* 0x00000001110d7824 */ /* 0x000fd400078e020e */
[----:B------:R-:W-:Y:S05]  /*16450*/  WARPSYNC.COLLECTIVE R15, `(.L_x_728) ;  /* 0x000000000f087348 */ /* 0x000fea0003c00000 */
[----:B------:R0:W1:Y:S02]  /*16460*/  SHFL.UP P6, R14, R13, R12, R11 ;  /* 0x0400000c0d0e7389 */ /* 0x00006400000c000b */
[----:B01----:R-:W-:Y:S01]  /*16470*/  ENDCOLLECTIVE ;  /* 0x000000000000791b */ /* 0x003fe20003800000 */
.L_x_728:
        /* <DEDUP_REMOVED lines=8> */
.L_x_729:
        /* <DEDUP_REMOVED lines=8> */
.L_x_730:
        /* <DEDUP_REMOVED lines=8> */
.L_x_731:
        /* <DEDUP_REMOVED lines=8> */
.L_x_732:
[----:B------:R-:W-:Y:S05]  /*16680*/  BRA `(.L_x_733) ;  /* 0xffffffe000287947 */ /* 0x000fea000383ffff */
.L_x_646:
[----:B------:R-:W-:Y:S01]  /*16690*/  BSSY B0, `(.L_x_734) ;  /* 0x0000008000007945 */ /* 0x000fe20003800000 */
[----:B-----5:R-:W-:Y:S02]  /*166a0*/  IMAD.MOV.U32 R13, RZ, RZ, R17 ;  /* 0x000000ffff0d7224 */ /* 0x020fe400078e0011 */
[----:B------:R-:W-:Y:S02]  /*166b0*/  IMAD.MOV.U32 R12, RZ, RZ, 0x1 ;  /* 0x00000001ff0c7424 */ /* 0x000fe400078e00ff */
[----:B--2---:R-:W-:Y:S02]  /*166c0*/  IMAD.MOV.U32 R11, RZ, RZ, RZ ;  /* 0x000000ffff0b7224 */ /* 0x004fe400078e00ff */
[----:B------:R-:W-:-:S07]  /*166d0*/  IMAD.MOV.U32 R15, RZ, RZ, -0x1 ;  /* 0xffffffffff0f7424 */ /* 0x000fce00078e00ff */
[----:B0-----:R-:W-:Y:S05]  /*166e0*/  WARPSYNC.COLLECTIVE R15, `(.L_x_735) ;  /* 0x000000000f087348 */ /* 0x001fea0003c00000 */
[----:B------:R1:W2:Y:S02]  /*166f0*/  SHFL.UP P6, R14, R13, R12, R11 ;  /* 0x0400000c0d0e7389 */ /* 0x0002a400000c000b */
[----:B012---:R-:W-:Y:S01]  /*16700*/  ENDCOLLECTIVE ;  /* 0x000000000000791b */ /* 0x007fe20003800000 */
.L_x_735:
[----:B------:R-:W-:Y:S05]  /*16710*/  BSYNC B0 ;  /* 0x0000000000007941 */ /* 0x000fea0003800000 */
.L_x_734:
        /* <DEDUP_REMOVED lines=10> */
.L_x_736:
        /* <DEDUP_REMOVED lines=8> */
.L_x_737:
[----:B------:R-:W-:Y:S01]  /*16840*/  IMAD.MOV.U32 R12, RZ, RZ, 0x8 ;  /* 0x00000008ff0c7424 */ /* 0x000fe200078e00ff */
[----:B------:R-:W-:Y:S02]  /*16850*/  SEL R14, R14, RZ, P0 ;  /* 0x000000ff0e0e7207 */ /* 0x000fe40000000000 */
[----:B------:R-:W-:Y:S02]  /*16860*/  ISETP.GE.U32.AND P0, PT, R8, 0x8, PT ;  /* 0x000000080800780c */ /* 0x000fe40003f06070 */
[----:B------:R-:W-:-:S05]  /*16870*/  IADD3 R5, R3, R14, RZ ;  /* 0x0000000e03057210 */ /* 0x000fca0007ffe0ff */
[----:B------:R-:W-:-:S07]  /*16880*/  IMAD.MOV.U32 R13, RZ, RZ, R5 ;  /* 0x000000ffff0d7224 */ /* 0x000fce00078e0005 */
[----:B------:R-:W-:Y:S05]  /*16890*/  WARPSYNC.COLLECTIVE R15, `(.L_x_738) ;  /* 0x000000000f087348 */ /* 0x000fea0003c00000 */
[----:B------:R0:W1:Y:S02]  /*168a0*/  SHFL.UP P6, R14, R13, R12, R11 ;  /* 0x0400000c0d0e7389 */ /* 0x00006400000c000b */
[----:B01----:R-:W-:Y:S01]  /*168b0*/  ENDCOLLECTIVE ;  /* 0x000000000000791b */ /* 0x003fe20003800000 */
.L_x_738:
        /* <DEDUP_REMOVED lines=8> */
.L_x_739:
        /* <DEDUP_REMOVED lines=8> */
.L_x_740:
[----:B------:R-:W-:Y:S05]  /*169c0*/  BRA `(.L_x_741) ;  /* 0xffffffe0000c7947 */ /* 0x000fea000383ffff */
.L_x_648:
[----:B------:R-:W-:Y:S01]  /*169d0*/  BSSY B0, `(.L_x_742) ;  /* 0x0000006000007945 */ /* 0x000fe20003800000 */
[----:B------:R-:W-:Y:S01]  /*169e0*/  PLOP3.LUT P6, PT, P6, PT, PT, 0x8, 0x0 ;  /* 0x000000000000781c */ /* 0x000fe200037ce170 */
[----:B------:R-:W-:-:S12]  /*169f0*/  IMAD.MOV.U32 R15, RZ, RZ, -0x1 ;  /* 0xffffffffff0f7424 */ /* 0x000fd800078e00ff */
[----:B0-2---:R-:W-:Y:S05]  /*16a00*/  WARPSYNC.COLLECTIVE R15, `(.L_x_743) ;  /* 0x000000000f087348 */ /* 0x005fea0003c00000 */
[----:B------:R-:W-:Y:S01]  /*16a10*/  VOTE.ANY R14, PT, P6 ;  /* 0x00000000000e7806 */ /* 0x000fe200030e0100 */
[----:B0-2---:R-:W-:Y:S06]  /*16a20*/  ENDCOLLECTIVE ;  /* 0x000000000000791b */ /* 0x005fec0003800000 */
.L_x_743:
[----:B------:R-:W-:Y:S05]  /*16a30*/  BSYNC B0 ;  /* 0x0000000000007941 */ /* 0x000fea0003800000 */
.L_x_742:
[----:B------:R-:W-:Y:S02]  /*16a40*/  IMAD.MOV.U32 R3, RZ, RZ, R14 ;  /* 0x000000ffff037224 */ /* 0x000fe400078e000e */
[----:B------:R-:W-:Y:S02]  /*16a50*/  IMAD.MOV.U32 R13, RZ, RZ, R17 ;  /* 0x000000ffff0d7224 */ /* 0x000fe400078e0011 */
[----:B------:R-:W0:Y:S01]  /*16a60*/  POPC R5, R3 ;  /* 0x0000000300057309 */ /* 0x000e220000000000 */
[----:B------:R-:W-:Y:S02]  /*16a70*/  IMAD.MOV.U32 R11, RZ, RZ, 0x1f ;  /* 0x0000001fff0b7424 */ /* 0x000fe400078e00ff */
[----:B------:R-:W-:Y:S02]  /*16a80*/  IMAD.MOV.U32 R15, RZ, RZ, -0x1 ;  /* 0xffffffffff0f7424 */ /* 0x000fe400078e00ff */
[----:B0-----:R-:W-:-:S07]  /*16a90*/  IMAD.MOV.U32 R12, RZ, RZ, R5 ;  /* 0x000000ffff0c7224 */ /* 0x001fce00078e0005 */
[----:B------:R-:W-:Y:S05]  /*16aa0*/  WARPSYNC.COLLECTIVE R15, `(.L_x_744) ;  /* 0x000000000f087348 */ /* 0x000fea0003c00000 */
[----:B------:R0:W1:Y:S02]  /*16ab0*/  SHFL.IDX P6, R14, R13, R12, R11 ;  /* 0x0000000c0d0e7389 */ /* 0x00006400000c000b */
[----:B01----:R-:W-:Y:S01]  /*16ac0*/  ENDCOLLECTIVE ;  /* 0x000000000000791b */ /* 0x003fe20003800000 */
.L_x_744:
[----:B------:R-:W-:Y:S01]  /*16ad0*/  IMAD.MOV.U32 R17, RZ, RZ, R14 ;  /* 0x000000ffff117224 */ /* 0x000fe200078e000e */
[----:B------:R-:W-:Y:S06]  /*16ae0*/  BRA `(.L_x_745) ;  /* 0xffffffdc00fc7947 */ /* 0x000fec000383ffff */
.L_x_650:
[----:B------:R-:W-:Y:S01]  /*16af0*/  BSSY B0, `(.L_x_746) ;  /* 0x0000007000007945 */ /* 0x000fe20003800000 */
[----:B------:R-:W-:Y:S02]  /*16b00*/  IMAD.MOV.U32 R13, RZ, RZ, R2 ;  /* 0x000000ffff0d7224 */ /* 0x000fe400078e0002 */
[----:B--2---:R-:W-:Y:S02]  /*16b10*/  IMAD.MOV.U32 R11, RZ, RZ, 0x1f ;  /* 0x0000001fff0b7424 */ /* 0x004fe400078e00ff */
[----:B------:R-:W-:-:S07]  /*16b20*/  IMAD.MOV.U32 R15, RZ, RZ, -0x1 ;  /* 0xffffffffff0f7424 */ /* 0x000fce00078e00ff */
[----:B01-3--:R-:W-:Y:S05]  /*16b30*/  WARPSYNC.COLLECTIVE R15, `(.L_x_747) ;  /* 0x000000000f087348 */ /* 0x00bfea0003c00000 */
[----:B------:R2:W4:Y:S02]  /*16b40*/  SHFL.IDX P6, R14, R13, R12, R11 ;  /* 0x0000000c0d0e7389 */ /* 0x00052400000c000b */
[----:B01234-:R-:W-:Y:S01]  /*16b50*/  ENDCOLLECTIVE ;  /* 0x000000000000791b */ /* 0x01ffe20003800000 */
.L_x_747:
[----:B------:R-:W-:Y:S05]  /*16b60*/  BSYNC B0 ;  /* 0x0000000000007941 */ /* 0x000fea0003800000 */
.L_x_746:
[----:B------:R-:W-:Y:S05]  /*16b70*/  BRA `(.L_x_649) ;  /* 0xffffffdc00f47947 */ /* 0x000fea000383ffff */
.L_x_654:
[----:B0-----:R0:W1:Y:S02]  /*16b80*/  SYNCS.PHASECHK.TRANS64.TRYWAIT P0, [R0+URZ+0x22820], R3 ;  /* 0x02282003000075a7 */ /* 0x001064000800017f */
[----:B-1----:R-:W-:Y:S05]  /*16b90*/  @!P0 NANOSLEEP.SYNCS 0x989680 ;  /* 0x009896800000895d */ /* 0x002fea0003900000 */
[----:B------:R-:W1:Y:S02]  /*16ba0*/  @!P0 SYNCS.PHASECHK.TRANS64 P0, [R0+URZ+0x22820], R3 ;  /* 0x02282003000085a7 */ /* 0x000e64000800007f */
[----:B-1----:R-:W-:Y:S05]  /*16bb0*/  @!P0 BRA `(.L_x_654) ;  /* 0xfffffffc00f08947 */ /* 0x002fea000383ffff */
[----:B------:R-:W-:Y:S05]  /*16bc0*/  BRA `(.L_x_748) ;  /* 0xffffffe000d87947 */ /* 0x000fea000383ffff */
.L_x_655:
[----:B------:R-:W1:Y:S01]  /*16bd0*/  S2R R2, SR_TID.X ;  /* 0x0000000000027919 */ /* 0x000e620000002100 */
[----:B------:R-:W-:Y:S01]  /*16be0*/  BSSY B0, `(.L_x_749) ;  /* 0x000000a000007945 */ /* 0x000fe20003800000 */
[----:B------:R-:W-:Y:S02]  /*16bf0*/  IMAD.MOV.U32 R12, RZ, RZ, RZ ;  /* 0x000000ffff0c7224 */ /* 0x000fe400078e00ff */
[----:B--2---:R-:W-:Y:S02]  /*16c00*/  IMAD.MOV.U32 R11, RZ, RZ, 0x1f ;  /* 0x0000001fff0b7424 */ /* 0x004fe400078e00ff */
[----:B------:R-:W-:Y:S01]  /*16c10*/  IMAD.MOV.U32 R15, RZ, RZ, -0x1 ;  /* 0xffffffffff0f7424 */ /* 0x000fe200078e00ff */
[----:B-1----:R-:W-:-:S04]  /*16c20*/  SHF.R.U32.HI R2, RZ, 0x5, R2 ;  /* 0x00000005ff027819 */ /* 0x002fc80000011602 */
[----:B------:R-:W-:-:S05]  /*16c30*/  LOP3.LUT R2, R2, 0x3, RZ, 0xc0, !PT ;  /* 0x0000000302027812 */ /* 0x000fca00078ec0ff */
[----:B------:R-:W-:-:S07]  /*16c40*/  IMAD.MOV.U32 R13, RZ, RZ, R2 ;  /* 0x000000ffff0d7224 */ /* 0x000fce00078e0002 */
[----:B0-----:R-:W-:Y:S05]  /*16c50*/  WARPSYNC.COLLECTIVE R15, `(.L_x_750) ;  /* 0x000000000f087348 */ /* 0x001fea0003c00000 */
[----:B------:R1:W2:Y:S02]  /*16c60*/  SHFL.IDX P6, R14, R13, R12, R11 ;  /* 0x0000000c0d0e7389 */ /* 0x0002a400000c000b */
[----:B012---:R-:W-:Y:S01]  /*16c70*/  ENDCOLLECTIVE ;  /* 0x000000000000791b */ /* 0x007fe20003800000 */
.L_x_750:
[----:B------:R-:W-:Y:S05]  /*16c80*/  BSYNC B0 ;  /* 0x0000000000007941 */ /* 0x000fea0003800000 */
.L_x_749:
[----:B------:R-:W-:Y:S05]  /*16c90*/  BRA `(.L_x_751) ;  /* 0xffffffe000c07947 */ /* 0x000fea000383ffff */
.L_x_656:
[----:B------:R-:W-:Y:S01]  /*16ca0*/  BSSY B0, `(.L_x_752) ;  /* 0x0000006000007945 */ /* 0x000fe20003800000 */
[----:B------:R-:W-:-:S07]  /*16cb0*/  IMAD.MOV.U32 R15, RZ, RZ, -0x1 ;  /* 0xffffffffff0f7424 */ /* 0x000fce00078e00ff */
[----:B012---:R-:W-:Y:S05]  /*16cc0*/  WARPSYNC.COLLECTIVE R15, `(.L_x_753) ;  /* 0x000000000f0c7348 */ /* 0x007fea0003c00000 */
[----:B------:R-:W-:Y:S02]  /*16cd0*/  ELECT P6, UR62, PT ;  /* 0x00000000003e782f */ /* 0x000fe400038c0000 */
[----:B------:R-:W-:Y:S01]  /*16ce0*/  MOV R14, UR62 ;  /* 0x0000003e000e7c02 */ /* 0x000fe20008000f00 */
[----:B012---:R-:W-:Y:S10]  /*16cf0*/  ENDCOLLECTIVE ;  /* 0x000000000000791b */ /* 0x007ff40003800000 */
.L_x_753:
[----:B------:R-:W-:Y:S05]  /*16d00*/  BSYNC B0 ;  /* 0x0000000000007941 */ /* 0x000fea0003800000 */
.L_x_752:
[----:B------:R-:W-:Y:S05]  /*16d10*/  BRA `(.L_x_754) ;  /* 0xffffffe000b47947 */ /* 0x000fea000383ffff */
.L_x_658:
[----:B0-----:R0:W1:Y:S02]  /*16d20*/  SYNCS.PHASECHK.TRANS64.TRYWAIT P0, [R6+URZ], R5 ;  /* 0x00000005060075a7 */ /* 0x001064000800017f */
[----:B-1----:R-:W-:Y:S05]  /*16d30*/  @!P0 NANOSLEEP.SYNCS 0x989680 ;  /* 0x009896800000895d */ /* 0x002fea0003900000 */
[----:B------:R-:W1:Y:S02]  /*16d40*/  @!P0 SYNCS.PHASECHK.TRANS64 P0, [R6+URZ], R5 ;  /* 0x00000005060085a7 */ /* 0x000e64000800007f */
[----:B-1----:R-:W-:Y:S05]  /*16d50*/  @!P0 BRA `(.L_x_658) ;  /* 0xfffffffc00f08947 */ /* 0x002fea000383ffff */
[----:B------:R-:W-:Y:S05]  /*16d60*/  BRA `(.L_x_755) ;  /* 0xffffffe000f07947 */ /* 0x000fea000383ffff */
.L_x_659:
[----:B-1----:R1:W3:Y:S02]  /*16d70*/  SYNCS.PHASECHK.TRANS64.TRYWAIT P0, [R7+URZ], R2 ;  /* 0x00000002070075a7 */ /* 0x0022e4000800017f */
[----:B---3--:R-:W-:Y:S05]  /*16d80*/  @!P0 NANOSLEEP.SYNCS 0x989680 ;  /* 0x009896800000895d */ /* 0x008fea0003900000 */
[----:B------:R-:W3:Y:S02]  /*16d90*/  @!P0 SYNCS.PHASECHK.TRANS64 P0, [R7+URZ], R2 ;  /* 0x00000002070085a7 */ /* 0x000ee4000800007f */
[----:B---3--:R-:W-:Y:S05]  /*16da0*/  @!P0 BRA `(.L_x_659) ;  /* 0xfffffffc00f08947 */ /* 0x008fea000383ffff */
[----:B------:R-:W-:Y:S05]  /*16db0*/  BRA `(.L_x_756) ;  /* 0xffffffe000e47947 */ /* 0x000fea000383ffff */
.L_x_661:
[----:B---3--:R3:W4:Y:S02]  /*16dc0*/  SYNCS.PHASECHK.TRANS64.TRYWAIT P0, [R4+URZ], R5 ;  /* 0x00000005040075a7 */ /* 0x008724000800017f */
[----:B----4-:R-:W-:Y:S05]  /*16dd0*/  @!P0 NANOSLEEP.SYNCS 0x989680 ;  /* 0x009896800000895d */ /* 0x010fea0003900000 */
[----:B------:R-:W4:Y:S02]  /*16de0*/  @!P0 SYNCS.PHASECHK.TRANS64 P0, [R4+URZ], R5 ;  /* 0x00000005040085a7 */ /* 0x000f24000800007f */
[----:B----4-:R-:W-:Y:S05]  /*16df0*/  @!P0 BRA `(.L_x_661) ;  /* 0xfffffffc00f08947 */ /* 0x010fea000383ffff */
[----:B------:R-:W-:Y:S05]  /*16e00*/  BRA `(.L_x_757) ;  /* 0xffffffe000ec7947 */ /* 0x000fea000383ffff */
.L_x_758:
        /* <DEDUP_REMOVED lines=15> */
.L_x_4717:


//--------------------- .text._ZN7cutlass13device_kernelIN5flash11enable_sm90INS1_16FlashAttnFwdSm90INS1_25CollectiveMainloopFwdSm90ILi2EN4cute5tupleIJNS5_1CILi1EEES8_S8_EEENS6_IJNS7_ILi128EEENS7_ILi96EEENS7_ILi64EEEEEELi256ENS_10bfloat16_tEfNS_4arch4Sm90ELb0ELb0ELb1ELb1ELb0ELb0ELb1ELb1ELb0ELb0ELb0ELb0EEENS1_21CollectiveEpilogueFwdINS6_IJSA_NS7_ILi256EEESB_EEES9_SE_SG_Li256ELb1ELb0ELb0ELb0EEENS1_36VarlenDynamicPersistentTileSchedulerILi128ELi96ELi256ELi32ELb0ELb0ELb1ELb0ELb1ELb1EEEEEEEEEvNT_6ParamsE --------------------------
	.section	.text._ZN7cutlass13device_kernelIN5flash11enable_sm90INS1_16FlashAttnFwdSm90INS1_25CollectiveMainloopFwdSm90ILi2EN4cute5tupleIJNS5_1CILi1EEES8_S8_EEENS6_IJNS7_ILi128EEENS7_ILi96EEENS7_ILi64EEEEEELi256ENS_10bfloat16_tEfNS_4arch4Sm90ELb0ELb0ELb1ELb1ELb0ELb0ELb1ELb1ELb0ELb0ELb0ELb0EEENS1_21CollectiveEpilogueFwdINS6_IJSA_NS7_ILi256EEESB_EEES9_SE_SG_Li256ELb1ELb0ELb0ELb0EEENS1_36VarlenDynamicPersistentTileSchedulerILi128ELi96ELi256ELi32ELb0ELb0ELb1ELb0ELb1ELb1EEEEEEEEEvNT_6ParamsE,"ax",@progbits
	.align	128
.text._ZN7cutlass13device_kernelIN5flash11enable_sm90INS1_16FlashAttnFwdSm90INS1_25CollectiveMainloopFwdSm90ILi2EN4cute5tupleIJNS5_1CILi1EEES8_S8_EEENS6_IJNS7_ILi128EEENS7_ILi96EEENS7_ILi64EEEEEELi256ENS_10bfloat16_tEfNS_4arch4Sm90ELb0ELb0ELb1ELb1ELb0ELb0ELb1ELb1ELb0ELb0ELb0ELb0EEENS1_21CollectiveEpilogueFwdINS6_IJSA_NS7_ILi256EEESB_EEES9_SE_SG_Li256ELb1ELb0ELb0ELb0EEENS1_36VarlenDynamicPersistentTileSchedulerILi128ELi96ELi256ELi32ELb0ELb0ELb1ELb0ELb1ELb1EEEEEEEEEvNT_6ParamsE:
        .type           _ZN7cutlass13device_kernelIN5flash11enable_sm90INS1_16FlashAttnFwdSm90INS1_25CollectiveMainloopFwdSm90ILi2EN4cute5tupleIJNS5_1CILi1EEES8_S8_EEENS6_IJNS7_ILi128EEENS7_ILi96EEENS7_ILi64EEEEEELi256ENS_10bfloat16_tEfNS_4arch4Sm90ELb0ELb0ELb1ELb1ELb0ELb0ELb1ELb1ELb0ELb0ELb0ELb0EEENS1_21CollectiveEpilogueFwdINS6_IJSA_NS7_ILi256EEESB_EEES9_SE_SG_Li256ELb1ELb0ELb0ELb0EEENS1_36VarlenDynamicPersistentTileSchedulerILi128ELi96ELi256ELi32ELb0ELb0ELb1ELb0ELb1ELb1EEEEEEEEEvNT_6ParamsE,@function
        .size           _ZN7cutlass13device_kernelIN5flash11enable_sm90INS1_16FlashAttnFwdSm90INS1_25CollectiveMainloopFwdSm90ILi2EN4cute5tupleIJNS5_1CILi1EEES8_S8_EEENS6_IJNS7_ILi128EEENS7_ILi96EEENS7_ILi64EEEEEELi256ENS_10bfloat16_tEfNS_4arch4Sm90ELb0ELb0ELb1ELb1ELb0ELb0ELb1ELb1ELb0ELb0ELb0ELb0EEENS1_21CollectiveEpilogueFwdINS6_IJSA_NS7_ILi256EEESB_EEES9_SE_SG_Li256ELb1ELb0ELb0ELb0EEENS1_36VarlenDynamicPersistentTileSchedulerILi128ELi96ELi256ELi32ELb0ELb0ELb1ELb0ELb1ELb1EEEEEEEEEvNT_6ParamsE,(.L_x_4718 - _ZN7cutlass13device_kernelIN5flash11enable_sm90INS1_16FlashAttnFwdSm90INS1_25CollectiveMainloopFwdSm90ILi2EN4cute5tupleIJNS5_1CILi1EEES8_S8_EEENS6_IJNS7_ILi128EEENS7_ILi96EEENS7_ILi64EEEEEELi256ENS_10bfloat16_tEfNS_4arch4Sm90ELb0ELb0ELb1ELb1ELb0ELb0ELb1ELb1ELb0ELb0ELb0ELb0EEENS1_21CollectiveEpilogueFwdINS6_IJSA_NS7_ILi256EEESB_EEES9_SE_SG_Li256ELb1ELb0ELb0ELb0EEENS1_36VarlenDynamicPersistentTileSchedulerILi128ELi96ELi256ELi32ELb0ELb0ELb1ELb0ELb1ELb1EEEEEEEEEvNT_6ParamsE)
        .other          _ZN7cutlass13device_kernelIN5flash11enable_sm90INS1_16FlashAttnFwdSm90INS1_25CollectiveMainloopFwdSm90ILi2EN4cute5tupleIJNS5_1CILi1EEES8_S8_EEENS6_IJNS7_ILi128EEENS7_ILi96EEENS7_ILi64EEEEEELi256ENS_10bfloat16_tEfNS_4arch4Sm90ELb0ELb0ELb1ELb1ELb0ELb0ELb1ELb1ELb0ELb0ELb0ELb0EEENS1_21CollectiveEpilogueFwdINS6_IJSA_NS7_ILi256EEESB_EEES9_SE_SG_Li256ELb1ELb0ELb0ELb0EEENS1_36VarlenDynamicPersistentTileSchedulerILi128ELi96ELi256ELi32ELb0ELb0ELb1ELb0ELb1ELb1EEEEEEEEEvNT_6ParamsE,@"STO_CUDA_ENTRY STV_DEFAULT"
_ZN7cutlass13device_kernelIN5flash11enable_sm90INS1_16FlashAttnFwdSm90INS1_25CollectiveMainloopFwdSm90ILi2EN4cute5tupleIJNS5_1CILi1EEES8_S8_EEENS6_IJNS7_ILi128EEENS7_ILi96EEENS7_ILi64EEEEEELi256ENS_10bfloat16_tEfNS_4arch4Sm90ELb0ELb0ELb1ELb1ELb0ELb0ELb1ELb1ELb0ELb0ELb0ELb0EEENS1_21CollectiveEpilogueFwdINS6_IJSA_NS7_ILi256EEESB_EEES9_SE_SG_Li256ELb1ELb0ELb0ELb0EEENS1_36VarlenDynamicPersistentTileSchedulerILi128ELi96ELi256ELi32ELb0ELb0ELb1ELb0ELb1ELb1EEEEEEEEEvNT_6ParamsE:
        /* <DEDUP_REMOVED lines=23> */
[----:B0-----:R-:W-:Y:S01]  /*0170*/  NOP ;  /* 0x0000000000007918 */ /* 0x001fe20000000000 */
.L_x_760:
[----:B------:R-:W-:Y:S05]  /*0180*/  BSYNC B0 ;  /* 0x0000000000007941 */ /* 0x000fea0003800000 */
.L_x_759:
        /* <DEDUP_REMOVED lines=21> */
[----:B0-----:R0:W1:Y:S01]  /*02e0*/  @UP1 SYNCS.EXCH.64 URZ, [UR8+0x32400], UR4 ;  /* 0x03240004083f15b2 */ /* 0x0010620008000100 */
[----:B------:R0:W2:Y:S04]  /*02f0*/  @UP2 SYNCS.EXCH.64 URZ, [UR8+0x32410], UR4 ;  /* 0x03241004083f25b2 */ /* 0x0000a80008000100 */
[----:B------:R0:W3:Y:S01]  /*0300*/  @UP3 SYNCS.EXCH.64 URZ, [UR8+0x32420], UR6 ;  /* 0x03242006083f35b2 */ /* 0x0000e20008000100 */
        /* <DEDUP_REMOVED lines=18> */
[----:B----4-:R-:W-:Y:S01]  /*0430*/  NOP ;  /* 0x0000000000007918 */ /* 0x010fe20000000000 */
.L_x_761:
[----:B------:R-:W4:Y:S01]  /*0440*/  SHFL.IDX PT, R2, R0, RZ, 0x1f ;  /* 0x00001fff00027589 */ /* 0x000f2200000e0000 */
[----:B------:R-:W-:Y:S01]  /*0450*/  NOP ;  /* 0x0000000000007918 */ /* 0x000fe20000000000 */
[----:B----4-:R-:W-:-:S13]  /*0460*/  ISETP.NE.AND P0, PT, R2, RZ, PT ;  /* 0x000000ff0200720c */ /* 0x010fda0003f05270 */
        /* <DEDUP_REMOVED lines=19> */
.L_x_762:
[----:B------:R-:W4:Y:S01]  /*05a0*/  SHFL.IDX PT, R2, R0, RZ, 0x1f ;  /* 0x00001fff00027589 */ /* 0x000f2200000e0000 */
[----:B------:R-:W-:Y:S01]  /*05b0*/  NOP ;  /* 0x0000000000007918 */ /* 0x000fe20000000000 */
[----:B----4-:R-:W-:-:S13]  /*05c0*/  ISETP.NE.AND P0, PT, R2, RZ, PT ;  /* 0x000000ff0200720c */ /* 0x010fda0003f05270 */
        /* <DEDUP_REMOVED lines=14> */
[----:B----4-:R-:W-:Y:S01]  /*06b0*/  NOP ;  /* 0x0000000000007918 */ /* 0x010fe20000000000 */
.L_x_763:
        /* <DEDUP_REMOVED lines=22> */
.L_x_764:
        /* <DEDUP_REMOVED lines=22> */
.L_x_765:
[----:B0-----:R-:W-:Y:S01]  /*0980*/  UMOV UR4, 0x1 ;  /* 0x0000000100047882 */ /* 0x001fe20000000000 */
[----:B------:R-:W-:Y:S01]  /*0990*/  PLOP3.LUT P0, PT, PT, PT, UP0, 0x80, 0x0 ;  /* 0x000000000000781c */ /* 0x000fe20003f0f008 */
[----:B------:R-:W-:Y:S01]  /*09a0*/  USEL UR4, UR4, 0x2, !UP0 ;  /* 0x0000000204047887 */ /* 0x000fe2000c000000 */
[----:B------:R-:W-:Y:S01]  /*09b0*/  NOP ;  /* 0x0000000000007918 */ /* 0x000fe20000000000 */
[----:B------:R-:W-:-:S04]  /*09c0*/  ULDC.64 UR60, c[0x0][0x208] ;  /* 0x00008200003c7ab9 */ /* 0x000fc80000000a00 */
[----:B------:R-:W-:-:S05]  /*09d0*/  IMAD.U32 R2, RZ, RZ, UR4 ;  /* 0x00000004ff027e24 */ /* 0x000fca000f8e00ff */
[----:B------:R0:W-:Y:S01]  /*09e0*/  STL [R1+0x2c], R2 ;  /* 0x00002c0201007387 */ /* 0x0001e20000100800 */
[----:B-123--:R-:W-:Y:S06]  /*09f0*/  BAR.SYNC.DEFER_BLOCKING 0x0 ;  /* 0x0000000000007b1d */ /* 0x00efec0000010000 */
[----:B------:R-:W-:Y:S05]  /*0a00*/  @!P0 BRA `(.L_x_766) ;  /* 0x0000009400f08947 */ /* 0x000fea0003800000 */
.L_x_767:
[----:B------:R-:W-:-:S08]  /*0a10*/  NOP ;  /* 0x0000000000007918 */ /* 0x000fd00000000000 */
[----:B------:R-:W1:Y:S02]  /*0a20*/  USETMAXREG.TRY_ALLOC.CTAPOOL UP0, 0xf0 ;  /* 0x000000f0000079c8 */ /* 0x000e640008000600 */
[----:B-1----:R-:W-:-:S13]  /*0a30*/  PLOP3.LUT P0, PT, PT, PT, UP0, 0x80, 0x0 ;  /* 0x000000000000781c */ /* 0x002fda0003f0f008 */
[----:B------:R-:W-:Y:S05]  /*0a40*/  @!P0 BRA `(.L_x_767) ;  /* 0xfffffffc00f08947 */ /* 0x000fea000383ffff */
[----:B------:R-:W1:Y:S01]  /*0a50*/  S2R R0, SR_TID.X ;  /* 0x0000000000007919 */ /* 0x000e620000002100 */
[----:B------:R-:W2:Y:S01]  /*0a60*/  S2UR UR5, SR_CgaCtaId ;  /* 0x00000000000579c3 */ /* 0x000ea20000008800 */
[----:B------:R-:W-:-:S07]  /*0a70*/  UMOV UR4, 0x400 ;  /* 0x0000040000047882 */ /* 0x000fce0000000000 */
[----:B------:R-:W-:Y:S06]  /*0a80*/  BAR.ARV 0x8, 0x120 ;  /* 0x0204800000007b1d */ /* 0x000fec0000002000 */
[----:B--2---:R-:W-:Y:S01]  /*0a90*/  ULEA UR4, UR5, UR4, 0x18 ;  /* 0x0000000405047291 */ /* 0x004fe2000f8ec03f */
[----:B-1----:R-:W-:-:S04]  /*0aa0*/  SHF.R.U32.HI R0, RZ, 0x7, R0 ;  /* 0x00000007ff007819 */ /* 0x002fc80000011600 */
[----:B------:R-:W-:-:S13]  /*0ab0*/  ISETP.NE.AND P0, PT, R0, 0x1, PT ;  /* 0x000000010000780c */ /* 0x000fda0003f05270 */
[----:B------:R-:W-:Y:S08]  /*0ac0*/  @!P0 BAR.ARV 0x9, 0x100 ;  /* 0x0244000000008b1d */ /* 0x000ff00000002000 */
[----:B------:R-:W-:Y:S06]  /*0ad0*/  BAR.SYNC.DEFER_BLOCKING 0x5, 0x120 ;  /* 0x0144800000007b1d */ /* 0x000fec0000010000 */
[----:B------:R-:W1:Y:S01]  /*0ae0*/  LDS.128 R12, [UR4+0x324d0] ;  /* 0x0324d004ff0c7984 */ /* 0x000e620008000c00 */
[----:B------:R-:W-:Y:S01]  /*0af0*/  ULDC UR4, c[0x0][0xd14] ;  /* 0x0003450000047ab9 */ /* 0x000fe20000000800 */
[----:B------:R-:W-:Y:S06]  /*0b00*/  BAR.ARV 0x4, 0x120 ;  /* 0x0104800000007b1d */ /* 0x000fec0000002000 */
[----:B-1----:R-:W-:-:S13]  /*0b10*/  ISETP.GE.AND P0, PT, R15, UR4, PT ;  /* 0x000000040f007c0c */ /* 0x002fda000bf06270 */
[----:B------:R-:W-:Y:S05]  /*0b20*/  @P0 EXIT ;  /* 0x000000000000094d */ /* 0x000fea0003800000 */
[----:B0-----:R-:W2:Y:S01]  /*0b30*/  LDL R2, [R1+0x2c] ;  /* 0x00002c0001027983 */ /* 0x001ea20000100800 */
[----:B------:R-:W-:Y:S01]  /*0b40*/  R2UR UR5, R14 ;  /* 0x000000000e0572ca */ /* 0x000fe200000e0000 */
[----:B------:R-:W-:Y:S01]  /*0b50*/  UMOV UR37, URZ ;  /* 0x0000003f00257c82 */ /* 0x000fe20008000000 */
[----:B------:R-:W-:Y:S01]  /*0b60*/  UMOV UR36, URZ ;  /* 0x0000003f00247c82 */ /* 0x000fe20008000000 */
[----:B------:R-:W0:Y:S02]  /*0b70*/  S2R R0, SR_TID.X ;  /* 0x0000000000007919 */ /* 0x000e240000002100 */
[----:B0-----:R-:W-:-:S05]  /*0b80*/  VIADD R223, R0, 0xffffff80 ;  /* 0xffffff8000df7836 */ /* 0x001fca0000000000 */
[----:B------:R-:W-:-:S04]  /*0b90*/  SHF.R.S32.HI R0, RZ, 0x1f, R223 ;  /* 0x0000001fff007819 */ /* 0x000fc800000114df */
[CC--:B------:R-:W-:Y:S02]  /*0ba0*/  LEA.HI R3, R0.reuse, R223.reuse, RZ, 0x7 ;  /* 0x000000df00037211 */ /* 0x0c0fe400078f38ff */
[----:B------:R-:W-:Y:S02]  /*0bb0*/  LEA.HI R4, R0, R223, RZ, 0x5 ;  /* 0x000000df00047211 */ /* 0x000fe400078f28ff */
[----:B------:R-:W-:-:S03]  /*0bc0*/  SHF.R.S32.HI R218, RZ, 0x7, R3 ;  /* 0x00000007ffda7819 */ /* 0x000fc60000011403 */
[----:B------:R-:W-:Y:S01]  /*0bd0*/  IMAD.SHL.U32 R6, R4, 0x20, RZ ;  /* 0x0000002004067824 */ /* 0x000fe200078e00ff */
[----:B--2---:R-:W-:Y:S02]  /*0be0*/  R2UR UR4, R2 ;  /* 0x00000000020472ca */ /* 0x004fe400000e0000 */
[C---:B------:R-:W-:Y:S02]  /*0bf0*/  LOP3.LUT R2, R3.reuse, 0xffffff80, RZ, 0xc0, !PT ;  /* 0xffffff8003027812 */ /* 0x040fe400078ec0ff */
[----:B------:R-:W-:-:S03]  /*0c00*/  LEA.HI R3, R3, R218, RZ, 0x1 ;  /* 0x000000da03037211 */ /* 0x000fc600078f08ff */
[----:B------:R-:W-:Y:S01]  /*0c10*/  IMAD.IADD R205, R223, 0x1, -R2 ;  /* 0x00000001dfcd7824 */ /* 0x000fe200078e0a02 */
[----:B------:R-:W-:-:S04]  /*0c20*/  LOP3.LUT R3, R3, 0x3fffffe, RZ, 0xc0, !PT ;  /* 0x03fffffe03037812 */ /* 0x000fc800078ec0ff */
[----:B------:R-:W-:Y:S01]  /*0c30*/  SHF.R.S32.HI R8, RZ, 0x1f, R205 ;  /* 0x0000001fff087819 */ /* 0x000fe200000114cd */
[----:B------:R-:W-:Y:S01]  /*0c40*/  ULOP3.LUT UR4, UR4, 0x1, URZ, 0xfc, !UPT ;  /* 0x0000000104047892 */ /* 0x000fe2000f8efc3f */
[----:B------:R-:W-:Y:S02]  /*0c50*/  IMAD.IADD R3, R218, 0x1, -R3 ;  /* 0x00000001da037824 */ /* 0x000fe400078e0a03 */
[CC--:B------:R-:W-:Y:S02]  /*0c60*/  LEA.HI R9, R8.reuse, R205.reuse, RZ, 0x2 ;  /* 0x000000cd08097211 */ /* 0x0c0fe400078f10ff */
[----:B------:R-:W-:Y:S01]  /*0c70*/  LEA.HI R8, R8, R205, RZ, 0x5 ;  /* 0x000000cd08087211 */ /* 0x000fe200078f28ff */
[----:B------:R-:W-:Y:S01]  /*0c80*/  IMAD.U32 R222, RZ, RZ, UR4 ;  /* 0x00000004ffde7e24 */ /* 0x000fe2000f8e00ff */
[--C-:B------:R-:W-:Y:S01]  /*0c90*/  SHF.R.S32.HI R7, RZ, 0x2, R9.reuse ;  /* 0x00000002ff077819 */ /* 0x100fe20000011409 */
[----:B------:R-:W-:Y:S01]  /*0ca0*/  UMOV UR4, URZ ;  /* 0x0000003f00047c82 */ /* 0x000fe20008000000 */
[----:B------:R-:W-:Y:S01]  /*0cb0*/  SHF.R.S32.HI R2, RZ, 0x1f, R9 ;  /* 0x0000001fff027819 */ /* 0x000fe20000011409 */
[----:B------:R-:W-:Y:S01]  /*0cc0*/  IMAD.U32 R204, RZ, RZ, UR4 ;  /* 0x00000004ffcc7e24 */ /* 0x000fe2000f8e00ff */
[----:B------:R-:W-:-:S02]  /*0cd0*/  SHF.R.S32.HI R8, RZ, 0x5, R8 ;  /* 0x00000005ff087819 */ /* 0x000fc40000011408 */
[----:B------:R-:W-:Y:S02]  /*0ce0*/  LEA.HI R5, R2, R7, RZ, 0x3 ;  /* 0x0000000702057211 */ /* 0x000fe400078f18ff */
[----:B------:R-:W-:Y:S02]  /*0cf0*/  LEA.HI R2, R0, R223, RZ, 0x4 ;  /* 0x000000df00027211 */ /* 0x000fe400078f20ff */
[----:B------:R-:W-:Y:S02]  /*0d00*/  LOP3.LUT R10, R5, 0xfffffff8, RZ, 0xc0, !PT ;  /* 0xfffffff8050a7812 */ /* 0x000fe400078ec0ff */
[----:B------:R-:W-:Y:S02]  /*0d10*/  SHF.R.S32.HI R5, RZ, 0x4, R2 ;  /* 0x00000004ff057819 */ /* 0x000fe40000011402 */
[C---:B------:R-:W-:Y:S01]  /*0d20*/  LOP3.LUT R4, R2.reuse, 0x3fffff0, RZ, 0xc0, !PT ;  /* 0x03fffff002047812 */ /* 0x040fe200078ec0ff */
[----:B------:R-:W-:Y:S01]  /*0d30*/  IMAD.IADD R11, R7, 0x1, -R10 ;  /* 0x00000001070b7824 */ /* 0x000fe200078e0a0a */
[----:B------:R-:W-:-:S02]  /*0d40*/  LEA.HI R2, R2, R5, RZ, 0x1 ;  /* 0x0000000502027211 */ /* 0x000fc400078f08ff */
[----:B------:R-:W-:Y:S01]  /*0d50*/  LOP3.LUT R7, R6, 0xfffffc00, RZ, 0xc0, !PT ;  /* 0xfffffc0006077812 */ /* 0x000fe200078ec0ff */
[----:B------:R-:W-:Y:S01]  /*0d60*/  IMAD.IADD R4, R223, 0x1, -R4 ;  /* 0x00000001df047824 */ /* 0x000fe200078e0a04 */
[----:B------:R-:W-:Y:S01]  /*0d70*/  LOP3.LUT R2, R2, 0x1ffffffe, RZ, 0xc0, !PT ;  /* 0x1ffffffe02027812 */ /* 0x000fe200078ec0ff */
[----:B------:R-:W-:Y:S01]  /*0d80*/  IMAD R8, R8, 0x10, R11 ;  /* 0x0000001008087824 */ /* 0x000fe200078e020b */
[----:B------:R-:W-:Y:S01]  /*0d90*/  LEA.HI R0, R0, R223, RZ, 0x3 ;  /* 0x000000df00007211 */ /* 0x000fe200078f18ff */
[----:B------:R-:W-:Y:S01]  /*0da0*/  IMAD R7, R4, 0x40, R7 ;  /* 0x0000004004077824 */ /* 0x000fe200078e0207 */
[----:B------:R-:W-:Y:S01]  /*0db0*/  LOP3.LUT R4, R9, 0x7ffffffc, RZ, 0xc0, !PT ;  /* 0x7ffffffc09047812 */ /* 0x000fe200078ec0ff */
[----:B------:R-:W-:Y:S01]  /*0dc0*/  IMAD.IADD R2, R5, 0x1, -R2 ;  /* 0x0000000105027824 */ /* 0x000fe200078e0a02 */
[----:B------:R-:W-:Y:S01]  /*0dd0*/  SHF.R.S32.HI R22, RZ, 0x3, R0 ;  /* 0x00000003ff167819 */ /* 0x000fe20000011400 */
[----:B------:R-:W-:Y:S02]  /*0de0*/  IMAD R220, R3, 0x40, R8 ;  /* 0x0000004003dc7824 */ /* 0x000fe400078e0208 */
[----:B------:R-:W-:Y:S01]  /*0df0*/  IMAD R221, R2, 0x8, R7 ;  /* 0x0000000802dd7824 */ /* 0x000fe200078e0207 */
[----:B------:R-:W-:Y:S01]  /*0e00*/  LOP3.LUT R2, R0, 0x1ffffff8, RZ, 0xc0, !PT ;  /* 0x1ffffff800027812 */ /* 0x000fe200078ec0ff */
[----:B------:R-:W-:-:S02]  /*0e10*/  IMAD.MOV.U32 R5, RZ, RZ, R13 ;  /* 0x000000ffff057224 */ /* 0x000fc400078e000d */
[----:B------:R-:W-:Y:S02]  /*0e20*/  IMAD.MOV.U32 R7, RZ, RZ, R15 ;  /* 0x000000ffff077224 */ /* 0x000fe400078e000f */
[----:B------:R-:W-:Y:S02]  /*0e30*/  IMAD.IADD R2, R223, 0x1, -R2 ;  /* 0x00000001df027824 */ /* 0x000fe400078e0a02 */
[----:B------:R-:W-:-:S03]  /*0e40*/  IMAD.IADD R219, R205, 0x1, -R4 ;  /* 0x00000001cddb7824 */ /* 0x000fc600078e0a04 */
[----:B------:R-:W-:-:S07]  /*0e50*/  SHF.L.U32 R2, R2, 0x3, RZ ;  /* 0x0000000302027819 */ /* 0x000fce00000006ff */
.L_x_810:
[----:B0---45:R-:W0:Y:S01]  /*0e60*/  LDC.64 R8, c[0x0][0xd60] ;  /* 0x00035800ff087b82 */ /* 0x031e220000000a00 */
[----:B------:R-:W-:Y:S01]  /*0e70*/  ULDC.64 UR6, c[0x0][0xb20] ;  /* 0x0002c80000067ab9 */ /* 0x000fe20000000a00 */
[----:B------:R-:W-:Y:S01]  /*0e80*/  ULDC.64 UR8, c[0x0][0xb18] ;  /* 0x0002c60000087ab9 */ /* 0x000fe20000000a00 */
        /* <DEDUP_REMOVED lines=10> */
[----:B------:R-:W-:Y:S01]  /*0f30*/  IMAD.U32 R202, RZ, RZ, UR4 ;  /* 0x00000004ffca7e24 */ /* 0x000fe2000f8e00ff */
[----:B------:R-:W-:Y:S02]  /*0f40*/  @UP0 ULEA UR6, UP2, UR4, UR6, 0x2 ;  /* 0x0000000604060291 */ /* 0x000fe4000f84103f */
[----:B------:R-:W-:Y:S02]  /*0f50*/  @UP1 ULEA UR8, UP3, UR4, UR8, 0x2 ;  /* 0x0000000804081291 */ /* 0x000fe4000f86103f */
[----:B------:R-:W-:Y:S02]  /*0f60*/  @UP0 ULEA.HI.X UR7, UR4, UR7, UR10, 0x2, UP2 ;  /* 0x0000000704070291 */ /* 0x000fe400090f140a */
[----:B------:R-:W-:Y:S01]  /*0f70*/  IMAD.U32 R203, RZ, RZ, UR10 ;  /* 0x0000000affcb7e24 */ /* 0x000fe2000f8e00ff */
[----:B------:R-:W-:Y:S01]  /*0f80*/  @UP1 ULEA.HI.X UR9, UR4, UR9, UR10, 0x2, UP3 ;  /* 0x0000000904091291 */ /* 0x000fe200098f140a */
[----:B------:R-:W-:-:S02]  /*0f90*/  IMAD.U32 R6, RZ, RZ, UR6 ;  /* 0x00000006ff067e24 */ /* 0x000fc4000f8e00ff */
[----:B------:R-:W-:Y:S01]  /*0fa0*/  IMAD.U32 R8, RZ, RZ, UR8 ;  /* 0x00000008ff087e24 */ /* 0x000fe2000f8e00ff */
[----:B------:R-:W-:Y:S01]  /*0fb0*/  ULDC UR4, c[0x0][0x404] ;  /* 0x0001010000047ab9 */ /* 0x000fe20000000800 */
[----:B------:R-:W-:Y:S01]  /*0fc0*/  IMAD.U32 R7, RZ, RZ, UR7 ;  /* 0x00000007ff077e24 */ /* 0x000fe2000f8e00ff */
[----:B------:R-:W-:Y:S01]  /*0fd0*/  ULDC.64 UR6, c[0x0][0x3f8] ;  /* 0x0000fe0000067ab9 */ /* 0x000fe20000000a00 */
[----:B------:R-:W-:-:S03]  /*0fe0*/  IMAD.U32 R9, RZ, RZ, UR9 ;  /* 0x00000009ff097e24 */ /* 0x000fc6000f8e00ff */
[----:B------:R-:W2:Y:S04]  /*0ff0*/  @P0 LDG.E R6, desc[UR60][R6.64] ;  /* 0x0000003c06060981 */ /* 0x000ea8000c1e1900 */
[----:B---3--:R-:W3:Y:S01]  /*1000*/  @P1 LDG.E R8, desc[UR60][R8.64] ;  /* 0x0000003c08081981 */ /* 0x008ee2000c1e1900 */
[----:B------:R-:W-:Y:S01]  /*1010*/  UISETP.NE.U32.AND UP0, UPT, UR6, URZ, UPT ;  /* 0x0000003f0600728c */ /* 0x000fe2000bf05070 */
[----:B------:R-:W-:Y:S01]  /*1020*/  IMAD.MOV.U32 R200, RZ, RZ, R5 ;  /* 0x000000ffffc87224 */ /* 0x000fe200078e0005 */
[----:B------:R-:W-:Y:S01]  /*1030*/  UMOV UR52, URZ ;  /* 0x0000003f00347c82 */ /* 0x000fe20008000000 */
[----:B------:R-:W-:Y:S01]  /*1040*/  ULDC UR6, c[0x0][0x2e0] ;  /* 0x0000b80000067ab9 */ /* 0x000fe20000000800 */
[----:B------:R-:W-:Y:S01]  /*1050*/  UISETP.NE.AND.EX UP0, UPT, UR7, URZ, UPT, UP0 ;  /* 0x0000003f0700728c */ /* 0x000fe2000bf05300 */
[----:B------:R-:W-:Y:S01]  /*1060*/  IMAD.MOV.U32 R3, RZ, RZ, RZ ;  /* 0x000000ffff037224 */ /* 0x000fe200078e00ff */
[----:B------:R-:W-:Y:S01]  /*1070*/  CS2R R148, SRZ ;  /* 0x0000000000947805 */ /* 0x000fe2000001ff00 */
[----:B------:R-:W-:Y:S01]  /*1080*/  IMAD.MOV.U32 R0, RZ, RZ, RZ ;  /* 0x000000ffff007224 */ /* 0x000fe200078e00ff */
[----:B------:R-:W-:Y:S01]  /*1090*/  USEL UR4, UR4, 0x1, UP0 ;  /* 0x0000000104047887 */ /* 0x000fe20008000000 */
[----:B------:R-:W-:Y:S01]  /*10a0*/  IMAD.MOV.U32 R150, RZ, RZ, RZ ;  /* 0x000000ffff967224 */ /* 0x000fe200078e00ff */
[----:B------:R-:W-:-:S02]  /*10b0*/  CS2R R146, SRZ ;  /* 0x0000000000927805 */ /* 0x000fc4000001ff00 */
[----:B------:R-:W-:Y:S01]  /*10c0*/  CS2R R144, SRZ ;  /* 0x0000000000907805 */ /* 0x000fe2000001ff00 */
[----:B------:R-:W-:Y:S01]  /*10d0*/  UIMAD UR4, UR4, UR6, URZ ;  /* 0x00000006040472a4 */ /* 0x000fe2000f8e023f */
        /* <DEDUP_REMOVED lines=17> */
[----:B------:R-:W-:Y:S01]  /*11f0*/  CS2R R108, SRZ ;  /* 0x00000000006c7805 */ /* 0x000fe2000001ff00 */
[----:B------:R-:W-:Y:S01]  /*1200*/  IMAD.MOV.U32 R172, RZ, RZ, RZ ;  /* 0x000000ffffac7224 */ /* 0x000fe200078e00ff */
        /* <DEDUP_REMOVED lines=33> */
[----:B------:R-:W-:Y:S01]  /*1420*/  MOV R201, UR5 ;  /* 0x0000000500c97c02 */ /* 0x000fe20008000f00 */
[----:B------:R-:W-:Y:S01]  /*1430*/  IMAD.MOV.U32 R41, RZ, RZ, RZ ;  /* 0x000000ffff297224 */ /* 0x000fe200078e00ff */
[----:B--2---:R-:W-:Y:S02]  /*1440*/  @P0 R2UR UR52, R6 ;  /* 0x00000000063402ca */ /* 0x004fe400000e0000 */
[----:B------:R-:W-:Y:S02]  /*1450*/  PLOP3.LUT P0, PT, PT, PT, PT, 0x80, 0x0 ;  /* 0x000000000000781c */ /* 0x000fe40003f0f070 */
[----:B---3--:R-:W-:-:S02]  /*1460*/  @P1 R2UR UR4, R8 ;  /* 0x00000000080412ca */ /* 0x008fc400000e0000 */
[----:B------:R-:W-:Y:S01]  /*1470*/  CS2R R8, SRZ ;  /* 0x0000000000087805 */ /* 0x000fe2000001ff00 */
[----:B-1----:R-:W-:-:S12]  /*1480*/  @P1 BRA `(.L_x_768) ;  /* 0x0000000000381947 */ /* 0x002fd80003800000 */
[----:B------:R-:W-:Y:S02]  /*1490*/  ULDC.64 UR6, c[0x0][0xb00] ;  /* 0x0002c00000067ab9 */ /* 0x000fe40000000a00 */
[----:B------:R-:W-:-:S04]  /*14a0*/  ISETP.NE.U32.AND P1, PT, RZ, UR6, PT ;  /* 0x00000006ff007c0c */ /* 0x000fc8000bf25070 */
[----:B------:R-:W-:-:S13]  /*14b0*/  ISETP.NE.AND.EX P1, PT, RZ, UR7, PT, P1 ;  /* 0x00000007ff007c0c */ /* 0x000fda000bf25310 */
[----:B------:R-:W-:Y:S05]  /*14c0*/  @!P1 BRA `(.L_x_768) ;  /* 0x0000000000289947 */ /* 0x000fea0003800000 */
[----:B------:R-:W-:Y:S01]  /*14d0*/  R2UR UR6, R202 ;  /* 0x00000000ca0672ca */ /* 0x000fe200000e0000 */
[----:B------:R-:W-:-:S12]  /*14e0*/  ULDC.64 UR4, c[0x0][0xb00] ;  /* 0x0002c00000047ab9 */ /* 0x000fd80000000a00 */
        /* <DEDUP_REMOVED lines=8> */
.L_x_768:
[----:B------:R-:W-:Y:S01]  /*1570*/  UIADD3 UR52, -UR52, UR4, URZ ;  /* 0x0000000434347290 */ /* 0x000fe2000fffe13f */
[----:B------:R-:W-:Y:S01]  /*1580*/  IMAD.MOV.U32 R40, RZ, RZ, RZ ;  /* 0x000000ffff287224 */ /* 0x000fe200078e00ff */
[----:B------:R-:W-:Y:S01]  /*1590*/  CS2R R34, SRZ ;  /* 0x0000000000227805 */ /* 0x000fe2000001ff00 */
[----:B------:R-:W-:Y:S01]  /*15a0*/  IMAD.MOV.U32 R163, RZ, RZ, RZ ;  /* 0x000000ffffa37224 */ /* 0x000fe200078e00ff */
        /* <DEDUP_REMOVED lines=8> */
[----:B------:R-:W-:-:S02]  /*1630*/  CS2R R26, SRZ ;  /* 0x00000000001a7805 */ /* 0x000fc4000001ff00 */
[----:B------:R-:W-:Y:S02]  /*1640*/  CS2R R28, SRZ ;  /* 0x00000000001c7805 */ /* 0x000fe4000001ff00 */
[----:B------:R-:W-:Y:S01]  /*1650*/  CS2R R24, SRZ ;  /* 0x0000000000187805 */ /* 0x000fe2000001ff00 */
[----:B------:R-:W-:-:S04]  /*1660*/  USHF.R.U32.HI UR53, URZ, 0x1f, UR5 ;  /* 0x0000001f3f357899 */ /* 0x000fc80008011605 */
[----:B------:R-:W-:Y:S02]  /*1670*/  ULEA.HI.SX32 UR53, UR5, UR53, 0x1c ;  /* 0x0000003505357291 */ /* 0x000fe4000f8fe23f */
[----:B------:R-:W-:Y:S10]  /*1680*/  @!P1 BRA `(.L_x_769) ;  /* 0x0000005c00f49947 */ /* 0x000ff40003800000 */
[----:B------:R-:W0:Y:S01]  /*1690*/  S2R R4, SR_CgaCtaId ;  /* 0x0000000000047919 */ /* 0x000e220000008800 */
[----:B------:R-:W-:Y:S01]  /*16a0*/  MOV R3, 0x400 ;  /* 0x0000040000037802 */ /* 0x000fe20000000f00 */
[----:B------:R-:W1:Y:S03]  /*16b0*/  SHFL.IDX PT, R0, R218, RZ, 0x1f ;  /* 0x00001fffda007589 */ /* 0x000e6600000e0000 */
[----:B0-----:R-:W-:Y:S02]  /*16c0*/  LEA R4, R4, R3, 0x18 ;  /* 0x0000000304047211 */ /* 0x001fe400078ec0ff */
[----:B-1----:R-:W-:-:S03]  /*16d0*/  LEA.HI R3, R0, R0, RZ, 0x1 ;  /* 0x0000000000037211 */ /* 0x002fc600078f08ff */
[----:B------:R-:W-:Y:S01]  /*16e0*/  VIADD R4, R4, 0x18400 ;  /* 0x0001840004047836 */ /* 0x000fe20000000000 */
[----:B------:R-:W-:-:S04]  /*16f0*/  LOP3.LUT R3, R3, 0xffffe, RZ, 0xc0, !PT ;  /* 0x000ffffe03037812 */ /* 0x000fc800078ec0ff */
[----:B------:R-:W-:Y:S01]  /*1700*/  LOP3.LUT P0, RZ, R4, 0x1bf, RZ, 0xc0, !PT ;  /* 0x000001bf04ff7812 */ /* 0x000fe2000780c0ff */
[----:B------:R-:W-:-:S12]  /*1710*/  IMAD.IADD R16, R0, 0x1, -R3 ;  /* 0x0000000100107824 */ /* 0x000fd800078e0a03 */
        /* <DEDUP_REMOVED lines=17> */
.L_x_770:
[----:B------:R-:W0:Y:S01]  /*1830*/  S2R R3, SR_CgaCtaId ;  /* 0x0000000000037919 */ /* 0x000e220000008800 */
[----:B------:R-:W-:Y:S02]  /*1840*/  R2UR UR5, R204 ;  /* 0x00000000cc0572ca */ /* 0x000fe400000e0000 */
[----:B------:R-:W-:Y:S01]  /*1850*/  MOV R0, 0x400 ;  /* 0x0000040000007802 */ /* 0x000fe20000000f00 */
[----:B------:R-:W1:Y:S10]  /*1860*/  S2R R17, SR_TID.X ;  /* 0x0000000000117919 */ /* 0x000e740000002100 */
[----:B------:R-:W-:-:S04]  /*1870*/  ULEA.HI UR4, UR5, UR5, URZ, 0x1 ;  /* 0x0000000505047291 */ /* 0x000fc8000f8f083f */
[----:B------:R-:W-:-:S04]  /*1880*/  ULOP3.LUT UR4, UR4, 0xfffffffe, URZ, 0xc0, !UPT ;  /* 0xfffffffe04047892 */ /* 0x000fc8000f8ec03f */
[----:B------:R-:W-:-:S06]  /*1890*/  UIADD3 UR4, UR5, -UR4, URZ ;  /* 0x8000000405047290 */ /* 0x000fcc000fffe03f */
[----:B------:R-:W-:Y:S02]  /*18a0*/  MOV R5, UR4 ;  /* 0x0000000400057c02 */ /* 0x000fe40008000f00 */
[----:B0-----:R-:W-:Y:S02]  /*18b0*/  LEA R4, R3, R0, 0x18 ;  /* 0x0000000003047211 */ /* 0x001fe400078ec0ff */
[----:B------:R-:W-:Y:S02]  /*18c0*/  SHF.L.U32 R3, R5, 0x1f, RZ ;  /* 0x0000001f05037819 */ /* 0x000fe400000006ff */
[----:B-1----:R-:W-:Y:S02]  /*18d0*/  SHF.R.U32.HI R17, RZ, 0x7, R17 ;  /* 0x00000007ff117819 */ /* 0x002fe40000011611 */
[----:B------:R-:W0:Y:S03]  /*18e0*/  SYNCS.PHASECHK.TRANS64.TRYWAIT P0, [R4+URZ+0x32400], R3 ;  /* 0x03240003040075a7 */ /* 0x000e26000800017f */
[----:B------:R-:W-:Y:S01]  /*18f0*/  VIADD R185, R17, 0x8 ;  /* 0x0000000811b97836 */ /* 0x000fe20000000000 */
[----:B0-----:R-:W-:Y:S06]  /*1900*/  @!P0 BRA `(.L_x_771) ;  /* 0x000000d000648947 */ /* 0x001fec0003800000 */
.L_x_894:
[----:B------:R-:W-:Y:S05]  /*1910*/  WARPSYNC.ALL ;  /* 0x0000000000007948 */ /* 0x000fea0003800000 */
[----:B------:R-:W-:Y:S01]  /*1920*/  R2UR UR4, R222 ;  /* 0x00000000de0472ca */ /* 0x000fe200000e0000 */
[----:B------:R1:W-:-:S12]  /*1930*/  BAR.SYNC.DEFER_BLOCKING R185, 0x100 ;  /* 0x000400b90000751d */ /* 0x0003d80000010000 */
[----:B------:R-:W-:-:S05]  /*1940*/  IMAD.U32 R0, RZ, RZ, UR4 ;  /* 0x00000004ff007e24 */ /* 0x000fca000f8e00ff */
[----:B------:R-:W-:-:S13]  /*1950*/  ISETP.NE.AND P0, PT, R0, 0x3, PT ;  /* 0x000000030000780c */ /* 0x000fda0003f05270 */
[----:B-1----:R-:W-:Y:S05]  /*1960*/  @!P0 BRA `(.L_x_772) ;  /* 0x0000000000048947 */ /* 0x002fea0003800000 */
[----:B------:R-:W-:Y:S01]  /*1970*/  BPT.TRAP 0x1 ;  /* 0x000000040000795c */ /* 0x000fe20000300000 */
.L_x_772:
[----:B------:R-:W-:Y:S02]  /*1980*/  IMAD.U32 R5, RZ, RZ, UR36 ;  /* 0x00000024ff057e24 */ /* 0x000fe4000f8e00ff */
[----:B------:R-:W-:Y:S02]  /*1990*/  IMAD.U32 R6, RZ, RZ, UR37 ;  /* 0x00000025ff067e24 */ /* 0x000fe4000f8e00ff */
[----:B------:R-:W-:-:S03]  /*19a0*/  IMAD R0, R5, 0x8, R4 ;  /* 0x0000000805007824 */ /* 0x000fc600078e0204 */
[----:B------:R-:W-:-:S04]  /*19b0*/  SHF.L.U32 R5, R6, 0x1f, RZ ;  /* 0x0000001f06057819 */ /* 0x000fc800000006ff */
[----:B------:R1:W2:Y:S01]  /*19c0*/  SYNCS.PHASECHK.TRANS64.TRYWAIT P1, [R0+URZ+0x32430], R5 ;  /* 0x03243005000075a7 */ /* 0x0002a2000802017f */
[----:B------:R-:W-:Y:S05]  /*19d0*/  @!P0 BRA `(.L_x_773) ;  /* 0x0000000000048947 */ /* 0x000fea0003800000 */
[----:B------:R-:W-:Y:S01]  /*19e0*/  BPT.TRAP 0x1 ;  /* 0x000000040000795c */ /* 0x000fe20000300000 */
.L_x_773:
[----:B------:R-:W-:Y:S01]  /*19f0*/  IMAD R16, R16, 0x2000, R4 ;  /* 0x0000200010107824 */ /* 0x000fe200078e0204 */
[----:B--2---:R-:W-:Y:S06]  /*1a00*/  @P1 BRA `(.L_x_774) ;  /* 0x0000000000081947 */ /* 0x004fec0003800000 */
[----:B------:R-:W2:Y:S02]  /*1a10*/  SYNCS.PHASECHK.TRANS64.TRYWAIT P1, [R0+URZ+0x32430], R5 ;  /* 0x03243005000075a7 */ /* 0x000ea4000802017f */
[----:B--2---:R-:W-:Y:S05]  /*1a20*/  @!P1 BRA `(.L_x_775) ;  /* 0x000000d000309947 */ /* 0x004fea0003800000 */
.L_x_774:
[----:B------:R-:W-:Y:S01]  /*1a30*/  R2UR UR4, R4 ;  /* 0x00000000040472ca */ /* 0x000fe200000e0000 */
[----:B------:R-:W-:Y:S01]  /*1a40*/  WARPGROUP.ARRIVE ;  /* 0x00000000000079c5 */ /* 0x000fe20000000000 */
[----:B------:R-:W-:Y:S01]  /*1a50*/  R2UR UR5, R16 ;  /* 0x00000000100572ca */ /* 0x000fe200000e0000 */
[----:B------:R-:W-:Y:S01]  /*1a60*/  UMOV UR13, 0x40000040 ;  /* 0x40000040000d7882 */ /* 0x000fe20000000000 */
[----:B------:R-:W-:Y:S01]  /*1a70*/  UMOV UR15, 0x40000040 ;  /* 0x40000040000f7882 */ /* 0x000fe20000000000 */
[----:B------:R-:W-:-:S08]  /*1a80*/  IMAD.U32 R21, RZ, RZ, UR13 ;  /* 0x0000000dff157e24 */ /* 0x000fd0000f8e00ff */
[----:B------:R-:W-:Y:S02]  /*1a90*/  UIADD3 UR4, UR4, 0x1c400, URZ ;  /* 0x0001c40004047890 */ /* 0x000fe4000fffe03f */
[----:B------:R-:W-:Y:S02]  /*1aa0*/  UIADD3 UR6, UR5, 0x18400, URZ ;  /* 0x0001840005067890 */ /* 0x000fe4000fffe03f */
[----:B------:R-:W-:Y:S02]  /*1ab0*/  USHF.R.U32.HI UR4, URZ, 0x4, UR4 ;  /* 0x000000043f047899 */ /* 0x000fe40008011604 */
[----:B------:R-:W-:Y:S02]  /*1ac0*/  USHF.R.U32.HI UR6, URZ, 0x4, UR6 ;  /* 0x000000043f067899 */ /* 0x000fe40008011606 */
[----:B------:R-:W-:Y:S02]  /*1ad0*/  ULOP3.LUT UR4, UR4, 0x3fff, URZ, 0xc0, !UPT ;  /* 0x00003fff04047892 */ /* 0x000fe4000f8ec03f */
[----:B------:R-:W-:-:S02]  /*1ae0*/  ULOP3.LUT UR6, UR6, 0x3fff, URZ, 0xc0, !UPT ;  /* 0x00003fff06067892 */ /* 0x000fc4000f8ec03f */
[----:B------:R-:W-:Y:S02]  /*1af0*/  ULOP3.LUT UR39, UR4, 0x10000, URZ, 0xfc, !UPT ;  /* 0x0001000004277892 */ /* 0x000fe4000f8efc3f */
[----:B------:R-:W-:Y:S02]  /*1b00*/  ULOP3.LUT UR8, UR6, 0x10000, URZ, 0xfc, !UPT ;  /* 0x0001000006087892 */ /* 0x000fe4000f8efc3f */
[----:B------:R-:W-:Y:S02]  /*1b10*/  UIMAD UR4, UR36, 0x300, UR39 ;  /* 0x00000300240478a4 */ /* 0x000fe4000f8e0227 */
[----:B------:R-:W-:Y:S02]  /*1b20*/  UIADD3 UR6, UR8, 0x2, URZ ;  /* 0x0000000208067890 */ /* 0x000fe4000fffe03f */
[----:B------:R-:W-:Y:S01]  /*1b30*/  UIADD3 UR7, UR4, 0x2, URZ ;  /* 0x0000000204077890 */ /* 0x000fe2000fffe03f */
[----:B------:R-:W-:Y:S02]  /*1b40*/  UMOV UR12, UR8 ;  /* 0x00000008000c7c82 */ /* 0x000fe40008000000 */
[----:B------:R-:W-:Y:S01]  /*1b50*/  UMOV UR14, UR4 ;  /* 0x00000004000e7c82 */ /* 0x000fe20008000000 */
[----:B------:R-:W-:Y:S01]  /*1b60*/  IMAD.U32 R20, RZ, RZ, UR12 ;  /* 0x0000000cff147e24 */ /* 0x000fe2000f8e00ff */
[----:B------:R-:W-:Y:S01]  /*1b70*/  HGMMA.64x96x16.F32.BF16 R24, gdesc[UR12], RZ, !UPT, gsb0 ;  /* 0x016000000c1879f0 */ /* 0x000fe2000c0018ff */
[----:B------:R-:W-:Y:S01]  /*1b80*/  UMOV UR12, UR6 ;  /* 0x00000006000c7c82 */ /* 0x000fe20008000000 */
[----:B------:R-:W-:Y:S01]  /*1b90*/  UMOV UR13, 0x40000040 ;  /* 0x40000040000d7882 */ /* 0x000fe20000000000 */
[----:B------:R-:W-:Y:S01]  /*1ba0*/  UMOV UR14, UR7 ;  /* 0x00000007000e7c82 */ /* 0x000fe20008000000 */
[----:B------:R-:W-:Y:S01]  /*1bb0*/  UMOV UR15, 0x40000040 ;  /* 0x40000040000f7882 */ /* 0x000fe20000000000 */
[----:B------:R-:W-:Y:S01]  /*1bc0*/  UIADD3 UR6, UR8, 0x4, URZ ;  /* 0x0000000408067890 */ /* 0x000fe2000fffe03f */
[----:B------:R-:W-:Y:S01]  /*1bd0*/  IMAD.U32 R18, RZ, RZ, UR12 ;  /* 0x0000000cff127e24 */ /* 0x000fe2000f8e00ff */
[----:B------:R-:W-:Y:S01]  /*1be0*/  UIADD3 UR7, UR4, 0x4, URZ ;  /* 0x0000000404077890 */ /* 0x000fe2000fffe03f */
[----:B------:R-:W-:Y:S01]  /*1bf0*/  IMAD.U32 R19, RZ, RZ, UR13 ;  /* 0x0000000dff137e24 */ /* 0x000fe2000f8e00ff */
[----:B------:R-:W-:Y:S01]  /*1c00*/  UIADD3 UR4, UR4, 0x6, URZ ;  /* 0x0000000604047890 */ /* 0x000fe2000fffe03f */
[----:B------:R-:W-:-:S02]  /*1c10*/  WARPGROUP.DEPBAR.LE gsb0, 0x0 ;  /* 0x00008000000079c5 */ /* 0x000fc40000010000 */
[----:B------:R-:W-:-:S06]  /*1c20*/  WARPGROUP.ARRIVE ;  /* 0x00000000000079c5 */ /* 0x000fcc0000000000 */
[----:B------:R-:W-:Y:S01]  /*1c30*/  HGMMA.64x96x16.F32.BF16 R24, gdesc[UR12], R24, gsb0 ;  /* 0x016000000c1879f0 */ /* 0x000fe20008001818 */
[----:B------:R-:W-:Y:S01]  /*1c40*/  UMOV UR12, UR6 ;  /* 0x00000006000c7c82 */ /* 0x000fe20008000000 */
[----:B------:R-:W-:Y:S01]  /*1c50*/  UMOV UR13, 0x40000040 ;  /* 0x40000040000d7882 */ /* 0x000fe20000000000 */
[----:B------:R-:W-:Y:S01]  /*1c60*/  UMOV UR14, UR7 ;  /* 0x00000007000e7c82 */ /* 0x000fe20008000000 */
[----:B------:R-:W-:Y:S01]  /*1c70*/  UMOV UR15, 0x40000040 ;  /* 0x40000040000f7882 */ /* 0x000fe20000000000 */
[----:B------:R-:W-:Y:S01]  /*1c80*/  UIADD3 UR6, UR8, 0x6, URZ ;  /* 0x0000000608067890 */ /* 0x000fe2000fffe03f */
[----:B------:R-:W-:Y:S02]  /*1c90*/  IMAD.U32 R16, RZ, RZ, UR12 ;  /* 0x0000000cff107e24 */ /* 0x000fe4000f8e00ff */
[----:B------:R-:W-:Y:S01]  /*1ca0*/  IMAD.U32 R17, RZ, RZ, UR13 ;  /* 0x0000000dff117e24 */ /* 0x000fe2000f8e00ff */
[----:B------:R-:W-:Y:S02]  /*1cb0*/  WARPGROUP.DEPBAR.LE gsb0, 0x0 ;  /* 0x00008000000079c5 */ /* 0x000fe40000010000 */
[----:B------:R-:W-:-:S06]  /*1cc0*/  WARPGROUP.ARRIVE ;  /* 0x00000000000079c5 */ /* 0x000fcc0000000000 */
[----:B------:R-:W-:Y:S01]  /*1cd0*/  HGMMA.64x96x16.F32.BF16 R24, gdesc[UR12], R24, gsb0 ;  /* 0x016000000c1879f0 */ /* 0x000fe20008001818 */
[----:B------:R-:W-:Y:S01]  /*1ce0*/  UMOV UR12, UR6 ;  /* 0x00000006000c7c82 */ /* 0x000fe20008000000 */
[----:B------:R-:W-:Y:S01]  /*1cf0*/  UMOV UR13, 0x40000040 ;  /* 0x40000040000d7882 */ /* 0x000fe20000000000 */
[----:B------:R-:W-:Y:S01]  /*1d00*/  UMOV UR14, UR4 ;  /* 0x00000004000e7c82 */ /* 0x000fe20008000000 */
[----:B------:R-:W-:Y:S01]  /*1d10*/  UMOV UR15, 0x40000040 ;  /* 0x40000040000f7882 */ /* 0x000fe20000000000 */
[----:B------:R-:W-:Y:S02]  /*1d20*/  IMAD.U32 R14, RZ, RZ, UR12 ;  /* 0x0000000cff0e7e24 */ /* 0x000fe4000f8e00ff */
[----:B------:R-:W-:Y:S01]  /*1d30*/  IMAD.U32 R15, RZ, RZ, UR13 ;  /* 0x0000000dff0f7e24 */ /* 0x000fe2000f8e00ff */
[----:B------:R-:W-:Y:S02]  /*1d40*/  WARPGROUP.DEPBAR.LE gsb0, 0x0 ;  /* 0x00008000000079c5 */ /* 0x000fe40000010000 */
[----:B------:R-:W-:-:S06]  /*1d50*/  WARPGROUP.ARRIVE ;  /* 0x00000000000079c5 */ /* 0x000fcc0000000000 */
[----:B------:R-:W-:Y:S03]  /*1d60*/  HGMMA.64x96x16.F32.BF16 R24, gdesc[UR12], R24, gsb0 ;  /* 0x016000000c1879f0 */ /* 0x000fe60008001818 */
[----:B------:R-:W-:Y:S02]  /*1d70*/  WARPGROUP.DEPBAR.LE gsb0, 0x0 ;  /* 0x00008000000079c5 */ /* 0x000fe40000010000 */
[----:B------:R-:W3:Y:S02]  /*1d80*/  SYNCS.PHASECHK.TRANS64.TRYWAIT P1, [R4+URZ+0x32410], R3 ;  /* 0x03241003040075a7 */ /* 0x000ee4000802017f */
[----:B---3--:R-:W-:Y:S05]  /*1d90*/  @!P1 BRA `(.L_x_776) ;  /* 0x000000cc00689947 */ /* 0x008fea0003800000 */
.L_x_895:
[----:B------:R-:W-:Y:S05]  /*1da0*/  @!P0 BRA `(.L_x_777) ;  /* 0x0000000000048947 */ /* 0x000fea0003800000 */
[----:B------:R-:W-:Y:S01]  /*1db0*/  BPT.TRAP 0x1 ;  /* 0x000000040000795c */ /* 0x000fe20000300000 */
.L_x_777:
[----:B------:R4:W0:Y:S01]  /*1dc0*/  SYNCS.PHASECHK.TRANS64.TRYWAIT P1, [R0+URZ+0x32450], R5 ;  /* 0x03245005000075a7 */ /* 0x000822000802017f */
[----:B------:R-:W-:Y:S05]  /*1dd0*/  @!P0 BRA `(.L_x_778) ;  /* 0x0000000000048947 */ /* 0x000fea0003800000 */
[----:B------:R-:W-:Y:S01]  /*1de0*/  BPT.TRAP 0x1 ;  /* 0x000000040000795c */ /* 0x000fe20000300000 */
.L_x_778:
[----:B0-----:R-:W-:Y:S05]  /*1df0*/  @P1 BRA `(.L_x_779) ;  /* 0x0000000000081947 */ /* 0x001fea0003800000 */
[----:B------:R-:W0:Y:S02]  /*1e00*/  SYNCS.PHASECHK.TRANS64.TRYWAIT P1, [R0+URZ+0x32450], R5 ;  /* 0x03245005000075a7 */ /* 0x000e24000802017f */
[----:B0-----:R-:W-:Y:S05]  /*1e10*/  @!P1 BRA `(.L_x_780) ;  /* 0x000000cc005c9947 */ /* 0x001fea0003800000 */
.L_x_779:
[----:B------:R-:W-:Y:S01]  /*1e20*/  R2UR UR4, R4 ;  /* 0x00000000040472ca */ /* 0x000fe200000e0000 */
[----:B------:R-:W-:Y:S01]  /*1e30*/  UIADD3 UR5, UR5, 0x22400, URZ ;  /* 0x0002240005057890 */ /* 0x000fe2000fffe03f */
[----:B------:R-:W-:Y:S01]  /*1e40*/  WARPGROUP.ARRIVE ;  /* 0x00000000000079c5 */ /* 0x000fe20000000000 */
[----:B------:R-:W-:Y:S01]  /*1e50*/  UMOV UR9, 0x40000040 ;  /* 0x4000004000097882 */ /* 0x000fe20000000000 */
[----:B------:R-:W-:Y:S01]  /*1e60*/  UMOV UR11, 0x40000040 ;  /* 0x40000040000b7882 */ /* 0x000fe20000000000 */
[----:B------:R-:W-:Y:S01]  /*1e70*/  USHF.R.U32.HI UR5, URZ, 0x4, UR5 ;  /* 0x000000043f057899 */ /* 0x000fe20008011605 */
[----:B-12-4-:R-:W-:Y:S01]  /*1e80*/  IMAD.U32 R5, RZ, RZ, UR9 ;  /* 0x00000009ff057e24 */ /* 0x016fe2000f8e00ff */
[----:B------:R-:W-:Y:S01]  /*1e90*/  UMOV UR13, 0x40000040 ;  /* 0x40000040000d7882 */ /* 0x000fe20000000000 */
[----:B------:R-:W-:Y:S01]  /*1ea0*/  UMOV UR15, 0x40000040 ;  /* 0x40000040000f7882 */ /* 0x000fe20000000000 */
[----:B------:R-:W-:Y:S01]  /*1eb0*/  IMAD.U32 R7, RZ, RZ, UR13 ;  /* 0x0000000dff077e24 */ /* 0x000fe2000f8e00ff */
[----:B------:R-:W-:Y:S01]  /*1ec0*/  UMOV UR17, 0x40000040 ;  /* 0x4000004000117882 */ /* 0x000fe20000000000 */
[----:B------:R-:W-:Y:S01]  /*1ed0*/  UMOV UR19, 0x40000040 ;  /* 0x4000004000137882 */ /* 0x000fe20000000000 */
[----:B------:R-:W-:Y:S01]  /*1ee0*/  UMOV UR21, 0x40000040 ;  /* 0x4000004000157882 */ /* 0x000fe20000000000 */
[----:B------:R-:W-:Y:S01]  /*1ef0*/  UIADD3 UR4, UR4, 0x400, URZ ;  /* 0x0000040004047890 */ /* 0x000fe2000fffe03f */
[----:B------:R-:W0:Y:S01]  /*1f00*/  S2R R74, SR_TID.X ;  /* 0x00000000004a7919 */ /* 0x000e220000002100 */
[----:B------:R-:W-:Y:S01]  /*1f10*/  UMOV UR23, 0x40000040 ;  /* 0x4000004000177882 */ /* 0x000fe20000000000 */
[----:B------:R-:W-:Y:S01]  /*1f20*/  UMOV UR25, 0x40000040 ;  /* 0x4000004000197882 */ /* 0x000fe20000000000 */
[----:B------:R-:W-:Y:S01]  /*1f30*/  USHF.R.U32.HI UR4, URZ, 0x4, UR4 ;  /* 0x000000043f047899 */ /* 0x000fe20008011604 */
[----:B------:R-:W-:Y:S01]  /*1f40*/  UMOV UR27, 0x40000040 ;  /* 0x40000040001b7882 */ /* 0x000fe20000000000 */
[----:B------:R-:W-:-:S02]  /*1f50*/  UMOV UR29, 0x40000040 ;  /* 0x40000040001d7882 */ /* 0x000fc40000000000 */
[----:B------:R-:W-:Y:S02]  /*1f60*/  ULOP3.LUT UR7, UR4, 0x3fff, URZ, 0xc0, !UPT ;  /* 0x00003fff04077892 */ /* 0x000fe4000f8ec03f */
[----:B------:R-:W-:Y:S02]  /*1f70*/  ULOP3.LUT UR4, UR5, 0x3fff, URZ, 0xc0, !UPT ;  /* 0x00003fff05047892 */ /* 0x000fe4000f8ec03f */
[----:B------:R-:W-:Y:S02]  /*1f80*/  ULOP3.LUT UR38, UR7, 0x10000, URZ, 0xfc, !UPT ;  /* 0x0001000007267892 */ /* 0x000fe4000f8efc3f */
[----:B------:R-:W-:Y:S02]  /*1f90*/  ULOP3.LUT UR4, UR4, 0x10000, URZ, 0xfc, !UPT ;  /* 0x0001000004047892 */ /* 0x000fe4000f8efc3f */
[----:B------:R-:W-:Y:S02]  /*1fa0*/  UIMAD UR5, UR36, 0xc00, UR38 ;  /* 0x00000c00240578a4 */ /* 0x000fe4000f8e0226 */
[----:B------:R-:W-:-:S02]  /*1fb0*/  UIADD3 UR6, UR4, 0x2, URZ ;  /* 0x0000000204067890 */ /* 0x000fc4000fffe03f */
[----:B------:R-:W-:Y:S02]  /*1fc0*/  UIADD3 UR16, UR4, 0x406, URZ ;  /* 0x0000040604107890 */ /* 0x000fe4000fffe03f */
[----:B------:R-:W-:Y:S01]  /*1fd0*/  UMOV UR8, UR4 ;  /* 0x0000000400087c82 */ /* 0x000fe20008000000 */
[----:B------:R-:W-:Y:S01]  /*1fe0*/  UMOV UR10, UR5 ;  /* 0x00000005000a7c82 */ /* 0x000fe20008000000 */
[----:B---3--:R-:W-:Y:S01]  /*1ff0*/  IMAD.U32 R4, RZ, RZ, UR8 ;  /* 0x00000008ff047e24 */ /* 0x008fe2000f8e00ff */
[----:B------:R-:W-:Y:S01]  /*2000*/  HGMMA.64x96x16.F32.BF16 R24, gdesc[UR8], R24, gsb0 ;  /* 0x01600000081879f0 */ /* 0x000fe20008001818 */
[----:B------:R-:W-:Y:S01]  /*2010*/  UIADD3 UR8, UR5, 0x2, URZ ;  /* 0x0000000205087890 */ /* 0x000fe2000fffe03f */
[----:B------:R-:W-:Y:S01]  /*2020*/  UMOV UR12, UR6 ;  /* 0x00000006000c7c82 */ /* 0x000fe20008000000 */
[----:B------:R-:W-:Y:S01]  /*2030*/  UIADD3 UR6, UR4, 0x4, URZ ;  /* 0x0000000404067890 */ /* 0x000fe2000fffe03f */
[----:B------:R-:W-:Y:S01]  /*2040*/  MOV R6, UR12 ;  /* 0x0000000c00067c02 */ /* 0x000fe20008000f00 */
[----:B------:R-:W-:-:S03]  /*2050*/  UIADD3 UR10, UR5, 0x302, URZ ;  /* 0x00000302050a7890 */ /* 0x000fc6000fffe03f */
[----:B------:R-:W-:Y:S01]  /*2060*/  UMOV UR14, UR8 ;  /* 0x00000008000e7c82 */ /* 0x000fe20008000000 */
[----:B------:R-:W-:Y:S01]  /*2070*/  UIADD3 UR8, UR5, 0x4, URZ ;  /* 0x0000000405087890 */ /* 0x000fe2000fffe03f */
[----:B------:R-:W-:Y:S01]  /*2080*/  UMOV UR9, 0x40000040 ;  /* 0x4000004000097882 */ /* 0x000fe20000000000 */
[----:B------:R-:W-:Y:S01]  /*2090*/  UMOV UR11, 0x40000040 ;  /* 0x40000040000b7882 */ /* 0x000fe20000000000 */
[----:B------:R-:W-:Y:S02]  /*20a0*/  UIADD3 UR18, UR5, 0x306, URZ ;  /* 0x0000030605127890 */ /* 0x000fe4000fffe03f */
[----:B------:R-:W-:Y:S02]  /*20b0*/  UIADD3 UR20, UR4, 0x800, URZ ;  /* 0x0000080004147890 */ /* 0x000fe4000fffe03f */
[----:B------:R-:W-:Y:S02]  /*20c0*/  UIADD3 UR22, UR5, 0x600, URZ ;  /* 0x0000060005167890 */ /* 0x000fe4000fffe03f */
[----:B------:R-:W-:-:S02]  /*20d0*/  UIADD3 UR24, UR4, 0x802, URZ ;  /* 0x0000080204187890 */ /* 0x000fc4000fffe03f */
[----:B------:R-:W-:Y:S02]  /*20e0*/  UIADD3 UR26, UR5, 0x602, URZ ;  /* 0x00000602051a7890 */ /* 0x000fe4000fffe03f */
[----:B------:R-:W-:Y:S02]  /*20f0*/  UIADD3 UR28, UR4, 0x804, URZ ;  /* 0x00000804041c7890 */ /* 0x000fe4000fffe03f */
[----:B------:R-:W-:Y:S01]  /*2100*/  UIADD3 UR30, UR5, 0x604, URZ ;  /* 0x00000604051e7890 */ /* 0x000fe2000fffe03f */
[----:B------:R-:W-:Y:S01]  /*2110*/  UMOV UR31, 0x40000040 ;  /* 0x40000040001f7882 */ /* 0x000fe20000000000 */
[----:B------:R-:W-:Y:S02]  /*2120*/  UIADD3 UR32, UR4, 0x806, URZ ;  /* 0x0000080604207890 */ /* 0x000fe4000fffe03f */
[----:B------:R-:W-:Y:S01]  /*2130*/  UIADD3 UR34, UR5, 0x606, URZ ;  /* 0x0000060605227890 */ /* 0x000fe2000fffe03f */
[----:B------:R-:W-:Y:S01]  /*2140*/  UMOV UR33, 0x40000040 ;  /* 0x4000004000217882 */ /* 0x000fe20000000000 */
[----:B------:R-:W-:Y:S01]  /*2150*/  UMOV UR35, 0x40000040 ;  /* 0x4000004000237882 */ /* 0x000fe20000000000 */
[----:B------:R-:W-:-:S02]  /*2160*/  UIADD3 UR40, UR4, 0xc00, URZ ;  /* 0x00000c0004287890 */ /* 0x000fc4000fffe03f */
[----:B------:R-:W-:Y:S01]  /*2170*/  UIADD3 UR42, UR5, 0x900, URZ ;  /* 0x00000900052a7890 */ /* 0x000fe2000fffe03f */
[----:B------:R-:W-:Y:S01]  /*2180*/  UMOV UR41, 0x40000040 ;  /* 0x4000004000297882 */ /* 0x000fe20000000000 */
        /* <DEDUP_REMOVED lines=13> */
[----:B------:R-:W-:Y:S02]  /*2260*/  ULOP3.LUT UR7, UR7, 0x3000000, URZ, 0xfc, !UPT ;  /* 0x0300000007077892 */ /* 0x000fe4000f8efc3f */
[----:B------:R-:W-:Y:S01]  /*2270*/  UISETP.GE.AND UP0, UPT, UR52, 0x61, UPT ;  /* 0x000000613400788c */ /* 0x000fe2000bf06270 */
[----:B------:R-:W-:Y:S02]  /*2280*/  WARPGROUP.DEPBAR.LE gsb0, 0x0 ;  /* 0x00008000000079c5 */ /* 0x000fe40000010000 */
[----:B------:R-:W-:-:S06]  /*2290*/  WARPGROUP.ARRIVE ;  /* 0x00000000000079c5 */ /* 0x000fcc0000000000 */
[----:B------:R-:W-:Y:S01]  /*22a0*/  HGMMA.64x96x16.F32.BF16 R24, gdesc[UR12], R24, gsb0 ;  /* 0x016000000c1879f0 */ /* 0x000fe20008001818 */
        /* <DEDUP_REMOVED lines=28> */
[----:B------:R-:W-:Y:S01]  /*2470*/  ULDC UR6, c[0x0][0xa80] ;  /* 0x0002a00000067ab9 */ /* 0x000fe20000000800 */
[----:B------:R-:W-:Y:S01]  /*2480*/  IMAD.U32 R13, RZ, RZ, UR13 ;  /* 0x0000000dff0d7e24 */ /* 0x000fe2000f8e00ff */
        /* <DEDUP_REMOVED lines=10> */
[----:B------:R-:W-:Y:S01]  /*2530*/  IMAD.U32 R72, RZ, RZ, UR4 ;  /* 0x00000004ff487e24 */ /* 0x000fe2000f8e00ff */
[----:B------:R-:W-:-:S03]  /*2540*/  UIMAD UR4, UR36, 0xc00, UR7 ;  /* 0x00000c00240478a4 */ /* 0x000fc6000f8e0207 */
        /* <DEDUP_REMOVED lines=10> */
[----:B------:R-:W-:Y:S01]  /*25f0*/  UMOV UR10, UR4 ;  /* 0x00000004000a7c82 */ /* 0x000fe20008000000 */
[----:B------:R-:W-:Y:S01]  /*2600*/  UMOV UR11, 0x40000040 ;  /* 0x40000040000b7882 */ /* 0x000fe20000000000 */
[----:B------:R-:W-:Y:S02]  /*2610*/  WARPGROUP.DEPBAR.LE gsb0, 0x0 ;  /* 0x00008000000079c5 */ /* 0x000fe40000010000 */
        /* <DEDUP_REMOVED lines=53> */
[----:B-1----:R-:W-:Y:S01]  /*2970*/  FSEL R73, R26, -INF , P4 ;  /* 0xff8000001a497808 */ /* 0x002fe20002000000 */
[----:B------:R-:W-:Y:S01]  /*2980*/  FMUL.FTZ R42, R42, UR5 ;  /* 0x000000052a2a7c20 */ /* 0x000fe20008410000 */
[----:B------:R-:W-:Y:S01]  /*2990*/  FMUL.FTZ R48, R48, UR5 ;  /* 0x0000000530307c20 */ /* 0x000fe20008410000 */
[----:B------:R-:W-:Y:S01]  /*29a0*/  FMUL.FTZ R43, R43, UR5 ;  /* 0x000000052b2b7c20 */ /* 0x000fe20008410000 */
[----:B------:R-:W-:Y:S01]  /*29b0*/  FMUL.FTZ R49, R49, UR5 ;  /* 0x0000000531317c20 */ /* 0x000fe20008410000 */
[----:B------:R-:W-:Y:S01]  /*29c0*/  FMUL.FTZ R46, R46, UR5 ;  /* 0x000000052e2e7c20 */ /* 0x000fe20008410000 */
[----:B------:R-:W-:Y:S01]  /*29d0*/  FMUL.FTZ R52, R52, UR5 ;  /* 0x0000000534347c20 */ /* 0x000fe20008410000 */
[----:B------:R-:W1:Y:S01]  /*29e0*/  MUFU.TANH R30, R30 ;  /* 0x0000001e001e7308 */ /* 0x000e620000002400 */
        /* <DEDUP_REMOVED lines=26> */
[----:B------:R-:W-:Y:S01]  /*2b90*/  FMNMX.FTZ R29, R24, R26, !PT ;  /* 0x0000001a181d7209 */ /* 0x000fe20007810000 */
[----:B------:R-:W-:Y:S01]  /*2ba0*/  FMUL.FTZ R67, R67, UR5 ;  /* 0x0000000543437c20 */ /* 0x000fe20008410000 */
[----:B------:R-:W-:Y:S01]  /*2bb0*/  FMUL.FTZ R69, R69, UR5 ;  /* 0x0000000545457c20 */ /* 0x000fe20008410000 */
[----:B------:R-:W-:Y:S01]  /*2bc0*/  FMUL.FTZ R70, R70, UR5 ;  /* 0x0000000546467c20 */ /* 0x000fe20008410000 */
[----:B------:R-:W-:Y:S01]  /*2bd0*/  FMUL.FTZ R71, R71, UR5 ;  /* 0x0000000547477c20 */ /* 0x000fe20008410000 */
[----:B------:R-:W2:Y:S01]  /*2be0*/  MUFU.TANH R27, R27 ;  /* 0x0000001b001b7308 */ /* 0x000ea20000002400 */
[----:B---3--:R-:W-:-:S02]  /*2bf0*/  FSEL R28, R28, -INF , P6 ;  /* 0xff8000001c1c7808 */ /* 0x008fc40003000000 */
[----:B------:R-:W-:Y:S02]  /*2c00*/  ISETP.GT.AND P6, PT, R3, 0x20, PT ;  /* 0x000000200300780c */ /* 0x000fe40003fc4270 */
[----:B------:R-:W-:-:S03]  /*2c10*/  FMNMX.FTZ R29, R28, R29, !PT ;  /* 0x0000001d1c1d7209 */ /* 0x000fc60007810000 */
[----:B------:R-:W3:Y:S01]  /*2c20*/  MUFU.TANH R33, R33 ;  /* 0x0000002100217308 */ /* 0x000ee20000002400 */
[----:B-1----:R-:W-:Y:S02]  /*2c30*/  FSEL R182, R32, -INF , P2 ;  /* 0xff80000020b67808 */ /* 0x002fe40001000000 */
[----:B------:R-:W-:-:S04]  /*2c40*/  FMNMX.FTZ R29, R30, R29, !PT ;  /* 0x0000001d1e1d7209 */ /* 0x000fc80007810000 */
[----:B------:R-:W-:Y:S01]  /*2c50*/  FMNMX.FTZ R29, R182, R29, !PT ;  /* 0x0000001db61d7209 */ /* 0x000fe20007810000 */
[----:B------:R-:W1:Y:S01]  /*2c60*/  MUFU.TANH R36, R36 ;  /* 0x0000002400247308 */ /* 0x000e620000002400 */
[----:B--2---:R-:W-:Y:S02]  /*2c70*/  FSEL R27, R27, -INF , P5 ;  /* 0xff8000001b1b7808 */ /* 0x004fe40002800000 */
[----:B------:R-:W-:Y:S02]  /*2c80*/  ISETP.GT.AND P5, PT, R3, 0x19, PT ;  /* 0x000000190300780c */ /* 0x000fe40003fa4270 */
[----:B------:R-:W-:-:S03]  /*2c90*/  FMNMX.FTZ R32, R73, R27, !PT ;  /* 0x0000001b49207209 */ /* 0x000fc60007810000 */
[----:B------:R-:W2:Y:S01]  /*2ca0*/  MUFU.TANH R31, R31 ;  /* 0x0000001f001f7308 */ /* 0x000ea20000002400 */
[----:B---3--:R-:W-:Y:S02]  /*2cb0*/  FSEL R184, R33, -INF , P3 ;  /* 0xff80000021b87808 */ /* 0x008fe40001800000 */
[----:B------:R-:W-:Y:S02]  /*2cc0*/  FMNMX.FTZ R32, R25, R32, !PT ;  /* 0x0000002019207209 */ /* 0x000fe40007810000 */
[----:B------:R-:W-:-:S03]  /*2cd0*/  FMNMX.FTZ R29, R184, R29, !PT ;  /* 0x0000001db81d7209 */ /* 0x000fc60007810000 */
[----:B------:R-:W3:Y:S01]  /*2ce0*/  MUFU.TANH R37, R37 ;  /* 0x0000002500257308 */ /* 0x000ee20000002400 */
[----:B-1----:R-:W-:-:S04]  /*2cf0*/  FSEL R188, R36, -INF , P4 ;  /* 0xff80000024bc7808 */ /* 0x002fc80002000000 */
[----:B------:R-:W-:-:S03]  /*2d00*/  FMNMX.FTZ R29, R188, R29, !PT ;  /* 0x0000001dbc1d7209 */ /* 0x000fc60007810000 */
[----:B------:R-:W1:Y:S01]  /*2d10*/  MUFU.TANH R34, R34 ;  /* 0x0000002200227308 */ /* 0x000e620000002400 */
[----:B--2---:R-:W-:Y:S02]  /*2d20*/  FSEL R31, R31, -INF , P1 ;  /* 0xff8000001f1f7808 */ /* 0x004fe40000800000 */
[----:B------:R-:W-:Y:S02]  /*2d30*/  ISETP.GT.AND P1, PT, R3, 0x21, PT ;  /* 0x000000210300780c */ /* 0x000fe40003f24270 */
[----:B------:R-:W-:-:S03]  /*2d40*/  FMNMX.FTZ R32, R31, R32, !PT ;  /* 0x000000201f207209 */ /* 0x000fc60007810000 */
[----:B------:R-:W2:Y:S01]  /*2d50*/  MUFU.TANH R40, R40 ;  /* 0x0000002800287308 */ /* 0x000ea20000002400 */
[----:B---3--:R-:W-:-:S04]  /*2d60*/  FSEL R186, R37, -INF , P5 ;  /* 0xff80000025ba7808 */ /* 0x008fc80002800000 */
[----:B------:R-:W-:-:S03]  /*2d70*/  FMNMX.FTZ R29, R186, R29, !PT ;  /* 0x0000001dba1d7209 */ /* 0x000fc60007810000 */
[----:B------:R-:W3:Y:S01]  /*2d80*/  MUFU.TANH R35, R35 ;  /* 0x0000002300237308 */ /* 0x000ee20000002400 */
[----:B-1----:R-:W-:Y:S02]  /*2d90*/  FSEL R217, R34, -INF , P2 ;  /* 0xff80000022d97808 */ /* 0x002fe40001000000 */
[----:B------:R-:W-:Y:S02]  /*2da0*/  ISETP.GT.AND P2, PT, R3, 0x28, PT ;  /* 0x000000280300780c */ /* 0x000fe40003f44270 */
[----:B------:R-:W-:-:S03]  /*2db0*/  FMNMX.FTZ R32, R217, R32, !PT ;  /* 0x00000020d9207209 */ /* 0x000fc60007810000 */
[----:B------:R-:W1:Y:S01]  /*2dc0*/  MUFU.TANH R41, R41 ;  /* 0x0000002900297308 */ /* 0x000e620000002400 */
[----:B--2---:R-:W-:-:S04]  /*2dd0*/  FSEL R198, R40, -INF , P6 ;  /* 0xff80000028c67808 */ /* 0x004fc80003000000 */
[----:B------:R-:W-:-:S03]  /*2de0*/  FMNMX.FTZ R29, R198, R29, !PT ;  /* 0x0000001dc61d7209 */ /* 0x000fc60007810000 */
[----:B------:R-:W2:Y:S01]  /*2df0*/  MUFU.TANH R38, R38 ;  /* 0x0000002600267308 */ /* 0x000ea20000002400 */
[----:B---3--:R-:W-:Y:S02]  /*2e00*/  FSEL R187, R35, -INF , P3 ;  /* 0xff80000023bb7808 */ /* 0x008fe40001800000 */
[----:B------:R-:W-:Y:S02]  /*2e10*/  ISETP.GT.AND P3, PT, R3, 0x29, PT ;  /* 0x000000290300780c */ /* 0x000fe40003f64270 */
        /* <DEDUP_REMOVED lines=89> */
[----:B--2---:R-:W-:-:S04]  /*33b0*/  FSEL R213, R62, -INF , P4 ;  /* 0xff8000003ed57808 */ /* 0x004fc80002000000 */
[----:B------:R-:W-:-:S03]  /*33c0*/  FMNMX.FTZ R32, R213, R32, !PT ;  /* 0x00000020d5207209 */ /* 0x000fc60007810000 */
[----:B------:R-:W2:Y:S01]  /*33d0*/  MUFU.TANH R66, R66 ;  /* 0x0000004200427308 */ /* 0x000ea20000002400 */
[----:B---3--:R-:W-:-:S04]  /*33e0*/  FSEL R174, R68, -INF , P2 ;  /* 0xff80000044ae7808 */ /* 0x008fc80001000000 */
        /* <DEDUP_REMOVED lines=12> */
[----:B------:R-:W-:Y:S02]  /*34b0*/  FMNMX.FTZ R34, R175, R34, !PT ;  /* 0x00000022af227209 */ /* 0x000fe40007810000 */
[----:B--2---:R-:W-:-:S03]  /*34c0*/  FSEL R178, R70, -INF , P2 ;  /* 0xff80000046b27808 */ /* 0x004fc60001000000 */
        /* <DEDUP_REMOVED lines=27> */
[----:B0-----:R-:W-:Y:S01]  /*3680*/  LOP3.LUT P1, RZ, R74, 0x7f, RZ, 0xc0, !PT ;  /* 0x0000007f4aff7812 */ /* 0x001fe2000782c0ff */
[--C-:B------:R-:W-:Y:S01]  /*3690*/  FFMA.FTZ R166, R166, UR6, -R181.reuse ;  /* 0x00000006a6a67c23 */ /* 0x100fe200080108b5 */
[----:B------:R-:W-:Y:S01]  /*36a0*/  SHF.R.U32.HI R74, RZ, 0x7, R74 ;  /* 0x00000007ff4a7819 */ /* 0x000fe2000001164a */
[--C-:B------:R-:W-:Y:S01]  /*36b0*/  FFMA.FTZ R157, R73, UR6, -R180.reuse ;  /* 0x00000006499d7c23 */ /* 0x100fe200080108b4 */
[--C-:B------:R-:W-:Y:S01]  /*36c0*/  FFMA.FTZ R164, R27, UR6, -R180.reuse ;  /* 0x000000061ba47c23 */ /* 0x100fe200080108b4 */
[--C-:B------:R-:W-:Y:S01]  /*36d0*/  FFMA.FTZ R160, R25, UR6, -R180.reuse ;  /* 0x0000000619a07c23 */ /* 0x100fe200080108b4 */
[----:B------:R-:W-:Y:S01]  /*36e0*/  IADD3 R209, -R74, 0xb, RZ ;  /* 0x0000000b4ad17810 */ /* 0x000fe20007ffe1ff */
[--C-:B------:R-:W-:Y:S01]  /*36f0*/  FFMA.FTZ R161, R31, UR6, -R180.reuse ;  /* 0x000000061fa17c23 */ /* 0x100fe200080108b4 */
[----:B------:R-:W0:Y:S01]  /*3700*/  MUFU.EX2 R3, R3 ;  /* 0x0000000300037308 */ /* 0x000e220000000800 */
[--C-:B------:R-:W-:Y:S01]  /*3710*/  FFMA.FTZ R187, R187, UR6, -R180.reuse ;  /* 0x00000006bbbb7c23 */ /* 0x100fe200080108b4 */
[--C-:B------:R-:W-:Y:S01]  /*3720*/  FFMA.FTZ R188, R211, UR6, -R180.reuse ;  /* 0x00000006d3bc7c23 */ /* 0x100fe200080108b4 */
[----:B------:R-:W-:Y:S01]  /*3730*/  FFMA.FTZ R189, R189, UR6, -R180 ;  /* 0x00000006bdbd7c23 */ /* 0x000fe200080108b4 */
[----:B------:R-:W-:Y:S01]  /*3740*/  FFMA.FTZ R211, R206, UR6, -R181 ;  /* 0x00000006ced37c23 */ /* 0x000fe200080108b5 */
[----:B------:R-:W-:-:S02]  /*3750*/  @!P1 VIADD R24, R0, 0x32440 ;  /* 0x0003244000189836 */ /* 0x000fc40000000000 */
[--C-:B------:R-:W-:Y:S01]  /*3760*/  FFMA.FTZ R206, R210, UR6, -R181.reuse ;  /* 0x00000006d2ce7c23 */ /* 0x100fe200080108b5 */
[--C-:B------:R-:W-:Y:S01]  /*3770*/  FFMA.FTZ R197, R197, UR6, -R180.reuse ;  /* 0x00000006c5c57c23 */ /* 0x100fe200080108b4 */
[----:B------:R-:W-:Y:S01]  /*3780*/  MUFU.EX2 R159, R159 ;  /* 0x0000009f009f7308 */ /* 0x000fe20000000800 */
[----:B------:R-:W-:Y:S01]  /*3790*/  FFMA.FTZ R207, R207, UR6, -R180 ;  /* 0x00000006cfcf7c23 */ /* 0x000fe200080108b4 */
[----:B------:R-:W-:Y:S01]  /*37a0*/  @!P1 PRMT R24, RZ, 0x654, R24 ;  /* 0x00000654ff189816 */ /* 0x000fe20000000018 */
[----:B------:R1:W-:Y:S06]  /*37b0*/  BAR.ARV R209, 0x100 ;  /* 0x000400d10000751d */ /* 0x0003ec0000002000 */
[----:B------:R2:W-:Y:S01]  /*37c0*/  @!P1 SYNCS.ARRIVE.TRANS64.RED.A1T0 RZ, [R24+URZ], RZ ;  /* 0x000000ff18ff99a7 */ /* 0x0005e2000810043f */
[----:B------:R-:W3:Y:S01]  /*37d0*/  MUFU.EX2 R162, R162 ;  /* 0x000000a200a27308 */ /* 0x000ee20000000800 */
[----:B------:R4:W-:Y:S01]  /*37e0*/  BAR.SYNC.DEFER_BLOCKING R185, 0x100 ;  /* 0x000400b90000751d */ /* 0x0009e20000010000 */
[----:B0-----:R-:W-:Y:S01]  /*37f0*/  F2FP.BF16.F32.PACK_AB R152, R3, R158 ;  /* 0x0000009e0398723e */ /* 0x001fe200000010ff */
[--C-:B------:R-:W-:Y:S01]  /*3800*/  FFMA.FTZ R210, R199, UR6, -R180.reuse ;  /* 0x00000006c7d27c23 */ /* 0x100fe200080108b4 */
[--C-:B------:R-:W-:Y:S01]  /*3810*/  FFMA.FTZ R199, R168, UR6, -R181.reuse ;  /* 0x00000006a8c77c23 */ /* 0x100fe200080108b5 */
[--C-:B------:R-:W-:Y:S01]  /*3820*/  FFMA.FTZ R168, R190, UR6, -R181.reuse ;  /* 0x00000006bea87c23 */ /* 0x100fe200080108b5 */
[--C-:B------:R-:W-:Y:S01]  /*3830*/  FFMA.FTZ R190, R167, UR6, -R180.reuse ;  /* 0x00000006a7be7c23 */ /* 0x100fe200080108b4 */
[--C-:B------:R-:W-:Y:S01]  /*3840*/  FFMA.FTZ R165, R165, UR6, -R180.reuse ;  /* 0x00000006a5a57c23 */ /* 0x100fe200080108b4 */
[----:B------:R-:W-:Y:S01]  /*3850*/  MUFU.EX2 R157, R157 ;  /* 0x0000009d009d7308 */ /* 0x000fe20000000800 */
[--C-:B----4-:R-:W-:Y:S01]  /*3860*/  FFMA.FTZ R185, R186, UR6, -R181.reuse ;  /* 0x00000006bab97c23 */ /* 0x110fe200080108b5 */
[--C-:B------:R-:W-:Y:S01]  /*3870*/  FFMA.FTZ R186, R217, UR6, -R180.reuse ;  /* 0x00000006d9ba7c23 */ /* 0x100fe200080108b4 */
[--C-:B------:R-:W-:Y:S01]  /*3880*/  FFMA.FTZ R217, R208, UR6, -R181.reuse ;  /* 0x00000006d0d97c23 */ /* 0x100fe200080108b5 */
[--C-:B------:R-:W-:Y:S01]  /*3890*/  FFMA.FTZ R208, R225, UR6, -R180.reuse ;  /* 0x00000006e1d07c23 */ /* 0x100fe200080108b4 */
[--C-:B------:R-:W-:Y:S01]  /*38a0*/  FFMA.FTZ R225, R192, UR6, -R181.reuse ;  /* 0x00000006c0e17c23 */ /* 0x100fe200080108b5 */
[--C-:B------:R-:W-:Y:S01]  /*38b0*/  FFMA.FTZ R167, R193, UR6, -R180.reuse ;  /* 0x00000006c1a77c23 */ /* 0x100fe200080108b4 */
[--C-:B------:R-:W-:Y:S01]  /*38c0*/  FFMA.FTZ R192, R195, UR6, -R180.reuse ;  /* 0x00000006c3c07c23 */ /* 0x100fe200080108b4 */
[----:B------:R-:W0:Y:S01]  /*38d0*/  MUFU.EX2 R164, R164 ;  /* 0x000000a400a47308 */ /* 0x000e220000000800 */
[----:B---3--:R-:W-:Y:S01]  /*38e0*/  F2FP.BF16.F32.PACK_AB R154, R162, R159 ;  /* 0x0000009fa29a723e */ /* 0x008fe200000010ff */
        /* <DEDUP_REMOVED lines=14> */
[----:B------:R-:W3:Y:S01]  /*39d0*/  MUFU.EX2 R161, R161 ;  /* 0x000000a100a17308 */ /* 0x000ee20000000800 */
[----:B0-----:R-:W-:Y:S01]  /*39e0*/  F2FP.BF16.F32.PACK_AB R153, R164, R157 ;  /* 0x0000009da499723e */ /* 0x001fe200000010ff */
[--C-:B------:R-:W-:Y:S01]  /*39f0*/  FFMA.FTZ R177, R178, UR6, -R180.reuse ;  /* 0x00000006b2b17c23 */ /* 0x100fe200080108b4 */
[----:B------:R-:W-:Y:S01]  /*3a00*/  FFMA.FTZ R163, R163, UR6, -R181 ;  /* 0x00000006a3a37c23 */ /* 0x000fe200080108b5 */
[----:B------:R-:W-:Y:S01]  /*3a10*/  FFMA.FTZ R178, R179, UR6, -R180 ;  /* 0x00000006b3b27c23 */ /* 0x000fe200080108b4 */
[----:B------:R-:W-:Y:S01]  /*3a20*/  FADD.FTZ R158, R158, R3 ;  /* 0x000000039e9e7221 */ /* 0x000fe20000010000 */
[----:B------:R-:W-:Y:S01]  /*3a30*/  FADD.FTZ R157, R157, R164 ;  /* 0x000000a49d9d7221 */ /* 0x000fe20000010000 */
[----:B------:R-:W-:Y:S01]  /*3a40*/  @!P1 VIADD R0, R0, 0x32460 ;  /* 0x0003246000009836 */ /* 0x000fe20000000000 */
[----:B------:R-:W-:Y:S01]  /*3a50*/  MUFU.EX2 R182, R182 ;  /* 0x000000b600b67308 */ /* 0x000fe20000000800 */
[----:B------:R-:W-:-:S03]  /*3a60*/  FADD.FTZ R159, R159, R158 ;  /* 0x0000009e9f9f7221 */ /* 0x000fc60000010000 */
[----:B------:R-:W-:Y:S01]  /*3a70*/  @!P1 PRMT R0, RZ, 0x654, R0 ;  /* 0x00000654ff009816 */ /* 0x000fe20000000000 */
[----:B------:R-:W-:-:S03]  /*3a80*/  FADD.FTZ R159, R162, R159 ;  /* 0x0000009fa29f7221 */ /* 0x000fc60000010000 */
[----:B------:R-:W0:Y:S01]  /*3a90*/  MUFU.EX2 R183, R183 ;  /* 0x000000b700b77308 */ /* 0x000e220000000800 */
[----:B---3--:R-:W-:Y:S01]  /*3aa0*/  F2FP.BF16.F32.PACK_AB R155, R161, R160 ;  /* 0x000000a0a19b723e */ /* 0x008fe200000010ff */
[----:B------:R-:W-:-:S03]  /*3ab0*/  FADD.FTZ R160, R160, R157 ;  /* 0x0000009da0a07221 */ /* 0x000fc60000010000 */
[----:B--2---:R-:W-:Y:S01]  /*3ac0*/  WARPGROUP.ARRIVE ;  /* 0x00000000000079c5 */ /* 0x004fe20000000000 */
[----:B------:R-:W-:Y:S02]  /*3ad0*/  FADD.FTZ R161, R161, R160 ;  /* 0x000000a0a1a17221 */ /* 0x000fe40000010000 */
[----:B------:R-:W-:Y:S03]  /*3ae0*/  MUFU.EX2 R184, R184 ;  /* 0x000000b800b87308 */ /* 0x000fe60000000800 */
[----:B------:R-:W-:Y:S01]  /*3af0*/  HGMMA.64x256x16.F32.BF16 R24, R152, gdesc[UR8].tnspB, RZ, !UPT, gsb0 ;  /* 0x43e0000898187df0 */ /* 0x000fe2000c0018ff */
[----:B------:R-:W-:Y:S01]  /*3b00*/  UIADD3 UR10, UR4, 0x80, URZ ;  /* 0x00000080040a7890 */ /* 0x000fe2000fffe03f */
[----:B------:R-:W-:-:S03]  /*3b10*/  UMOV UR11, 0x40000040 ;  /* 0x40000040000b7882 */ /* 0x000fc60000000000 */
[----:B------:R-:W-:Y:S08]  /*3b20*/  MUFU.EX2 R185, R185 ;  /* 0x000000b900b97308 */ /* 0x000ff00000000800 */
[----:B------:R-:W-:Y:S08]  /*3b30*/  MUFU.EX2 R186, R186 ;  /* 0x000000ba00ba7308 */ /* 0x000ff00000000800 */
[----:B------:R-:W2:Y:S08]  /*3b40*/  MUFU.EX2 R187, R187 ;  /* 0x000000bb00bb7308 */ /* 0x000eb00000000800 */
[----:B------:R-:W-:Y:S08]  /*3b50*/  MUFU.EX2 R188, R188 ;  /* 0x000000bc00bc7308 */ /* 0x000ff00000000800 */
        /* <DEDUP_REMOVED lines=8> */
[----:B------:R-:W1:Y:S08]  /*3be0*/  MUFU.EX2 R210, R210 ;  /* 0x000000d200d27308 */ /* 0x000e700000000800 */
[----:B------:R-:W-:Y:S08]  /*3bf0*/  MUFU.EX2 R166, R166 ;  /* 0x000000a600a67308 */ /* 0x000ff00000000800 */
[----:B------:R-:W1:Y:S08]  /*3c00*/  MUFU.EX2 R199, R199 ;  /* 0x000000c700c77308 */ /* 0x000e700000000800 */
[----:B------:R-:W-:Y:S08]  /*3c10*/  MUFU.EX2 R168, R168 ;  /* 0x000000a800a87308 */ /* 0x000ff00000000800 */
[----:B------:R-:W-:Y:S08]  /*3c20*/  MUFU.EX2 R225, R225 ;  /* 0x000000e100e17308 */ /* 0x000ff00000000800 */
[----:B------:R-:W-:Y:S08]  /*3c30*/  MUFU.EX2 R165, R165 ;  /* 0x000000a500a57308 */ /* 0x000ff00000000800 */
[----:B------:R-:W1:Y:S08]  /*3c40*/  MUFU.EX2 R190, R190 ;  /* 0x000000be00be7308 */ /* 0x000e700000000800 */
        /* <DEDUP_REMOVED lines=14> */
[----:B------:R-:W-:Y:S01]  /*3d30*/  MUFU.EX2 R175, R175 ;  /* 0x000000af00af7308 */ /* 0x000fe20000000800 */
[----:B------:R-:W-:-:S02]  /*3d40*/  WARPGROUP.DEPBAR.LE gsb0, 0x0 ;  /* 0x00008000000079c5 */ /* 0x000fc40000010000 */
[----:B0-----:R-:W-:Y:S01]  /*3d50*/  F2FP.BF16.F32.PACK_AB R152, R183, R182 ;  /* 0x000000b6b798723e */ /* 0x001fe200000010ff */
[----:B------:R-:W-:Y:S01]  /*3d60*/  FADD.FTZ R182, R182, R159 ;  /* 0x0000009fb6b67221 */ /* 0x000fe20000010000 */
[----:B--2---:R-:W-:Y:S01]  /*3d70*/  F2FP.BF16.F32.PACK_AB R153, R187, R186 ;  /* 0x000000babb99723e */ /* 0x004fe200000010ff */
[----:B------:R-:W-:Y:S01]  /*3d80*/  FADD.FTZ R186, R186, R161 ;  /* 0x000000a1baba7221 */ /* 0x000fe20000010000 */
[----:B------:R-:W-:Y:S01]  /*3d90*/  F2FP.BF16.F32.PACK_AB R154, R185, R184 ;  /* 0x000000b8b99a723e */ /* 0x000fe200000010ff */
[----:B------:R-:W0:Y:S01]  /*3da0*/  MUFU.EX2 R176, R176 ;  /* 0x000000b000b07308 */ /* 0x000e220000000800 */
[----:B---3--:R-:W-:Y:S01]  /*3db0*/  F2FP.BF16.F32.PACK_AB R155, R189, R188 ;  /* 0x000000bcbd9b723e */ /* 0x008fe200000010ff */
        /* <DEDUP_REMOVED lines=19> */
[----:B-1----:R-:W-:Y:S01]  /*3ef0*/  F2FP.BF16.F32.PACK_AB R155, R210, R207 ;  /* 0x000000cfd29b723e */ /* 0x002fe200000010ff */
        /* <DEDUP_REMOVED lines=46> */
[----:B0-----:R-:W-:Y:S01]  /*41e0*/  F2FP.BF16.F32.PACK_AB R153, R176, R175 ;  /* 0x000000afb099723e */ /* 0x001fe200000010ff */
[----:B------:R-:W-:Y:S01]  /*41f0*/  FADD.FTZ R175, R175, R196 ;  /* 0x000000c4afaf7221 */ /* 0x000fe20000010000 */
[----:B------:R-:W-:Y:S01]  /*4200*/  F2FP.BF16.F32.PACK_AB R154, R174, R173 ;  /* 0x000000adae9a723e */ /* 0x000fe200000010ff */
[----:B------:R-:W-:Y:S01]  /*4210*/  FADD.FTZ R212, R212, R163 ;  /* 0x000000a3d4d47221 */ /* 0x000fe20000010000 */
[----:B--2---:R-:W-:Y:S01]  /*4220*/  F2FP.BF16.F32.PACK_AB R155, R178, R177 ;  /* 0x000000b1b29b723e */ /* 0x004fe200000010ff */
[----:B------:R-:W-:-:S02]  /*4230*/  FADD.FTZ R176, R176, R175 ;  /* 0x000000afb0b07221 */ /* 0x000fc40000010000 */
[----:B------:R-:W-:Y:S01]  /*4240*/  FADD.FTZ R173, R173, R212 ;  /* 0x000000d4adad7221 */ /* 0x000fe20000010000 */
[----:B------:R-:W-:Y:S01]  /*4250*/  WARPGROUP.ARRIVE ;  /* 0x00000000000079c5 */ /* 0x000fe20000000000 */
[----:B------:R-:W-:-:S04]  /*4260*/  FADD.FTZ R3, R177, R176 ;  /* 0x000000b0b1037221 */ /* 0x000fc80000010000 */
[----:B------:R-:W-:-:S08]  /*4270*/  FADD.FTZ R3, R178, R3 ;  /* 0x00000003b2037221 */ /* 0x000fd00000010000 */
[----:B------:R-:W-:Y:S03]  /*4280*/  HGMMA.64x256x16.F32.BF16 R24, R152, gdesc[UR8].tnspB, R24, gsb0 ;  /* 0x43e0000898187df0 */ /* 0x000fe60008001818 */
[----:B------:R-:W-:Y:S02]  /*4290*/  WARPGROUP.DEPBAR.LE gsb0, 0x0 ;  /* 0x00008000000079c5 */ /* 0x000fe40000010000 */
[----:B------:R0:W-:Y:S02]  /*42a0*/  @!P1 SYNCS.ARRIVE.TRANS64.RED.A1T0 RZ, [R0+URZ], RZ ;  /* 0x000000ff00ff99a7 */ /* 0x0001e4000810043f */
[----:B0-----:R-:W-:Y:S01]  /*42b0*/  FADD.FTZ R0, R174, R173 ;  /* 0x000000adae007221 */ /* 0x001fe20000010000 */
[----:B------:R-:W-:Y:S06]  /*42c0*/  @!P2 BRA `(.L_x_781) ;  /* 0x000000280050a947 */ /* 0x000fec0003800000 */
[----:B------:R-:W-:Y:S01]  /*42d0*/  IMAD.MOV.U32 R207, RZ, RZ, R156 ;  /* 0x000000ffffcf7224 */ /* 0x000fe200078e009c */
[----:B------:R-:W-:Y:S01]  /*42e0*/  UIADD3 UR4, UR53, -0x2, URZ ;  /* 0xfffffffe35047890 */ /* 0x000fe2000fffe03f */
[----:B------:R-:W-:-:S11]  /*42f0*/  IMAD.MOV.U32 R206, RZ, RZ, R191 ;  /* 0x000000ffffce7224 */ /* 0x000fd600078e00bf */
.L_x_790:
        /* <DEDUP_REMOVED lines=10> */
.L_x_782:
[----:B------:R-:W0:Y:S01]  /*43a0*/  S2UR UR6, SR_CgaCtaId ;  /* 0x00000000000679c3 */ /* 0x000e220000008800 */
[----:B------:R-:W-:Y:S01]  /*43b0*/  UMOV UR5, 0x400 ;  /* 0x0000040000057882 */ /* 0x000fe20000000000 */
[----:B------:R-:W-:-:S05]  /*43c0*/  IMAD.U32 R208, RZ, RZ, UR37 ;  /* 0x00000025ffd07e24 */ /* 0x000fca000f8e00ff */
[----:B------:R-:W-:Y:S01]  /*43d0*/  SHF.L.U32 R208, R208, 0x1f, RZ ;  /* 0x0000001fd0d07819 */ /* 0x000fe200000006ff */
[----:B0-----:R-:W-:-:S04]  /*43e0*/  ULEA UR5, UR6, UR5, 0x18 ;  /* 0x0000000506057291 */ /* 0x001fc8000f8ec03f */
[----:B------:R-:W-:-:S09]  /*43f0*/  ULEA UR5, UR36, UR5, 0x3 ;  /* 0x0000000524057291 */ /* 0x000fd2000f8e183f */
[----:B------:R0:W1:Y:S01]  /*4400*/  SYNCS.PHASECHK.TRANS64.TRYWAIT P3, [UR5+0x32430], R208 ;  /* 0x032430d0ff0075a7 */ /* 0x0000620008060145 */
[----:B------:R-:W-:Y:S05]  /*4410*/  @!P0 BRA `(.L_x_783) ;  /* 0x0000000000048947 */ /* 0x000fea0003800000 */
[----:B------:R-:W-:Y:S01]  /*4420*/  BPT.TRAP 0x1 ;  /* 0x000000040000795c */ /* 0x000fe20000300000 */
.L_x_783:
[----:B-1----:R-:W-:Y:S05]  /*4430*/  @P3 BRA `(.L_x_784) ;  /* 0x0000000000083947 */ /* 0x002fea0003800000 */
[----:B------:R-:W1:Y:S02]  /*4440*/  SYNCS.PHASECHK.TRANS64.TRYWAIT P3, [UR5+0x32430], R208 ;  /* 0x032430d0ff0075a7 */ /* 0x000e640008060145 */
[----:B-1----:R-:W-:Y:S05]  /*4450*/  @!P3 BRA `(.L_x_785) ;  /* 0x000000a400e0b947 */ /* 0x002fea0003800000 */
.L_x_784:
[----:B------:R-:W-:Y:S01]  /*4460*/  R2UR UR52, R20 ;  /* 0x00000000143472ca */ /* 0x000fe200000e0000 */
[----:B------:R-:W-:Y:S01]  /*4470*/  UIMAD UR6, UR36, 0x300, UR39 ;  /* 0x00000300240678a4 */ /* 0x000fe2000f8e0227 */
[----:B------:R-:W-:Y:S01]  /*4480*/  R2UR UR53, R21 ;  /* 0x00000000153572ca */ /* 0x000fe200000e0000 */
[----:B-1----:R-:W-:Y:S01]  /*4490*/  WARPGROUP.ARRIVE ;  /* 0x00000000000079c5 */ /* 0x002fe20000000000 */
[----:B------:R-:W-:-:S04]  /*44a0*/  UMOV UR55, 0x40000040 ;  /* 0x4000004000377882 */ /* 0x000fc80000000000 */
[----:B------:R-:W-:-:S07]  /*44b0*/  UMOV UR54, UR6 ;  /* 0x0000000600367c82 */ /* 0x000fce0008000000 */
[----:B------:R-:W-:Y:S01]  /*44c0*/  HGMMA.64x96x16.F32.BF16 R152, gdesc[UR52], RZ, !UPT, gsb0 ;  /* 0x01600000349879f0 */ /* 0x000fe2000c0018ff */
[----:B------:R-:W-:Y:S01]  /*44d0*/  R2UR UR52, R18 ;  /* 0x00000000123472ca */ /* 0x000fe200000e0000 */
[----:B------:R-:W-:Y:S01]  /*44e0*/  UIADD3 UR54, UR6, 0x2, URZ ;  /* 0x0000000206367890 */ /* 0x000fe2000fffe03f */
[----:B------:R-:W-:Y:S01]  /*44f0*/  R2UR UR53, R19 ;  /* 0x00000000133572ca */ /* 0x000fe200000e0000 */
[----:B------:R-:W-:Y:S01]  /*4500*/  UMOV UR55, 0x40000040 ;  /* 0x4000004000377882 */ /* 0x000fe20000000000 */
[----:B------:R-:W-:Y:S02]  /*4510*/  WARPGROUP.DEPBAR.LE gsb0, 0x0 ;  /* 0x00008000000079c5 */ /* 0x000fe40000010000 */
[----:B------:R-:W-:-:S09]  /*4520*/  WARPGROUP.ARRIVE ;  /* 0x00000000000079c5 */ /* 0x000fd20000000000 */
[----:B------:R-:W-:Y:S01]  /*4530*/  HGMMA.64x96x16.F32.BF16 R152, gdesc[UR52], R152, gsb0 ;  /* 0x01600000349879f0 */ /* 0x000fe20008001898 */
        /* <DEDUP_REMOVED lines=13> */
[----:B------:R-:W-:Y:S03]  /*4610*/  HGMMA.64x96x16.F32.BF16 R152, gdesc[UR52], R152, gsb0 ;  /* 0x01600000349879f0 */ /* 0x000fe60008001898 */
[----:B------:R-:W-:Y:S02]  /*4620*/  WARPGROUP.DEPBAR.LE gsb0, 0x0 ;  /* 0x00008000000079c5 */ /* 0x000fe40000010000 */
[----:B------:R-:W-:Y:S05]  /*4630*/  @!P0 BRA `(.L_x_786) ;  /* 0x0000000000048947 */ /* 0x000fea0003800000 */
[----:B------:R-:W-:Y:S01]  /*4640*/  BPT.TRAP 0x1 ;  /* 0x000000040000795c */ /* 0x000fe20000300000 */
.L_x_786:
[----:B------:R1:W2:Y:S01]  /*4650*/  SYNCS.PHASECHK.TRANS64.TRYWAIT P3, [UR5+0x32450], R208 ;  /* 0x032450d0ff0075a7 */ /* 0x0002a20008060145 */
[----:B------:R-:W-:Y:S05]  /*4660*/  @!P0 BRA `(.L_x_787) ;  /* 0x0000000000048947 */ /* 0x000fea0003800000 */
[----:B------:R-:W-:Y:S01]  /*4670*/  BPT.TRAP 0x1 ;  /* 0x000000040000795c */ /* 0x000fe20000300000 */
.L_x_787:
[----:B--2---:R-:W-:Y:S05]  /*4680*/  @P3 BRA `(.L_x_788) ;  /* 0x0000000000083947 */ /* 0x004fea0003800000 */
[----:B------:R-:W2:Y:S02]  /*4690*/  SYNCS.PHASECHK.TRANS64.TRYWAIT P3, [UR5+0x32450], R208 ;  /* 0x032450d0ff0075a7 */ /* 0x000ea40008060145 */
[----:B--2---:R-:W-:Y:S05]  /*46a0*/  @!P3 BRA `(.L_x_789) ;  /* 0x000000a40064b947 */ /* 0x004fea0003800000 */
.L_x_788:
[----:B------:R-:W-:Y:S01]  /*46b0*/  R2UR UR52, R4 ;  /* 0x00000000043472ca */ /* 0x000fe200000e0000 */
[----:B------:R-:W-:Y:S01]  /*46c0*/  UIMAD UR6, UR36, 0xc00, UR38 ;  /* 0x00000c00240678a4 */ /* 0x000fe2000f8e0226 */
[----:B------:R-:W-:Y:S01]  /*46d0*/  R2UR UR53, R5 ;  /* 0x00000000053572ca */ /* 0x000fe200000e0000 */
[----:B------:R-:W-:Y:S01]  /*46e0*/  WARPGROUP.ARRIVE ;  /* 0x00000000000079c5 */ /* 0x000fe20000000000 */
[----:B------:R-:W-:Y:S01]  /*46f0*/  UMOV UR55, 0x40000040 ;  /* 0x4000004000377882 */ /* 0x000fe20000000000 */
[----:B------:R-:W-:-:S04]  /*4700*/  UIADD3 UR10, UR6, 0x302, URZ ;  /* 0x00000302060a7890 */ /* 0x000fc8000fffe03f */
[----:B------:R-:W3:Y:S01]  /*4710*/  S2R R224, SR_TID.X ;  /* 0x0000000000e07919 */ /* 0x000ee20000002100 */
[----:B------:R-:W-:Y:S01]  /*4720*/  UMOV UR11, 0x40000040 ;  /* 0x40000040000b7882 */ /* 0x000fe20000000000 */
[----:B------:R-:W-:Y:S01]  /*4730*/  UMOV UR54, UR6 ;  /* 0x0000000600367c82 */ /* 0x000fe20008000000 */
[----:B------:R-:W-:Y:S01]  /*4740*/  UIADD3 UR14, UR6, 0x304, URZ ;  /* 0x00000304060e7890 */ /* 0x000fe2000fffe03f */
[----:B------:R-:W-:Y:S01]  /*4750*/  UMOV UR15, 0x40000040 ;  /* 0x40000040000f7882 */ /* 0x000fe20000000000 */
[----:B------:R-:W-:Y:S01]  /*4760*/  UIADD3 UR18, UR6, 0x306, URZ ;  /* 0x0000030606127890 */ /* 0x000fe2000fffe03f */
[----:B------:R-:W-:Y:S01]  /*4770*/  UMOV UR19, 0x40000040 ;  /* 0x4000004000137882 */ /* 0x000fe20000000000 */
[----:B------:R-:W-:Y:S01]  /*4780*/  HGMMA.64x96x16.F32.BF16 R152, gdesc[UR52], R152, gsb0 ;  /* 0x01600000349879f0 */ /* 0x000fe20008001898 */
[----:B------:R-:W-:Y:S01]  /*4790*/  R2UR UR52, R6 ;  /* 0x00000000063472ca */ /* 0x000fe200000e0000 */
[----:B------:R-:W-:Y:S01]  /*47a0*/  UIADD3 UR54, UR6, 0x2, URZ ;  /* 0x0000000206367890 */ /* 0x000fe2000fffe03f */
[----:B------:R-:W-:Y:S01]  /*47b0*/  R2UR UR53, R7 ;  /* 0x00000000073572ca */ /* 0x000fe200000e0000 */
[----:B------:R-:W-:Y:S01]  /*47c0*/  UMOV UR55, 0x40000040 ;  /* 0x4000004000377882 */ /* 0x000fe20000000000 */
[----:B------:R-:W-:Y:S01]  /*47d0*/  UIADD3 UR22, UR6, 0x600, URZ ;  /* 0x0000060006167890 */ /* 0x000fe2000fffe03f */
        /* <DEDUP_REMOVED lines=12> */
[----:B---3--:R-:W-:Y:S01]  /*48a0*/  SHF.R.U32.HI R224, RZ, 0x7, R224 ;  /* 0x00000007ffe07819 */ /* 0x008fe200000116e0 */
[----:B------:R-:W-:Y:S01]  /*48b0*/  UMOV UR51, 0x40000040 ;  /* 0x4000004000337882 */ /* 0x000fe20000000000 */
[----:B------:R-:W-:-:S02]  /*48c0*/  WARPGROUP.DEPBAR.LE gsb0, 0x0 ;  /* 0x00008000000079c5 */ /* 0x000fc40000010000 */
[----:B------:R-:W-:-:S06]  /*48d0*/  WARPGROUP.ARRIVE ;  /* 0x00000000000079c5 */ /* 0x000fcc0000000000 */
        /* <DEDUP_REMOVED lines=22> */
[----:B------:R-:W-:Y:S01]  /*4a40*/  UIADD3 UR54, UR6, 0x906, URZ ;  /* 0x0000090606367890 */ /* 0x000fe2000fffe03f */
[----:B------:R-:W-:Y:S01]  /*4a50*/  UMOV UR52, UR56 ;  /* 0x0000003800347c82 */ /* 0x000fe20008000000 */
[----:B------:R-:W-:Y:S01]  /*4a60*/  UMOV UR53, UR57 ;  /* 0x0000003900357c82 */ /* 0x000fe20008000000 */
[----:B------:R-:W-:Y:S01]  /*4a70*/  UMOV UR55, 0x40000040 ;  /* 0x4000004000377882 */ /* 0x000fe20000000000 */
[----:B------:R-:W-:Y:S01]  /*4a80*/  ULDC UR6, c[0x0][0xad0] ;  /* 0x0002b40000067ab9 */ /* 0x000fe20000000800 */
[----:B------:R-:W-:Y:S02]  /*4a90*/  WARPGROUP.DEPBAR.LE gsb0, 0x0 ;  /* 0x00008000000079c5 */ /* 0x000fe40000010000 */
[----:B------:R-:W-:-:S06]  /*4aa0*/  WARPGROUP.ARRIVE ;  /* 0x00000000000079c5 */ /* 0x000fcc0000000000 */
[----:B------:R-:W-:Y:S01]  /*4ab0*/  HGMMA.64x96x16.F32.BF16 R152, gdesc[UR8], R152, gsb0 ;  /* 0x01600000089879f0 */ /* 0x000fe20008001898 */
[----:B------:R-:W-:Y:S02]  /*4ac0*/  UMOV UR11, 0x40000040 ;  /* 0x40000040000b7882 */ /* 0x000fe40000000000 */
        /* <DEDUP_REMOVED lines=34> */
[----:B012---:R-:W-:Y:S01]  /*4cf0*/  FMUL.FTZ R208, R157, UR6 ;  /* 0x000000069dd07c20 */ /* 0x007fe20008410000 */
        /* <DEDUP_REMOVED lines=22> */
[----:B0-----:R-:W-:Y:S01]  /*4e60*/  FMNMX.FTZ R186, R152, R206, !PT ;  /* 0x000000ce98ba7209 */ /* 0x001fe20007810000 */
[----:B------:R-:W-:Y:S01]  /*4e70*/  FMUL.FTZ R161, R164, UR6 ;  /* 0x00000006a4a17c20 */ /* 0x000fe20008410000 */
[----:B------:R-:W-:Y:S01]  /*4e80*/  FMUL.FTZ R174, R178, UR6 ;  /* 0x00000006b2ae7c20 */ /* 0x000fe20008410000 */
[----:B------:R-:W-:Y:S01]  /*4e90*/  FMUL.FTZ R155, R155, UR6 ;  /* 0x000000069b9b7c20 */ /* 0x000fe20008410000 */
[----:B------:R-:W0:Y:S01]  /*4ea0*/  MUFU.TANH R208, R208 ;  /* 0x000000d000d07308 */ /* 0x000e220000002400 */
[----:B------:R-:W-:Y:S01]  /*4eb0*/  FMUL.FTZ R178, R184, UR6 ;  /* 0x00000006b8b27c20 */ /* 0x000fe20008410000 */
[----:B------:R-:W-:Y:S01]  /*4ec0*/  FMUL.FTZ R184, R187, UR6 ;  /* 0x00000006bbb87c20 */ /* 0x000fe20008410000 */
[----:B-1----:R-:W-:Y:S01]  /*4ed0*/  FMNMX.FTZ R187, R153, R186, !PT ;  /* 0x000000ba99bb7209 */ /* 0x002fe20007810000 */
        /* <DEDUP_REMOVED lines=14> */
[----:B------:R-:W-:-:S06]  /*4fc0*/  FMUL.FTZ R187, R189, UR6 ;  /* 0x00000006bdbb7c20 */ /* 0x000fcc0008410000 */
        /* <DEDUP_REMOVED lines=15> */
[----:B------:R-:W-:-:S06]  /*50c0*/  FMUL.FTZ R186, R192, UR6 ;  /* 0x00000006c0ba7c20 */ /* 0x000fcc0008410000 */
        /* <DEDUP_REMOVED lines=38> */
[----:B-1----:R-:W-:Y:S01]  /*5330*/  FMNMX.FTZ R191, R175, R194, !PT ;  /* 0x000000c2afbf7209 */ /* 0x002fe20007810000 */
[----:B------:R-:W-:Y:S01]  /*5340*/  FMUL.FTZ R194, R197, UR6 ;  /* 0x00000006c5c27c20 */ /* 0x000fe20008410000 */
[----:B------:R-:W-:-:S05]  /*5350*/  FMUL.FTZ R197, R198, UR6 ;  /* 0x00000006c6c57c20 */ /* 0x000fca0008410000 */
        /* <DEDUP_REMOVED lines=10> */
[----:B------:R-:W-:-:S06]  /*5400*/  FMUL.FTZ R196, R195, UR6 ;  /* 0x00000006c3c47c20 */ /* 0x000fcc0008410000 */
[----:B------:R-:W0:Y:S01]  /*5410*/  MUFU.TANH R183, R183 ;  /* 0x000000b700b77308 */ /* 0x000e220000002400 */
[----:B-1----:R-:W-:-:S07]  /*5420*/  FMNMX.FTZ R212, R181, R212, !PT ;  /* 0x000000d4b5d47209 */ /* 0x002fce0007810000 */
[----:B------:R-:W1:Y:S01]  /*5430*/  MUFU.TANH R182, R182 ;  /* 0x000000b600b67308 */ /* 0x000e620000002400 */
[----:B--2---:R-:W-:-:S07]  /*5440*/  FMNMX.FTZ R193, R186, R191, !PT ;  /* 0x000000bfbac17209 */ /* 0x004fce0007810000 */
[----:B------:R-:W2:Y:S01]  /*5450*/  MUFU.TANH R184, R184 ;  /* 0x000000b800b87308 */ /* 0x000ea20000002400 */
[----:B0-----:R-:W-:Y:S01]  /*5460*/  FMNMX.FTZ R191, R183, R212, !PT ;  /* 0x000000d4b7bf7209 */ /* 0x001fe20007810000 */
[----:B------:R-:W-:Y:S01]  /*5470*/  FMUL.FTZ R212, R199, UR6 ;  /* 0x00000006c7d47c20 */ /* 0x000fe20008410000 */
[----:B------:R-:W-:-:S05]  /*5480*/  ULDC UR6, c[0x0][0xa80] ;  /* 0x0002a00000067ab9 */ /* 0x000fca0000000800 */
        /* <DEDUP_REMOVED lines=15> */
[----:B--2---:R-:W-:-:S05]  /*5580*/  FMNMX.FTZ R193, R194, R193, !PT ;  /* 0x000000c1c2c17209 */ /* 0x004fca0007810000 */
[----:B------:R-:W2:Y:S02]  /*5590*/  SHFL.BFLY PT, R214, R193, 0x2, 0x1f ;  /* 0x0c401f00c1d67f89 */ /* 0x000ea400000e0000 */
[----:B------:R-:W3:Y:S01]  /*55a0*/  MUFU.TANH R212, R212 ;  /* 0x000000d400d47308 */ /* 0x000ee20000002400 */
[----:B0-----:R-:W-:-:S04]  /*55b0*/  FMNMX.FTZ R198, R196, R191, !PT ;  /* 0x000000bfc4c67209 */ /* 0x001fc80007810000 */
[----:B-1----:R-:W-:-:S04]  /*55c0*/  FMNMX.FTZ R191, R197, R198, !PT ;  /* 0x000000c6c5bf7209 */ /* 0x002fc80007810000 */
[----:B---3--:R-:W-:-:S05]  /*55d0*/  FMNMX.FTZ R195, R212, R191, !PT ;  /* 0x000000bfd4c37209 */ /* 0x008fca0007810000 */
[----:B------:R-:W0:Y:S01]  /*55e0*/  SHFL.BFLY PT, R198, R195, 0x2, 0x1f ;  /* 0x0c401f00c3c67f89 */ /* 0x000e2200000e0000 */
[----:B--2---:R-:W-:-:S05]  /*55f0*/  FMNMX.FTZ R214, R193, R214, !PT ;  /* 0x000000d6c1d67209 */ /* 0x004fca0007810000 */
[----:B------:R-:W1:Y:S01]  /*5600*/  SHFL.BFLY PT, R191, R214, 0x1, 0x1f ;  /* 0x0c201f00d6bf7f89 */ /* 0x000e6200000e0000 */
[----:B0-----:R-:W-:-:S05]  /*5610*/  FMNMX.FTZ R199, R195, R198, !PT ;  /* 0x000000c6c3c77209 */ /* 0x001fca0007810000 */
[----:B------:R-:W0:Y:S01]  /*5620*/  SHFL.BFLY PT, R216, R199, 0x1, 0x1f ;  /* 0x0c201f00c7d87f89 */ /* 0x000e2200000e0000 */
[----:B-1----:R-:W-:Y:S01]  /*5630*/  FMNMX.FTZ R191, R214, R191, !PT ;  /* 0x000000bfd6bf7209 */ /* 0x002fe20007810000 */
[----:B------:R-:W-:Y:S01]  /*5640*/  IMAD.U32 R214, RZ, RZ, UR5 ;  /* 0x00000005ffd67e24 */ /* 0x000fe2000f8e00ff */
[----:B------:R-:W-:-:S03]  /*5650*/  UIMAD UR5, UR36, 0xc00, UR7 ;  /* 0x00000c00240578a4 */ /* 0x000fc6000f8e0207 */
[C---:B------:R-:W-:Y:S01]  /*5660*/  FADD.FTZ R193, -R191.reuse, R206 ;  /* 0x000000cebfc17221 */ /* 0x040fe20000010100 */
[----:B------:R-:W-:-:S03]  /*5670*/  FMUL.FTZ R206, R191, UR6 ;  /* 0x00000006bfce7c20 */ /* 0x000fc60008410000 */
[----:B------:R-:W-:Y:S01]  /*5680*/  FMUL.FTZ R193, R193, UR6 ;  /* 0x00000006c1c17c20 */ /* 0x000fe20008410000 */
[--C-:B------:R-:W-:Y:S01]  /*5690*/  FFMA.FTZ R198, R153, UR6, -R206.reuse ;  /* 0x0000000699c67c23 */ /* 0x100fe200080108ce */
[--C-:B------:R-:W-:Y:S01]  /*56a0*/  FFMA.FTZ R153, R156, UR6, -R206.reuse ;  /* 0x000000069c997c23 */ /* 0x100fe200080108ce */
[--C-:B------:R-:W-:Y:S01]  /*56b0*/  FFMA.FTZ R213, R152, UR6, -R206.reuse ;  /* 0x0000000698d57c23 */ /* 0x100fe200080108ce */
[--C-:B------:R-:W-:Y:S01]  /*56c0*/  FFMA.FTZ R208, R208, UR6, -R206.reuse ;  /* 0x00000006d0d07c23 */ /* 0x100fe200080108ce */
[----:B------:R-:W-:Y:S01]  /*56d0*/  UMOV UR10, UR5 ;  /* 0x00000005000a7c82 */ /* 0x000fe20008000000 */
[----:B------:R-:W1:Y:S01]  /*56e0*/  MUFU.EX2 R193, R193 ;  /* 0x000000c100c17308 */ /* 0x000e620000000800 */
[--C-:B------:R-:W-:Y:S01]  /*56f0*/  FFMA.FTZ R157, R157, UR6, -R206.reuse ;  /* 0x000000069d9d7c23 */ /* 0x100fe200080108ce */
[--C-:B------:R-:W-:Y:S01]  /*5700*/  FFMA.FTZ R158, R158, UR6, -R206.reuse ;  /* 0x000000069e9e7c23 */ /* 0x100fe200080108ce */
[--C-:B------:R-:W-:Y:S01]  /*5710*/  FFMA.FTZ R161, R161, UR6, -R206.reuse ;  /* 0x00000006a1a17c23 */ /* 0x100fe200080108ce */
[--C-:B------:R-:W-:Y:S01]  /*5720*/  FFMA.FTZ R163, R163, UR6, -R206.reuse ;  /* 0x00000006a3a37c23 */ /* 0x100fe200080108ce */
[--C-:B------:R-:W-:Y:S01]  /*5730*/  FFMA.FTZ R162, R162, UR6, -R206.reuse ;  /* 0x00000006a2a27c23 */ /* 0x100fe200080108ce */
[--C-:B------:R-:W-:Y:S01]  /*5740*/  FFMA.FTZ R164, R164, UR6, -R206.reuse ;  /* 0x00000006a4a47c23 */ /* 0x100fe200080108ce */
[--C-:B------:R-:W-:Y:S01]  /*5750*/  FFMA.FTZ R169, R169, UR6, -R206.reuse ;  /* 0x00000006a9a97c23 */ /* 0x100fe200080108ce */
[----:B0-----:R-:W-:Y:S01]  /*5760*/  FMNMX.FTZ R156, R199, R216, !PT ;  /* 0x000000d8c79c7209 */ /* 0x001fe20007810000 */
[----:B------:R0:W-:Y:S01]  /*5770*/  MUFU.EX2 R195, R213 ;  /* 0x000000d500c37308 */ /* 0x0001e20000000800 */
[--C-:B------:R-:W-:Y:S01]  /*5780*/  FFMA.FTZ R171, R171, UR6, -R206.reuse ;  /* 0x00000006abab7c23 */ /* 0x100fe200080108ce */
[--C-:B------:R-:W-:Y:S01]  /*5790*/  FFMA.FTZ R225, R172, UR6, -R206.reuse ;  /* 0x00000006ace17c23 */ /* 0x100fe200080108ce */
[--C-:B------:R-:W-:Y:S01]  /*57a0*/  FFMA.FTZ R172, R177, UR6, -R206.reuse ;  /* 0x00000006b1ac7c23 */ /* 0x100fe200080108ce */
[C---:B------:R-:W-:Y:S01]  /*57b0*/  FADD.FTZ R152, -R156.reuse, R207 ;  /* 0x000000cf9c987221 */ /* 0x040fe20000010100 */
[----:B------:R-:W-:Y:S01]  /*57c0*/  FMUL.FTZ R217, R156, UR6 ;  /* 0x000000069cd97c20 */ /* 0x000fe20008410000 */
[--C-:B------:R-:W-:Y:S01]  /*57d0*/  FFMA.FTZ R177, R179, UR6, -R206.reuse ;  /* 0x00000006b3b17c23 */ /* 0x100fe200080108ce */
[----:B------:R-:W-:Y:S01]  /*57e0*/  FFMA.FTZ R170, R170, UR6, -R206 ;  /* 0x00000006aaaa7c23 */ /* 0x000fe200080108ce */
[----:B------:R-:W-:Y:S01]  /*57f0*/  FMUL.FTZ R207, R152, UR6 ;  /* 0x0000000698cf7c20 */ /* 0x000fe20008410000 */
[----:B------:R-:W-:-:S02]  /*5800*/  @!P1 VIADD R152, R214, 0x32440 ;  /* 0x00032440d6989836 */ /* 0x000fc40000000000 */
[--C-:B------:R-:W-:Y:S01]  /*5810*/  FFMA.FTZ R216, R209, UR6, -R217.reuse ;  /* 0x00000006d1d87c23 */ /* 0x100fe200080108d9 */
[----:B------:R-:W-:Y:S01]  /*5820*/  IADD3 R209, -R224, 0xb, RZ ;  /* 0x0000000be0d17810 */ /* 0x000fe20007ffe1ff */
[----:B------:R2:W-:Y:S01]  /*5830*/  MUFU.EX2 R199, R153 ;  /* 0x0000009900c77308 */ /* 0x0005e20000000800 */
[--C-:B0-----:R-:W-:Y:S01]  /*5840*/  FFMA.FTZ R213, R154, UR6, -R217.reuse ;  /* 0x000000069ad57c23 */ /* 0x101fe200080108d9 */
[----:B------:R-:W-:Y:S01]  /*5850*/  @!P1 PRMT R152, RZ, 0x654, R152 ;  /* 0x00000654ff989816 */ /* 0x000fe20000000098 */
[--C-:B------:R-:W-:Y:S01]  /*5860*/  FFMA.FTZ R215, R155, UR6, -R217.reuse ;  /* 0x000000069bd77c23 */ /* 0x100fe200080108d9 */
[--C-:B------:R-:W-:Y:S01]  /*5870*/  FFMA.FTZ R210, R210, UR6, -R217.reuse ;  /* 0x00000006d2d27c23 */ /* 0x100fe200080108d9 */
[----:B------:R0:W-:Y:S06]  /*5880*/  BAR.ARV R209, 0x100 ;  /* 0x000400d10000751d */ /* 0x0001ec0000002000 */
[----:B--2---:R-:W-:Y:S01]  /*5890*/  IADD3 R153, R224, 0x8, RZ ;  /* 0x00000008e0997810 */ /* 0x004fe20007ffe0ff */
[----:B------:R2:W-:Y:S01]  /*58a0*/  @!P1 SYNCS.ARRIVE.TRANS64.RED.A1T0 RZ, [R152+URZ], RZ ;  /* 0x000000ff98ff99a7 */ /* 0x0005e2000810043f */
        /* <DEDUP_REMOVED lines=32> */
[----:B------:R-:W4:Y:S01]  /*5ab0*/  MUFU.EX2 R215, R215 ;  /* 0x000000d700d77308 */ /* 0x000f220000000800 */
        /* <DEDUP_REMOVED lines=39> */
[-C--:B---3--:R-:W-:Y:S01]  /*5d30*/  FMUL.FTZ R26, R26, R207.reuse ;  /* 0x000000cf1a1a7220 */ /* 0x088fe20000410000 */
        /* <DEDUP_REMOVED lines=63> */
[----:B--2---:R-:W-:Y:S01]  /*6130*/  F2FP.BF16.F32.PACK_AB R152, R198, R195 ;  /* 0x000000c3c698723e */ /* 0x004fe200000010ff */
[--C-:B------:R-:W-:Y:S01]  /*6140*/  FFMA.FTZ R159, R159, UR6, -R217.reuse ;  /* 0x000000069f9f7c23 */ /* 0x100fe200080108d9 */
[----:B-1----:R-:W-:Y:S01]  /*6150*/  F2FP.BF16.F32.PACK_AB R154, R208, R199 ;  /* 0x000000c7d09a723e */ /* 0x002fe200000010ff */
[--C-:B------:R-:W-:Y:S01]  /*6160*/  FFMA.FTZ R160, R160, UR6, -R217.reuse ;  /* 0x00000006a0a07c23 */ /* 0x100fe200080108d9 */
[----:B----4-:R-:W-:Y:S01]  /*6170*/  F2FP.BF16.F32.PACK_AB R153, R215, R213 ;  /* 0x000000d5d799723e */ /* 0x010fe200000010ff */
[--C-:B------:R-:W-:Y:S01]  /*6180*/  FFMA.FTZ R165, R165, UR6, -R217.reuse ;  /* 0x00000006a5a57c23 */ /* 0x100fe200080108d9 */
[----:B-----5:R-:W-:Y:S01]  /*6190*/  F2FP.BF16.F32.PACK_AB R155, R210, R216 ;  /* 0x000000d8d29b723e */ /* 0x020fe200000010ff */
        /* <DEDUP_REMOVED lines=26> */
[----:B------:R-:W2:Y:S01]  /*6340*/  MUFU.EX2 R163, R163 ;  /* 0x000000a300a37308 */ /* 0x000ea20000000800 */
[--C-:B------:R-:W-:Y:S01]  /*6350*/  FFMA.FTZ R192, R197, UR6, -R217.reuse ;  /* 0x00000006c5c07c23 */ /* 0x100fe200080108d9 */
[--C-:B------:R-:W-:Y:S01]  /*6360*/  FFMA.FTZ R186, R186, UR6, -R206.reuse ;  /* 0x00000006baba7c23 */ /* 0x100fe200080108ce */
[----:B------:R-:W-:Y:S01]  /*6370*/  FFMA.FTZ R227, R194, UR6, -R206 ;  /* 0x00000006c2e37c23 */ /* 0x000fe200080108ce */
[--C-:B------:R-:W-:Y:S01]  /*6380*/  FFMA.FTZ R190, R190, UR6, -R217.reuse ;  /* 0x00000006bebe7c23 */ /* 0x100fe200080108d9 */
[--C-:B------:R-:W-:Y:S01]  /*6390*/  FFMA.FTZ R229, R196, UR6, -R217.reuse ;  /* 0x00000006c4e57c23 */ /* 0x100fe200080108d9 */
[----:B------:R-:W-:Y:S01]  /*63a0*/  FFMA.FTZ R197, R212, UR6, -R217 ;  /* 0x00000006d4c57c23 */ /* 0x000fe200080108d9 */
[----:B------:R-:W-:Y:S01]  /*63b0*/  FFMA.FTZ R193, R193, R0, R195 ;  /* 0x00000000c1c17223 */ /* 0x000fe200000100c3 */
[----:B------:R-:W-:Y:S01]  /*63c0*/  MUFU.EX2 R159, R159 ;  /* 0x0000009f009f7308 */ /* 0x000fe20000000800 */
[----:B------:R-:W-:Y:S01]  /*63d0*/  FFMA.FTZ R0, R207, R3, R213 ;  /* 0x00000003cf007223 */ /* 0x000fe200000100d5 */
[----:B------:R-:W-:-:S02]  /*63e0*/  @!P1 VIADD R214, R214, 0x32460 ;  /* 0x00032460d6d69836 */ /* 0x000fc40000000000 */
[----:B------:R-:W-:Y:S01]  /*63f0*/  FADD.FTZ R198, R198, R193 ;  /* 0x000000c1c6c67221 */ /* 0x000fe20000010000 */
[----:B------:R-:W-:Y:S02]  /*6400*/  IMAD.MOV.U32 R207, RZ, RZ, R156 ;  /* 0x000000ffffcf7224 */ /* 0x000fe400078e009c */
[----:B------:R-:W-:Y:S01]  /*6410*/  FADD.FTZ R215, R215, R0 ;  /* 0x00000000d7d77221 */ /* 0x000fe20000010000 */
[----:B------:R-:W-:Y:S02]  /*6420*/  IMAD.MOV.U32 R206, RZ, RZ, R191 ;  /* 0x000000ffffce7224 */ /* 0x000fe400078e00bf */
[----:B------:R-:W-:Y:S01]  /*6430*/  FADD.FTZ R199, R199, R198 ;  /* 0x000000c6c7c77221 */ /* 0x000fe20000010000 */
[----:B------:R-:W3:Y:S01]  /*6440*/  MUFU.EX2 R160, R160 ;  /* 0x000000a000a07308 */ /* 0x000ee20000000800 */
[----:B------:R-:W-:Y:S01]  /*6450*/  FADD.FTZ R215, R216, R215 ;  /* 0x000000d7d8d77221 */ /* 0x000fe20000010000 */
[----:B------:R-:W-:Y:S01]  /*6460*/  @!P1 PRMT R214, RZ, 0x654, R214 ;  /* 0x00000654ffd69816 */ /* 0x000fe200000000d6 */
[----:B------:R-:W-:-:S02]  /*6470*/  FADD.FTZ R208, R208, R199 ;  /* 0x000000c7d0d07221 */ /* 0x000fc40000010000 */
[----:B------:R-:W-:-:S03]  /*6480*/  FADD.FTZ R210, R210, R215 ;  /* 0x000000d7d2d27221 */ /* 0x000fc60000010000 */
[----:B------:R-:W-:Y:S08]  /*6490*/  MUFU.EX2 R165, R165 ;  /* 0x000000a500a57308 */ /* 0x000ff00000000800 */
[----:B------:R-:W4:Y:S08]  /*64a0*/  MUFU.EX2 R167, R167 ;  /* 0x000000a700a77308 */ /* 0x000f300000000800 */
[----:B------:R-:W5:Y:S08]  /*64b0*/  MUFU.EX2 R162, R162 ;  /* 0x000000a200a27308 */ /* 0x000f700000000800 */
[----:B------:R-:W-:Y:S08]  /*64c0*/  MUFU.EX2 R164, R164 ;  /* 0x000000a400a47308 */ /* 0x000ff00000000800 */
[----:B------:R-:W-:Y:S08]  /*64d0*/  MUFU.EX2 R169, R169 ;  /* 0x000000a900a97308 */ /* 0x000ff00000000800 */
[----:B------:R-:W-:Y:S08]  /*64e0*/  MUFU.EX2 R171, R171 ;  /* 0x000000ab00ab7308 */ /* 0x000ff00000000800 */
[----:B------:R-:W0:Y:S08]  /*64f0*/  MUFU.EX2 R166, R166 ;  /* 0x000000a600a67308 */ /* 0x000e300000000800 */
[----:B------:R-:W0:Y:S08]  /*6500*/  MUFU.EX2 R168, R168 ;  /* 0x000000a800a87308 */ /* 0x000e300000000800 */
[----:B------:R-:W-:Y:S08]  /*6510*/  MUFU.EX2 R173, R173 ;  /* 0x000000ad00ad7308 */ /* 0x000ff00000000800 */
        /* <DEDUP_REMOVED lines=19> */
[----:B------:R-:W-:Y:S01]  /*6650*/  MUFU.EX2 R188, R188 ;  /* 0x000000bc00bc7308 */ /* 0x000fe20000000800 */
[----:B------:R-:W-:-:S02]  /*6660*/  WARPGROUP.DEPBAR.LE gsb0, 0x0 ;  /* 0x00008000000079c5 */ /* 0x000fc40000010000 */
[----:B-1----:R-:W-:-:S05]  /*6670*/  F2FP.BF16.F32.PACK_AB R152, R158, R157 ;  /* 0x0000009d9e98723e */ /* 0x002fca00000010ff */
[----:B------:R-:W1:Y:S01]  /*6680*/  MUFU.EX2 R227, R227 ;  /* 0x000000e300e37308 */ /* 0x000e620000000800 */
[----:B--2---:R-:W-:Y:S01]  /*6690*/  F2FP.BF16.F32.PACK_AB R154, R163, R161 ;  /* 0x000000a1a39a723e */ /* 0x004fe200000010ff */
[----:B------:R-:W-:Y:S01]  /*66a0*/  FADD.FTZ R157, R157, R208 ;  /* 0x000000d09d9d7221 */ /* 0x000fe20000010000 */
[----:B---3--:R-:W-:Y:S01]  /*66b0*/  F2FP.BF16.F32.PACK_AB R153, R160, R159 ;  /* 0x0000009fa099723e */ /* 0x008fe200000010ff */
[----:B------:R-:W-:Y:S01]  /*66c0*/  FADD.FTZ R159, R159, R210 ;  /* 0x000000d29f9f7221 */ /* 0x000fe20000010000 */
[----:B----4-:R-:W-:Y:S01]  /*66d0*/  F2FP.BF16.F32.PACK_AB R155, R167, R165 ;  /* 0x000000a5a79b723e */ /* 0x010fe200000010ff */
        /* <DEDUP_REMOVED lines=8> */
[----:B------:R-:W2:Y:S01]  /*6760*/  MUFU.EX2 R229, R229 ;  /* 0x000000e500e57308 */ /* 0x000ea20000000800 */
[----:B------:R-:W-:Y:S01]  /*6770*/  UMOV UR11, 0x40000040 ;  /* 0x40000040000b7882 */ /* 0x000fe20000000000 */
[----:B------:R-:W-:Y:S01]  /*6780*/  FADD.FTZ R163, R163, R158 ;  /* 0x0000009ea3a37221 */ /* 0x000fe20000010000 */
[----:B------:R-:W-:-:S03]  /*6790*/  FADD.FTZ R167, R167, R160 ;  /* 0x000000a0a7a77221 */ /* 0x000fc60000010000 */
[----:B-----5:R-:W-:Y:S01]  /*67a0*/  FADD.FTZ R163, R162, R163 ;  /* 0x000000a3a2a37221 */ /* 0x020fe20000010000 */
[----:B0-----:R-:W-:Y:S01]  /*67b0*/  FADD.FTZ R167, R166, R167 ;  /* 0x000000a7a6a77221 */ /* 0x001fe20000010000 */
[----:B------:R-:W-:Y:S08]  /*67c0*/  MUFU.EX2 R192, R192 ;  /* 0x000000c000c07308 */ /* 0x000ff00000000800 */
[----:B------:R-:W0:Y:S01]  /*67d0*/  MUFU.EX2 R197, R197 ;  /* 0x000000c500c57308 */ /* 0x000e220000000800 */
[----:B------:R-:W-:-:S02]  /*67e0*/  WARPGROUP.DEPBAR.LE gsb0, 0x0 ;  /* 0x00008000000079c5 */ /* 0x000fc40000010000 */
[C---:B------:R-:W-:Y:S01]  /*67f0*/  F2FP.BF16.F32.PACK_AB R152, R164.reuse, R162 ;  /* 0x000000a2a498723e */ /* 0x040fe200000010ff */
[----:B------:R-:W-:Y:S01]  /*6800*/  FADD.FTZ R164, R164, R163 ;  /* 0x000000a3a4a47221 */ /* 0x000fe20000010000 */
[----:B------:R-:W-:Y:S02]  /*6810*/  F2FP.BF16.F32.PACK_AB R154, R171, R169 ;  /* 0x000000a9ab9a723e */ /* 0x000fe400000010ff */
[C---:B------:R-:W-:Y:S01]  /*6820*/  F2FP.BF16.F32.PACK_AB R153, R168.reuse, R166 ;  /* 0x000000a6a899723e */ /* 0x040fe200000010ff */
[----:B------:R-:W-:Y:S01]  /*6830*/  FADD.FTZ R168, R168, R167 ;  /* 0x000000a7a8a87221 */ /* 0x000fe20000010000 */
[----:B------:R-:W-:Y:S01]  /*6840*/  F2FP.BF16.F32.PACK_AB R155, R175, R173 ;  /* 0x000000adaf9b723e */ /* 0x000fe200000010ff */
[----:B------:R-:W-:Y:S02]  /*6850*/  FADD.FTZ R164, R169, R164 ;  /* 0x000000a4a9a47221 */ /* 0x000fe40000010000 */
[----:B------:R-:W-:Y:S01]  /*6860*/  FADD.FTZ R168, R173, R168 ;  /* 0x000000a8ada87221 */ /* 0x000fe20000010000 */
[----:B------:R-:W-:Y:S01]  /*6870*/  WARPGROUP.ARRIVE ;  /* 0x00000000000079c5 */ /* 0x000fe20000000000 */
[----:B------:R-:W-:-:S02]  /*6880*/  FADD.FTZ R171, R171, R164 ;  /* 0x000000a4abab7221 */ /* 0x000fc40000010000 */
[----:B------:R-:W-:-:S03]  /*6890*/  FADD.FTZ R175, R175, R168 ;  /* 0x000000a8afaf7221 */ /* 0x000fc60000010000 */
[----:B------:R-:W-:Y:S01]  /*68a0*/  HGMMA.64x256x16.F32.BF16 R24, R152, gdesc[UR8].tnspB, R24, gsb0 ;  /* 0x43e0000898187df0 */ /* 0x000fe20008001818 */
[----:B------:R-:W-:Y:S01]  /*68b0*/  UIADD3 UR10, UR5, 0x180, URZ ;  /* 0x00000180050a7890 */ /* 0x000fe2000fffe03f */
[----:B------:R-:W-:Y:S01]  /*68c0*/  UMOV UR11, 0x40000040 ;  /* 0x40000040000b7882 */ /* 0x000fe20000000000 */
[----:B------:R-:W-:Y:S02]  /*68d0*/  WARPGROUP.DEPBAR.LE gsb0, 0x0 ;  /* 0x00008000000079c5 */ /* 0x000fe40000010000 */
[----:B------:R-:W-:Y:S01]  /*68e0*/  F2FP.BF16.F32.PACK_AB R152, R225, R170 ;  /* 0x000000aae198723e */ /* 0x000fe200000010ff */
[----:B------:R-:W-:Y:S01]  /*68f0*/  FADD.FTZ R170, R170, R171 ;  /* 0x000000abaaaa7221 */ /* 0x000fe20000010000 */
[----:B------:R-:W-:Y:S02]  /*6900*/  F2FP.BF16.F32.PACK_AB R154, R177, R172 ;  /* 0x000000acb19a723e */ /* 0x000fe400000010ff */
        /* <DEDUP_REMOVED lines=11> */
[----:B------:R-:W-:Y:S01]  /*69c0*/  FADD.FTZ R181, R181, R176 ;  /* 0x000000b0b5b57221 */ /* 0x000fe20000010000 */
        /* <DEDUP_REMOVED lines=13> */
[----:B------:R-:W-:-:S07]  /*6aa0*/  FADD.FTZ R185, R185, R180 ;  /* 0x000000b4b9b97221 */ /* 0x000fce0000010000 */
[----:B------:R-:W-:Y:S01]  /*6ab0*/  HGMMA.64x256x16.F32.BF16 R24, R152, gdesc[UR8].tnspB, R24, gsb0 ;  /* 0x43e0000898187df0 */ /* 0x000fe20008001818 */
[----:B------:R-:W-:Y:S01]  /*6ac0*/  UIADD3 UR10, UR5, 0x280, URZ ;  /* 0x00000280050a7890 */ /* 0x000fe2000fffe03f */
[----:B------:R-:W-:Y:S01]  /*6ad0*/  FADD.FTZ R189, R189, R184 ;  /* 0x000000b8bdbd7221 */ /* 0x000fe20000010000 */
[----:B------:R-:W-:Y:S01]  /*6ae0*/  UMOV UR11, 0x40000040 ;  /* 0x40000040000b7882 */ /* 0x000fe20000000000 */
[----:B------:R-:W-:Y:S02]  /*6af0*/  WARPGROUP.DEPBAR.LE gsb0, 0x0 ;  /* 0x00008000000079c5 */ /* 0x000fe40000010000 */
[----:B------:R-:W-:Y:S01]  /*6b00*/  F2FP.BF16.F32.PACK_AB R152, R211, R186 ;  /* 0x000000bad398723e */ /* 0x000fe200000010ff */
[----:B------:R-:W-:Y:S01]  /*6b10*/  FADD.FTZ R186, R186, R185 ;  /* 0x000000b9baba7221 */ /* 0x000fe20000010000 */
[----:B-1----:R-:W-:Y:S02]  /*6b20*/  F2FP.BF16.F32.PACK_AB R154, R227, R188 ;  /* 0x000000bce39a723e */ /* 0x002fe400000010ff */
[----:B--2---:R-:W-:Y:S01]  /*6b30*/  F2FP.BF16.F32.PACK_AB R153, R229, R190 ;  /* 0x000000bee599723e */ /* 0x004fe200000010ff */
[----:B------:R-:W-:Y:S01]  /*6b40*/  FADD.FTZ R190, R190, R189 ;  /* 0x000000bdbebe7221 */ /* 0x000fe20000010000 */
[----:B0-----:R-:W-:Y:S01]  /*6b50*/  F2FP.BF16.F32.PACK_AB R155, R197, R192 ;  /* 0x000000c0c59b723e */ /* 0x001fe200000010ff */
[----:B------:R-:W-:-:S02]  /*6b60*/  FADD.FTZ R211, R211, R186 ;  /* 0x000000bad3d37221 */ /* 0x000fc40000010000 */
[----:B------:R-:W-:Y:S01]  /*6b70*/  FADD.FTZ R229, R229, R190 ;  /* 0x000000bee5e57221 */ /* 0x000fe20000010000 */
[----:B------:R-:W-:Y:S01]  /*6b80*/  WARPGROUP.ARRIVE ;  /* 0x00000000000079c5 */ /* 0x000fe20000000000 */
[----:B------:R-:W-:Y:S02]  /*6b90*/  FADD.FTZ R0, R188, R211 ;  /* 0x000000d3bc007221 */ /* 0x000fe40000010000 */
[----:B------:R-:W-:Y:S02]  /*6ba0*/  FADD.FTZ R192, R192, R229 ;  /* 0x000000e5c0c07221 */ /* 0x000fe40000010000 */
[----:B------:R-:W-:-:S07]  /*6bb0*/  FADD.FTZ R0, R227, R0 ;  /* 0x00000000e3007221 */ /* 0x000fce0000010000 */
[----:B------:R-:W-:Y:S01]  /*6bc0*/  HGMMA.64x256x16.F32.BF16 R24, R152, gdesc[UR8].tnspB, R24, gsb0 ;  /* 0x43e0000898187df0 */ /* 0x000fe20008001818 */
[----:B------:R-:W-:Y:S02]  /*6bd0*/  FADD.FTZ R3, R197, R192 ;  /* 0x000000c0c5037221 */ /* 0x000fe40000010000 */
[----:B------:R-:W-:Y:S02]  /*6be0*/  WARPGROUP.DEPBAR.LE gsb0, 0x0 ;  /* 0x00008000000079c5 */ /* 0x000fe40000010000 */
[----:B------:R0:W-:Y:S01]  /*6bf0*/  @!P1 SYNCS.ARRIVE.TRANS64.RED.A1T0 RZ, [R214+URZ], RZ ;  /* 0x000000ffd6ff99a7 */ /* 0x0001e2000810043f */
[----:B------:R-:W-:Y:S05]  /*6c00*/  @P2 BRA `(.L_x_790) ;  /* 0xffffffd400bc2947 */ /* 0x000fea000383ffff */
.L_x_781:
[----:B------:R-:W1:Y:S01]  /*6c10*/  SHFL.BFLY PT, R5, R0, 0x2, 0x1f ;  /* 0x0c401f0000057f89 */ /* 0x000e6200000e0000 */
[----:B------:R-:W-:Y:S01]  /*6c20*/  R2UR UR4, R204 ;  /* 0x00000000cc0472ca */ /* 0x000fe200000e0000 */
[----:B------:R-:W-:Y:S01]  /*6c30*/  UIADD3 UR36, UR36, 0x1, URZ ;  /* 0x0000000124247890 */ /* 0x000fe2000fffe03f */
[----:B------:R-:W-:Y:S01]  /*6c40*/  IMAD.U32 R10, RZ, RZ, UR6 ;  /* 0x00000006ff0a7e24 */ /* 0x000fe2000f8e00ff */
[----:B------:R-:W2:Y:S01]  /*6c50*/  SHFL.BFLY PT, R6, R3, 0x2, 0x1f ;  /* 0x0c401f0003067f89 */ /* 0x000ea200000e0000 */
[----:B------:R-:W-:Y:S01]  /*6c60*/  IMAD.MOV.U32 R8, RZ, RZ, -0x800000 ;  /* 0xff800000ff087424 */ /* 0x000fe200078e00ff */
[----:B------:R-:W-:Y:S01]  /*6c70*/  UISETP.NE.AND UP0, UPT, UR36, 0x2, UPT ;  /* 0x000000022400788c */ /* 0x000fe2000bf05270 */
[----:B------:R3:W-:Y:S07]  /*6c80*/  BAR.ARV R209, 0x100 ;  /* 0x000400d10000751d */ /* 0x0007ee0000002000 */
[----:B------:R-:W-:Y:S01]  /*6c90*/  UIADD3 UR4, UR4, 0x1, URZ ;  /* 0x0000000104047890 */ /* 0x000fe2000fffe03f */
[----:B------:R-:W-:Y:S06]  /*6ca0*/  BAR.ARV 0x8, 0x120 ;  /* 0x0204800000007b1d */ /* 0x000fec0000002000 */
[----:B------:R-:W-:Y:S01]  /*6cb0*/  IMAD.U32 R204, RZ, RZ, UR4 ;  /* 0x00000004ffcc7e24 */ /* 0x000fe2000f8e00ff */
[----:B------:R-:W-:Y:S01]  /*6cc0*/  USEL UR4, URZ, 0x1, UP0 ;  /* 0x000000013f047887 */ /* 0x000fe20008000000 */
[----:B-1----:R-:W-:Y:S01]  /*6cd0*/  FADD.FTZ R5, R5, R0 ;  /* 0x0000000005057221 */ /* 0x002fe20000010000 */
[----:B------:R-:W-:Y:S01]  /*6ce0*/  IMAD.MOV.U32 R0, RZ, RZ, RZ ;  /* 0x000000ffff007224 */ /* 0x000fe200078e00ff */
[----:B------:R-:W-:Y:S01]  /*6cf0*/  PLOP3.LUT P0, PT, PT, PT, PT, 0x8, 0x0 ;  /* 0x000000000000781c */ /* 0x000fe20003f0e170 */
[----:B------:R-:W-:Y:S01]  /*6d00*/  USEL UR36, UR36, URZ, UP0 ;  /* 0x0000003f24247287 */ /* 0x000fe20008000000 */
[----:B--2---:R-:W-:Y:S01]  /*6d10*/  FADD.FTZ R6, R6, R3 ;  /* 0x0000000306067221 */ /* 0x004fe20000010000 */
[----:B------:R-:W1:Y:S01]  /*6d20*/  SHFL.BFLY PT, R4, R5, 0x1, 0x1f ;  /* 0x0c201f0005047f89 */ /* 0x000e6200000e0000 */
[----:B------:R-:W-:Y:S01]  /*6d30*/  IMAD.MOV.U32 R3, RZ, RZ, -0x800000 ;  /* 0xff800000ff037424 */ /* 0x000fe200078e00ff */
[----:B------:R-:W-:-:S02]  /*6d40*/  ULOP3.LUT UR37, UR37, UR4, URZ, 0x3c, !UPT ;  /* 0x0000000425257292 */ /* 0x000fc4000f8e3c3f */
[----:B------:R-:W2:Y:S01]  /*6d50*/  SHFL.BFLY PT, R7, R6, 0x1, 0x1f ;  /* 0x0c201f0006077f89 */ /* 0x000ea200000e0000 */
[----:B-1----:R-:W-:Y:S01]  /*6d60*/  FADD.FTZ R9, R5, R4 ;  /* 0x0000000405097221 */ /* 0x002fe20000010000 */
[----:B------:R-:W-:Y:S02]  /*6d70*/  IMAD.MOV.U32 R4, RZ, RZ, RZ ;  /* 0x000000ffff047224 */ /* 0x000fe400078e00ff */
[----:B--2---:R-:W-:Y:S02]  /*6d80*/  FADD.FTZ R7, R6, R7 ;  /* 0x0000000706077221 */ /* 0x004fe40000010000 */
[----:B------:R-:W-:-:S03]  /*6d90*/  FSETP.NE.FTZ.AND P1, PT, R9, RZ, PT ;  /* 0x000000ff0900720b */ /* 0x000fc60003f35000 */
[----:B------:R-:W-:-:S10]  /*6da0*/  FSETP.NE.FTZ.AND P2, PT, R7, RZ, PT ;  /* 0x000000ff0700720b */ /* 0x000fd40003f55000 */
[----:B------:R-:W1:Y:S03]  /*6db0*/  @P1 MUFU.RCP R4, R9 ;  /* 0x0000000900041308 */ /* 0x000e660000001000 */
[----:B------:R-:W-:-:S05]  /*6dc0*/  @P2 FMUL.FTZ R10, R10, 0.69314718246459960938 ;  /* 0x3f3172180a0a2820 */ /* 0x000fca0000410000 */
[----:B------:R-:W2:Y:S08]  /*6dd0*/  @P1 MUFU.LG2 R5, R9 ;  /* 0x0000000900051308 */ /* 0x000eb00000000c00 */
[----:B------:R-:W4:Y:S01]  /*6de0*/  @P2 MUFU.LG2 R6, R7 ;  /* 0x0000000700062308 */ /* 0x000f220000000c00 */
[-C--:B-1----:R-:W-:Y:S01]  /*6df0*/  FMUL.FTZ R24, R24, R4.reuse ;  /* 0x0000000418187220 */ /* 0x082fe20000410000 */
[-C--:B------:R-:W-:Y:S01]  /*6e00*/  FMUL.FTZ R25, R25, R4.reuse ;  /* 0x0000000419197220 */ /* 0x080fe20000410000 */
[-C--:B------:R-:W-:Y:S01]  /*6e10*/  FMUL.FTZ R28, R28, R4.reuse ;  /* 0x000000041c1c7220 */ /* 0x080fe20000410000 */
[-C--:B------:R-:W-:Y:S01]  /*6e20*/  FMUL.FTZ R29, R29, R4.reuse ;  /* 0x000000041d1d7220 */ /* 0x080fe20000410000 */
[-C--:B------:R-:W-:Y:S01]  /*6e30*/  FMUL.FTZ R32, R32, R4.reuse ;  /* 0x0000000420207220 */ /* 0x080fe20000410000 */
[-C--:B------:R-:W-:Y:S01]  /*6e40*/  FMUL.FTZ R33, R33, R4.reuse ;  /* 0x0000000421217220 */ /* 0x080fe20000410000 */
[-C--:B------:R-:W-:Y:S01]  /*6e50*/  FMUL.FTZ R36, R36, R4.reuse ;  /* 0x0000000424247220 */ /* 0x080fe20000410000 */
[----:B------:R4:W1:Y:S01]  /*6e60*/  @P2 MUFU.RCP R0, R7 ;  /* 0x0000000700002308 */ /* 0x0008620000001000 */
        /* <DEDUP_REMOVED lines=58> */
[----:B--2---:R-:W-:Y:S01]  /*7210*/  @P1 FMUL.FTZ R5, R5, 0.69314718246459960938 ;  /* 0x3f31721805051820 */ /* 0x004fe20000410000 */
[----:B----4-:R-:W-:Y:S01]  /*7220*/  @P2 FMUL.FTZ R7, R6, 0.69314718246459960938 ;  /* 0x3f31721806072820 */ /* 0x010fe20000410000 */
[-C--:B-1----:R-:W-:Y:S01]  /*7230*/  FMUL.FTZ R9, R83, R0.reuse ;  /* 0x0000000053097220 */ /* 0x082fe20000410000 */
[----:B------:R-:W-:Y:S01]  /*7240*/  @P1 FMUL.FTZ R4, R4, 0.69314718246459960938 ;  /* 0x3f31721804041820 */ /* 0x000fe20000410000 */
        /* <DEDUP_REMOVED lines=64> */
[----:B---3--:R-:W-:-:S07]  /*7650*/  @P2 FFMA.FTZ R3, R10, R156, R7 ;  /* 0x0000009c0a032223 */ /* 0x008fce0000010007 */
.L_x_769:
[----:B------:R-:W1:Y:S01]  /*7660*/  S2R R4, SR_CgaCtaId ;  /* 0x0000000000047919 */ /* 0x000e620000008800 */
[----:B------:R-:W-:Y:S01]  /*7670*/  MOV R151, 0x400 ;  /* 0x0000040000977802 */ /* 0x000fe20000000f00 */
[----:B------:R-:W-:Y:S01]  /*7680*/  BSSY B0, `(.L_x_791) ;  /* 0x00002b0000007945 */ /* 0x000fe20003800000 */
[----:B------:R-:W-:Y:S02]  /*7690*/  BAR.SYNC.DEFER_BLOCKING 0x5, 0x120 ;  /* 0x0144800000007b1d */ /* 0x000fe40000010000 */
[----:B-1----:R-:W-:-:S05]  /*76a0*/  LEA R151, R4, R151, 0x18 ;  /* 0x0000009704977211 */ /* 0x002fca00078ec0ff */
[----:B------:R-:W1:Y:S02]  /*76b0*/  LDS.128 R4, [R151+0x324d0] ;  /* 0x0324d00097047984 */ /* 0x000e640000000c00 */
[----:B-1----:R-:W-:Y:S01]  /*76c0*/  R2UR UR5, R6 ;  /* 0x00000000060572ca */ /* 0x002fe200000e0000 */
[----:B------:R-:W-:Y:S06]  /*76d0*/  BAR.ARV 0x4, 0x120 ;  /* 0x0104800000007b1d */ /* 0x000fec0000002000 */
[----:B------:R-:W-:Y:S08]  /*76e0*/  @P0 BRA `(.L_x_792) ;  /* 0x0000001c00840947 */ /* 0x000ff00003800000 */
[----:B------:R-:W1:Y:S01]  /*76f0*/  S2R R4, SR_SWINHI ;  /* 0x0000000000047919 */ /* 0x000e620000002f00 */
[----:B------:R-:W-:Y:S02]  /*7700*/  R2UR UR4, R202 ;  /* 0x00000000ca0472ca */ /* 0x000fe400000e0000 */
[----:B------:R-:W-:Y:S01]  /*7710*/  R2UR UR6, R203 ;  /* 0x00000000cb0672ca */ /* 0x000fe200000e0000 */
[----:B------:R-:W-:Y:S01]  /*7720*/  BAR.SYNC.DEFER_BLOCKING 0x1, 0x100 ;  /* 0x0044000000007b1d */ /* 0x000fe20000010000 */
[----:B------:R-:W-:Y:S02]  /*7730*/  F2FP.BF16.F32.PACK_AB R24, R25, R24 ;  /* 0x000000181918723e */ /* 0x000fe400000010ff */
[----:B------:R-:W-:Y:S02]  /*7740*/  F2FP.BF16.F32.PACK_AB R25, R165, R26 ;  /* 0x0000001aa519723e */ /* 0x000fe400000010ff */
[----:B------:R-:W-:Y:S02]  /*7750*/  F2FP.BF16.F32.PACK_AB R26, R29, R28 ;  /* 0x0000001c1d1a723e */ /* 0x000fe400000010ff */
[----:B------:R-:W-:-:S02]  /*7760*/  F2FP.BF16.F32.PACK_AB R32, R33, R32 ;  /* 0x000000202120723e */ /* 0x000fc400000010ff */
[----:B------:R-:W-:Y:S01]  /*7770*/  F2FP.BF16.F32.PACK_AB R27, R12, R27 ;  /* 0x0000001b0c1b723e */ /* 0x000fe200000010ff */
[----:B------:R-:W-:Y:S01]  /*7780*/  USHF.L.U32 UR8, UR4, 0x2, URZ ;  /* 0x0000000204087899 */ /* 0x000fe2000800063f */
        /* <DEDUP_REMOVED lines=15> */
[----:B------:R-:W-:Y:S02]  /*7880*/  MOV R10, R151 ;  /* 0x00000097000a7202 */ /* 0x000fe40000000f00 */
[----:B-1----:R-:W-:Y:S02]  /*7890*/  MOV R11, R4 ;  /* 0x00000004000b7202 */ /* 0x002fe40000000f00 */
[----:B------:R-:W-:Y:S02]  /*78a0*/  F2FP.BF16.F32.PACK_AB R56, R57, R56 ;  /* 0x000000383938723e */ /* 0x000fe400000010ff */
[----:B------:R-:W-:Y:S01]  /*78b0*/  F2FP.BF16.F32.PACK_AB R50, R53, R52 ;  /* 0x000000343532723e */ /* 0x000fe200000010ff */
[----:B------:R-:W-:Y:S01]  /*78c0*/  IMAD.WIDE R106, R221, 0x2, R10 ;  /* 0x00000002dd6a7825 */ /* 0x000fe200078e020a */
[----:B------:R-:W-:-:S02]  /*78d0*/  F2FP.BF16.F32.PACK_AB R51, R159, R51 ;  /* 0x000000339f33723e */ /* 0x000fc400000010ff */
[----:B------:R-:W-:Y:S02]  /*78e0*/  F2FP.BF16.F32.PACK_AB R57, R158, R58 ;  /* 0x0000003a9e39723e */ /* 0x000fe400000010ff */
[C---:B------:R-:W-:Y:S02]  /*78f0*/  IADD3 R173, P1, R106.reuse, 0x20, RZ ;  /* 0x000000206aad7810 */ /* 0x040fe40007f3e0ff */
[C---:B------:R-:W-:Y:S02]  /*7900*/  IADD3 R175, P0, R106.reuse, 0x40, RZ ;  /* 0x000000406aaf7810 */ /* 0x040fe40007f1e0ff */
[C---:B------:R-:W-:Y:S01]  /*7910*/  IADD3 R183, P5, R106.reuse, 0x4040, RZ ;  /* 0x000040406ab77810 */ /* 0x040fe20007fbe0ff */
[--C-:B------:R-:W-:Y:S01]  /*7920*/  IMAD.X R15, RZ, RZ, R107.reuse, P1 ;  /* 0x000000ffff0f7224 */ /* 0x100fe200008e066b */
[C---:B------:R-:W-:Y:S01]  /*7930*/  IADD3 R177, P4, R106.reuse, 0x60, RZ ;  /* 0x000000606ab17810 */ /* 0x040fe20007f9e0ff */
[--C-:B------:R-:W-:Y:S01]  /*7940*/  IMAD.X R17, RZ, RZ, R107.reuse, P0 ;  /* 0x000000ffff117224 */ /* 0x100fe200000e066b */
[C---:B------:R-:W-:Y:S01]  /*7950*/  LOP3.LUT R13, R106.reuse, 0x380, RZ, 0xc0, !PT ;  /* 0x000003806a0d7812 */ /* 0x040fe200078ec0ff */
[--C-:B------:R-:W-:Y:S01]  /*7960*/  IMAD.X R39, RZ, RZ, R107.reuse, P5 ;  /* 0x000000ffff277224 */ /* 0x100fe200028e066b */
[C---:B------:R-:W-:Y:S01]  /*7970*/  IADD3 R179, P3, R106.reuse, 0x4000, RZ ;  /* 0x000040006ab37810 */ /* 0x040fe20007f7e0ff */
[----:B------:R-:W-:Y:S01]  /*7980*/  IMAD.X R19, RZ, RZ, R107, P4 ;  /* 0x000000ffff137224 */ /* 0x000fe200020e066b */
[----:B------:R-:W-:-:S02]  /*7990*/  IADD3 R181, P6, R106, 0x4020, RZ ;  /* 0x000040206ab57810 */ /* 0x000fc40007fde0ff */
[C---:B------:R-:W-:Y:S01]  /*79a0*/  IADD3 R187, P1, R106.reuse, 0x8000, RZ ;  /* 0x000080006abb7810 */ /* 0x040fe20007f3e0ff */
[--C-:B------:R-:W-:Y:S01]  /*79b0*/  IMAD.X R21, RZ, RZ, R107.reuse, P3 ;  /* 0x000000ffff157224 */ /* 0x100fe200018e066b */
[----:B------:R-:W-:Y:S01]  /*79c0*/  LOP3.LUT R14, R173, 0x380, RZ, 0xc0, !PT ;  /* 0x00000380ad0e7812 */ /* 0x000fe200078ec0ff */
[--C-:B------:R-:W-:Y:S01]  /*79d0*/  IMAD.X R31, RZ, RZ, R107.reuse, P6 ;  /* 0x000000ffff1f7224 */ /* 0x100fe200030e066b */
[C---:B------:R-:W-:Y:S01]  /*79e0*/  IADD3 R185, P2, R106.reuse, 0x4060, RZ ;  /* 0x000040606ab97810 */ /* 0x040fe20007f5e0ff */
[----:B------:R-:W-:Y:S01]  /*79f0*/  IMAD.X R55, RZ, RZ, R107, P1 ;  /* 0x000000ffff377224 */ /* 0x000fe200008e066b */
[----:B------:R-:W-:Y:S02]  /*7a00*/  LOP3.LUT R16, R175, 0x380, RZ, 0xc0, !PT ;  /* 0x00000380af107812 */ /* 0x000fe400078ec0ff */
[----:B------:R-:W-:Y:S02]  /*7a10*/  LOP3.LUT R18, R177, 0x380, RZ, 0xc0, !PT ;  /* 0x00000380b1127812 */ /* 0x000fe400078ec0ff */
[----:B------:R-:W-:-:S02]  /*7a20*/  IADD3 R4, P5, R106, 0xc020, RZ ;  /* 0x0000c0206a047810 */ /* 0x000fc40007fbe0ff */
[----:B------:R-:W-:Y:S02]  /*7a30*/  SHF.R.U64 R13, R13, 0x3, RZ ;  /* 0x000000030d0d7819 */ /* 0x000fe400000012ff */
[----:B------:R-:W-:Y:S01]  /*7a40*/  LOP3.LUT R20, R179, 0x380, RZ, 0xc0, !PT ;  /* 0x00000380b3147812 */ /* 0x000fe200078ec0ff */
[--C-:B------:R-:W-:Y:S01]  /*7a50*/  IMAD.X R99, RZ, RZ, R107.reuse, P5 ;  /* 0x000000ffff637224 */ /* 0x100fe200028e066b */
[----:B------:R-:W-:Y:S02]  /*7a60*/  IADD3 R189, P0, R106, 0x8020, RZ ;  /* 0x000080206abd7810 */ /* 0x000fe40007f1e0ff */
[----:B------:R-:W-:Y:S02]  /*7a70*/  SHF.R.U64 R14, R14, 0x3, RZ ;  /* 0x000000030e0e7819 */ /* 0x000fe400000012ff */
[----:B------:R-:W-:Y:S01]  /*7a80*/  LOP3.LUT R30, R181, 0x380, RZ, 0xc0, !PT ;  /* 0x00000380b51e7812 */ /* 0x000fe200078ec0ff */
[----:B------:R-:W-:Y:S01]  /*7a90*/  IMAD.X R63, RZ, RZ, R107, P0 ;  /* 0x000000ffff3f7224 */ /* 0x000fe200000e066b */
[----:B------:R-:W-:-:S02]  /*7aa0*/  IADD3 R191, P4, R106, 0x8040, RZ ;  /* 0x000080406abf7810 */ /* 0x000fc40007f9e0ff */
[----:B------:R-:W-:Y:S02]  /*7ab0*/  IADD3.X R47, RZ, R107, RZ, P2, !PT ;  /* 0x0000006bff2f7210 */ /* 0x000fe400017fe4ff */
[----:B------:R-:W-:Y:S01]  /*7ac0*/  SHF.R.U64 R16, R16, 0x3, RZ ;  /* 0x0000000310107819 */ /* 0x000fe200000012ff */
[--C-:B------:R-:W-:Y:S01]  /*7ad0*/  IMAD.X R71, RZ, RZ, R107.reuse, P4 ;  /* 0x000000ffff477224 */ /* 0x100fe200020e066b */
[----:B------:R-:W-:Y:S02]  /*7ae0*/  LOP3.LUT R38, R183, 0x380, RZ, 0xc0, !PT ;  /* 0x00000380b7267812 */ /* 0x000fe400078ec0ff */
[C---:B------:R-:W-:Y:S02]  /*7af0*/  IADD3 R193, P3, R106.reuse, 0x8060, RZ ;  /* 0x000080606ac17810 */ /* 0x040fe40007f7e0ff */
[C---:B------:R-:W-:Y:S02]  /*7b00*/  IADD3 R195, P6, R106.reuse, 0xc000, RZ ;  /* 0x0000c0006ac37810 */ /* 0x040fe40007fde0ff */
[C---:B------:R-:W-:Y:S01]  /*7b10*/  IADD3 R102, P2, R106.reuse, 0xc040, RZ ;  /* 0x0000c0406a667810 */ /* 0x040fe20007f5e0ff */
[--C-:B------:R-:W-:Y:S01]  /*7b20*/  IMAD.X R79, RZ, RZ, R107.reuse, P3 ;  /* 0x000000ffff4f7224 */ /* 0x100fe200018e066b */
[----:B------:R-:W-:Y:S01]  /*7b30*/  IADD3 R6, P1, R106, 0xc060, RZ ;  /* 0x0000c0606a067810 */ /* 0x000fe20007f3e0ff */
[--C-:B------:R-:W-:Y:S01]  /*7b40*/  IMAD.X R95, RZ, RZ, R107.reuse, P6 ;  /* 0x000000ffff5f7224 */ /* 0x100fe200030e066b */
[----:B------:R-:W-:Y:S01]  /*7b50*/  SHF.R.U64 R18, R18, 0x3, RZ ;  /* 0x0000000312127819 */ /* 0x000fe200000012ff */
[----:B------:R-:W-:Y:S01]  /*7b60*/  IMAD.X R103, RZ, RZ, R107, P2 ;  /* 0x000000ffff677224 */ /* 0x000fe200010e066b */
[----:B------:R-:W-:-:S02]  /*7b70*/  LOP3.LUT R46, R185, 0x380, RZ, 0xc0, !PT ;  /* 0x00000380b92e7812 */ /* 0x000fc400078ec0ff */
[----:B------:R-:W-:Y:S01]  /*7b80*/  LOP3.LUT R106, R13, R106, RZ, 0x3c, !PT ;  /* 0x0000006a0d6a7212 */ /* 0x000fe200078e3cff */
[----:B------:R-:W-:Y:S01]  /*7b90*/  IMAD.X R13, RZ, RZ, R107, P1 ;  /* 0x000000ffff0d7224 */ /* 0x000fe200008e066b */
[----:B------:R-:W-:Y:S02]  /*7ba0*/  SHF.R.U64 R20, R20, 0x3, RZ ;  /* 0x0000000314147819 */ /* 0x000fe400000012ff */
[----:B------:R-:W-:Y:S02]  /*7bb0*/  LOP3.LUT R54, R187, 0x380, RZ, 0xc0, !PT ;  /* 0x00000380bb367812 */ /* 0x000fe400078ec0ff */
[----:B------:R-:W-:Y:S02]  /*7bc0*/  LOP3.LUT R98, R4, 0x380, RZ, 0xc0, !PT ;  /* 0x0000038004627812 */ /* 0x000fe400078ec0ff */
[----:B------:R-:W-:Y:S02]  /*7bd0*/  LOP3.LUT R14, R14, R173, RZ, 0x3c, !PT ;  /* 0x000000ad0e0e7212 */ /* 0x000fe400078e3cff */
[----:B------:R-:W-:-:S02]  /*7be0*/  SHF.R.U64 R30, R30, 0x3, RZ ;  /* 0x000000031e1e7819 */ /* 0x000fc400000012ff */
[----:B------:R-:W-:Y:S02]  /*7bf0*/  LOP3.LUT R62, R189, 0x380, RZ, 0xc0, !PT ;  /* 0x00000380bd3e7812 */ /* 0x000fe400078ec0ff */
[----:B------:R-:W-:Y:S02]  /*7c00*/  LOP3.LUT R16, R16, R175, RZ, 0x3c, !PT ;  /* 0x000000af10107212 */ /* 0x000fe400078e3cff */
[----:B------:R-:W-:Y:S02]  /*7c10*/  SHF.R.U64 R38, R38, 0x3, RZ ;  /* 0x0000000326267819 */ /* 0x000fe400000012ff */
[----:B------:R-:W-:Y:S02]  /*7c20*/  LOP3.LUT R70, R191, 0x380, RZ, 0xc0, !PT ;  /* 0x00000380bf467812 */ /* 0x000fe400078ec0ff */
[----:B------:R-:W-:Y:S02]  /*7c30*/  LOP3.LUT R18, R18, R177, RZ, 0x3c, !PT ;  /* 0x000000b112127212 */ /* 0x000fe400078e3cff */
[----:B------:R-:W-:-:S02]  /*7c40*/  SHF.R.U64 R46, R46, 0x3, RZ ;  /* 0x000000032e2e7819 */ /* 0x000fc400000012ff */
[----:B------:R-:W-:Y:S02]  /*7c50*/  LOP3.LUT R78, R193, 0x380, RZ, 0xc0, !PT ;  /* 0x00000380c14e7812 */ /* 0x000fe400078ec0ff */
[----:B------:R-:W-:Y:S02]  /*7c60*/  LOP3.LUT R165, R6, 0x380, RZ, 0xc0, !PT ;  /* 0x0000038006a57812 */ /* 0x000fe400078ec0ff */
[----:B------:R-:W-:Y:S02]  /*7c70*/  LOP3.LUT R20, R20, R179, RZ, 0x3c, !PT ;  /* 0x000000b314147212 */ /* 0x000fe400078e3cff */
[----:B------:R-:W-:Y:S02]  /*7c80*/  SHF.R.U64 R54, R54, 0x3, RZ ;  /* 0x0000000336367819 */ /* 0x000fe400000012ff */
[----:B------:R-:W-:Y:S02]  /*7c90*/  LOP3.LUT R94, R195, 0x380, RZ, 0xc0, !PT ;  /* 0x00000380c35e7812 */ /* 0x000fe400078ec0ff */
[----:B------:R-:W-:-:S02]  /*7ca0*/  MOV R106, R106 ;  /* 0x0000006a006a7202 */ /* 0x000fc40000000f00 */
[----:B------:R-:W-:Y:S02]  /*7cb0*/  SHF.R.U64 R29, R98, 0x3, RZ ;  /* 0x00000003621d7819 */ /* 0x000fe400000012ff */
[----:B------:R-:W-:Y:S01]  /*7cc0*/  LOP3.LUT R30, R30, R181, RZ, 0x3c, !PT ;  /* 0x000000b51e1e7212 */ /* 0x000fe200078e3cff */
[----:B------:R1:W-:Y:S01]  /*7cd0*/  STSM.16.M88.4 [R106], R24 ;  /* 0x000000186a007844 */ /* 0x0003e20000000200 */
[----:B------:R-:W-:Y:S02]  /*7ce0*/  SHF.R.U64 R62, R62, 0x3, RZ ;  /* 0x000000033e3e7819 */ /* 0x000fe400000012ff */
[----:B------:R-:W-:Y:S02]  /*7cf0*/  LOP3.LUT R107, R102, 0x380, RZ, 0xc0, !PT ;  /* 0x00000380666b7812 */ /* 0x000fe400078ec0ff */
[----:B------:R-:W-:Y:S02]  /*7d00*/  MOV R14, R14 ;  /* 0x0000000e000e7202 */ /* 0x000fe40000000f00 */
[----:B------:R-:W-:-:S02]  /*7d10*/  LOP3.LUT R38, R38, R183, RZ, 0x3c, !PT ;  /* 0x000000b726267212 */ /* 0x000fc400078e3cff */
[----:B------:R-:W-:Y:S01]  /*7d20*/  SHF.R.U64 R70, R70, 0x3, RZ ;  /* 0x0000000346467819 */ /* 0x000fe200000012ff */
[----:B------:R2:W-:Y:S01]  /*7d30*/  STSM.16.M88.4 [R14], R32 ;  /* 0x000000200e007844 */ /* 0x0005e20000000200 */
[----:B------:R-:W-:Y:S02]  /*7d40*/  MOV R16, R16 ;  /* 0x0000001000107202 */ /* 0x000fe40000000f00 */
[----:B------:R-:W-:Y:S02]  /*7d50*/  LOP3.LUT R46, R46, R185, RZ, 0x3c, !PT ;  /* 0x000000b92e2e7212 */ /* 0x000fe400078e3cff */
[----:B------:R-:W-:Y:S01]  /*7d60*/  SHF.R.U64 R78, R78, 0x3, RZ ;  /* 0x000000034e4e7819 */ /* 0x000fe200000012ff */
[----:B------:R3:W-:Y:S01]  /*7d70*/  STSM.16.M88.4 [R16], R40 ;  /* 0x0000002810007844 */ /* 0x0007e20000000200 */
[----:B------:R-:W-:Y:S02]  /*7d80*/  SHF.R.U64 R165, R165, 0x3, RZ ;  /* 0x00000003a5a57819 */ /* 0x000fe400000012ff */
[----:B------:R-:W-:-:S02]  /*7d90*/  MOV R18, R18 ;  /* 0x0000001200127202 */ /* 0x000fc40000000f00 */
[----:B------:R-:W-:Y:S02]  /*7da0*/  F2FP.BF16.F32.PACK_AB R64, R65, R64 ;  /* 0x000000404140723e */ /* 0x000fe400000010ff */
[----:B------:R-:W-:Y:S01]  /*7db0*/  LOP3.LUT R54, R54, R187, RZ, 0x3c, !PT ;  /* 0x000000bb36367212 */ /* 0x000fe200078e3cff */
[----:B------:R3:W-:Y:S01]  /*7dc0*/  STSM.16.M88.4 [R18], R48 ;  /* 0x0000003012007844 */ /* 0x0007e20000000200 */
[----:B------:R-:W-:Y:S02]  /*7dd0*/  SHF.R.U64 R94, R94, 0x3, RZ ;  /* 0x000000035e5e7819 */ /* 0x000fe400000012ff */
[----:B------:R-:W-:Y:S02]  /*7de0*/  LOP3.LUT R98, R29, R4, RZ, 0x3c, !PT ;  /* 0x000000041d627212 */ /* 0x000fe400078e3cff */
[----:B------:R-:W-:Y:S02]  /*7df0*/  MOV R20, R20 ;  /* 0x0000001400147202 */ /* 0x000fe40000000f00 */
[----:B------:R-:W-:-:S02]  /*7e00*/  F2FP.BF16.F32.PACK_AB R58, R61, R60 ;  /* 0x0000003c3d3a723e */ /* 0x000fc400000010ff */
[----:B------:R-:W-:Y:S02]  /*7e10*/  F2FP.BF16.F32.PACK_AB R59, R157, R59 ;  /* 0x0000003b9d3b723e */ /* 0x000fe400000010ff */
[----:B------:R-:W-:Y:S02]  /*7e20*/  F2FP.BF16.F32.PACK_AB R65, R155, R66 ;  /* 0x000000429b41723e */ /* 0x000fe400000010ff */
[----:B------:R-:W-:Y:S01]  /*7e30*/  F2FP.BF16.F32.PACK_AB R72, R73, R72 ;  /* 0x000000484948723e */ /* 0x000fe200000010ff */
[----:B------:R3:W-:Y:S01]  /*7e40*/  STSM.16.M88.4 [R20], R56 ;  /* 0x0000003814007844 */ /* 0x0007e20000000200 */
[----:B------:R-:W-:Y:S02]  /*7e50*/  LOP3.LUT R62, R62, R189, RZ, 0x3c, !PT ;  /* 0x000000bd3e3e7212 */ /* 0x000fe400078e3cff */
[----:B------:R-:W-:Y:S02]  /*7e60*/  SHF.R.U64 R107, R107, 0x3, RZ ;  /* 0x000000036b6b7819 */ /* 0x000fe400000012ff */
[----:B------:R-:W-:-:S02]  /*7e70*/  MOV R30, R30 ;  /* 0x0000001e001e7202 */ /* 0x000fc40000000f00 */
[----:B------:R-:W-:Y:S02]  /*7e80*/  F2FP.BF16.F32.PACK_AB R66, R69, R68 ;  /* 0x000000444542723e */ /* 0x000fe400000010ff */
[----:B------:R-:W-:Y:S02]  /*7e90*/  F2FP.BF16.F32.PACK_AB R67, R154, R67 ;  /* 0x000000439a43723e */ /* 0x000fe400000010ff */
[----:B------:R-:W-:Y:S02]  /*7ea0*/  F2FP.BF16.F32.PACK_AB R73, R153, R74 ;  /* 0x0000004a9949723e */ /* 0x000fe400000010ff */
[----:B------:R-:W-:Y:S01]  /*7eb0*/  F2FP.BF16.F32.PACK_AB R80, R81, R80 ;  /* 0x000000505150723e */ /* 0x000fe200000010ff */
[----:B------:R3:W-:Y:S01]  /*7ec0*/  STSM.16.M88.4 [R30], R64 ;  /* 0x000000401e007844 */ /* 0x0007e20000000200 */
[----:B------:R-:W-:Y:S02]  /*7ed0*/  LOP3.LUT R70, R70, R191, RZ, 0x3c, !PT ;  /* 0x000000bf46467212 */ /* 0x000fe400078e3cff */
[----:B------:R-:W-:-:S02]  /*7ee0*/  MOV R38, R38 ;  /* 0x0000002600267202 */ /* 0x000fc40000000f00 */
[----:B------:R-:W-:Y:S02]  /*7ef0*/  F2FP.BF16.F32.PACK_AB R74, R77, R76 ;  /* 0x0000004c4d4a723e */ /* 0x000fe400000010ff */
[----:B------:R-:W-:Y:S02]  /*7f00*/  F2FP.BF16.F32.PACK_AB R75, R152, R75 ;  /* 0x0000004b984b723e */ /* 0x000fe400000010ff */
[----:B------:R-:W-:Y:S02]  /*7f10*/  F2FP.BF16.F32.PACK_AB R81, R9, R82 ;  /* 0x000000520951723e */ /* 0x000fe400000010ff */
[----:B------:R-:W-:Y:S01]  /*7f20*/  LOP3.LUT R78, R78, R193, RZ, 0x3c, !PT ;  /* 0x000000c14e4e7212 */ /* 0x000fe200078e3cff */
[----:B------:R3:W-:Y:S01]  /*7f30*/  STSM.16.M88.4 [R38], R72 ;  /* 0x0000004826007844 */ /* 0x0007e20000000200 */
[----:B------:R-:W-:Y:S02]  /*7f40*/  LOP3.LUT R12, R165, R6, RZ, 0x3c, !PT ;  /* 0x00000006a50c7212 */ /* 0x000fe400078e3cff */
[----:B------:R-:W-:-:S02]  /*7f50*/  MOV R46, R46 ;  /* 0x0000002e002e7202 */ /* 0x000fc40000000f00 */
[----:B------:R-:W-:Y:S02]  /*7f60*/  F2FP.BF16.F32.PACK_AB R82, R85, R84 ;  /* 0x000000545552723e */ /* 0x000fe400000010ff */
[----:B------:R-:W-:Y:S02]  /*7f70*/  F2FP.BF16.F32.PACK_AB R83, R83, R86 ;  /* 0x000000565353723e */ /* 0x000fe400000010ff */
[----:B------:R-:W-:Y:S02]  /*7f80*/  LOP3.LUT R94, R94, R195, RZ, 0x3c, !PT ;  /* 0x000000c35e5e7212 */ /* 0x000fe400078e3cff */
[----:B------:R-:W-:Y:S01]  /*7f90*/  MOV R54, R54 ;  /* 0x0000003600367202 */ /* 0x000fe20000000f00 */
[----:B------:R3:W-:Y:S01]  /*7fa0*/  STSM.16.M88.4 [R46], R80 ;  /* 0x000000502e007844 */ /* 0x0007e20000000200 */
[----:B------:R-:W-:Y:S02]  /*7fb0*/  MOV R6, R98 ;  /* 0x0000006200067202 */ /* 0x000fe40000000f00 */
[----:B------:R-:W-:-:S02]  /*7fc0*/  F2FP.BF16.F32.PACK_AB R84, R89, R88 ;  /* 0x000000585954723e */ /* 0x000fc400000010ff */
[----:B------:R-:W-:Y:S02]  /*7fd0*/  F2FP.BF16.F32.PACK_AB R85, R91, R90 ;  /* 0x0000005a5b55723e */ /* 0x000fe400000010ff */
[----:B------:R-:W-:Y:S02]  /*7fe0*/  F2FP.BF16.F32.PACK_AB R86, R93, R92 ;  /* 0x0000005c5d56723e */ /* 0x000fe400000010ff */
[----:B------:R-:W-:Y:S02]  /*7ff0*/  F2FP.BF16.F32.PACK_AB R87, R166, R87 ;  /* 0x00000057a657723e */ /* 0x000fe400000010ff */
[----:B------:R-:W-:Y:S02]  /*8000*/  F2FP.BF16.F32.PACK_AB R96, R97, R96 ;  /* 0x000000606160723e */ /* 0x000fe400000010ff */
[----:B------:R-:W-:Y:S01]  /*8010*/  LOP3.LUT R102, R107, R102, RZ, 0x3c, !PT ;  /* 0x000000666b667212 */ /* 0x000fe200078e3cff */
[----:B------:R3:W-:Y:S01]  /*8020*/  STSM.16.M88.4 [R54], R84 ;  /* 0x0000005436007844 */ /* 0x0007e20000000200 */
[----:B------:R-:W-:-:S02]  /*8030*/  MOV R62, R62 ;  /* 0x0000003e003e7202 */ /* 0x000fc40000000f00 */
[----:B------:R-:W-:Y:S02]  /*8040*/  F2FP.BF16.F32.PACK_AB R97, R168, R167 ;  /* 0x000000a7a861723e */ /* 0x000fe400000010ff */
[----:B------:R-:W-:Y:S02]  /*8050*/  F2FP.BF16.F32.PACK_AB R98, R101, R100 ;  /* 0x000000646562723e */ /* 0x000fe400000010ff */
[----:B------:R-:W-:Y:S02]  /*8060*/  F2FP.BF16.F32.PACK_AB R99, R170, R169 ;  /* 0x000000a9aa63723e */ /* 0x000fe400000010ff */
[----:B------:R-:W-:Y:S02]  /*8070*/  F2FP.BF16.F32.PACK_AB R104, R105, R104 ;  /* 0x000000686968723e */ /* 0x000fe400000010ff */
[----:B------:R-:W-:Y:S01]  /*8080*/  F2FP.BF16.F32.PACK_AB R112, R113, R112 ;  /* 0x000000707170723e */ /* 0x000fe200000010ff */
[----:B------:R3:W-:Y:S01]  /*8090*/  STSM.16.M88.4 [R62], R96 ;  /* 0x000000603e007844 */ /* 0x0007e20000000200 */
[----:B------:R-:W-:-:S02]  /*80a0*/  MOV R70, R70 ;  /* 0x0000004600467202 */ /* 0x000fc40000000f00 */
[----:B------:R-:W-:Y:S02]  /*80b0*/  F2FP.BF16.F32.PACK_AB R105, R172, R171 ;  /* 0x000000abac69723e */ /* 0x000fe400000010ff */
[----:B-1----:R-:W-:Y:S02]  /*80c0*/  F2FP.BF16.F32.PACK_AB R106, R109, R108 ;  /* 0x0000006c6d6a723e */ /* 0x002fe400000010ff */
        /* <DEDUP_REMOVED lines=25> */
[----:B------:R-:W-:Y:S01]  /*8260*/  MOV R4, R12 ;  /* 0x0000000c00047202 */ /* 0x000fe20000000f00 */
[----:B------:R-:W-:Y:S01]  /*8270*/  IMAD.U32 R13, RZ, RZ, UR6 ;  /* 0x00000006ff0d7e24 */ /* 0x000fe2000f8e00ff */
[----:B------:R-:W-:Y:S01]  /*8280*/  F2FP.BF16.F32.PACK_AB R146, R149, R148 ;  /* 0x000000949592723e */ /* 0x000fe200000010ff */
[----:B------:R3:W-:Y:S01]  /*8290*/  STSM.16.M88.4 [R102], R136 ;  /* 0x0000008866007844 */ /* 0x0007e20000000200 */
[----:B------:R-:W-:Y:S01]  /*82a0*/  F2FP.BF16.F32.PACK_AB R147, R0, R150 ;  /* 0x000000960093723e */ /* 0x000fe200000010ff */
[----:B------:R-:W-:Y:S01]  /*82b0*/  ULDC.64 UR6, c[0x0][0xce0] ;  /* 0x0003380000067ab9 */ /* 0x000fe20000000a00 */
[----:B------:R-:W1:Y:S01]  /*82c0*/  LDC R77, c[0x0][0xb88] ;  /* 0x0002e200ff4d7b82 */ /* 0x000e620000000800 */
[----:B------:R-:W-:Y:S01]  /*82d0*/  UISETP.NE.U32.AND UP1, UPT, UR6, URZ, UPT ;  /* 0x0000003f0600728c */ /* 0x000fe2000bf25070 */
[----:B------:R-:W-:Y:S01]  /*82e0*/  PLOP3.LUT P1, PT, PT, PT, UP0, 0x80, 0x0 ;  /* 0x000000000000781c */ /* 0x000fe20003f2f008 */
[----:B------:R3:W-:Y:S01]  /*82f0*/  STSM.16.M88.4 [R4], R144 ;  /* 0x0000009004007844 */ /* 0x0007e20000000200 */
[----:B------:R-:W-:-:S04]  /*8300*/  IMAD.U32 R12, RZ, RZ, UR4 ;  /* 0x00000004ff0c7e24 */ /* 0x000fc8000f8e00ff */
[----:B------:R-:W-:Y:S01]  /*8310*/  BAR.SYNC.DEFER_BLOCKING 0x1, 0x100 ;  /* 0x0044000000007b1d */ /* 0x000fe20000010000 */
[----:B------:R-:W-:-:S06]  /*8320*/  UISETP.NE.AND.EX UP1, UPT, UR7, URZ, UPT, UP1 ;  /* 0x0000003f0700728c */ /* 0x000fcc000bf25310 */
[----:B------:R-:W-:-:S05]  /*8330*/  PLOP3.LUT P2, PT, PT, PT, UP1, 0x80, 0x0 ;  /* 0x000000000000781c */ /* 0x000fca0003f4f018 */
[----:B------:R-:W-:-:S04]  /*8340*/  @UP1 UIADD3 UR6, UP2, UR8, UR6, URZ ;  /* 0x0000000608061290 */ /* 0x000fc8000ff5e03f */
[----:B------:R-:W-:Y:S02]  /*8350*/  @UP1 UIADD3.X UR7, UR9, UR7, URZ, UP2, !UPT ;  /* 0x0000000709071290 */ /* 0x000fe400097fe43f */
[----:B--2---:R-:W-:-:S04]  /*8360*/  IMAD.U32 R14, RZ, RZ, UR6 ;  /* 0x00000006ff0e7e24 */ /* 0x004fc8000f8e00ff */
[----:B------:R-:W-:Y:S01]  /*8370*/  IMAD.U32 R15, RZ, RZ, UR7 ;  /* 0x00000007ff0f7e24 */ /* 0x000fe2000f8e00ff */
[----:B------:R-:W2:Y:S01]  /*8380*/  @P1 LDG.E R0, desc[UR60][R12.64] ;  /* 0x0000003c0c001981 */ /* 0x000ea2000c1e1900 */
[----:B------:R-:W-:Y:S01]  /*8390*/  IMAD R9, R22, 0x40, R2 ;  /* 0x0000004016097824 */ /* 0x000fe200078e0202 */
[----:B------:R-:W-:Y:S02]  /*83a0*/  UMOV UR4, URZ ;  /* 0x0000003f00047c82 */ /* 0x000fe40008000000 */
[----:B-1----:R3:W5:Y:S01]  /*83b0*/  @P2 LDG.E R77, desc[UR60][R14.64] ;  /* 0x0000003c0e4d2981 */ /* 0x002762000c1e1900 */
[----:B------:R-:W-:-:S03]  /*83c0*/  IMAD.WIDE R10, R9, 0x2, R10 ;  /* 0x00000002090a7825 */ /* 0x000fc600078e020a */
[----:B------:R-:W-:Y:S02]  /*83d0*/  IADD3 R25, P0, R10, 0x1000, RZ ;  /* 0x000010000a197810 */ /* 0x000fe40007f1e0ff */
[----:B--2---:R-:W-:Y:S01]  /*83e0*/  @P1 R2UR UR4, R0 ;  /* 0x00000000000412ca */ /* 0x004fe200000e0000 */
[----:B---3--:R-:W-:-:S14]  /*83f0*/  @P2 BRA `(.L_x_793) ;  /* 0x0000000000102947 */ /* 0x008fdc0003800000 */
[----:B------:R-:W-:Y:S05]  /*8400*/  @!P1 BRA `(.L_x_793) ;  /* 0x00000000000c9947 */ /* 0x000fea0003800000 */
[----:B------:R-:W2:Y:S04]  /*8410*/  LDG.E R0, desc[UR60][R12.64] ;  /* 0x0000003c0c007981 */ /* 0x000ea8000c1e1900 */
[----:B-----5:R-:W2:Y:S02]  /*8420*/  LDG.E R77, desc[UR60][R12.64+0x4] ;  /* 0x0000043c0c4d7981 */ /* 0x020ea4000c1e1900 */
[----:B--2---:R-:W-:-:S07]  /*8430*/  IMAD.IADD R77, R77, 0x1, -R0 ;  /* 0x000000014d4d7824 */ /* 0x004fce00078e0a00 */
.L_x_793:
[----:B------:R-:W-:Y:S01]  /*8440*/  R2UR UR16, R201 ;  /* 0x00000000c91072ca */ /* 0x000fe200000e0000 */
[----:B------:R-:W-:Y:S01]  /*8450*/  ULDC.64 UR12, c[0x0][0xc70] ;  /* 0x00031c00000c7ab9 */ /* 0x000fe20000000a00 */
[----:B------:R-:W-:Y:S01]  /*8460*/  R2UR UR15, R203 ;  /* 0x00000000cb0f72ca */ /* 0x000fe200000e0000 */
[----:B------:R-:W-:Y:S01]  /*8470*/  USHF.R.S32.HI UR9, URZ, 0x1f, UR4 ;  /* 0x0000001f3f097899 */ /* 0x000fe20008011404 */
[----:B------:R-:W-:Y:S01]  /*8480*/  R2UR UR14, R202 ;  /* 0x00000000ca0e72ca */ /* 0x000fe200000e0000 */
[----:B------:R-:W-:Y:S01]  /*8490*/  UMOV UR8, UR4 ;  /* 0x0000000400087c82 */ /* 0x000fe20008000000 */
[----:B------:R-:W-:Y:S01]  /*84a0*/  LOP3.LUT R24, R25, 0x380, RZ, 0xc0, !PT ;  /* 0x0000038019187812 */ /* 0x000fe200078ec0ff */
[----:B------:R-:W-:Y:S01]  /*84b0*/  IMAD R6, R200, 0x80, R220 ;  /* 0x00000080c8067824 */ /* 0x000fe200078e02dc */
[----:B------:R-:W-:Y:S02]  /*84c0*/  IADD3 R17, P1, R10, 0x2000, RZ ;  /* 0x000020000a117810 */ /* 0x000fe40007f3e0ff */
[----:B------:R-:W-:-:S02]  /*84d0*/  SHF.R.U64 R24, R24, 0x3, RZ ;  /* 0x0000000318187819 */ /* 0x000fc400000012ff */
[----:B------:R-:W-:Y:S01]  /*84e0*/  LOP3.LUT R16, R17, 0x380, RZ, 0xc0, !PT ;  /* 0x0000038011107812 */ /* 0x000fe200078ec0ff */
[----:B------:R-:W-:Y:S01]  /*84f0*/  USHF.R.S32.HI UR11, URZ, 0x1f, UR16 ;  /* 0x0000001f3f0b7899 */ /* 0x000fe20008011410 */
[----:B------:R-:W-:Y:S01]  /*8500*/  IADD3 R13, P2, R10, 0x3000, RZ ;  /* 0x000030000a0d7810 */ /* 0x000fe20007f5e0ff */
[----:B------:R-:W-:Y:S01]  /*8510*/  USEL UR15, UR15, URZ, !UP0 ;  /* 0x0000003f0f0f7287 */ /* 0x000fe2000c000000 */
[----:B------:R-:W-:Y:S01]  /*8520*/  SHF.R.S32.HI R0, RZ, 0x1f, R6 ;  /* 0x0000001fff007819 */ /* 0x000fe20000011406 */
[----:B------:R-:W-:Y:S01]  /*8530*/  UIMAD UR10, UR11, UR12, URZ ;  /* 0x0000000c0b0a72a4 */ /* 0x000fe2000f8e023f */
[----:B------:R-:W-:Y:S01]  /*8540*/  LOP3.LUT R24, R24, R25, RZ, 0x3c, !PT ;  /* 0x0000001918187212 */ /* 0x000fe200078e3cff */
[----:B------:R-:W-:Y:S01]  /*8550*/  UIMAD.WIDE.U32 UR6, UR16, UR12, UR8 ;  /* 0x0000000c100672a5 */ /* 0x000fe2000f8e0008 */
[----:B------:R-:W-:Y:S01]  /*8560*/  SHF.R.U64 R16, R16, 0x3, RZ ;  /* 0x0000000310107819 */ /* 0x000fe200000012ff */
[----:B------:R-:W-:Y:S01]  /*8570*/  UIMAD UR10, UR16, UR13, UR10 ;  /* 0x0000000d100a72a4 */ /* 0x000fe2000f8e020a */
[----:B------:R-:W-:Y:S01]  /*8580*/  LOP3.LUT R12, R13, 0x380, RZ, 0xc0, !PT ;  /* 0x000003800d0c7812 */ /* 0x000fe200078ec0ff */
[----:B------:R-:W-:Y:S01]  /*8590*/  USEL UR14, UR14, URZ, !UP0 ;  /* 0x0000003f0e0e7287 */ /* 0x000fe2000c000000 */
[----:B------:R-:W-:Y:S01]  /*85a0*/  IADD3.X R25, RZ, R11, RZ, P0, !PT ;  /* 0x0000000bff197210 */ /* 0x000fe200007fe4ff */
[----:B------:R-:W-:Y:S01]  /*85b0*/  ULDC.64 UR12, c[0x0][0xc78] ;  /* 0x00031e00000c7ab9 */ /* 0x000fe20000000a00 */
[----:B------:R-:W-:Y:S01]  /*85c0*/  UIADD3 UR7, UR7, UR10, URZ ;  /* 0x0000000a07077290 */ /* 0x000fe2000fffe03f */
[----:B------:R-:W-:Y:S01]  /*85d0*/  IADD3 R69, P0, R10, 0x8000, RZ ;  /* 0x000080000a457810 */ /* 0x000fe20007f1e0ff */
[----:B------:R-:W-:Y:S01]  /*85e0*/  UIMAD UR8, UR15, UR12, URZ ;  /* 0x0000000c0f0872a4 */ /* 0x000fe2000f8e023f */
[----:B------:R-:W-:Y:S01]  /*85f0*/  LOP3.LUT R16, R16, R17, RZ, 0x3c, !PT ;  /* 0x0000001110107212 */ /* 0x000fe200078e3cff */
[----:B------:R-:W-:Y:S01]  /*8600*/  UIMAD.WIDE.U32 UR6, UR14, UR12, UR6 ;  /* 0x0000000c0e0672a5 */ /* 0x000fe2000f8e0006 */
[----:B------:R-:W-:Y:S01]  /*8610*/  SHF.R.U64 R12, R12, 0x3, RZ ;  /* 0x000000030c0c7819 */ /* 0x000fe200000012ff */
[----:B------:R-:W-:Y:S01]  /*8620*/  UIMAD UR8, UR14, UR13, UR8 ;  /* 0x0000000d0e0872a4 */ /* 0x000fe2000f8e0208 */
[----:B------:R-:W-:Y:S01]  /*8630*/  IMAD.X R17, RZ, RZ, R11, P1 ;  /* 0x000000ffff117224 */ /* 0x000fe200008e060b */
[----:B------:R-:W-:Y:S01]  /*8640*/  IADD3 R61, P1, R10, 0x9000, RZ ;  /* 0x000090000a3d7810 */ /* 0x000fe20007f3e0ff */
[----:B------:R-:W-:Y:S01]  /*8650*/  ULDC.64 UR12, c[0x0][0xba0] ;  /* 0x0002e800000c7ab9 */ /* 0x000fe20000000a00 */
[----:B------:R-:W-:-:S02]  /*8660*/  IADD3 R4, P3, R6, UR6, RZ ;  /* 0x0000000606047c10 */ /* 0x000fc4000ff7e0ff */
[----:B------:R-:W-:Y:S01]  /*8670*/  IMAD.U32 R9, RZ, RZ, UR8 ;  /* 0x00000008ff097e24 */ /* 0x000fe2000f8e00ff */
[----:B------:R-:W-:Y:S02]  /*8680*/  LOP3.LUT R68, R69, 0x380, RZ, 0xc0, !PT ;  /* 0x0000038045447812 */ /* 0x000fe400078ec0ff */
[----:B------:R-:W-:Y:S02]  /*8690*/  IADD3 R45, P6, R10, 0x4000, RZ ;  /* 0x000040000a2d7810 */ /* 0x000fe40007fde0ff */
[----:B------:R-:W-:Y:S01]  /*86a0*/  IADD3.X R9, R0, UR7, R9, P3, !PT ;  /* 0x0000000700097c10 */ /* 0x000fe20009ffe409 */
[----:B------:R-:W-:Y:S01]  /*86b0*/  ULDC.64 UR6, c[0x0][0xc40] ;  /* 0x0003100000067ab9 */ /* 0x000fe20000000a00 */
[----:B------:R-:W-:Y:S01]  /*86c0*/  LOP3.LUT R12, R12, R13, RZ, 0x3c, !PT ;  /* 0x0000000d0c0c7212 */ /* 0x000fe200078e3cff */
[----:B------:R-:W-:Y:S01]  /*86d0*/  IMAD.X R13, RZ, RZ, R11, P2 ;  /* 0x000000ffff0d7224 */ /* 0x000fe200010e060b */
[----:B------:R-:W-:Y:S01]  /*86e0*/  LEA R50, P3, R4, UR6, 0x2 ;  /* 0x0000000604327c11 */ /* 0x000fe2000f8610ff */
[----:B------:R-:W-:Y:S01]  /*86f0*/  VIADD R0, R6, 0x8 ;  /* 0x0000000806007836 */ /* 0x000fe20000000000 */
[----:B------:R-:W-:-:S02]  /*8700*/  IADD3 R41, P5, R10, 0x5000, RZ ;  /* 0x000050000a297810 */ /* 0x000fc40007fbe0ff */
[----:B------:R-:W-:Y:S02]  /*8710*/  LEA.HI.X R51, R4, UR7, R9, 0x2, P3 ;  /* 0x0000000704337c11 */ /* 0x000fe400098f1409 */
[C---:B------:R-:W-:Y:S02]  /*8720*/  IADD3 R37, P4, R10.reuse, 0x6000, RZ ;  /* 0x000060000a257810 */ /* 0x040fe40007f9e0ff */
[----:B------:R-:W-:Y:S02]  /*8730*/  IADD3 R29, P3, R10, 0x7000, RZ ;  /* 0x000070000a1d7810 */ /* 0x000fe40007f7e0ff */
[----:B------:R-:W-:Y:S02]  /*8740*/  LOP3.LUT R60, R61, 0x380, RZ, 0xc0, !PT ;  /* 0x000003803d3c7812 */ /* 0x000fe400078ec0ff */
[----:B------:R-:W-:Y:S02]  /*8750*/  SHF.R.U64 R68, R68, 0x3, RZ ;  /* 0x0000000344447819 */ /* 0x000fe400000012ff */
[----:B------:R-:W-:-:S02]  /*8760*/  LOP3.LUT R44, R45, 0x380, RZ, 0xc0, !PT ;  /* 0x000003802d2c7812 */ /* 0x000fc400078ec0ff */
[----:B------:R-:W-:Y:S02]  /*8770*/  IADD3 R49, P2, R10, 0xa000, RZ ;  /* 0x0000a0000a317810 */ /* 0x000fe40007f5e0ff */
[----:B------:R-:W-:Y:S02]  /*8780*/  LOP3.LUT R40, R41, 0x380, RZ, 0xc0, !PT ;  /* 0x0000038029287812 */ /* 0x000fe400078ec0ff */
[----:B------:R-:W-:Y:S02]  /*8790*/  LOP3.LUT R36, R37, 0x380, RZ, 0xc0, !PT ;  /* 0x0000038025247812 */ /* 0x000fe400078ec0ff */
[----:B------:R-:W-:Y:S02]  /*87a0*/  LOP3.LUT R28, R29, 0x380, RZ, 0xc0, !PT ;  /* 0x000003801d1c7812 */ /* 0x000fe400078ec0ff */
[----:B------:R-:W-:Y:S02]  /*87b0*/  SHF.R.U64 R60, R60, 0x3, RZ ;  /* 0x000000033c3c7819 */ /* 0x000fe400000012ff */
[----:B------:R-:W-:Y:S01]  /*87c0*/  LOP3.LUT R68, R68, R69, RZ, 0x3c, !PT ;  /* 0x0000004544447212 */ /* 0x000fe200078e3cff */
[----:B------:R-:W-:Y:S01]  /*87d0*/  IMAD.X R69, RZ, RZ, R11, P0 ;  /* 0x000000ffff457224 */ /* 0x000fe200000e060b */
[----:B------:R-:W-:-:S02]  /*87e0*/  SHF.R.U64 R44, R44, 0x3, RZ ;  /* 0x000000032c2c7819 */ /* 0x000fc400000012ff */
[----:B------:R-:W-:Y:S02]  /*87f0*/  LOP3.LUT R48, R49, 0x380, RZ, 0xc0, !PT ;  /* 0x0000038031307812 */ /* 0x000fe400078ec0ff */
[----:B------:R-:W-:Y:S02]  /*8800*/  LOP3.LUT P0, RZ, R205, 0x3, RZ, 0xc0, !PT ;  /* 0x00000003cdff7812 */ /* 0x000fe4000780c0ff */
[----:B------:R-:W-:Y:S02]  /*8810*/  SHF.R.U64 R40, R40, 0x3, RZ ;  /* 0x0000000328287819 */ /* 0x000fe400000012ff */
[----:B------:R-:W-:Y:S02]  /*8820*/  SHF.R.U64 R36, R36, 0x3, RZ ;  /* 0x0000000324247819 */ /* 0x000fe400000012ff */
[----:B------:R-:W-:Y:S02]  /*8830*/  SHF.R.U64 R28, R28, 0x3, RZ ;  /* 0x000000031c1c7819 */ /* 0x000fe400000012ff */
[----:B------:R-:W-:Y:S01]  /*8840*/  LOP3.LUT R60, R60, R61, RZ, 0x3c, !PT ;  /* 0x0000003d3c3c7212 */ /* 0x000fe200078e3cff */
[--C-:B------:R-:W-:Y:S01]  /*8850*/  IMAD.X R61, RZ, RZ, R11.reuse, P1 ;  /* 0x000000ffff3d7224 */ /* 0x100fe200008e060b */
[----:B------:R-:W-:Y:S01]  /*8860*/  LOP3.LUT R44, R44, R45, RZ, 0x3c, !PT ;  /* 0x0000002d2c2c7212 */ /* 0x000fe200078e3cff */
[----:B------:R-:W-:Y:S01]  /*8870*/  IMAD.X R45, RZ, RZ, R11, P6 ;  /* 0x000000ffff2d7224 */ /* 0x000fe200030e060b */
[----:B------:R-:W-:-:S02]  /*8880*/  SHF.R.U64 R48, R48, 0x3, RZ ;  /* 0x0000000330307819 */ /* 0x000fc400000012ff */
[-C--:B-----5:R-:W-:Y:S02]  /*8890*/  ISETP.GE.OR P1, PT, R6, R77.reuse, P0 ;  /* 0x0000004d0600720c */ /* 0x0a0fe40000726670 */
[----:B------:R-:W-:Y:S02]  /*88a0*/  IADD3 R21, P6, R10, 0xb000, RZ ;  /* 0x0000b0000a157810 */ /* 0x000fe40007fde0ff */
[----:B------:R-:W-:Y:S02]  /*88b0*/  ISETP.GE.OR P0, PT, R0, R77, P0 ;  /* 0x0000004d0000720c */ /* 0x000fe40000706670 */
        /* <DEDUP_REMOVED lines=9> */
[C---:B------:R-:W-:Y:S01]  /*8950*/  LOP3.LUT R15, R10.reuse, 0x380, RZ, 0xc0, !PT ;  /* 0x000003800a0f7812 */ /* 0x040fe200078ec0ff */
[----:B------:R1:W-:Y:S01]  /*8960*/  @!P0 STG.E desc[UR60][R50.64+0x20], R3 ;  /* 0x0000200332008986 */ /* 0x0003e2000c10193c */
[C---:B------:R-:W-:Y:S02]  /*8970*/  IADD3 R65, P4, R10.reuse, 0xd000, RZ ;  /* 0x0000d0000a417810 */ /* 0x040fe40007f9e0ff */
[C---:B------:R-:W-:Y:S01]  /*8980*/  IADD3 R57, P3, R10.reuse, 0xe000, RZ ;  /* 0x0000e0000a397810 */ /* 0x040fe20007f7e0ff */
[----:B------:R-:W-:Y:S01]  /*8990*/  UIMAD UR6, UR9, UR12, URZ ;  /* 0x0000000c090672a4 */ /* 0x000fe2000f8e023f */
[----:B------:R-:W-:Y:S01]  /*89a0*/  LOP3.LUT R20, R21, 0x380, RZ, 0xc0, !PT ;  /* 0x0000038015147812 */ /* 0x000fe200078ec0ff */
[----:B------:R-:W-:Y:S01]  /*89b0*/  IMAD.U32 R23, RZ, RZ, UR12 ;  /* 0x0000000cff177e24 */ /* 0x000fe2000f8e00ff */
[----:B------:R-:W-:Y:S01]  /*89c0*/  IADD3 R9, P2, R10, 0xf000, RZ ;  /* 0x0000f0000a097810 */ /* 0x000fe20007f5e0ff */
[----:B------:R2:W-:Y:S01]  /*89d0*/  @!P1 STG.E desc[UR60][R50.64], R8 ;  /* 0x0000000832009986 */ /* 0x0005e2000c10193c */
[----:B------:R-:W-:-:S02]  /*89e0*/  LOP3.LUT R72, R73, 0x380, RZ, 0xc0, !PT ;  /* 0x0000038049487812 */ /* 0x000fc400078ec0ff */
[----:B------:R-:W-:Y:S01]  /*89f0*/  LOP3.LUT R64, R65, 0x380, RZ, 0xc0, !PT ;  /* 0x0000038041407812 */ /* 0x000fe200078ec0ff */
[----:B------:R-:W-:Y:S01]  /*8a00*/  IMAD.X R53, RZ, RZ, R11, P2 ;  /* 0x000000ffff357224 */ /* 0x000fe200010e060b */
[----:B------:R-:W-:Y:S02]  /*8a10*/  LOP3.LUT R56, R57, 0x380, RZ, 0xc0, !PT ;  /* 0x0000038039387812 */ /* 0x000fe400078ec0ff */
[----:B------:R-:W-:Y:S02]  /*8a20*/  SHF.R.U64 R15, R15, 0x3, RZ ;  /* 0x000000030f0f7819 */ /* 0x000fe400000012ff */
[----:B-1----:R-:W-:Y:S01]  /*8a30*/  SHF.R.S32.HI R3, RZ, 0x1f, R2 ;  /* 0x0000001fff037819 */ /* 0x002fe20000011402 */
[----:B------:R-:W-:Y:S01]  /*8a40*/  UIMAD UR6, UR4, UR13, UR6 ;  /* 0x0000000d040672a4 */ /* 0x000fe2000f8e0206 */
[----:B------:R-:W-:Y:S01]  /*8a50*/  SHF.R.U64 R20, R20, 0x3, RZ ;  /* 0x0000000314147819 */ /* 0x000fe200000012ff */
[----:B------:R-:W5:Y:S01]  /*8a60*/  LD.E.128 R24, desc[UR60][R24.64] ;  /* 0x0000003c18187980 */ /* 0x000f62000c101d00 */
[----:B------:R-:W-:-:S02]  /*8a70*/  LOP3.LUT R0, R9, 0x380, RZ, 0xc0, !PT ;  /* 0x0000038009007812 */ /* 0x000fc400078ec0ff */
[----:B------:R-:W-:Y:S01]  /*8a80*/  SHF.R.U64 R72, R72, 0x3, RZ ;  /* 0x0000000348487819 */ /* 0x000fe200000012ff */
[----:B------:R-:W5:Y:S01]  /*8a90*/  LD.E.128 R16, desc[UR60][R16.64] ;  /* 0x0000003c10107980 */ /* 0x000f62000c101d00 */
[----:B------:R-:W-:Y:S02]  /*8aa0*/  SHF.R.U64 R64, R64, 0x3, RZ ;  /* 0x0000000340407819 */ /* 0x000fe400000012ff */
[----:B------:R-:W-:Y:S01]  /*8ab0*/  SHF.R.U64 R56, R56, 0x3, RZ ;  /* 0x0000000338387819 */ /* 0x000fe200000012ff */
[----:B------:R-:W5:Y:S01]  /*8ac0*/  LD.E.128 R44, desc[UR60][R44.64] ;  /* 0x0000003c2c2c7980 */ /* 0x000f62000c101d00 */
[----:B------:R-:W-:Y:S01]  /*8ad0*/  LOP3.LUT R20, R20, R21, RZ, 0x3c, !PT ;  /* 0x0000001514147212 */ /* 0x000fe200078e3cff */
[----:B------:R-:W-:Y:S01]  /*8ae0*/  IMAD.X R21, RZ, RZ, R11, P6 ;  /* 0x000000ffff157224 */ /* 0x000fe200030e060b */
[----:B------:R-:W-:Y:S01]  /*8af0*/  LOP3.LUT R10, R15, R10, RZ, 0x3c, !PT ;  /* 0x0000000a0f0a7212 */ /* 0x000fe200078e3cff */
[----:B------:R-:W5:Y:S01]  /*8b00*/  LD.E.128 R40, desc[UR60][R40.64] ;  /* 0x0000003c28287980 */ /* 0x000f62000c101d00 */
[----:B------:R-:W-:-:S02]  /*8b10*/  SHF.R.U64 R0, R0, 0x3, RZ ;  /* 0x0000000300007819 */ /* 0x000fc400000012ff */
[----:B------:R-:W-:Y:S01]  /*8b20*/  LOP3.LUT R72, R72, R73, RZ, 0x3c, !PT ;  /* 0x0000004948487212 */ /* 0x000fe200078e3cff */
[--C-:B------:R-:W-:Y:S01]  /*8b30*/  IMAD.X R73, RZ, RZ, R11.reuse, P5 ;  /* 0x000000ffff497224 */ /* 0x100fe200028e060b */
[----:B------:R-:W-:Y:S01]  /*8b40*/  LOP3.LUT R64, R64, R65, RZ, 0x3c, !PT ;  /* 0x0000004140407212 */ /* 0x000fe200078e3cff */
[--C-:B------:R-:W-:Y:S01]  /*8b50*/  IMAD.X R65, RZ, RZ, R11.reuse, P4 ;  /* 0x000000ffff417224 */ /* 0x100fe200020e060b */
[----:B------:R-:W-:Y:S01]  /*8b60*/  LOP3.LUT R56, R56, R57, RZ, 0x3c, !PT ;  /* 0x0000003938387212 */ /* 0x000fe200078e3cff */
[----:B------:R-:W-:Y:S01]  /*8b70*/  IMAD.X R57, RZ, RZ, R11, P3 ;  /* 0x000000ffff397224 */ /* 0x000fe200018e060b */
[----:B------:R-:W-:Y:S01]  /*8b80*/  LOP3.LUT R52, R0, R9, RZ, 0x3c, !PT ;  /* 0x0000000900347212 */ /* 0x000fe200078e3cff */
[----:B------:R-:W5:Y:S04]  /*8b90*/  LD.E.128 R32, desc[UR60][R10.64] ;  /* 0x0000003c0a207980 */ /* 0x000f68000c101d00 */
[----:B------:R-:W5:Y:S04]  /*8ba0*/  LD.E.128 R12, desc[UR60][R12.64] ;  /* 0x0000003c0c0c7980 */ /* 0x000f68000c101d00 */
[----:B------:R-:W5:Y:S04]  /*8bb0*/  LD.E.128 R36, desc[UR60][R36.64] ;  /* 0x0000003c24247980 */ /* 0x000f68000c101d00 */
[----:B--2---:R1:W5:Y:S04]  /*8bc0*/  LD.E.128 R8, desc[UR60][R20.64] ;  /* 0x0000003c14087980 */ /* 0x004368000c101d00 */
[----:B------:R-:W5:Y:S04]  /*8bd0*/  LD.E.128 R28, desc[UR60][R28.64] ;  /* 0x0000003c1c1c7980 */ /* 0x000f68000c101d00 */
[----:B------:R-:W5:Y:S01]  /*8be0*/  LD.E.128 R68, desc[UR60][R68.64] ;  /* 0x0000003c44447980 */ /* 0x000f62000c101d00 */
[----:B-1----:R-:W-:-:S03]  /*8bf0*/  IMAD.WIDE.U32 R20, R23, UR4, R2 ;  /* 0x0000000417147c25 */ /* 0x002fc6000f8e0002 */
[----:B------:R-:W5:Y:S01]  /*8c00*/  LD.E.128 R60, desc[UR60][R60.64] ;  /* 0x0000003c3c3c7980 */ /* 0x000f62000c101d00 */
[----:B------:R-:W-:Y:S01]  /*8c10*/  VIADD R21, R21, UR6 ;  /* 0x0000000615157c36 */ /* 0x000fe20008000000 */
[----:B------:R-:W-:Y:S02]  /*8c20*/  ULDC.64 UR6, c[0x0][0xbe0] ;  /* 0x0002f80000067ab9 */ /* 0x000fe40000000a00 */
[----:B------:R-:W5:Y:S04]  /*8c30*/  LD.E.128 R48, desc[UR60][R48.64] ;  /* 0x0000003c30307980 */ /* 0x000f68000c101d00 */
        /* <DEDUP_REMOVED lines=10> */
[----:B-1----:R-:W1:Y:S01]  /*8ce0*/  FENCE.VIEW.ASYNC.S ;  /* 0x00000000000073c6 */ /* 0x002e620000000000 */
[----:B------:R-:W-:Y:S01]  /*8cf0*/  IMAD.U32 R23, RZ, RZ, UR6 ;  /* 0x00000006ff177e24 */ /* 0x000fe2000f8e00ff */
[----:B------:R-:W-:Y:S01]  /*8d00*/  UIMAD UR4, UR16, UR7, UR4 ;  /* 0x00000007100472a4 */ /* 0x000fe2000f8e0204 */
[----:B------:R-:W-:-:S02]  /*8d10*/  IMAD R77, R200, -0x80, R77 ;  /* 0xffffff80c84d7824 */ /* 0x000fc400078e024d */
[----:B------:R-:W-:Y:S01]  /*8d20*/  IMAD.WIDE.U32 R20, R23, UR16, R20 ;  /* 0x0000001017147c25 */ /* 0x000fe2000f8e0014 */
[----:B------:R-:W-:Y:S02]  /*8d30*/  ULDC.64 UR6, c[0x0][0xbe8] ;  /* 0x0002fa0000067ab9 */ /* 0x000fe40000000a00 */
[CC--:B------:R-:W-:Y:S01]  /*8d40*/  ISETP.GE.AND P3, PT, R22.reuse, R77.reuse, PT ;  /* 0x0000004d1600720c */ /* 0x0c0fe20003f66270 */
[----:B------:R-:W-:Y:S01]  /*8d50*/  VIADD R21, R21, UR4 ;  /* 0x0000000415157c36 */ /* 0x000fe20008000000 */
[----:B------:R-:W-:Y:S01]  /*8d60*/  UIMAD UR4, UR15, UR6, URZ ;  /* 0x000000060f0472a4 */ /* 0x000fe2000f8e023f */
[----:B------:R-:W-:Y:S01]  /*8d70*/  VIADD R151, R151, 0x32420 ;  /* 0x0003242097977836 */ /* 0x000fe20000000000 */
[C---:B------:R-:W-:Y:S01]  /*8d80*/  IADD3 R0, R22.reuse, 0x20, RZ ;  /* 0x0000002016007810 */ /* 0x040fe20007ffe0ff */
[----:B------:R-:W-:Y:S01]  /*8d90*/  IMAD.U32 R79, RZ, RZ, UR6 ;  /* 0x00000006ff4f7e24 */ /* 0x000fe2000f8e00ff */
[----:B------:R-:W-:Y:S01]  /*8da0*/  UIMAD UR4, UR14, UR7, UR4 ;  /* 0x000000070e0472a4 */ /* 0x000fe2000f8e0204 */
[----:B------:R-:W-:Y:S01]  /*8db0*/  VIADD R3, R22, 0x60 ;  /* 0x0000006016037836 */ /* 0x000fe20000000000 */
[----:B------:R-:W-:Y:S01]  /*8dc0*/  ISETP.GE.AND P0, PT, R0, R77, PT ;  /* 0x0000004d0000720c */ /* 0x000fe20003f06270 */
[----:B------:R-:W-:Y:S01]  /*8dd0*/  IMAD.WIDE.U32 R78, R79, UR14, R20 ;  /* 0x0000000e4f4e7c25 */ /* 0x000fe2000f8e0014 */
[----:B------:R-:W-:-:S02]  /*8de0*/  PRMT R151, RZ, 0x654, R151 ;  /* 0x00000654ff977816 */ /* 0x000fc40000000097 */
[--C-:B------:R-:W-:Y:S01]  /*8df0*/  SHF.R.S32.HI R23, RZ, 0x1f, R22.reuse ;  /* 0x0000001fff177819 */ /* 0x100fe20000011416 */
[----:B------:R-:W-:Y:S01]  /*8e00*/  VIADD R0, R22, 0x40 ;  /* 0x0000004016007836 */ /* 0x000fe20000000000 */
[----:B------:R-:W-:Y:S01]  /*8e10*/  BSSY B1, `(.L_x_794) ;  /* 0x000001d000017945 */ /* 0x000fe20003800000 */
[----:B------:R-:W-:Y:S01]  /*8e20*/  VIADD R83, R79, UR4 ;  /* 0x000000044f537c36 */ /* 0x000fe20008000000 */
[----:B-1----:R1:W-:Y:S01]  /*8e30*/  SYNCS.ARRIVE.TRANS64.RED.A1T0 RZ, [R151+URZ], RZ ;  /* 0x000000ff97ff79a7 */ /* 0x0023e2000810043f */
[-C--:B------:R-:W-:Y:S02]  /*8e40*/  ISETP.GE.AND P2, PT, R3, R77.reuse, PT ;  /* 0x0000004d0300720c */ /* 0x080fe40003f46270 */
[----:B------:R-:W-:Y:S01]  /*8e50*/  ISETP.GE.AND P1, PT, R0, R77, PT ;  /* 0x0000004d0000720c */ /* 0x000fe20003f26270 */
[----:B------:R-:W-:Y:S01]  /*8e60*/  IMAD.WIDE R76, R200, 0x80, R22 ;  /* 0x00000080c84c7825 */ /* 0x000fe200078e0216 */
[----:B------:R-:W-:Y:S11]  /*8e70*/  @P3 BRA `(.L_x_795) ;  /* 0x0000000000583947 */ /* 0x000ff60003800000 */
        /* <DEDUP_REMOVED lines=13> */
[----:B------:R-:W-:Y:S02]  /*8f50*/  IMAD.IADD R3, R21, 0x1, R3 ;  /* 0x0000000115037824 */ /* 0x000fe400078e0203 */
[----:B------:R-:W-:Y:S01]  /*8f60*/  VIADD R4, R2, 0xc0 ;  /* 0x000000c002047836 */ /* 0x000fe20000000000 */
[----:B------:R-:W-:Y:S02]  /*8f70*/  ISETP.GE.AND P5, PT, R0, UR4, PT ;  /* 0x0000000400007c0c */ /* 0x000fe4000bfa6270 */
[----:B------:R-:W-:-:S02]  /*8f80*/  LEA.HI.X R81, R20, UR7, R3, 0x1, P6 ;  /* 0x0000000714517c11 */ /* 0x000fc4000b0f0c03 */
[----:B------:R-:W-:-:S03]  /*8f90*/  ISETP.GE.AND P6, PT, R4, UR4, PT ;  /* 0x0000000404007c0c */ /* 0x000fc6000bfc6270 */
[----:B-----5:R2:W-:Y:S04]  /*8fa0*/  @!P4 STG.E.128 desc[UR60][R80.64], R32 ;  /* 0x000000205000c986 */ /* 0x0205e8000c101d3c */
[----:B------:R2:W-:Y:S04]  /*8fb0*/  @!P3 STG.E.128 desc[UR60][R80.64+0x80], R44 ;  /* 0x0000802c5000b986 */ /* 0x0005e8000c101d3c */
[----:B------:R2:W-:Y:S04]  /*8fc0*/  @!P5 STG.E.128 desc[UR60][R80.64+0x100], R68 ;  /* 0x000100445000d986 */ /* 0x0005e8000c101d3c */
[----:B------:R2:W-:Y:S02]  /*8fd0*/  @!P6 STG.E.128 desc[UR60][R80.64+0x180], R72 ;  /* 0x000180485000e986 */ /* 0x0005e4000c101d3c */
.L_x_795:
[----:B------:R-:W-:Y:S05]  /*8fe0*/  BSYNC B1 ;  /* 0x0000000000017941 */ /* 0x000fea0003800000 */
.L_x_794:
[----:B------:R-:W-:Y:S04]  /*8ff0*/  BSSY B1, `(.L_x_796) ;  /* 0x000001a000017945 */ /* 0x000fe80003800000 */
[----:B------:R-:W-:Y:S05]  /*9000*/  @P0 BRA `(.L_x_797) ;  /* 0x0000000000600947 */ /* 0x000fea0003800000 */
[----:B------:R-:W-:Y:S01]  /*9010*/  IADD3 R3, P0, R76, 0x20, RZ ;  /* 0x000000204c037810 */ /* 0x000fe20007f1e0ff */
[----:B------:R-:W-:Y:S01]  /*9020*/  VIADD R4, R2, 0x40 ;  /* 0x0000004002047836 */ /* 0x000fe20000000000 */
[----:B------:R-:W-:Y:S01]  /*9030*/  ULDC UR4, c[0x0][0xb8c] ;  /* 0x0002e30000047ab9 */ /* 0x000fe20000000800 */
[----:B------:R-:W-:Y:S01]  /*9040*/  ULDC.64 UR6, c[0x0][0xbd8] ;  /* 0x0002f60000067ab9 */ /* 0x000fe20000000a00 */
[----:B------:R-:W-:Y:S01]  /*9050*/  IADD3.X R0, RZ, R77, RZ, P0, !PT ;  /* 0x0000004dff007210 */ /* 0x000fe200007fe4ff */
[----:B------:R-:W-:Y:S01]  /*9060*/  IMAD.MOV.U32 R20, RZ, RZ, R78 ;  /* 0x000000ffff147224 */ /* 0x000fe200078e004e */
[----:B------:R-:W-:Y:S01]  /*9070*/  ISETP.GE.AND P4, PT, R4, UR4, PT ;  /* 0x0000000404007c0c */ /* 0x000fe2000bf86270 */
[----:B------:R-:W-:Y:S01]  /*9080*/  IMAD.MOV.U32 R21, RZ, RZ, R83 ;  /* 0x000000ffff157224 */ /* 0x000fe200078e0053 */
[C---:B------:R-:W-:Y:S01]  /*9090*/  ISETP.GE.AND P3, PT, R2.reuse, UR4, PT ;  /* 0x0000000402007c0c */ /* 0x040fe2000bf66270 */
[----:B------:R-:W-:Y:S02]  /*90a0*/  VIADD R6, R2, 0x80 ;  /* 0x0000008002067836 */ /* 0x000fe40000000000 */
[----:B------:R-:W-:-:S02]  /*90b0*/  IMAD R0, R0, UR6, RZ ;  /* 0x0000000600007c24 */ /* 0x000fc4000f8e02ff */
[----:B------:R-:W-:Y:S01]  /*90c0*/  VIADD R4, R2, 0xc0 ;  /* 0x000000c002047836 */ /* 0x000fe20000000000 */
[----:B------:R-:W-:Y:S01]  /*90d0*/  ISETP.GE.AND P5, PT, R6, UR4, PT ;  /* 0x0000000406007c0c */ /* 0x000fe2000bfa6270 */
[----:B------:R-:W-:-:S03]  /*90e0*/  IMAD.WIDE.U32 R20, R3, UR6, R20 ;  /* 0x0000000603147c25 */ /* 0x000fc6000f8e0014 */
[----:B------:R-:W-:Y:S01]  /*90f0*/  ISETP.GE.AND P6, PT, R4, UR4, PT ;  /* 0x0000000404007c0c */ /* 0x000fe2000bfc6270 */
[----:B------:R-:W-:Y:S01]  /*9100*/  IMAD R3, R3, UR7, R0 ;  /* 0x0000000703037c24 */ /* 0x000fe2000f8e0200 */
[----:B------:R-:W-:Y:S02]  /*9110*/  ULDC.64 UR6, c[0x0][0xb80] ;  /* 0x0002e00000067ab9 */ /* 0x000fe40000000a00 */
[----:B--2--5:R-:W-:Y:S01]  /*9120*/  LEA R32, P0, R20, UR6, 0x1 ;  /* 0x0000000614207c11 */ /* 0x024fe2000f8008ff */
[----:B------:R-:W-:-:S05]  /*9130*/  IMAD.IADD R3, R21, 0x1, R3 ;  /* 0x0000000115037824 */ /* 0x000fca00078e0203 */
[----:B------:R-:W-:-:S05]  /*9140*/  LEA.HI.X R33, R20, UR7, R3, 0x1, P0 ;  /* 0x0000000714217c11 */ /* 0x000fca00080f0c03 */
[----:B------:R3:W-:Y:S04]  /*9150*/  @!P3 STG.E.128 desc[UR60][R32.64], R24 ;  /* 0x000000182000b986 */ /* 0x0007e8000c101d3c */
[----:B------:R3:W-:Y:S04]  /*9160*/  @!P4 STG.E.128 desc[UR60][R32.64+0x80], R40 ;  /* 0x000080282000c986 */ /* 0x0007e8000c101d3c */
[----:B------:R3:W-:Y:S04]  /*9170*/  @!P5 STG.E.128 desc[UR60][R32.64+0x100], R60 ;  /* 0x0001003c2000d986 */ /* 0x0007e8000c101d3c */
[----:B------:R3:W-:Y:S02]  /*9180*/  @!P6 STG.E.128 desc[UR60][R32.64+0x180], R64 ;  /* 0x000180402000e986 */ /* 0x0007e4000c101d3c */
.L_x_797:
[----:B------:R-:W-:Y:S05]  /*9190*/  BSYNC B1 ;  /* 0x0000000000017941 */ /* 0x000fea0003800000 */
.L_x_796:
[----:B------:R-:W-:Y:S04]  /*91a0*/  BSSY B1, `(.L_x_798) ;  /* 0x000001a000017945 */ /* 0x000fe80003800000 */
        /* <DEDUP_REMOVED lines=18> */
[----:B---3-5:R-:W-:Y:S01]  /*92d0*/  LEA R24, P0, R20, UR6, 0x1 ;  /* 0x0000000614187c11 */ /* 0x028fe2000f8008ff */
[----:B------:R-:W-:-:S05]  /*92e0*/  IMAD.IADD R3, R21, 0x1, R3 ;  /* 0x0000000115037824 */ /* 0x000fca00078e0203 */
[----:B------:R-:W-:-:S05]  /*92f0*/  LEA.HI.X R25, R20, UR7, R3, 0x1, P0 ;  /* 0x0000000714197c11 */ /* 0x000fca00080f0c03 */
[----:B------:R4:W-:Y:S04]  /*9300*/  @!P1 STG.E.128 desc[UR60][R24.64], R16 ;  /* 0x0000001018009986 */ /* 0x0009e8000c101d3c */
[----:B------:R4:W-:Y:S04]  /*9310*/  @!P3 STG.E.128 desc[UR60][R24.64+0x80], R36 ;  /* 0x000080241800b986 */ /* 0x0009e8000c101d3c */
[----:B------:R4:W-:Y:S04]  /*9320*/  @!P4 STG.E.128 desc[UR60][R24.64+0x100], R48 ;  /* 0x000100301800c986 */ /* 0x0009e8000c101d3c */
[----:B------:R4:W-:Y:S02]  /*9330*/  @!P5 STG.E.128 desc[UR60][R24.64+0x180], R56 ;  /* 0x000180381800d986 */ /* 0x0009e4000c101d3c */
.L_x_799:
[----:B------:R-:W-:Y:S05]  /*9340*/  BSYNC B1 ;  /* 0x0000000000017941 */ /* 0x000fea0003800000 */
.L_x_798:
[----:B------:R-:W-:Y:S05]  /*9350*/  @P2 BRA `(.L_x_800) ;  /* 0x0000000c00882947 */ /* 0x000fea0003800000 */
[----:B------:R-:W-:Y:S01]  /*9360*/  IADD3 R3, P0, R76, 0x60, RZ ;  /* 0x000000604c037810 */ /* 0x000fe20007f1e0ff */
[C---:B------:R-:W-:Y:S01]  /*9370*/  VIADD R0, R2.reuse, 0x40 ;  /* 0x0000004002007836 */ /* 0x040fe20000000000 */
[----:B------:R-:W-:Y:S01]  /*9380*/  ULDC UR4, c[0x0][0xb8c] ;  /* 0x0002e30000047ab9 */ /* 0x000fe20000000800 */
[----:B------:R-:W-:Y:S01]  /*9390*/  ULDC.64 UR6, c[0x0][0xbd8] ;  /* 0x0002f60000067ab9 */ /* 0x000fe20000000a00 */
[----:B----45:R-:W-:Y:S01]  /*93a0*/  IMAD.MOV.U32 R16, RZ, RZ, R78 ;  /* 0x000000ffff107224 */ /* 0x030fe200078e004e */
        /* <DEDUP_REMOVED lines=11> */
[----:B------:R-:W-:Y:S02]  /*9460*/  LEA R18, P0, R16, UR6, 0x1 ;  /* 0x0000000610127c11 */ /* 0x000fe4000f8008ff */
[----:B------:R-:W-:-:S04]  /*9470*/  IADD3 R3, R17, R3, RZ ;  /* 0x0000000311037210 */ /* 0x000fc80007ffe0ff */
        /* <DEDUP_REMOVED lines=8> */
.L_x_792:
[----:B------:R-:W-:Y:S01]  /*9500*/  R2UR UR4, R202 ;  /* 0x00000000ca0472ca */ /* 0x000fe200000e0000 */
[----:B------:R-:W-:Y:S01]  /*9510*/  ULDC.64 UR6, c[0x0][0xcd8] ;  /* 0x0003360000067ab9 */ /* 0x000fe20000000a00 */
[----:B------:R-:W-:Y:S01]  /*9520*/  R2UR UR9, R203 ;  /* 0x00000000cb0972ca */ /* 0x000fe200000e0000 */
[----:B------:R-:W-:Y:S01]  /*9530*/  UISETP.NE.U32.AND UP0, UPT, UR6, URZ, UPT ;  /* 0x0000003f0600728c */ /* 0x000fe2000bf05070 */
[----:B------:R-:W-:-:S03]  /*9540*/  IMAD.MOV.U32 R15, RZ, RZ, RZ ;  /* 0x000000ffff0f7224 */ /* 0x000fc600078e00ff */
[----:B------:R-:W-:-:S06]  /*9550*/  UISETP.NE.AND.EX UP0, UPT, UR7, URZ, UPT, UP0 ;  /* 0x0000003f0700728c */ /* 0x000fcc000bf05300 */
[----:B------:R-:W-:Y:S01]  /*9560*/  USHF.L.U32 UR8, UR4, 0x2, URZ ;  /* 0x0000000204087899 */ /* 0x000fe2000800063f */
[----:B------:R-:W1:Y:S01]  /*9570*/  LDC R13, c[0x0][0xb88] ;  /* 0x0002e200ff0d7b82 */ /* 0x000e620000000800 */
[----:B------:R-:W-:Y:S01]  /*9580*/  USHF.L.U64.HI UR9, UR4, 0x2, UR9 ;  /* 0x0000000204097899 */ /* 0x000fe20008010209 */
[----:B------:R-:W-:Y:S01]  /*9590*/  PLOP3.LUT P1, PT, PT, PT, UP0, 0x80, 0x0 ;  /* 0x000000000000781c */ /* 0x000fe20003f2f008 */
[----:B------:R-:W-:-:S04]  /*95a0*/  UIADD3 UR4, UP1, UR8, UR6, URZ ;  /* 0x0000000608047290 */ /* 0x000fc8000ff3e03f */
[----:B------:R-:W-:Y:S02]  /*95b0*/  UIADD3.X UR6, UR9, UR7, URZ, UP1, !UPT ;  /* 0x0000000709067290 */ /* 0x000fe40008ffe43f */
[----:B------:R-:W-:-:S04]  /*95c0*/  IMAD.U32 R8, RZ, RZ, UR4 ;  /* 0x00000004ff087e24 */ /* 0x000fc8000f8e00ff */
[----:B------:R-:W-:Y:S01]  /*95d0*/  IMAD.U32 R9, RZ, RZ, UR6 ;  /* 0x00000006ff097e24 */ /* 0x000fe2000f8e00ff */
[----:B------:R-:W-:Y:S02]  /*95e0*/  ULDC.64 UR6, c[0x0][0xce0] ;  /* 0x0003380000067ab9 */ /* 0x000fe40000000a00 */
[----:B------:R-:W-:Y:S02]  /*95f0*/  UISETP.NE.U32.AND UP1, UPT, UR6, URZ, UPT ;  /* 0x0000003f0600728c */ /* 0x000fe4000bf25070 */
[----:B------:R2:W5:Y:S02]  /*9600*/  @P1 LDG.E R15, desc[UR60][R8.64] ;  /* 0x0000003c080f1981 */ /* 0x000564000c1e1900 */
[----:B------:R-:W-:-:S06]  /*9610*/  UISETP.NE.AND.EX UP1, UPT, UR7, URZ, UPT, UP1 ;  /* 0x0000003f0700728c */ /* 0x000fcc000bf25310 */
[----:B------:R-:W-:-:S05]  /*9620*/  PLOP3.LUT P2, PT, PT, PT, UP1, 0x80, 0x0 ;  /* 0x000000000000781c */ /* 0x000fca0003f4f018 */
[----:B------:R-:W-:-:S04]  /*9630*/  @UP1 UIADD3 UR6, UP2, UR8, UR6, URZ ;  /* 0x0000000608061290 */ /* 0x000fc8000ff5e03f */
[----:B------:R-:W-:Y:S02]  /*9640*/  @UP1 UIADD3.X UR7, UR9, UR7, URZ, UP2, !UPT ;  /* 0x0000000709071290 */ /* 0x000fe400097fe43f */
[----:B------:R-:W-:-:S04]  /*9650*/  IMAD.U32 R10, RZ, RZ, UR6 ;  /* 0x00000006ff0a7e24 */ /* 0x000fc8000f8e00ff */
[----:B------:R-:W-:-:S05]  /*9660*/  IMAD.U32 R11, RZ, RZ, UR7 ;  /* 0x00000007ff0b7e24 */ /* 0x000fca000f8e00ff */
[----:B-1----:R2:W5:Y:S01]  /*9670*/  @P2 LDG.E R13, desc[UR60][R10.64] ;  /* 0x0000003c0a0d2981 */ /* 0x002562000c1e1900 */
[----:B------:R-:W-:Y:S01]  /*9680*/  ISETP.GE.AND P0, PT, R223, 0x80, PT ;  /* 0x00000080df00780c */ /* 0x000fe20003f06270 */
[----:B------:R-:W-:-:S12]  /*9690*/  @P2 BRA `(.L_x_801) ;  /* 0x0000000000102947 */ /* 0x000fd80003800000 */
[----:B------:R-:W-:Y:S05]  /*96a0*/  @!P1 BRA `(.L_x_801) ;  /* 0x00000000000c9947 */ /* 0x000fea0003800000 */
[----:B------:R-:W3:Y:S04]  /*96b0*/  LDG.E R0, desc[UR60][R8.64] ;  /* 0x0000003c08007981 */ /* 0x000ee8000c1e1900 */
[----:B-----5:R-:W3:Y:S02]  /*96c0*/  LDG.E R13, desc[UR60][R8.64+0x4] ;  /* 0x0000043c080d7981 */ /* 0x020ee4000c1e1900 */
[----:B---3--:R-:W-:-:S07]  /*96d0*/  IMAD.IADD R13, R13, 0x1, -R0 ;  /* 0x000000010d0d7824 */ /* 0x008fce00078e0a00 */
.L_x_801:
[----:B------:R-:W-:Y:S01]  /*96e0*/  R2UR UR7, R201 ;  /* 0x00000000c90772ca */ /* 0x000fe200000e0000 */
[----:B------:R-:W-:Y:S01]  /*96f0*/  BSSY B1, `(.L_x_802) ;  /* 0x0000022000017945 */ /* 0x000fe20003800000 */
[----:B------:R-:W-:Y:S02]  /*9700*/  R2UR UR6, R202 ;  /* 0x00000000ca0672ca */ /* 0x000fe400000e0000 */
[----:B------:R-:W-:Y:S02]  /*9710*/  R2UR UR4, R203 ;  /* 0x00000000cb0472ca */ /* 0x000fe400000e0000 */
[----:B------:R-:W-:Y:S02]  /*9720*/  SHF.R.S32.HI R17, RZ, 0x1f, R2 ;  /* 0x0000001fff117819 */ /* 0x000fe40000011402 */
[----:B-----5:R-:W-:-:S05]  /*9730*/  SHF.R.S32.HI R4, RZ, 0x1f, R15 ;  /* 0x0000001fff047819 */ /* 0x020fca000001140f */
[----:B------:R-:W-:Y:S02]  /*9740*/  USHF.R.S32.HI UR7, URZ, 0x1f, UR7 ;  /* 0x0000001f3f077899 */ /* 0x000fe40008011407 */
[----:B------:R-:W-:Y:S02]  /*9750*/  USEL UR8, UR6, URZ, !UP0 ;  /* 0x0000003f06087287 */ /* 0x000fe4000c000000 */
[----:B------:R-:W-:Y:S01]  /*9760*/  USEL UR9, UR4, URZ, !UP0 ;  /* 0x0000003f04097287 */ /* 0x000fe2000c000000 */
[----:B------:R-:W-:Y:S11]  /*9770*/  @P0 BRA `(.L_x_803) ;  /* 0x0000000000640947 */ /* 0x000ff60003800000 */
[----:B------:R-:W1:Y:S02]  /*9780*/  S2R R0, SR_TID.X ;  /* 0x0000000000007919 */ /* 0x000e640000002100 */
[----:B-1----:R-:W-:-:S04]  /*9790*/  IMAD R0, R200, 0x80, R0 ;  /* 0x00000080c8007824 */ /* 0x002fc800078e0200 */
[----:B------:R-:W-:-:S05]  /*97a0*/  VIADD R0, R0, 0xffffff80 ;  /* 0xffffff8000007836 */ /* 0x000fca0000000000 */
[----:B------:R-:W-:-:S13]  /*97b0*/  ISETP.GE.AND P0, PT, R0, R13, PT ;  /* 0x0000000d0000720c */ /* 0x000fda0003f06270 */
[----:B------:R-:W-:Y:S05]  /*97c0*/  @P0 BRA `(.L_x_803) ;  /* 0x0000000000500947 */ /* 0x000fea0003800000 */
[----:B------:R-:W-:Y:S01]  /*97d0*/  R2UR UR6, R201 ;  /* 0x00000000c90672ca */ /* 0x000fe200000e0000 */
[----:B------:R-:W-:Y:S01]  /*97e0*/  ULDC.64 UR10, c[0x0][0xc70] ;  /* 0x00031c00000a7ab9 */ /* 0x000fe20000000a00 */
[C---:B--2---:R-:W-:Y:S01]  /*97f0*/  IADD3 R8, P0, R0.reuse, R15, RZ ;  /* 0x0000000f00087210 */ /* 0x044fe20007f1e0ff */
[----:B------:R-:W-:Y:S02]  /*9800*/  UIMAD UR4, UR7, UR10, URZ ;  /* 0x0000000a070472a4 */ /* 0x000fe4000f8e023f */
[----:B------:R-:W-:Y:S01]  /*9810*/  IMAD.U32 R3, RZ, RZ, UR10 ;  /* 0x0000000aff037e24 */ /* 0x000fe2000f8e00ff */
[----:B------:R-:W-:-:S07]  /*9820*/  LEA.HI.X.SX32 R9, R0, R4, 0x1, P0 ;  /* 0x0000000400097211 */ /* 0x000fce00000f0eff */
[----:B------:R-:W-:Y:S02]  /*9830*/  UIMAD UR4, UR6, UR11, UR4 ;  /* 0x0000000b060472a4 */ /* 0x000fe4000f8e0204 */
[----:B------:R-:W-:Y:S01]  /*9840*/  IMAD.WIDE.U32 R8, R3, UR6, R8 ;  /* 0x0000000603087c25 */ /* 0x000fe2000f8e0008 */
[----:B------:R-:W-:Y:S02]  /*9850*/  ULDC.64 UR10, c[0x0][0xc78] ;  /* 0x00031e00000a7ab9 */ /* 0x000fe40000000a00 */
        /* <DEDUP_REMOVED lines=11> */
.L_x_803:
[----:B------:R-:W-:Y:S05]  /*9910*/  BSYNC B1 ;  /* 0x0000000000017941 */ /* 0x000fea0003800000 */
.L_x_802:
[----:B------:R-:W-:Y:S01]  /*9920*/  R2UR UR6, R201 ;  /* 0x00000000c90672ca */ /* 0x000fe200000e0000 */
[----:B------:R-:W-:Y:S01]  /*9930*/  ULDC.64 UR10, c[0x0][0xba0] ;  /* 0x0002e800000a7ab9 */ /* 0x000fe20000000a00 */
[----:B-1----:R-:W-:Y:S01]  /*9940*/  IMAD.MOV.U32 R3, RZ, RZ, R17 ;  /* 0x000000ffff037224 */ /* 0x002fe200078e0011 */
[----:B------:R-:W-:Y:S01]  /*9950*/  BSSY B1, `(.L_x_804) ;  /* 0x0000032000017945 */ /* 0x000fe20003800000 */
[----:B------:R-:W-:Y:S02]  /*9960*/  IMAD R0, R4, UR10, RZ ;  /* 0x0000000a04007c24 */ /* 0x000fe4000f8e02ff */
[----:B--2---:R-:W-:-:S04]  /*9970*/  IMAD.WIDE.U32 R8, R15, UR10, R2 ;  /* 0x0000000a0f087c25 */ /* 0x004fc8000f8e0002 */
[----:B------:R-:W-:Y:S01]  /*9980*/  IMAD R15, R15, UR11, R0 ;  /* 0x0000000b0f0f7c24 */ /* 0x000fe2000f8e0200 */
[----:B------:R-:W-:Y:S01]  /*9990*/  ULDC.64 UR10, c[0x0][0xbe0] ;  /* 0x0002f800000a7ab9 */ /* 0x000fe20000000a00 */
[----:B------:R-:W-:Y:S01]  /*99a0*/  VIADD R0, R22, 0x20 ;  /* 0x0000002016007836 */ /* 0x000fe20000000000 */
[----:B------:R-:W-:Y:S02]  /*99b0*/  UIMAD UR4, UR7, UR10, URZ ;  /* 0x0000000a070472a4 */ /* 0x000fe4000f8e023f */
[----:B------:R-:W-:Y:S01]  /*99c0*/  MOV R3, UR10 ;  /* 0x0000000a00037c02 */ /* 0x000fe20008000f00 */
[----:B------:R-:W-:Y:S01]  /*99d0*/  IMAD.IADD R9, R9, 0x1, R15 ;  /* 0x0000000109097824 */ /* 0x000fe200078e020f */
[----:B------:R-:W-:Y:S01]  /*99e0*/  UIMAD UR4, UR6, UR11, UR4 ;  /* 0x0000000b060472a4 */ /* 0x000fe2000f8e0204 */
[----:B------:R-:W-:Y:S01]  /*99f0*/  IMAD R15, R200, -0x80, R13 ;  /* 0xffffff80c80f7824 */ /* 0x000fe200078e020d */
[----:B------:R-:W-:Y:S01]  /*9a00*/  SHF.R.S32.HI R13, RZ, 0x1f, R22 ;  /* 0x0000001fff0d7819 */ /* 0x000fe20000011416 */
[----:B------:R-:W-:Y:S01]  /*9a10*/  IMAD.WIDE.U32 R8, R3, UR6, R8 ;  /* 0x0000000603087c25 */ /* 0x000fe2000f8e0008 */
[----:B------:R-:W-:-:S02]  /*9a20*/  ULDC.64 UR6, c[0x0][0xbe8] ;  /* 0x0002fa0000067ab9 */ /* 0x000fc40000000a00 */
        /* <DEDUP_REMOVED lines=9> */
[----:B------:R-:W-:Y:S02]  /*9ac0*/  IMAD.MOV.U32 R12, RZ, RZ, R22 ;  /* 0x000000ffff0c7224 */ /* 0x000fe400078e0016 */
[----:B------:R-:W-:Y:S02]  /*9ad0*/  VIADD R17, R11, UR4 ;  /* 0x000000040b117c36 */ /* 0x000fe40008000000 */
[----:B------:R-:W-:-:S04]  /*9ae0*/  IMAD.WIDE R12, R200, 0x80, R12 ;  /* 0x00000080c80c7825 */ /* 0x000fc800078e020c */
[----:B------:R-:W-:Y:S01]  /*9af0*/  VIADD R0, R22, 0x60 ;  /* 0x0000006016007836 */ /* 0x000fe20000000000 */
[----:B------:R-:W-:Y:S06]  /*9b00*/  @P2 BRA `(.L_x_805) ;  /* 0x0000000000582947 */ /* 0x000fec0003800000 */
[C---:B------:R-:W-:Y:S01]  /*9b10*/  VIADD R3, R2.reuse, 0x40 ;  /* 0x0000004002037836 */ /* 0x040fe20000000000 */
[----:B------:R-:W-:Y:S01]  /*9b20*/  ULDC UR4, c[0x0][0xb8c] ;  /* 0x0002e30000047ab9 */ /* 0x000fe20000000800 */
[----:B------:R-:W-:Y:S01]  /*9b30*/  VIADD R4, R2, 0x80 ;  /* 0x0000008002047836 */ /* 0x000fe20000000000 */
[----:B------:R-:W-:Y:S01]  /*9b40*/  ULDC.64 UR6, c[0x0][0xbd8] ;  /* 0x0002f60000067ab9 */ /* 0x000fe20000000a00 */
[----:B------:R-:W-:Y:S01]  /*9b50*/  IMAD.MOV.U32 R8, RZ, RZ, R10 ;  /* 0x000000ffff087224 */ /* 0x000fe200078e000a */
[----:B------:R-:W-:Y:S01]  /*9b60*/  ISETP.GE.AND P4, PT, R3, UR4, PT ;  /* 0x0000000403007c0c */ /* 0x000fe2000bf86270 */
[----:B------:R-:W-:Y:S01]  /*9b70*/  IMAD R3, R13, UR6, RZ ;  /* 0x000000060d037c24 */ /* 0x000fe2000f8e02ff */
[----:B------:R-:W-:Y:S01]  /*9b80*/  ISETP.GE.AND P5, PT, R4, UR4, PT ;  /* 0x0000000404007c0c */ /* 0x000fe2000bfa6270 */
[C---:B------:R-:W-:Y:S01]  /*9b90*/  VIADD R4, R2.reuse, 0xc0 ;  /* 0x000000c002047836 */ /* 0x040fe20000000000 */
[----:B------:R-:W-:Y:S01]  /*9ba0*/  ISETP.GE.AND P3, PT, R2, UR4, PT ;  /* 0x0000000402007c0c */ /* 0x000fe2000bf66270 */
[----:B------:R-:W-:-:S02]  /*9bb0*/  IMAD.MOV.U32 R9, RZ, RZ, R17 ;  /* 0x000000ffff097224 */ /* 0x000fc400078e0011 */
        /* <DEDUP_REMOVED lines=11> */
.L_x_805:
[----:B------:R-:W-:Y:S05]  /*9c70*/  BSYNC B1 ;  /* 0x0000000000017941 */ /* 0x000fea0003800000 */
.L_x_804:
[----:B------:R-:W-:Y:S01]  /*9c80*/  BSSY B1, `(.L_x_806) ;  /* 0x000001b000017945 */ /* 0x000fe20003800000 */
[----:B------:R-:W-:-:S03]  /*9c90*/  ISETP.GE.AND P2, PT, R0, R15, PT ;  /* 0x0000000f0000720c */ /* 0x000fc60003f46270 */
[----:B------:R-:W-:Y:S10]  /*9ca0*/  @P1 BRA `(.L_x_807) ;  /* 0x0000000000601947 */ /* 0x000ff40003800000 */
        /* <DEDUP_REMOVED lines=8> */
[----:B------:R-:W-:Y:S01]  /*9d30*/  IMAD.MOV.U32 R9, RZ, RZ, R17 ;  /* 0x000000ffff097224 */ /* 0x000fe200078e0011 */
[C---:B------:R-:W-:Y:S01]  /*9d40*/  IADD3 R4, R2.reuse, 0xc0, RZ ;  /* 0x000000c002047810 */ /* 0x040fe20007ffe0ff */
[----:B------:R-:W-:-:S02]  /*9d50*/  VIADD R6, R2, 0x80 ;  /* 0x0000008002067836 */ /* 0x000fc40000000000 */
[----:B------:R-:W-:Y:S01]  /*9d60*/  IMAD R0, R0, UR6, RZ ;  /* 0x0000000600007c24 */ /* 0x000fe2000f8e02ff */
[----:B------:R-:W-:Y:S01]  /*9d70*/  ISETP.GE.AND P6, PT, R4, UR4, PT ;  /* 0x0000000404007c0c */ /* 0x000fe2000bfc6270 */
[----:B------:R-:W-:Y:S01]  /*9d80*/  IMAD.WIDE.U32 R8, R3, UR6, R8 ;  /* 0x0000000603087c25 */ /* 0x000fe2000f8e0008 */
[----:B------:R-:W-:-:S03]  /*9d90*/  ISETP.GE.AND P5, PT, R6, UR4, PT ;  /* 0x0000000406007c0c */ /* 0x000fc6000bfa6270 */
        /* <DEDUP_REMOVED lines=9> */
.L_x_807:
[----:B------:R-:W-:Y:S05]  /*9e30*/  BSYNC B1 ;  /* 0x0000000000017941 */ /* 0x000fea0003800000 */
.L_x_806:
        /* <DEDUP_REMOVED lines=26> */
.L_x_809:
[----:B------:R-:W-:Y:S05]  /*9fe0*/  BSYNC B1 ;  /* 0x0000000000017941 */ /* 0x000fea0003800000 */
.L_x_808:
        /* <DEDUP_REMOVED lines=18> */
[----:B------:R-:W-:Y:S02]  /*a110*/  LEA R10, P0, R8, UR6, 0x1 ;  /* 0x00000006080a7c11 */ /* 0x000fe4000f8008ff */
[----:B------:R-:W-:-:S04]  /*a120*/  IADD3 R3, R9, R3, RZ ;  /* 0x0000000309037210 */ /* 0x000fc80007ffe0ff */
[----:B------:R-:W-:-:S05]  /*a130*/  LEA.HI.X R11, R8, UR7, R3, 0x1, P0 ;  /* 0x00000007080b7c11 */ /* 0x000fca00080f0c03 */
[----:B------:R4:W-:Y:S04]  /*a140*/  @!P1 STG.E.128 desc[UR60][R10.64], RZ ;  /* 0x000000ff0a009986 */ /* 0x0009e8000c101d3c */
[----:B------:R4:W-:Y:S04]  /*a150*/  @!P2 STG.E.128 desc[UR60][R10.64+0x80], RZ ;  /* 0x000080ff0a00a986 */ /* 0x0009e8000c101d3c */
[----:B------:R4:W-:Y:S04]  /*a160*/  @!P3 STG.E.128 desc[UR60][R10.64+0x100], RZ ;  /* 0x000100ff0a00b986 */ /* 0x0009e8000c101d3c */
[----:B------:R4:W-:Y:S02]  /*a170*/  @!P4 STG.E.128 desc[UR60][R10.64+0x180], RZ ;  /* 0x000180ff0a00c986 */ /* 0x0009e4000c101d3c */
.L_x_800:
[----:B------:R-:W-:Y:S05]  /*a180*/  BSYNC B0 ;  /* 0x0000000000007941 */ /* 0x000fea0003800000 */
.L_x_791:
[----:B------:R-:W-:Y:S02]  /*a190*/  ULDC UR4, c[0x0][0xd14] ;  /* 0x0003450000047ab9 */ /* 0x000fe40000000800 */
[----:B------:R-:W-:-:S13]  /*a1a0*/  ISETP.GE.AND P0, PT, R7, UR4, PT ;  /* 0x0000000407007c0c */ /* 0x000fda000bf06270 */
[----:B------:R-:W-:Y:S05]  /*a1b0*/  @!P0 BRA `(.L_x_810) ;  /* 0xffffff6c00288947 */ /* 0x000fea000383ffff */
[----:B------:R-:W-:Y:S05]  /*a1c0*/  EXIT ;  /* 0x000000000000794d */ /* 0x000fea0003800000 */
.L_x_766:
[----:B------:R-:W-:-:S08]  /*a1d0*/  NOP ;  /* 0x0000000000007918 */ /* 0x000fd00000000000 */
[----:B0-----:R-:W0:-:S00]  /*a1e0*/  USETMAXREG.DEALLOC.CTAPOOL 0x18 ;  /* 0x00000018000079c8 */ /* 0x001e0000080e0500 */
[----:B0-----:R-:W-:-:S06]  /*a1f0*/  LOP3.LUT R0, R0, 0x3, RZ, 0xc0, !PT ;  /* 0x0000000300007812 */ /* 0x001fcc00078ec0ff */
[----:B------:R-:W0:Y:S02]  /*a200*/  SHFL.IDX PT, R0, R0, RZ, 0x1f ;  /* 0x00001fff00007589 */ /* 0x000e2400000e0000 */
[----:B0-----:R-:W-:-:S13]  /*a210*/  ISETP.NE.AND P0, PT, R0, RZ, PT ;  /* 0x000000ff0000720c */ /* 0x001fda0003f05270 */
[----:B------:R-:W-:Y:S05]  /*a220*/  @P0 EXIT ;  /* 0x000000000000094d */ /* 0x000fea0003800000 */
        /* <DEDUP_REMOVED lines=55> */
.L_x_815:
        /* <DEDUP_REMOVED lines=16> */
.L_x_814:
[----:B------:R-:W-:Y:S05]  /*a6a0*/  BSYNC B0 ;  /* 0x0000000000007941 */ /* 0x000fea0003800000 */
.L_x_813:
[----:B0----5:R-:W0:Y:S01]  /*a6b0*/  SHFL.UP PT, R2, R0, 0x1, RZ ;  /* 0x0420000000027989 */ /* 0x021e2200000e00ff */
[C---:B------:R-:W-:Y:S02]  /*a6c0*/  ISETP.NE.AND P0, PT, R8.reuse, RZ, PT ;  /* 0x000000ff0800720c */ /* 0x040fe40003f05270 */
[----:B------:R-:W-:Y:S02]  /*a6d0*/  ISETP.GE.U32.AND P1, PT, R8, 0x2, PT ;  /* 0x000000020800780c */ /* 0x000fe40003f26070 */
[----:B0-----:R-:W-:Y:S02]  /*a6e0*/  SEL R3, R2, RZ, P0 ;  /* 0x000000ff02037207 */ /* 0x001fe40000000000 */
        /* <DEDUP_REMOVED lines=22> */
.L_x_811:
        /* <DEDUP_REMOVED lines=16> */
.L_x_816:
[----:B-1----:R-:W-:Y:S02]  /*a950*/  IMAD R16, R16, UR4, R7 ;  /* 0x0000000410107c24 */ /* 0x002fe4000f8e0207 */
[----:B------:R-:W-:Y:S02]  /*a960*/  IMAD R7, R11, R6, RZ ;  /* 0x000000060b077224 */ /* 0x000fe400078e02ff */
[----:B0-----:R-:W-:Y:S01]  /*a970*/  IMAD.MOV.U32 R2, RZ, RZ, RZ ;  /* 0x000000ffff027224 */ /* 0x001fe200078e00ff */
[----:B------:R-:W-:Y:S01]  /*a980*/  IADD3 R17, -R16, UR6, RZ ;  /* 0x0000000610117c10 */ /* 0x000fe2000fffe1ff */
[----:B------:R-:W-:Y:S02]  /*a990*/  IMAD.IADD R19, R5, 0x1, R19 ;  /* 0x0000000105137824 */ /* 0x000fe400078e0213 */
        /* <DEDUP_REMOVED lines=15> */
[----:B------:R-:W-:-:S04]  /*aa90*/  @!P0 LOP3.LUT R2, RZ, R0, RZ, 0x33, !PT ;  /* 0x00000000ff028212 */ /* 0x000fc800078e33ff */
[----:B------:R-:W-:Y:S01]  /*aaa0*/  IADD3 R3, -R2, RZ, RZ ;  /* 0x000000ff02037210 */ /* 0x000fe20007ffe1ff */
[----:B------:R-:W-:-:S04]  /*aab0*/  IMAD.MOV.U32 R18, RZ, RZ, R2 ;  /* 0x000000ffff127224 */ /* 0x000fc800078e0002 */
[----:B------:R-:W-:Y:S01]  /*aac0*/  IMAD R17, R0, R3, R17 ;  /* 0x0000000300117224 */ /* 0x000fe200078e0211 */
[----:B------:R-:W-:Y:S06]  /*aad0*/  BRA `(.L_x_817) ;  /* 0x00000000000c7947 */ /* 0x000fec0003800000 */
.L_x_812:
[----:B------:R-:W-:Y:S02]  /*aae0*/  IMAD.MOV.U32 R17, RZ, RZ, RZ ;  /* 0x000000ffff117224 */ /* 0x000fe400078e00ff */
[----:B------:R-:W-:Y:S02]  /*aaf0*/  IMAD.U32 R16, RZ, RZ, UR6 ;  /* 0x00000006ff107e24 */ /* 0x000fe4000f8e00ff */
[----:B------:R-:W-:-:S07]  /*ab00*/  IMAD.MOV.U32 R18, RZ, RZ, RZ ;  /* 0x000000ffff127224 */ /* 0x000fce00078e00ff */
.L_x_817:
[----:B------:R-:W0:Y:S01]  /*ab10*/  S2R R0, SR_TID.X ;  /* 0x0000000000007919 */ /* 0x000e220000002100 */
[----:B------:R-:W-:Y:S01]  /*ab20*/  UMOV UR50, URZ ;  /* 0x0000003f00327c82 */ /* 0x000fe20008000000 */
[----:B------:R-:W-:Y:S01]  /*ab30*/  STL [R1], RZ ;  /* 0x000000ff01007387 */ /* 0x000fe20000100800 */
        /* <DEDUP_REMOVED lines=9> */
[----:B------:R0:W-:Y:S07]  /*abd0*/  STL [R1+0x4], R0 ;  /* 0x0000040001007387 */ /* 0x0001ee0000100800 */
[----:B------:R-:W-:Y:S05]  /*abe0*/  @P0 BRA `(.L_x_818) ;  /* 0x0000003800b80947 */ /* 0x000fea0003800000 */
[----:B0-----:R-:W-:Y:S01]  /*abf0*/  IMAD.MOV.U32 R0, RZ, RZ, 0x1 ;  /* 0x00000001ff007424 */ /* 0x001fe200078e00ff */
[----:B------:R0:W-:Y:S01]  /*ac00*/  STL [R1], RZ ;  /* 0x000000ff01007387 */ /* 0x0001e20000100800 */
[----:B------:R-:W-:Y:S01]  /*ac10*/  ULDC UR51, c[0x0][0xc] ;  /* 0x0000030000337ab9 */ /* 0x000fe20000000800 */
[----:B------:R-:W-:Y:S01]  /*ac20*/  ULDC.64 UR48, c[0x0][0x198] ;  /* 0x0000660000307ab9 */ /* 0x000fe20000000a00 */
[----:B------:R-:W-:Y:S01]  /*ac30*/  UMOV UR50, URZ ;  /* 0x0000003f00327c82 */ /* 0x000fe20008000000 */
[----:B------:R0:W-:Y:S04]  /*ac40*/  STL [R1+0x4], R0 ;  /* 0x0000040001007387 */ /* 0x0001e80000100800 */
.L_x_882:
[----:B-12---:R-:W1:Y:S02]  /*ac50*/  LDC.64 R2, c[0x0][0xd60] ;  /* 0x00035800ff027b82 */ /* 0x006e640000000a00 */
[----:B-1----:R-:W-:-:S05]  /*ac60*/  IMAD.WIDE R2, R19, 0x4, R2 ;  /* 0x0000000413027825 */ /* 0x002fca00078e0202 */
[----:B------:R-:W2:Y:S01]  /*ac70*/  LDG.E R5, desc[UR60][R2.64] ;  /* 0x0000003c02057981 */ /* 0x000ea2000c1e1900 */
[----:B------:R-:W-:Y:S05]  /*ac80*/  YIELD ;  /* 0x0000000000007946 */ /* 0x000fea0003800000 */
[----:B------:R-:W-:Y:S01]  /*ac90*/  ULDC.64 UR4, c[0x0][0xb20] ;  /* 0x0002c80000047ab9 */ /* 0x000fe20000000a00 */
[----:B0-----:R-:W-:Y:S01]  /*aca0*/  IMAD.MOV.U32 R0, RZ, RZ, RZ ;  /* 0x000000ffff007224 */ /* 0x001fe200078e00ff */
[----:B------:R-:W-:-:S04]  /*acb0*/  ISETP.NE.U32.AND P0, PT, RZ, UR4, PT ;  /* 0x00000004ff007c0c */ /* 0x000fc8000bf05070 */
[----:B------:R-:W-:Y:S01]  /*acc0*/  ISETP.NE.AND.EX P0, PT, RZ, UR5, PT, P0 ;  /* 0x00000005ff007c0c */ /* 0x000fe2000bf05300 */
[----:B------:R-:W-:Y:S01]  /*acd0*/  IMAD.MOV.U32 R6, RZ, RZ, RZ ;  /* 0x000000ffff067224 */ /* 0x000fe200078e00ff */
[----:B--2---:R-:W-:Y:S01]  /*ace0*/  SHF.R.S32.HI R4, RZ, 0x1f, R5 ;  /* 0x0000001fff047819 */ /* 0x004fe20000011405 */
[----:B------:R-:W-:-:S10]  /*acf0*/  IMAD.SHL.U32 R7, R5, 0x4, RZ ;  /* 0x0000000405077824 */ /* 0x000fd400078e00ff */
        /* <DEDUP_REMOVED lines=40> */
.L_x_819:
        /* <DEDUP_REMOVED lines=29> */
.L_x_821:
[----:B------:R-:W1:Y:S01]  /*b150*/  S2R R3, SR_CgaCtaId ;  /* 0x0000000000037919 */ /* 0x000e620000008800 */
[----:B0-----:R-:W-:-:S04]  /*b160*/  MOV R0, 0x400 ;  /* 0x0000040000007802 */ /* 0x001fc80000000f00 */
[----:B-1----:R-:W-:-:S04]  /*b170*/  LEA R2, R3, R0, 0x18 ;  /* 0x0000000003027211 */ /* 0x002fc800078ec0ff */
[----:B------:R-:W-:Y:S01]  /*b180*/  IADD3 R0, R2, 0x1c400, RZ ;  /* 0x0001c40002007810 */ /* 0x000fe20007ffe0ff */
[----:B------:R0:W-:Y:S03]  /*b190*/  STL [R1+0xc], R2 ;  /* 0x00000c0201007387 */ /* 0x0001e60000100800 */
[----:B------:R-:W-:-:S13]  /*b1a0*/  LOP3.LUT P0, RZ, R0, 0x3ff, RZ, 0xc0, !PT ;  /* 0x000003ff00ff7812 */ /* 0x000fda000780c0ff */
[----:B0-----:R-:W-:Y:S05]  /*b1b0*/  @!P0 BRA `(.L_x_823) ;  /* 0x0000000000408947 */ /* 0x001fea0003800000 */
        /* <DEDUP_REMOVED lines=16> */
.L_x_823:
        /* <DEDUP_REMOVED lines=9> */
[----:B------:R-:W-:Y:S01]  /*b350*/  IMAD.U32 R4, RZ, RZ, UR6 ;  /* 0x00000006ff047e24 */ /* 0x000fe2000f8e00ff */
[----:B------:R-:W-:Y:S01]  /*b360*/  MOV R8, 0x70 ;  /* 0x0000007000087802 */ /* 0x000fe20000000f00 */
[----:B------:R-:W-:Y:S02]  /*b370*/  IMAD.U32 R5, RZ, RZ, UR7 ;  /* 0x00000007ff057e24 */ /* 0x000fe4000f8e00ff */
[----:B------:R-:W-:Y:S02]  /*b380*/  IMAD.U32 R6, RZ, RZ, UR8 ;  /* 0x00000008ff067e24 */ /* 0x000fe4000f8e00ff */
[----:B------:R-:W-:-:S02]  /*b390*/  IMAD.U32 R7, RZ, RZ, UR9 ;  /* 0x00000009ff077e24 */ /* 0x000fc4000f8e00ff */
[----:B------:R-:W-:Y:S02]  /*b3a0*/  IMAD.U32 R10, RZ, RZ, UR4 ;  /* 0x00000004ff0a7e24 */ /* 0x000fe4000f8e00ff */
[----:B------:R-:W-:Y:S02]  /*b3b0*/  IMAD.U32 R11, RZ, RZ, UR5 ;  /* 0x00000005ff0b7e24 */ /* 0x000fe4000f8e00ff */
[----:B------:R-:W-:Y:S02]  /*b3c0*/  IMAD.MOV.U32 R12, RZ, RZ, 0x1 ;  /* 0x00000001ff0c7424 */ /* 0x000fe400078e00ff */
[----:B0-----:R-:W-:-:S07]  /*b3d0*/  IMAD.MOV.U32 R13, RZ, RZ, RZ ;  /* 0x000000ffff0d7224 */ /* 0x001fce00078e00ff */
[----:B------:R-:W-:-:S07]  /*b3e0*/  LEPC R20, `(.L_x_825) ;  /* 0x000000001014794e */ /* 0x000fce0000000000 */
[----:B-1----:R-:W-:Y:S05]  /*b3f0*/  CALL.ABS.NOINC R2 ;  /* 0x0000000002007343 */ /* 0x002fea0003c00000 */
.L_x_825:
        /* <DEDUP_REMOVED lines=16> */
.L_x_824:
[----:B------:R-:W2:Y:S01]  /*b500*/  LDL.LU R2, [R1+0x18] ;  /* 0x0000180001027983 */ /* 0x000ea20000300800 */
[----:B------:R-:W-:Y:S01]  /*b510*/  ULDC.64 UR4, c[0x0][0xaf0] ;  /* 0x0002bc0000047ab9 */ /* 0x000fe20000000a00 */
[----:B------:R-:W0:Y:S02]  /*b520*/  LDC R4, c[0x0][0x428] ;  /* 0x00010a00ff047b82 */ /* 0x000e240000000800 */
[----:B------:R-:W3:Y:S04]  /*b530*/  LDL.LU R0, [R1+0x1c] ;  /* 0x00001c0001007983 */ /* 0x000ee80000300800 */
[----:B------:R-:W4:Y:S04]  /*b540*/  LDL.LU R9, [R1+0x10] ;  /* 0x0000100001097983 */ /* 0x000f280000300800 */
[----:B------:R-:W4:Y:S01]  /*b550*/  LDL.LU R8, [R1+0x28] ;  /* 0x0000280001087983 */ /* 0x000f220000300800 */
[----:B------:R-:W-:-:S04]  /*b560*/  ISETP.NE.U32.AND P0, PT, RZ, UR4, PT ;  /* 0x00000004ff007c0c */ /* 0x000fc8000bf05070 */
[----:B------:R-:W-:Y:S01]  /*b570*/  ISETP.NE.AND.EX P0, PT, RZ, UR5, PT, P0 ;  /* 0x00000005ff007c0c */ /* 0x000fe2000bf05300 */
[----:B------:R-:W1:Y:S02]  /*b580*/  S2R R10, SR_TID.X ;  /* 0x00000000000a7919 */ /* 0x000e640000002100 */
[----:B-1----:R-:W-:-:S04]  /*b590*/  LOP3.LUT R10, R10, 0x1f, RZ, 0xc0, !PT ;  /* 0x0000001f0a0a7812 */ /* 0x002fc800078ec0ff */
        /* <DEDUP_REMOVED lines=8> */
[----:B----4-:R-:W-:-:S06]  /*b620*/  IMAD.MOV.U32 R0, RZ, RZ, R9 ;  /* 0x000000ffff007224 */ /* 0x010fcc00078e0009 */
[----:B------:R1:W5:Y:S01]  /*b630*/  @P0 LDG.E R0, desc[UR60][R2.64] ;  /* 0x0000003c02000981 */ /* 0x000362000c1e1900 */
[----:B0-----:R-:W-:Y:S01]  /*b640*/  ISETP.NE.AND P0, PT, R4, 0x1, PT ;  /* 0x000000010400780c */ /* 0x001fe20003f05270 */
[----:B------:R-:W-:Y:S01]  /*b650*/  IMAD.MOV.U32 R4, RZ, RZ, R18 ;  /* 0x000000ffff047224 */ /* 0x000fe200078e0012 */
[----:B------:R-:W-:Y:S01]  /*b660*/  PLOP3.LUT P1, PT, P6, PT, PT, 0x8, 0x0 ;  /* 0x000000000000781c */ /* 0x000fe2000372e170 */
[----:B------:R-:W-:-:S10]  /*b670*/  IMAD R17, R17, 0x80, R8 ;  /* 0x0000008011117824 */ /* 0x000fd400078e0208 */
[----:B------:R-:W0:Y:S08]  /*b680*/  @P0 LDC R7, c[0x0][0x42c] ;  /* 0x00010b00ff070b82 */ /* 0x000e300000000800 */
[----:B------:R-:W2:Y:S01]  /*b690*/  @P0 LDC R5, c[0x0][0x430] ;  /* 0x00010c00ff050b82 */ /* 0x000ea20000000800 */
[----:B0-----:R-:W-:-:S05]  /*b6a0*/  @P0 IMAD.HI.U32 R6, R18, R7, RZ ;  /* 0x0000000712060227 */ /* 0x001fca00078e00ff */
[----:B--2---:R-:W-:Y:S02]  /*b6b0*/  @P0 SHF.R.U32.HI R4, RZ, R5, R6 ;  /* 0x00000005ff040219 */ /* 0x004fe40000011606 */
[----:B------:R-:W-:-:S04]  /*b6c0*/  ISETP.NE.U32.AND P0, PT, RZ, UR4, PT ;  /* 0x00000004ff007c0c */ /* 0x000fc8000bf05070 */
[----:B------:R-:W-:-:S04]  /*b6d0*/  ISETP.NE.AND.EX P0, PT, RZ, UR5, PT, P0 ;  /* 0x00000005ff007c0c */ /* 0x000fc8000bf05300 */
[----:B-1----:R-:W-:-:S09]  /*b6e0*/  SEL R6, R9, RZ, !P0 ;  /* 0x000000ff09067207 */ /* 0x002fd20004000000 */
.L_x_826:
        /* <DEDUP_REMOVED lines=17> */
.L_x_898:
[----:B------:R-:W2:Y:S01]  /*b800*/  LDL R8, [R1+0x14] ;  /* 0x0000140001087983 */ /* 0x000ea20000100800 */
[----:B------:R-:W-:Y:S01]  /*b810*/  UMOV UR4, 0xffffffff ;  /* 0xffffffff00047882 */ /* 0x000fe20000000000 */
[----:B------:R-:W-:Y:S01]  /*b820*/  SHF.R.S32.HI R5, RZ, 0x1f, R0 ;  /* 0x0000001fff057819 */ /* 0x000fe20000011400 */
[----:B--2---:R-:W-:Y:S01]  /*b830*/  VIADD R9, R8, 0xffffffff ;  /* 0xffffffff08097836 */ /* 0x004fe20000000000 */
[----:B------:R-:W-:Y:S06]  /*b840*/  BRA.DIV UR4, `(.L_x_828) ;  /* 0x0000003604487947 */ /* 0x000fec000b800000 */
[----:B------:R-:W-:-:S13]  /*b850*/  ELECT P6, URZ, PT ;  /* 0x00000000003f782f */ /* 0x000fda00038c0000 */
.L_x_901:
        /* <DEDUP_REMOVED lines=24> */
.L_x_830:
        /* <DEDUP_REMOVED lines=9> */
.L_x_902:
        /* <DEDUP_REMOVED lines=11> */
.L_x_832:
        /* <DEDUP_REMOVED lines=23> */
.L_x_829:
[----:B------:R-:W0:Y:S01]  /*bc90*/  S2R R10, SR_CgaCtaId ;  /* 0x00000000000a7919 */ /* 0x000e220000008800 */
[----:B------:R-:W-:Y:S05]  /*bca0*/  WARPSYNC.ALL ;  /* 0x0000000000007948 */ /* 0x000fea0003800000 */
[----:B------:R-:W-:Y:S01]  /*bcb0*/  BAR.SYNC.DEFER_BLOCKING 0x8, 0x120 ;  /* 0x0204800000007b1d */ /* 0x000fe20000010000 */
[----:B------:R-:W-:Y:S02]  /*bcc0*/  ELECT P0, URZ, PT ;  /* 0x00000000003f782f */ /* 0x000fe40003800000 */
[----:B------:R-:W-:-:S03]  /*bcd0*/  MOV R8, 0x400 ;  /* 0x0000040000087802 */ /* 0x000fc60000000f00 */
[----:B------:R-:W-:Y:S01]  /*bce0*/  BSSY B0, `(.L_x_833) ;  /* 0x0000032000007945 */ /* 0x000fe20003800000 */
[----:B0-----:R-:W-:-:S07]  /*bcf0*/  LEA R8, R10, R8, 0x18 ;  /* 0x000000080a087211 */ /* 0x001fce00078ec0ff */
[----:B------:R-:W-:Y:S05]  /*bd00*/  @!P0 BRA `(.L_x_834) ;  /* 0x0000000000bc8947 */ /* 0x000fea0003800000 */
[----:B------:R-:W-:Y:S01]  /*bd10*/  R2UR UR16, R8 ;  /* 0x00000000081072ca */ /* 0x000fe200000e0000 */
[----:B------:R-:W-:Y:S01]  /*bd20*/  UIADD3 UR4, UP0, UR48, 0x270, URZ ;  /* 0x0000027030047890 */ /* 0x000fe2000ff1e03f */
[----:B------:R-:W-:Y:S01]  /*bd30*/  R2UR UR11, R17 ;  /* 0x00000000110b72ca */ /* 0x000fe200000e0000 */
[----:B------:R-:W-:Y:S01]  /*bd40*/  UMOV UR14, 0x0 ;  /* 0x00000000000e7882 */ /* 0x000fe20000000000 */
[----:B------:R-:W-:Y:S01]  /*bd50*/  R2UR UR12, R18 ;  /* 0x00000000120c72ca */ /* 0x000fe200000e0000 */
[----:B------:R-:W-:Y:S01]  /*bd60*/  UIADD3.X UR5, URZ, UR49, URZ, UP0, !UPT ;  /* 0x000000313f057290 */ /* 0x000fe200087fe43f */
[----:B------:R-:W-:Y:S01]  /*bd70*/  R2UR UR13, R6 ;  /* 0x00000000060d72ca */ /* 0x000fe200000e0000 */
[----:B------:R-:W-:Y:S01]  /*bd80*/  UIADD3 UR6, UP0, UR48, 0x770, URZ ;  /* 0x0000077030067890 */ /* 0x000fe2000ff1e03f */
[----:B------:R-:W-:Y:S01]  /*bd90*/  IMAD.MOV.U32 R6, RZ, RZ, 0x4000 ;  /* 0x00004000ff067424 */ /* 0x000fe200078e00ff */
[----:B------:R-:W-:Y:S01]  /*bda0*/  UMOV UR15, 0x12f00000 ;  /* 0x12f00000000f7882 */ /* 0x000fe20000000000 */
[----:B------:R-:W-:Y:S01]  /*bdb0*/  UMOV UR10, URZ ;  /* 0x0000003f000a7c82 */ /* 0x000fe20008000000 */
[----:B------:R-:W-:Y:S01]  /*bdc0*/  UIADD3.X UR7, URZ, UR49, URZ, UP0, !UPT ;  /* 0x000000313f077290 */ /* 0x000fe200087fe43f */
[----:B------:R0:W-:Y:S01]  /*bdd0*/  SYNCS.ARRIVE.TRANS64 RZ, [R8+URZ+0x32400], R6 ;  /* 0x0324000608ff79a7 */ /* 0x0001e2000800003f */
[----:B------:R-:W-:-:S02]  /*bde0*/  UIADD3 UR8, UR16, 0x18400, URZ ;  /* 0x0001840010087890 */ /* 0x000fc4000fffe03f */
[----:B------:R-:W-:Y:S02]  /*bdf0*/  UIADD3 UR9, UR16, 0x32400, URZ ;  /* 0x0003240010097890 */ /* 0x000fe4000fffe03f */
[----:B------:R-:W-:Y:S02]  /*be00*/  UIADD3 UR40, UR16, 0x22400, URZ ;  /* 0x0002240010287890 */ /* 0x000fe4000fffe03f */
[----:B------:R-:W-:Y:S02]  /*be10*/  UIADD3 UR41, UR16, 0x32410, URZ ;  /* 0x0003241010297890 */ /* 0x000fe4000fffe03f */
[----:B------:R-:W-:Y:S01]  /*be20*/  UIADD3 UR32, UR16, 0x26400, URZ ;  /* 0x0002640010207890 */ /* 0x000fe2000fffe03f */
[----:B0-----:R-:W-:Y:S01]  /*be30*/  IMAD.MOV.U32 R6, RZ, RZ, 0x10000 ;  /* 0x00010000ff067424 */ /* 0x001fe200078e00ff */
[----:B------:R-:W-:Y:S01]  /*be40*/  UIADD3 UR24, UR16, 0x2a400, URZ ;  /* 0x0002a40010187890 */ /* 0x000fe2000fffe03f */
[----:B------:R0:W-:Y:S01]  /*be50*/  UTMALDG.4D [UR8], [UR4], desc[UR14] ;  /* 0x00000e08040075b4 */ /* 0x0001e20008019000 */
[----:B------:R-:W-:Y:S01]  /*be60*/  UIADD3 UR16, UR16, 0x2e400, URZ ;  /* 0x0002e40010107890 */ /* 0x000fe2000fffe03f */
[----:B------:R-:W-:Y:S01]  /*be70*/  UMOV UR43, UR11 ;  /* 0x0000000b002b7c82 */ /* 0x000fe20008000000 */
        /* <DEDUP_REMOVED lines=23> */
[----:B0-----:R-:W-:Y:S01]  /*bff0*/  NOP ;  /* 0x0000000000007918 */ /* 0x001fe20000000000 */
.L_x_834:
[----:B------:R-:W-:Y:S05]  /*c000*/  BSYNC B0 ;  /* 0x0000000000007941 */ /* 0x000fea0003800000 */
.L_x_833:
[----:B------:R-:W-:-:S04]  /*c010*/  UIADD3 UR50, UR50, 0x1, URZ ;  /* 0x0000000132327890 */ /* 0x000fc8000fffe03f */
[----:B------:R-:W-:-:S04]  /*c020*/  ULEA.HI UR4, UR50, UR50, URZ, 0x1 ;  /* 0x0000003232047291 */ /* 0x000fc8000f8f083f */
[----:B------:R-:W-:-:S04]  /*c030*/  ULOP3.LUT UR4, UR4, 0xfffffffe, URZ, 0xc0, !UPT ;  /* 0xfffffffe04047892 */ /* 0x000fc8000f8ec03f */
[----:B------:R-:W-:-:S06]  /*c040*/  UIADD3 UR4, UR50, -UR4, URZ ;  /* 0x8000000432047290 */ /* 0x000fcc000fffe03f */
[----:B------:R-:W-:-:S05]  /*c050*/  IMAD.U32 R6, RZ, RZ, UR4 ;  /* 0x00000004ff067e24 */ /* 0x000fca000f8e00ff */
[----:B------:R-:W-:-:S04]  /*c060*/  SHF.L.U32 R6, R6, 0x1f, RZ ;  /* 0x0000001f06067819 */ /* 0x000fc800000006ff */
[----:B------:R-:W0:Y:S02]  /*c070*/  SYNCS.PHASECHK.TRANS64.TRYWAIT P0, [R8+URZ+0x32420], R6 ;  /* 0x03242006080075a7 */ /* 0x000e24000800017f */
[----:B0-----:R-:W-:Y:S05]  /*c080*/  @!P0 BRA `(.L_x_835) ;  /* 0x0000002c006c8947 */ /* 0x001fea0003800000 */
.L_x_903:
[----:B------:R-:W-:Y:S01]  /*c090*/  ULDC.64 UR38, c[0x0][0x3f8] ;  /* 0x0000fe0000267ab9 */ /* 0x000fe20000000a00 */
[----:B------:R-:W-:Y:S01]  /*c0a0*/  ULDC.64 UR46, c[0x0][0x408] ;  /* 0x00010200002e7ab9 */ /* 0x000fe20000000a00 */
        /* <DEDUP_REMOVED lines=11> */
.L_x_904:
        /* <DEDUP_REMOVED lines=11> */
.L_x_839:
        /* <DEDUP_REMOVED lines=38> */
.L_x_837:
[----:B------:R-:W-:Y:S05]  /*c470*/  BSYNC B0 ;  /* 0x0000000000007941 */ /* 0x000fea0003800000 */
.L_x_836:
        /* <DEDUP_REMOVED lines=30> */
[----:B------:R-:W-:Y:S02]  /*c660*/  ULDC.64 UR4, c[0x0][0x408] ;  /* 0x0001020000047ab9 */ /* 0x000fe40000000a00 */
[----:B------:R-:W-:-:S04]  /*c670*/  IMAD R12, R5, UR4, RZ ;  /* 0x00000004050c7c24 */ /* 0x000fc8000f8e02ff */
[----:B------:R-:W-:Y:S01]  /*c680*/  IMAD R12, R0, UR5, R12 ;  /* 0x00000005000c7c24 */ /* 0x000fe2000f8e020c */
[----:B-1----:R-:W-:-:S13]  /*c690*/  ISETP.NE.AND P0, PT, R13, 0x1, PT ;  /* 0x000000010d00780c */ /* 0x002fda0003f05270 */
[----:B------:R-:W1:Y:S02]  /*c6a0*/  @P0 LDC.64 R6, c[0x0][0x420] ;  /* 0x00010800ff060b82 */ /* 0x000e640000000a00 */
[----:B-1----:R-:W-:-:S05]  /*c6b0*/  @P0 IMAD.HI.U32 R6, R8, R6, RZ ;  /* 0x0000000608060227 */ /* 0x002fca00078e00ff */
[----:B------:R-:W-:-:S04]  /*c6c0*/  @P0 SHF.R.U32.HI R10, RZ, R7, R6 ;  /* 0x00000007ff0a0219 */ /* 0x000fc80000011606 */
[--C-:B------:R-:W-:Y:S01]  /*c6d0*/  SHF.R.S32.HI R7, RZ, 0x1f, R10.reuse ;  /* 0x0000001fff077819 */ /* 0x100fe2000001140a */
[----:B------:R-:W-:-:S04]  /*c6e0*/  IMAD.MOV.U32 R6, RZ, RZ, R10 ;  /* 0x000000ffff067224 */ /* 0x000fc800078e000a */
[----:B------:R-:W-:-:S05]  /*c6f0*/  IMAD.WIDE.U32 R6, R0, UR4, R6 ;  /* 0x0000000400067c25 */ /* 0x000fca000f8e0006 */
[----:B------:R-:W-:Y:S02]  /*c700*/  IADD3 R12, R12, R7, RZ ;  /* 0x000000070c0c7210 */ /* 0x000fe40007ffe0ff */
[----:B------:R-:W-:-:S04]  /*c710*/  LEA R2, P0, R6, R2, 0x2 ;  /* 0x0000000206027211 */ /* 0x000fc800078010ff */
[----:B------:R-:W-:Y:S01]  /*c720*/  LEA.HI.X R3, R6, R3, R12, 0x2, P0 ;  /* 0x0000000306037211 */ /* 0x000fe200000f140c */
[----:B------:R-:W-:-:S04]  /*c730*/  IMAD.MOV R6, RZ, RZ, -R10 ;  /* 0x000000ffff067224 */ /* 0x000fc800078e0a0a */
[----:B------:R1:W5:Y:S01]  /*c740*/  LDG.E R7, desc[UR60][R2.64] ;  /* 0x0000003c02077981 */ /* 0x000362000c1e1900 */
[----:B------:R-:W-:-:S07]  /*c750*/  IMAD R8, R13, R6, R8 ;  /* 0x000000060d087224 */ /* 0x000fce00078e0208 */
.L_x_846:
[----:B-1----:R-:W1:Y:S01]  /*c760*/  S2R R3, SR_CgaCtaId ;  /* 0x0000000000037919 */ /* 0x002e620000008800 */
[----:B------:R-:W-:Y:S02]  /*c770*/  MOV R2, 0x400 ;  /* 0x0000040000027802 */ /* 0x000fe40000000f00 */
[----:B------:R-:W-:Y:S02]  /*c780*/  SHF.L.U32 R6, R14, 0x1f, RZ ;  /* 0x0000001f0e067819 */ /* 0x000fe400000006ff */
[----:B-1----:R-:W-:-:S05]  /*c790*/  LEA R2, R3, R2, 0x18 ;  /* 0x0000000203027211 */ /* 0x002fca00078ec0ff */
[----:B------:R-:W-:-:S04]  /*c7a0*/  IMAD R3, R15, 0x8, R2 ;  /* 0x000000080f037824 */ /* 0x000fc800078e0202 */
[----:B------:R-:W1:Y:S02]  /*c7b0*/  SYNCS.PHASECHK.TRANS64.TRYWAIT P0, [R3+URZ+0x32440], R6 ;  /* 0x03244006030075a7 */ /* 0x000e64000800017f */
[----:B-1----:R-:W-:Y:S05]  /*c7c0*/  @!P0 BRA `(.L_x_847) ;  /* 0x0000002400d08947 */ /* 0x002fea0003800000 */
.L_x_905:
        /* <DEDUP_REMOVED lines=11> */
.L_x_848:
        /* <DEDUP_REMOVED lines=22> */
.L_x_906:
        /* <DEDUP_REMOVED lines=8> */
.L_x_850:
        /* <DEDUP_REMOVED lines=34> */
.L_x_845:
[----:B------:R-:W-:Y:S05]  /*cc80*/  BSYNC B2 ;  /* 0x0000000000027941 */ /* 0x000fea0003800000 */
.L_x_844:
[----:B------:R-:W2:Y:S02]  /*cc90*/  LDL.LU R2, [R1+0x14] ;  /* 0x0000140001027983 */ /* 0x000ea40000300800 */
[----:B--2---:R-:W-:-:S07]  /*cca0*/  VIADD R8, R2, 0xfffffffd ;  /* 0xfffffffd02087836 */ /* 0x004fce0000000000 */
.L_x_843:
[----:B------:R-:W-:Y:S05]  /*ccb0*/  BSYNC B1 ;  /* 0x0000000000017941 */ /* 0x000fea0003800000 */
.L_x_842:
[----:B------:R-:W-:-:S05]  /*ccc0*/  IMAD.MOV R2, RZ, RZ, -R11 ;  /* 0x000000ffff027224 */ /* 0x000fca00078e0a0b */
[----:B------:R-:W-:-:S13]  /*ccd0*/  ISETP.NE.AND P0, PT, R9, R2, PT ;  /* 0x000000020900720c */ /* 0x000fda0003f05270 */
[----:B------:R-:W-:Y:S05]  /*cce0*/  @!P0 BRA `(.L_x_841) ;  /* 0x0000000c00908947 */ /* 0x000fea0003800000 */
.L_x_865:
        /* <DEDUP_REMOVED lines=10> */
[----:B------:R-:W-:Y:S01]  /*cd90*/  ISETP.NE.U32.AND P0, PT, RZ, UR38, PT ;  /* 0x00000026ff007c0c */ /* 0x000fe2000bf05070 */
[----:B------:R-:W-:-:S03]  /*cda0*/  IMAD.MOV.U32 R12, RZ, RZ, R8 ;  /* 0x000000ffff0c7224 */ /* 0x000fc600078e0008 */
[----:B------:R-:W-:-:S13]  /*cdb0*/  ISETP.NE.AND.EX P0, PT, RZ, UR39, PT, P0 ;  /* 0x00000027ff007c0c */ /* 0x000fda000bf05300 */
[----:B------:R-:W-:Y:S05]  /*cdc0*/  @!P0 BRA `(.L_x_853) ;  /* 0x0000000000448947 */ /* 0x000fea0003800000 */
[----:B------:R-:W1:Y:S01]  /*cdd0*/  LDC R12, c[0x0][0x41c] ;  /* 0x00010700ff0c7b82 */ /* 0x000e620000000800 */
[----:B------:R-:W-:Y:S02]  /*cde0*/  IMAD.MOV.U32 R11, RZ, RZ, R8 ;  /* 0x000000ffff0b7224 */ /* 0x000fe400078e0008 */
        /* <DEDUP_REMOVED lines=8> */
[----:B------:R-:W-:-:S04]  /*ce70*/  IMAD.WIDE.U32 R2, R0, UR46, R2 ;  /* 0x0000002e00027c25 */ /* 0x000fc8000f8e0002 */
[----:B------:R-:W-:Y:S01]  /*ce80*/  IMAD.IADD R3, R6, 0x1, R3 ;  /* 0x0000000106037824 */ /* 0x000fe200078e0203 */
[----:B------:R-:W-:-:S04]  /*ce90*/  LEA R6, P0, R2, UR38, 0x2 ;  /* 0x0000002602067c11 */ /* 0x000fc8000f8010ff */
[----:B------:R-:W-:Y:S01]  /*cea0*/  LEA.HI.X R7, R2, UR39, R3, 0x2, P0 ;  /* 0x0000002702077c11 */ /* 0x000fe200080f1403 */
[----:B------:R-:W-:-:S04]  /*ceb0*/  IMAD.MOV R3, RZ, RZ, -R11 ;  /* 0x000000ffff037224 */ /* 0x000fc800078e0a0b */
[----:B------:R-:W-:Y:S01]  /*cec0*/  IMAD R12, R12, R3, R8 ;  /* 0x000000030c0c7224 */ /* 0x000fe200078e0208 */
[----:B------:R1:W5:Y:S06]  /*ced0*/  LDG.E R7, desc[UR60][R6.64] ;  /* 0x0000003c06077981 */ /* 0x00036c000c1e1900 */
.L_x_853:
[----:B------:R-:W2:Y:S01]  /*cee0*/  S2R R3, SR_CgaCtaId ;  /* 0x0000000000037919 */ /* 0x000ea20000008800 */
[----:B------:R-:W-:-:S04]  /*cef0*/  MOV R2, 0x400 ;  /* 0x0000040000027802 */ /* 0x000fc80000000f00 */
[----:B--2---:R-:W-:Y:S02]  /*cf00*/  LEA R2, R3, R2, 0x18 ;  /* 0x0000000203027211 */ /* 0x004fe400078ec0ff */
[----:B------:R-:W-:-:S03]  /*cf10*/  SHF.L.U32 R3, R10, 0x1f, RZ ;  /* 0x0000001f0a037819 */ /* 0x000fc600000006ff */
[----:B------:R-:W-:-:S04]  /*cf20*/  IMAD R2, R9, 0x8, R2 ;  /* 0x0000000809027824 */ /* 0x000fc800078e0202 */
[----:B------:R-:W2:Y:S02]  /*cf30*/  SYNCS.PHASECHK.TRANS64.TRYWAIT P0, [R2+URZ+0x32440], R3 ;  /* 0x03244003020075a7 */ /* 0x000ea4000800017f */
[----:B--2---:R-:W-:Y:S05]  /*cf40*/  @!P0 BRA `(.L_x_854) ;  /* 0x0000002000188947 */ /* 0x004fea0003800000 */
.L_x_907:
        /* <DEDUP_REMOVED lines=11> */
.L_x_855:
        /* <DEDUP_REMOVED lines=21> */
.L_x_908:
        /* <DEDUP_REMOVED lines=8> */
.L_x_857:
        /* <DEDUP_REMOVED lines=33> */
.L_x_852:
[----:B------:R-:W-:Y:S05]  /*d3e0*/  BSYNC B1 ;  /* 0x0000000000017941 */ /* 0x000fea0003800000 */
.L_x_851:
        /* <DEDUP_REMOVED lines=9> */
[----:B------:R-:W-:Y:S02]  /*d480*/  ISETP.NE.U32.AND P0, PT, RZ, UR38, PT ;  /* 0x00000026ff007c0c */ /* 0x000fe4000bf05070 */
[----:B------:R-:W-:Y:S02]  /*d490*/  IADD3 R9, R8, -0x1, RZ ;  /* 0xffffffff08097810 */ /* 0x000fe40007ffe0ff */
[----:B------:R-:W-:-:S13]  /*d4a0*/  ISETP.NE.AND.EX P0, PT, RZ, UR39, PT, P0 ;  /* 0x00000027ff007c0c */ /* 0x000fda000bf05300 */
[----:B------:R-:W-:Y:S05]  /*d4b0*/  @!P0 BRA `(.L_x_860) ;  /* 0x0000000000408947 */ /* 0x000fea0003800000 */
[----:B------:R-:W2:Y:S01]  /*d4c0*/  LDC R6, c[0x0][0x41c] ;  /* 0x00010700ff067b82 */ /* 0x000ea20000000800 */
        /* <DEDUP_REMOVED lines=15> */
.L_x_860:
[----:B------:R-:W3:Y:S01]  /*d5c0*/  S2R R3, SR_CgaCtaId ;  /* 0x0000000000037919 */ /* 0x000ee20000008800 */
[----:B------:R-:W-:-:S04]  /*d5d0*/  MOV R2, 0x400 ;  /* 0x0000040000027802 */ /* 0x000fc80000000f00 */
[----:B---3--:R-:W-:Y:S02]  /*d5e0*/  LEA R2, R3, R2, 0x18 ;  /* 0x0000000203027211 */ /* 0x008fe400078ec0ff */
[----:B------:R-:W-:-:S03]  /*d5f0*/  SHF.L.U32 R3, R11, 0x1f, RZ ;  /* 0x0000001f0b037819 */ /* 0x000fc600000006ff */
[----:B------:R-:W-:-:S04]  /*d600*/  IMAD R2, R12, 0x8, R2 ;  /* 0x000000080c027824 */ /* 0x000fc800078e0202 */
[----:B------:R-:W3:Y:S02]  /*d610*/  SYNCS.PHASECHK.TRANS64.TRYWAIT P0, [R2+URZ+0x32440], R3 ;  /* 0x03244003020075a7 */ /* 0x000ee4000800017f */
[----:B---3--:R-:W-:Y:S05]  /*d620*/  @!P0 BRA `(.L_x_861) ;  /* 0x0000001800888947 */ /* 0x008fea0003800000 */
.L_x_909:
        /* <DEDUP_REMOVED lines=11> */
.L_x_862:
        /* <DEDUP_REMOVED lines=22> */
.L_x_910:
        /* <DEDUP_REMOVED lines=8> */
.L_x_864:
        /* <DEDUP_REMOVED lines=34> */
.L_x_859:
[----:B------:R-:W-:Y:S05]  /*dae0*/  BSYNC B1 ;  /* 0x0000000000017941 */ /* 0x000fea0003800000 */
.L_x_858:
[C---:B------:R-:W-:Y:S01]  /*daf0*/  ISETP.GT.AND P0, PT, R8.reuse, 0x1, PT ;  /* 0x000000010800780c */ /* 0x040fe20003f04270 */
[----:B------:R-:W-:-:S04]  /*db00*/  VIADD R2, R8, 0xfffffffe ;  /* 0xfffffffe08027836 */ /* 0x000fc80000000000 */
[----:B------:R-:W-:-:S08]  /*db10*/  IMAD.MOV.U32 R8, RZ, RZ, R2 ;  /* 0x000000ffff087224 */ /* 0x000fd000078e0002 */
[----:B------:R-:W-:Y:S05]  /*db20*/  @P0 BRA `(.L_x_865) ;  /* 0xfffffff000700947 */ /* 0x000fea000383ffff */
.L_x_841:
[----:B------:R-:W-:Y:S05]  /*db30*/  BSYNC B0 ;  /* 0x0000000000007941 */ /* 0x000fea0003800000 */
.L_x_840:
[----:B------:R-:W2:Y:S01]  /*db40*/  LDL.LU R3, [R1] ;  /* 0x0000000001037983 */ /* 0x000ea20000300800 */
[----:B------:R-:W-:Y:S01]  /*db50*/  BSSY B0, `(.L_x_866) ;  /* 0x0000016000007945 */ /* 0x000fe20003800000 */
[----:B------:R-:W3:Y:S02]  /*db60*/  S2R R2, SR_TID.X ;  /* 0x0000000000027919 */ /* 0x000ee40000002100 */
[----:B---3--:R-:W-:-:S04]  /*db70*/  LOP3.LUT R2, R2, 0x1f, RZ, 0xc0, !PT ;  /* 0x0000001f02027812 */ /* 0x008fc800078ec0ff */
[----:B------:R-:W-:Y:S01]  /*db80*/  ISETP.NE.AND P1, PT, R2, RZ, PT ;  /* 0x000000ff0200720c */ /* 0x000fe20003f25270 */
[----:B--2---:R-:W-:-:S05]  /*db90*/  VIADD R0, R3, 0x1 ;  /* 0x0000000103007836 */ /* 0x004fca0000000000 */
        /* <DEDUP_REMOVED lines=17> */
.L_x_867:
[----:B------:R-:W-:Y:S05]  /*dcb0*/  BSYNC B0 ;  /* 0x0000000000007941 */ /* 0x000fea0003800000 */
.L_x_866:
[----:B--2---:R-:W2:Y:S02]  /*dcc0*/  LDL.LU R2, [R1+0x4] ;  /* 0x0000040001027983 */ /* 0x004ea40000300800 */
[----:B--2---:R-:W-:-:S05]  /*dcd0*/  LOP3.LUT R2, R2, R0, RZ, 0x3c, !PT ;  /* 0x0000000002027212 */ /* 0x004fca00078e3cff */
[----:B------:R2:W-:Y:S02]  /*dce0*/  STL [R1+0x4], R2 ;  /* 0x0000040201007387 */ /* 0x0005e40000100800 */
.L_x_822:
[----:B------:R-:W-:Y:S05]  /*dcf0*/  BSYNC B6 ;  /* 0x0000000000067941 */ /* 0x000fea0003800000 */
.L_x_820:
[----:B------:R-:W-:-:S03]  /*dd00*/  UMOV UR4, 0xffffffff ;  /* 0xffffffff00047882 */ /* 0x000fc60000000000 */
[----:B------:R-:W-:Y:S05]  /*dd10*/  BRA.DIV UR4, `(.L_x_868) ;  /* 0x0000001204f47947 */ /* 0x000fea000b800000 */
[----:B------:R3:W4:Y:S04]  /*dd20*/  SHFL.IDX PT, R4, R16, RZ, 0x1f ;  /* 0x00001fff10047589 */ /* 0x00072800000e0000 */
[----:B------:R3:W0:Y:S02]  /*dd30*/  SHFL.IDX PT, R5, R16, 0x1, 0x1f ;  /* 0x00201f0010057f89 */ /* 0x00062400000e0000 */
.L_x_914:
        /* <DEDUP_REMOVED lines=13> */
.L_x_870:
[----:B------:R-:W-:Y:S05]  /*de10*/  BSYNC B0 ;  /* 0x0000000000007941 */ /* 0x000fea0003800000 */
.L_x_869:
        /* <DEDUP_REMOVED lines=20> */
[----:B0-----:R-:W-:-:S04]  /*df60*/  SEL R14, R14, RZ, P0 ;  /* 0x000000ff0e0e7207 */ /* 0x001fc80000000000 */
[----:B------:R-:W-:-:S05]  /*df70*/  IADD3 R2, R7, R14, RZ ;  /* 0x0000000e07027210 */ /* 0x000fca0007ffe0ff */
[----:B------:R0:W2:Y:S02]  /*df80*/  SHFL.IDX PT, R14, R2, 0x1f, 0x1f ;  /* 0x03e01f00020e7f89 */ /* 0x0000a400000e0000 */
.L_x_922:
[----:B------:R-:W-:Y:S02]  /*df90*/  ULDC UR4, c[0x0][0xd10] ;  /* 0x0003440000047ab9 */ /* 0x000fe40000000800 */
[----:B---3--:R-:W-:-:S04]  /*dfa0*/  IMAD.U32 R16, RZ, RZ, UR4 ;  /* 0x00000004ff107e24 */ /* 0x008fc8000f8e00ff */
[----:B--2---:R-:W-:-:S04]  /*dfb0*/  IMAD R6, R14, R16, RZ ;  /* 0x000000100e067224 */ /* 0x004fc800078e02ff */
[----:B------:R-:W-:-:S05]  /*dfc0*/  IMAD.IADD R5, R5, 0x1, R6 ;  /* 0x0000000105057824 */ /* 0x000fca00078e0206 */
[----:B----4-:R-:W-:-:S13]  /*dfd0*/  ISETP.GT.AND P0, PT, R5, R4, PT ;  /* 0x000000040500720c */ /* 0x010fda0003f04270 */
[----:B------:R-:W-:Y:S05]  /*dfe0*/  @P0 BRA `(.L_x_872) ;  /* 0x0000000000b40947 */ /* 0x000fea0003800000 */
[----:B------:R-:W2:Y:S02]  /*dff0*/  LDC R0, c[0x0][0xd14] ;  /* 0x00034500ff007b82 */ /* 0x000ea40000000800 */
.L_x_877:
        /* <DEDUP_REMOVED lines=14> */
.L_x_875:
[----:B------:R-:W-:Y:S05]  /*e0e0*/  BSYNC B0 ;  /* 0x0000000000007941 */ /* 0x000fea0003800000 */
.L_x_874:
[----:B------:R-:W-:-:S03]  /*e0f0*/  UMOV UR4, 0xffffffff ;  /* 0xffffffff00047882 */ /* 0x000fc60000000000 */
[----:B------:R-:W-:Y:S05]  /*e100*/  BRA.DIV UR4, `(.L_x_876) ;  /* 0x0000001604147947 */ /* 0x000fea000b800000 */
[----:B-----5:R-:W2:Y:S01]  /*e110*/  SHFL.UP PT, R14, R3, 0x1, RZ ;  /* 0x04200000030e7989 */ /* 0x020ea200000e00ff */
[C---:B------:R-:W-:Y:S02]  /*e120*/  ISETP.NE.AND P0, PT, R8.reuse, RZ, PT ;  /* 0x000000ff0800720c */ /* 0x040fe40003f05270 */
[----:B------:R-:W-:Y:S02]  /*e130*/  ISETP.GE.U32.AND P1, PT, R8, 0x2, PT ;  /* 0x000000020800780c */ /* 0x000fe40003f26070 */
        /* <DEDUP_REMOVED lines=18> */
.L_x_930:
[----:B------:R-:W-:Y:S02]  /*e260*/  ULDC UR4, c[0x0][0xd10] ;  /* 0x0003440000047ab9 */ /* 0x000fe40000000800 */
[----:B------:R-:W-:-:S04]  /*e270*/  IMAD.U32 R16, RZ, RZ, UR4 ;  /* 0x00000004ff107e24 */ /* 0x000fc8000f8e00ff */
[----:B--2---:R-:W-:-:S04]  /*e280*/  IMAD R6, R14, R16, RZ ;  /* 0x000000100e067224 */ /* 0x004fc800078e02ff */
[----:B------:R-:W-:-:S05]  /*e290*/  IMAD.IADD R5, R6, 0x1, R5 ;  /* 0x0000000106057824 */ /* 0x000fca00078e0205 */
[----:B------:R-:W-:-:S13]  /*e2a0*/  ISETP.GT.AND P0, PT, R5, R4, PT ;  /* 0x000000040500720c */ /* 0x000fda0003f04270 */
[----:B------:R-:W-:Y:S05]  /*e2b0*/  @!P0 BRA `(.L_x_877) ;  /* 0xfffffffc00508947 */ /* 0x000fea000383ffff */
.L_x_872:
        /* <DEDUP_REMOVED lines=8> */
.L_x_934:
[----:B------:R-:W-:Y:S01]  /*e340*/  ISETP.NE.AND P0, PT, R7, RZ, PT ;  /* 0x000000ff0700720c */ /* 0x000fe20003f05270 */
[----:B------:R-:W-:-:S12]  /*e350*/  IMAD.MOV.U32 R14, RZ, RZ, RZ ;  /* 0x000000ffff0e7224 */ /* 0x000fd800078e00ff */
[----:B------:R-:W-:Y:S05]  /*e360*/  @!P0 BRA `(.L_x_879) ;  /* 0x0000000000108947 */ /* 0x000fea0003800000 */
[----:B------:R-:W-:Y:S01]  /*e370*/  UMOV UR4, 0xffffffff ;  /* 0xffffffff00047882 */ /* 0x000fe20000000000 */
[----:B-1----:R-:W-:Y:S02]  /*e380*/  VIADD R12, R5, 0xffffffff ;  /* 0xffffffff050c7836 */ /* 0x002fe40000000000 */
[----:B------:R-:W-:Y:S05]  /*e390*/  BRA.DIV UR4, `(.L_x_880) ;  /* 0x0000001604887947 */ /* 0x000fea000b800000 */
[----:B------:R4:W1:Y:S02]  /*e3a0*/  SHFL.IDX PT, R14, R2, R12, 0x1f ;  /* 0x00001f0c020e7589 */ /* 0x00086400000e0000 */
.L_x_879:
[----:B---3--:R-:W-:Y:S01]  /*e3b0*/  IABS R7, R17 ;  /* 0x0000001100077213 */ /* 0x008fe20000000000 */
[----:B-1----:R-:W-:Y:S02]  /*e3c0*/  IMAD R16, R14, R16, R6 ;  /* 0x000000100e107224 */ /* 0x002fe400078e0206 */
[----:B------:R-:W-:Y:S01]  /*e3d0*/  IMAD.IADD R19, R5, 0x1, R19 ;  /* 0x0000000105137824 */ /* 0x000fe200078e0213 */
[----:B------:R-:W1:Y:S08]  /*e3e0*/  I2F.RP R8, R7 ;  /* 0x0000000700087306 */ /* 0x000e700000209400 */
[----:B-1----:R-:W2:Y:S02]  /*e3f0*/  MUFU.RCP R8, R8 ;  /* 0x0000000800087308 */ /* 0x002ea40000001000 */
[----:B--2---:R-:W-:-:S06]  /*e400*/  VIADD R3, R8, 0xffffffe ;  /* 0x0ffffffe08037836 */ /* 0x004fcc0000000000 */
[----:B------:R-:W0:Y:S02]  /*e410*/  F2I.FTZ.U32.TRUNC.NTZ R3, R3 ;  /* 0x0000000300037305 */ /* 0x000e24000021f000 */
[----:B0---4-:R-:W-:-:S05]  /*e420*/  IADD3 R2, RZ, -R3, RZ ;  /* 0x80000003ff027210 */ /* 0x011fca0007ffe0ff */
[----:B------:R-:W-:Y:S02]  /*e430*/  IMAD R9, R2, R7, RZ ;  /* 0x0000000702097224 */ /* 0x000fe400078e02ff */
[----:B------:R-:W-:-:S04]  /*e440*/  IMAD.MOV.U32 R2, RZ, RZ, RZ ;  /* 0x000000ffff027224 */ /* 0x000fc800078e00ff */
[----:B------:R-:W-:-:S04]  /*e450*/  IMAD.HI.U32 R6, R3, R9, R2 ;  /* 0x0000000903067227 */ /* 0x000fc800078e0002 */
[----:B------:R-:W-:Y:S01]  /*e460*/  IMAD.IADD R2, R4, 0x1, -R16 ;  /* 0x0000000104027824 */ /* 0x000fe200078e0a10 */
[----:B------:R-:W-:-:S04]  /*e470*/  IABS R4, R17 ;  /* 0x0000001100047213 */ /* 0x000fc80000000000 */
[----:B------:R-:W-:Y:S01]  /*e480*/  IABS R3, R2 ;  /* 0x0000000200037213 */ /* 0x000fe20000000000 */
[----:B------:R-:W-:-:S04]  /*e490*/  IMAD.MOV R4, RZ, RZ, -R4 ;  /* 0x000000ffff047224 */ /* 0x000fc800078e0a04 */
        /* <DEDUP_REMOVED lines=16> */
.L_x_873:
[----:B------:R-:W-:Y:S01]  /*e5a0*/  UMOV UR4, URZ ;  /* 0x0000003f00047c82 */ /* 0x000fe20008000000 */
[----:B------:R-:W-:Y:S01]  /*e5b0*/  UMOV UR5, URZ ;  /* 0x0000003f00057c82 */ /* 0x000fe20008000000 */
[----:B------:R-:W-:Y:S01]  /*e5c0*/  ULDC UR6, c[0x0][0xd14] ;  /* 0x0003450000067ab9 */ /* 0x000fe20000000800 */
[----:B------:R-:W-:Y:S02]  /*e5d0*/  IMAD.MOV.U32 R16, RZ, RZ, R4 ;  /* 0x000000ffff107224 */ /* 0x000fe400078e0004 */
[----:B------:R-:W-:Y:S02]  /*e5e0*/  IMAD.U32 R17, RZ, RZ, UR4 ;  /* 0x00000004ff117e24 */ /* 0x000fe4000f8e00ff */
[----:B------:R-:W-:Y:S02]  /*e5f0*/  IMAD.U32 R18, RZ, RZ, UR5 ;  /* 0x00000005ff127e24 */ /* 0x000fe4000f8e00ff */
[----:B------:R-:W-:-:S07]  /*e600*/  IMAD.U32 R19, RZ, RZ, UR6 ;  /* 0x00000006ff137e24 */ /* 0x000fce000f8e00ff */
.L_x_881:
        /* <DEDUP_REMOVED lines=12> */
.L_x_818:
[----:B------:R-:W3:Y:S01]  /*e6d0*/  S2R R3, SR_CgaCtaId ;  /* 0x0000000000037919 */ /* 0x000ee20000008800 */
[----:B------:R-:W-:Y:S01]  /*e6e0*/  UIADD3 UR4, UR50, 0x1, URZ ;  /* 0x0000000132047890 */ /* 0x000fe2000fffe03f */
[----:B0-----:R-:W-:-:S03]  /*e6f0*/  MOV R0, 0x400 ;  /* 0x0000040000007802 */ /* 0x001fc60000000f00 */
[----:B------:R-:W-:-:S04]  /*e700*/  ULEA.HI UR5, UR4, UR4, URZ, 0x1 ;  /* 0x0000000404057291 */ /* 0x000fc8000f8f083f */
[----:B------:R-:W-:-:S04]  /*e710*/  ULOP3.LUT UR5, UR5, 0xfffffffe, URZ, 0xc0, !UPT ;  /* 0xfffffffe05057892 */ /* 0x000fc8000f8ec03f */
[----:B------:R-:W-:Y:S01]  /*e720*/  UIADD3 UR5, UR4, -UR5, URZ ;  /* 0x8000000504057290 */ /* 0x000fe2000fffe03f */
[----:B---3--:R-:W-:-:S05]  /*e730*/  LEA R0, R3, R0, 0x18 ;  /* 0x0000000003007211 */ /* 0x008fca00078ec0ff */
[----:B------:R-:W-:-:S05]  /*e740*/  IMAD.U32 R3, RZ, RZ, UR5 ;  /* 0x00000005ff037e24 */ /* 0x000fca000f8e00ff */
[----:B------:R-:W-:-:S04]  /*e750*/  SHF.L.U32 R3, R3, 0x1f, RZ ;  /* 0x0000001f03037819 */ /* 0x000fc800000006ff */
[----:B------:R-:W0:Y:S02]  /*e760*/  SYNCS.PHASECHK.TRANS64.TRYWAIT P0, [R0+URZ+0x32420], R3 ;  /* 0x03242003000075a7 */ /* 0x000e24000800017f */
[----:B0-----:R-:W-:Y:S05]  /*e770*/  @!P0 BRA `(.L_x_883) ;  /* 0x0000001000b48947 */ /* 0x001fea0003800000 */
.L_x_937:
[----:B------:R-:W-:-:S03]  /*e780*/  UMOV UR4, 0xffffffff ;  /* 0xffffffff00047882 */ /* 0x000fc60000000000 */
[----:B------:R-:W-:Y:S05]  /*e790*/  BRA.DIV UR4, `(.L_x_884) ;  /* 0x0000001204c07947 */ /* 0x000fea000b800000 */
[----:B--2---:R-:W2:Y:S02]  /*e7a0*/  S2R R2, SR_TID.X ;  /* 0x0000000000027919 */ /* 0x004ea40000002100 */
[----:B--2---:R-:W-:-:S04]  /*e7b0*/  SHF.R.U32.HI R2, RZ, 0x5, R2 ;  /* 0x00000005ff027819 */ /* 0x004fc80000011602 */
[----:B------:R-:W-:-:S05]  /*e7c0*/  LOP3.LUT R2, R2, 0x3, RZ, 0xc0, !PT ;  /* 0x0000000302027812 */ /* 0x000fca00078ec0ff */
[----:B------:R2:W3:Y:S02]  /*e7d0*/  SHFL.IDX PT, R14, R2, RZ, 0x1f ;  /* 0x00001fff020e7589 */ /* 0x0004e400000e0000 */
.L_x_940:
[----:B---3--:R-:W-:Y:S01]  /*e7e0*/  ISETP.NE.AND P0, PT, R14, RZ, PT ;  /* 0x000000ff0e00720c */ /* 0x008fe20003f05270 */
[----:B------:R-:W-:-:S12]  /*e7f0*/  BSSY B0, `(.L_x_885) ;  /* 0x0000029000007945 */ /* 0x000fd80003800000 */
[----:B------:R-:W-:Y:S05]  /*e800*/  @P0 BRA `(.L_x_886) ;  /* 0x00000000009c0947 */ /* 0x000fea0003800000 */
[----:B------:R-:W-:-:S03]  /*e810*/  UMOV UR4, 0xffffffff ;  /* 0xffffffff00047882 */ /* 0x000fc60000000000 */
[----:B------:R-:W-:Y:S05]  /*e820*/  BRA.DIV UR4, `(.L_x_887) ;  /* 0x0000001204d07947 */ /* 0x000fea000b800000 */
[----:B------:R-:W-:-:S13]  /*e830*/  ELECT P6, URZ, PT ;  /* 0x00000000003f782f */ /* 0x000fda00038c0000 */
.L_x_943:
[----:B------:R-:W-:Y:S05]  /*e840*/  @!P6 BRA `(.L_x_886) ;  /* 0x00000000008ce947 */ /* 0x000fea0003800000 */
[----:B--2---:R-:W2:Y:S02]  /*e850*/  LDL R2, [R1+0x2c] ;  /* 0x00002c0001027983 */ /* 0x004ea40000100800 */
[----:B--2---:R-:W-:-:S13]  /*e860*/  R2UR UR4, R2 ;  /* 0x00000000020472ca */ /* 0x004fda00000e0000 */
[----:B------:R-:W-:-:S06]  /*e870*/  ULOP3.LUT UR4, UR4, 0x2, URZ, 0xfc, !UPT ;  /* 0x0000000204047892 */ /* 0x000fcc000f8efc3f */
[----:B------:R-:W-:-:S05]  /*e880*/  IMAD.U32 R2, RZ, RZ, UR4 ;  /* 0x00000004ff027e24 */ /* 0x000fca000f8e00ff */
[----:B------:R-:W-:-:S13]  /*e890*/  ISETP.NE.AND P2, PT, R2, 0x3, PT ;  /* 0x000000030200780c */ /* 0x000fda0003f45270 */
[----:B------:R-:W-:Y:S05]  /*e8a0*/  @!P2 BRA `(.L_x_888) ;  /* 0x000000000004a947 */ /* 0x000fea0003800000 */
[----:B------:R-:W-:Y:S01]  /*e8b0*/  BPT.TRAP 0x1 ;  /* 0x000000040000795c */ /* 0x000fe20000300000 */
.L_x_888:
[----:B0-----:R-:W2:Y:S04]  /*e8c0*/  LDL R3, [R1] ;  /* 0x0000000001037983 */ /* 0x001ea80000100800 */
[----:B------:R-:W3:Y:S01]  /*e8d0*/  LDL.LU R7, [R1+0x4] ;  /* 0x0000040001077983 */ /* 0x000ee20000300800 */
[----:B------:R-:W-:-:S05]  /*e8e0*/  IADD3 R2, R0, 0x32440, RZ ;  /* 0x0003244000027810 */ /* 0x000fca0007ffe0ff */
        /* <DEDUP_REMOVED lines=11> */
.L_x_944:
[----:B------:R-:W2:Y:S02]  /*e9a0*/  SYNCS.PHASECHK.TRANS64.TRYWAIT P0, [R7+URZ], R2 ;  /* 0x00000002070075a7 */ /* 0x000ea4000800017f */
[----:B--2---:R-:W-:Y:S05]  /*e9b0*/  @!P0 BRA `(.L_x_890) ;  /* 0x0000001000a08947 */ /* 0x004fea0003800000 */
.L_x_945:
[----:B------:R-:W-:Y:S05]  /*e9c0*/  @!P2 BRA `(.L_x_891) ;  /* 0x000000000004a947 */ /* 0x000fea0003800000 */
[----:B------:R-:W-:Y:S01]  /*e9d0*/  BPT.TRAP 0x1 ;  /* 0x000000040000795c */ /* 0x000fe20000300000 */
.L_x_891:
[----:B------:R-:W3:Y:S01]  /*e9e0*/  LDL.LU R4, [R1] ;  /* 0x0000000001047983 */ /* 0x000ee20000300800 */
[----:B------:R-:W-:-:S04]  /*e9f0*/  VIADD R0, R0, 0x32460 ;  /* 0x0003246000007836 */ /* 0x000fc80000000000 */
[----:B---3--:R-:W-:-:S04]  /*ea00*/  IMAD R4, R4, 0x8, R0 ;  /* 0x0000000804047824 */ /* 0x008fc800078e0200 */
[----:B------:R-:W3:Y:S02]  /*ea10*/  SYNCS.PHASECHK.TRANS64.TRYWAIT P0, [R4+URZ], R5 ;  /* 0x00000005040075a7 */ /* 0x000ee4000800017f */
[----:B---3--:R-:W-:Y:S05]  /*ea20*/  @!P0 BRA `(.L_x_892) ;  /* 0x0000001000988947 */ /* 0x008fea0003800000 */
.L_x_946:
[----:B------:R-:W-:-:S07]  /*ea30*/  IMAD R3, R3, 0x8, R0 ;  /* 0x0000000803037824 */ /* 0x000fce00078e0200 */
.L_x_893:
[----:B----4-:R4:W0:Y:S02]  /*ea40*/  SYNCS.PHASECHK.TRANS64.TRYWAIT P0, [R3+URZ], R2 ;  /* 0x00000002030075a7 */ /* 0x010824000800017f */
[----:B0-----:R-:W-:Y:S05]  /*ea50*/  @!P0 NANOSLEEP.SYNCS 0x989680 ;  /* 0x009896800000895d */ /* 0x001fea0003900000 */
[----:B------:R-:W0:Y:S02]  /*ea60*/  @!P0 SYNCS.PHASECHK.TRANS64 P0, [R3+URZ], R2 ;  /* 0x00000002030085a7 */ /* 0x000e24000800007f */
[----:B0-----:R-:W-:Y:S05]  /*ea70*/  @!P0 BRA `(.L_x_893) ;  /* 0xfffffffc00f08947 */ /* 0x001fea000383ffff */
.L_x_886:
[----:B------:R-:W-:Y:S05]  /*ea80*/  BSYNC B0 ;  /* 0x0000000000007941 */ /* 0x000fea0003800000 */
.L_x_885:
[----:B------:R-:W-:Y:S05]  /*ea90*/  EXIT ;  /* 0x000000000000794d */ /* 0x000fea0003800000 */
.L_x_771:
[----:B0-----:R0:W1:Y:S02]  /*eaa0*/  SYNCS.PHASECHK.TRANS64.TRYWAIT P0, [R4+URZ+0x32400], R3 ;  /* 0x03240003040075a7 */ /* 0x001064000800017f */
[----:B-1----:R-:W-:Y:S05]  /*eab0*/  @!P0 NANOSLEEP.SYNCS 0x989680 ;  /* 0x009896800000895d */ /* 0x002fea0003900000 */
[----:B------:R-:W1:Y:S02]  /*eac0*/  @!P0 SYNCS.PHASECHK.TRANS64 P0, [R4+URZ+0x32400], R3 ;  /* 0x03240003040085a7 */ /* 0x000e64000800007f */
[----:B-1----:R-:W-:Y:S05]  /*ead0*/  @!P0 BRA `(.L_x_771) ;  /* 0xfffffffc00f08947 */ /* 0x002fea000383ffff */
[----:B------:R-:W-:Y:S05]  /*eae0*/  BRA `(.L_x_894) ;  /* 0xffffff2c00887947 */ /* 0x000fea000383ffff */
.L_x_775:
[----:B--2---:R2:W3:Y:S02]  /*eaf0*/  SYNCS.PHASECHK.TRANS64.TRYWAIT P1, [R0+URZ+0x32430], R5 ;  /* 0x03243005000075a7 */ /* 0x0044e4000802017f */
[----:B---3--:R-:W-:Y:S05]  /*eb00*/  @!P1 NANOSLEEP.SYNCS 0x989680 ;  /* 0x009896800000995d */ /* 0x008fea0003900000 */
[----:B------:R-:W3:Y:S02]  /*eb10*/  @!P1 SYNCS.PHASECHK.TRANS64 P1, [R0+URZ+0x32430], R5 ;  /* 0x03243005000095a7 */ /* 0x000ee4000802007f */
[----:B---3--:R-:W-:Y:S05]  /*eb20*/  @!P1 BRA `(.L_x_775) ;  /* 0xfffffffc00f09947 */ /* 0x008fea000383ffff */
[----:B------:R-:W-:Y:S05]  /*eb30*/  BRA `(.L_x_774) ;  /* 0xffffff2c00bc7947 */ /* 0x000fea000383ffff */
.L_x_776:
[----:B---3--:R3:W4:Y:S02]  /*eb40*/  SYNCS.PHASECHK.TRANS64.TRYWAIT P1, [R4+URZ+0x32410], R3 ;  /* 0x03241003040075a7 */ /* 0x008724000802017f */
[----:B----4-:R-:W-:Y:S05]  /*eb50*/  @!P1 NANOSLEEP.SYNCS 0x989680 ;  /* 0x009896800000995d */ /* 0x010fea0003900000 */
[----:B------:R-:W4:Y:S02]  /*eb60*/  @!P1 SYNCS.PHASECHK.TRANS64 P1, [R4+URZ+0x32410], R3 ;  /* 0x03241003040095a7 */ /* 0x000f24000802007f */
[----:B----4-:R-:W-:Y:S05]  /*eb70*/  @!P1 BRA `(.L_x_776) ;  /* 0xfffffffc00f09947 */ /* 0x010fea000383ffff */
[----:B------:R-:W-:Y:S05]  /*eb80*/  BRA `(.L_x_895) ;  /* 0xffffff3000847947 */ /* 0x000fea000383ffff */
.L_x_780:
[----:B------:R0:W0:Y:S02]  /*eb90*/  SYNCS.PHASECHK.TRANS64.TRYWAIT P1, [R0+URZ+0x32450], R5 ;  /* 0x03245005000075a7 */ /* 0x000024000802017f */
[----:B0-----:R-:W-:Y:S05]  /*eba0*/  @!P1 NANOSLEEP.SYNCS 0x989680 ;  /* 0x009896800000995d */ /* 0x001fea0003900000 */
[----:B------:R-:W0:Y:S02]  /*ebb0*/  @!P1 SYNCS.PHASECHK.TRANS64 P1, [R0+URZ+0x32450], R5 ;  /* 0x03245005000095a7 */ /* 0x000e24000802007f */
[----:B0-----:R-:W-:Y:S05]  /*ebc0*/  @!P1 BRA `(.L_x_780) ;  /* 0xfffffffc00f09947 */ /* 0x001fea000383ffff */
[----:B------:R-:W-:Y:S05]  /*ebd0*/  BRA `(.L_x_779) ;  /* 0xffffff3000907947 */ /* 0x000fea000383ffff */
.L_x_785:
[----:B-1----:R-:W-:-:S04]  /*ebe0*/  IMAD.U32 R153, RZ, RZ, UR5 ;  /* 0x00000005ff997e24 */ /* 0x002fc8000f8e00ff */
[----:B------:R1:W2:Y:S03]  /*ebf0*/  SYNCS.PHASECHK.TRANS64.TRYWAIT P3, [R153+URZ+0x32430], R208 ;  /* 0x032430d0990075a7 */ /* 0x0002a6000806017f */
[----:B--2---:R-:W-:Y:S05]  /*ec00*/  @!P3 NANOSLEEP.SYNCS 0x989680 ;  /* 0x009896800000b95d */ /* 0x004fea0003900000 */
[----:B------:R-:W2:Y:S02]  /*ec10*/  @!P3 SYNCS.PHASECHK.TRANS64 P3, [R153+URZ+0x32430], R208 ;  /* 0x032430d09900b5a7 */ /* 0x000ea4000806007f */
[----:B--2---:R-:W-:Y:S05]  /*ec20*/  @!P3 BRA `(.L_x_785) ;  /* 0xfffffffc00ecb947 */ /* 0x004fea000383ffff */
[----:B------:R-:W-:Y:S05]  /*ec30*/  BRA `(.L_x_784) ;  /* 0xffffff5800087947 */ /* 0x000fea000383ffff */
.L_x_789:
[----:B--2---:R-:W-:-:S04]  /*ec40*/  IMAD.U32 R209, RZ, RZ, UR5 ;  /* 0x00000005ffd17e24 */ /* 0x004fc8000f8e00ff */
[----:B------:R2:W3:Y:S03]  /*ec50*/  SYNCS.PHASECHK.TRANS64.TRYWAIT P3, [R209+URZ+0x32450], R208 ;  /* 0x032450d0d10075a7 */ /* 0x0004e6000806017f */
[----:B---3--:R-:W-:Y:S05]  /*ec60*/  @!P3 NANOSLEEP.SYNCS 0x989680 ;  /* 0x009896800000b95d */ /* 0x008fea0003900000 */
[----:B------:R-:W3:Y:S02]  /*ec70*/  @!P3 SYNCS.PHASECHK.TRANS64 P3, [R209+URZ+0x32450], R208 ;  /* 0x032450d0d100b5a7 */ /* 0x000ee4000806007f */
[----:B---3--:R-:W-:Y:S05]  /*ec80*/  @!P3 BRA `(.L_x_789) ;  /* 0xfffffffc00ecb947 */ /* 0x008fea000383ffff */
[----:B------:R-:W-:Y:S05]  /*ec90*/  BRA `(.L_x_788) ;  /* 0xffffff5800847947 */ /* 0x000fea000383ffff */
.L_x_827:
        /* <DEDUP_REMOVED lines=8> */
[----:B------:R-:W-:Y:S05]  /*ed20*/  WARPSYNC.COLLECTIVE R15, `(.L_x_897) ;  /* 0x000000000f087348 */ /* 0x000fea0003c00000 */
[----:B------:R0:W1:Y:S02]  /*ed30*/  SHFL.IDX P6, R14, R13, R12, R11 ;  /* 0x0000000c0d0e7389 */ /* 0x00006400000c000b */
[----:B01----:R-:W-:Y:S01]  /*ed40*/  ENDCOLLECTIVE ;  /* 0x000000000000791b */ /* 0x003fe20003800000 */
.L_x_897:
[----:B------:R-:W-:Y:S05]  /*ed50*/  BSYNC B0 ;  /* 0x0000000000007941 */ /* 0x000fea0003800000 */
.L_x_896:
[----:B------:R-:W-:Y:S05]  /*ed60*/  BRA `(.L_x_898) ;  /* 0xffffffc800a47947 */ /* 0x000fea000383ffff */
.L_x_828:
[----:B------:R-:W-:Y:S01]  /*ed70*/  BSSY B0, `(.L_x_899) ;  /* 0x0000006000007945 */ /* 0x000fe20003800000 */
[----:B------:R-:W-:-:S07]  /*ed80*/  IMAD.MOV.U32 R15, RZ, RZ, -0x1 ;  /* 0xffffffffff0f7424 */ /* 0x000fce00078e00ff */
[----:B------:R-:W-:Y:S05]  /*ed90*/  WARPSYNC.COLLECTIVE R15, `(.L_x_900) ;  /* 0x000000000f0c7348 */ /* 0x000fea0003c00000 */
[----:B------:R-:W-:Y:S02]  /*eda0*/  ELECT P6, UR62, PT ;  /* 0x00000000003e782f */ /* 0x000fe400038c0000 */
[----:B------:R-:W-:Y:S01]  /*edb0*/  MOV R14, UR62 ;  /* 0x0000003e000e7c02 */ /* 0x000fe20008000f00 */
[----:B------:R-:W-:Y:S10]  /*edc0*/  ENDCOLLECTIVE ;  /* 0x000000000000791b */ /* 0x000ff40003800000 */
.L_x_900:
[----:B------:R-:W-:Y:S05]  /*edd0*/  BSYNC B0 ;  /* 0x0000000000007941 */ /* 0x000fea0003800000 */
.L_x_899:
[----:B------:R-:W-:Y:S05]  /*ede0*/  BRA `(.L_x_901) ;  /* 0xffffffc8009c7947 */ /* 0x000fea000383ffff */
.L_x_831:
[----:B0-----:R0:W1:Y:S02]  /*edf0*/  SYNCS.PHASECHK.TRANS64.TRYWAIT P0, [R8+URZ+0x32440], R10 ;  /* 0x0324400a080075a7 */ /* 0x001064000800017f */
[----:B-1----:R-:W-:Y:S05]  /*ee00*/  @!P0 NANOSLEEP.SYNCS 0x989680 ;  /* 0x009896800000895d */ /* 0x002fea0003900000 */
[----:B------:R-:W1:Y:S02]  /*ee10*/  @!P0 SYNCS.PHASECHK.TRANS64 P0, [R8+URZ+0x32440], R10 ;  /* 0x0324400a080085a7 */ /* 0x000e64000800007f */
[----:B-1----:R-:W-:Y:S05]  /*ee20*/  @!P0 BRA `(.L_x_831) ;  /* 0xfffffffc00f08947 */ /* 0x002fea000383ffff */
[----:B------:R-:W-:Y:S05]  /*ee30*/  BRA `(.L_x_902) ;  /* 0xffffffcc000c7947 */ /* 0x000fea000383ffff */
.L_x_835:
        /* <DEDUP_REMOVED lines=8> */
.L_x_838:
[----:B0-----:R0:W1:Y:S02]  /*eec0*/  SYNCS.PHASECHK.TRANS64.TRYWAIT P0, [R8+URZ+0x32460], R6 ;  /* 0x03246006080075a7 */ /* 0x001064000800017f */
[----:B-1----:R-:W-:Y:S05]  /*eed0*/  @!P0 NANOSLEEP.SYNCS 0x989680 ;  /* 0x009896800000895d */ /* 0x002fea0003900000 */
[----:B------:R-:W1:Y:S02]  /*eee0*/  @!P0 SYNCS.PHASECHK.TRANS64 P0, [R8+URZ+0x32460], R6 ;  /* 0x03246006080085a7 */ /* 0x000e64000800007f */
[----:B-1----:R-:W-:Y:S05]  /*eef0*/  @!P0 BRA `(.L_x_838) ;  /* 0xfffffffc00f08947 */ /* 0x002fea000383ffff */
[----:B------:R-:W-:Y:S05]  /*ef00*/  BRA `(.L_x_904) ;  /* 0xffffffd000947947 */ /* 0x000fea000383ffff */
.L_x_847:
[----:B-1----:R1:W2:Y:S02]  /*ef10*/  SYNCS.PHASECHK.TRANS64.TRYWAIT P0, [R3+URZ+0x32440], R6 ;  /* 0x03244006030075a7 */ /* 0x0022a4000800017f */
[----:B--2---:R-:W-:Y:S05]  /*ef20*/  @!P0 NANOSLEEP.SYNCS 0x989680 ;  /* 0x009896800000895d */ /* 0x004fea0003900000 */
[----:B------:R-:W2:Y:S02]  /*ef30*/  @!P0 SYNCS.PHASECHK.TRANS64 P0, [R3+URZ+0x32440], R6 ;  /* 0x03244006030085a7 */ /* 0x000ea4000800007f */
[----:B--2---:R-:W-:Y:S05]  /*ef40*/  @!P0 BRA `(.L_x_847) ;  /* 0xfffffffc00f08947 */ /* 0x004fea000383ffff */
[----:B------:R-:W-:Y:S05]  /*ef50*/  BRA `(.L_x_905) ;  /* 0xffffffd8001c7947 */ /* 0x000fea000383ffff */
.L_x_849:
[----:B--2---:R2:W3:Y:S02]  /*ef60*/  SYNCS.PHASECHK.TRANS64.TRYWAIT P0, [R3+URZ+0x32460], R6 ;  /* 0x03246006030075a7 */ /* 0x0044e4000800017f */
[----:B---3--:R-:W-:Y:S05]  /*ef70*/  @!P0 NANOSLEEP.SYNCS 0x989680 ;  /* 0x009896800000895d */ /* 0x008fea0003900000 */
[----:B------:R-:W3:Y:S02]  /*ef80*/  @!P0 SYNCS.PHASECHK.TRANS64 P0, [R3+URZ+0x32460], R6 ;  /* 0x03246006030085a7 */ /* 0x000ee4000800007f */
[----:B---3--:R-:W-:Y:S05]  /*ef90*/  @!P0 BRA `(.L_x_849) ;  /* 0xfffffffc00f08947 */ /* 0x008fea000383ffff */
[----:B------:R-:W-:Y:S05]  /*efa0*/  BRA `(.L_x_906) ;  /* 0xffffffd8008c7947 */ /* 0x000fea000383ffff */
.L_x_854:
[----:B--2---:R2:W3:Y:S02]  /*efb0*/  SYNCS.PHASECHK.TRANS64.TRYWAIT P0, [R2+URZ+0x32440], R3 ;  /* 0x03244003020075a7 */ /* 0x0044e4000800017f */
[----:B---3--:R-:W-:Y:S05]  /*efc0*/  @!P0 NANOSLEEP.SYNCS 0x989680 ;  /* 0x009896800000895d */ /* 0x008fea0003900000 */
[----:B------:R-:W3:Y:S02]  /*efd0*/  @!P0 SYNCS.PHASECHK.TRANS64 P0, [R2+URZ+0x32440], R3 ;  /* 0x03244003020085a7 */ /* 0x000ee4000800007f */
[----:B---3--:R-:W-:Y:S05]  /*efe0*/  @!P0 BRA `(.L_x_854) ;  /* 0xfffffffc00f08947 */ /* 0x008fea000383ffff */
[----:B------:R-:W-:Y:S05]  /*eff0*/  BRA `(.L_x_907) ;  /* 0xffffffdc00d47947 */ /* 0x000fea000383ffff */
.L_x_856:
[----:B-1----:R1:W3:Y:S02]  /*f000*/  SYNCS.PHASECHK.TRANS64.TRYWAIT P1, [R2+URZ+0x32460], R3 ;  /* 0x03246003020075a7 */ /* 0x0022e4000802017f */
[----:B---3--:R-:W-:Y:S05]  /*f010*/  @!P1 NANOSLEEP.SYNCS 0x989680 ;  /* 0x009896800000995d */ /* 0x008fea0003900000 */
[----:B------:R-:W3:Y:S02]  /*f020*/  @!P1 SYNCS.PHASECHK.TRANS64 P1, [R2+URZ+0x32460], R3 ;  /* 0x03246003020095a7 */ /* 0x000ee4000802007f */
[----:B---3--:R-:W-:Y:S05]  /*f030*/  @!P1 BRA `(.L_x_856) ;  /* 0xfffffffc00f09947 */ /* 0x008fea000383ffff */
[----:B------:R-:W-:Y:S05]  /*f040*/  BRA `(.L_x_908) ;  /* 0xffffffe000407947 */ /* 0x000fea000383ffff */
.L_x_861:
[----:B---3--:R3:W4:Y:S02]  /*f050*/  SYNCS.PHASECHK.TRANS64.TRYWAIT P0, [R2+URZ+0x32440], R3 ;  /* 0x03244003020075a7 */ /* 0x008724000800017f */
[----:B----4-:R-:W-:Y:S05]  /*f060*/  @!P0 NANOSLEEP.SYNCS 0x989680 ;  /* 0x009896800000895d */ /* 0x010fea0003900000 */
[----:B------:R-:W4:Y:S02]  /*f070*/  @!P0 SYNCS.PHASECHK.TRANS64 P0, [R2+URZ+0x32440], R3 ;  /* 0x03244003020085a7 */ /* 0x000f24000800007f */
[----:B----4-:R-:W-:Y:S05]  /*f080*/  @!P0 BRA `(.L_x_861) ;  /* 0xfffffffc00f08947 */ /* 0x010fea000383ffff */
[----:B------:R-:W-:Y:S05]  /*f090*/  BRA `(.L_x_909) ;  /* 0xffffffe400647947 */ /* 0x000fea000383ffff */
.L_x_863:
[----:B-1----:R1:W2:Y:S02]  /*f0a0*/  SYNCS.PHASECHK.TRANS64.TRYWAIT P1, [R2+URZ+0x32460], R3 ;  /* 0x03246003020075a7 */ /* 0x0022a4000802017f */
[----:B--2---:R-:W-:Y:S05]  /*f0b0*/  @!P1 NANOSLEEP.SYNCS 0x989680 ;  /* 0x009896800000995d */ /* 0x004fea0003900000 */
[----:B------:R-:W2:Y:S02]  /*f0c0*/  @!P1 SYNCS.PHASECHK.TRANS64 P1, [R2+URZ+0x32460], R3 ;  /* 0x03246003020095a7 */ /* 0x000ea4000802007f */
[----:B--2---:R-:W-:Y:S05]  /*f0d0*/  @!P1 BRA `(.L_x_863) ;  /* 0xfffffffc00f09947 */ /* 0x004fea000383ffff */
[----:B------:R-:W-:Y:S05]  /*f0e0*/  BRA `(.L_x_910) ;  /* 0xffffffe400d47947 */ /* 0x000fea000383ffff */
.L_x_868:
[----:B------:R-:W-:Y:S01]  /*f0f0*/  BSSY B0, `(.L_x_911) ;  /* 0x0000008000007945 */ /* 0x000fe20003800000 */
[----:B------:R-:W-:Y:S01]  /*f100*/  IMAD.MOV.U32 R13, RZ, RZ, R16 ;  /* 0x000000ffff0d7224 */ /* 0x000fe200078e0010 */
[----:B0-----:R-:W-:Y:S01]  /*f110*/  MOV R15, 0xffffffff ;  /* 0xffffffff000f7802 */ /* 0x001fe20000000f00 */
[----:B-1----:R-:W-:Y:S02]  /*f120*/  IMAD.MOV.U32 R12, RZ, RZ, RZ ;  /* 0x000000ffff0c7224 */ /* 0x002fe400078e00ff */
[----:B------:R-:W-:-:S07]  /*f130*/  IMAD.MOV.U32 R11, RZ, RZ, 0x1f ;  /* 0x0000001fff0b7424 */ /* 0x000fce00078e00ff */
[----:B--2---:R-:W-:Y:S05]  /*f140*/  WARPSYNC.COLLECTIVE R15, `(.L_x_912) ;  /* 0x000000000f087348 */ /* 0x004fea0003c00000 */
[----:B------:R0:W1:Y:S02]  /*f150*/  SHFL.IDX P6, R14, R13, R12, R11 ;  /* 0x0000000c0d0e7389 */ /* 0x00006400000c000b */
[----:B012---:R-:W-:Y:S01]  /*f160*/  ENDCOLLECTIVE ;  /* 0x000000000000791b */ /* 0x007fe20003800000 */
.L_x_912:
[----:B------:R-:W-:Y:S05]  /*f170*/  BSYNC B0 ;  /* 0x0000000000007941 */ /* 0x000fea0003800000 */
.L_x_911:
        /* <DEDUP_REMOVED lines=8> */
.L_x_913:
[----:B------:R-:W-:Y:S01]  /*f200*/  IMAD.MOV.U32 R5, RZ, RZ, R14 ;  /* 0x000000ffff057224 */ /* 0x000fe200078e000e */
[----:B------:R-:W-:Y:S06]  /*f210*/  BRA `(.L_x_914) ;  /* 0xffffffe800c87947 */ /* 0x000fec000383ffff */
.L_x_871:
[----:B------:R-:W-:Y:S01]  /*f220*/  BSSY B0, `(.L_x_915) ;  /* 0x0000008000007945 */ /* 0x000fe20003800000 */
[----:B-----5:R-:W-:Y:S02]  /*f230*/  IMAD.MOV.U32 R13, RZ, RZ, R3 ;  /* 0x000000ffff0d7224 */ /* 0x020fe400078e0003 */
[----:B-1----:R-:W-:Y:S02]  /*f240*/  IMAD.MOV.U32 R12, RZ, RZ, 0x1 ;  /* 0x00000001ff0c7424 */ /* 0x002fe400078e00ff */
[----:B------:R-:W-:Y:S02]  /*f250*/  IMAD.MOV.U32 R11, RZ, RZ, RZ ;  /* 0x000000ffff0b7224 */ /* 0x000fe400078e00ff */
[----:B------:R-:W-:-:S07]  /*f260*/  IMAD.MOV.U32 R15, RZ, RZ, -0x1 ;  /* 0xffffffffff0f7424 */ /* 0x000fce00078e00ff */
[----:B0-234-:R-:W-:Y:S05]  /*f270*/  WARPSYNC.COLLECTIVE R15, `(.L_x_916) ;  /* 0x000000000f087348 */ /* 0x01dfea0003c00000 */
[----:B------:R1:W0:Y:S02]  /*f280*/  SHFL.UP P6, R14, R13, R12, R11 ;  /* 0x0400000c0d0e7389 */ /* 0x00022400000c000b */
[----:B01234-:R-:W-:Y:S01]  /*f290*/  ENDCOLLECTIVE ;  /* 0x000000000000791b */ /* 0x01ffe20003800000 */
.L_x_916:
[----:B------:R-:W-:Y:S05]  /*f2a0*/  BSYNC B0 ;  /* 0x0000000000007941 */ /* 0x000fea0003800000 */
.L_x_915:
        /* <DEDUP_REMOVED lines=10> */
.L_x_917:
        /* <DEDUP_REMOVED lines=8> */
.L_x_918:
        /* <DEDUP_REMOVED lines=8> */
.L_x_919:
        /* <DEDUP_REMOVED lines=8> */
.L_x_920:
        /* <DEDUP_REMOVED lines=8> */
.L_x_921:
[----:B------:R-:W-:Y:S05]  /*f550*/  BRA `(.L_x_922) ;  /* 0xffffffe8008c7947 */ /* 0x000fea000383ffff */
.L_x_876:
        /* <DEDUP_REMOVED lines=8> */
.L_x_924:
[----:B------:R-:W-:Y:S05]  /*f5e0*/  BSYNC B0 ;  /* 0x0000000000007941 */ /* 0x000fea0003800000 */
.L_x_923:
[----:B------:R-:W-:Y:S01]  /*f5f0*/  ISETP.NE.AND P0, PT, R8, RZ, PT ;  /* 0x000000ff0800720c */ /* 0x000fe20003f05270 */
[----:B------:R-:W-:Y:S01]  /*f600*/  IMAD.MOV.U32 R11, RZ, RZ, RZ ;  /* 0x000000ffff0b7224 */ /* 0x000fe200078e00ff */
[----:B------:R-:W-:Y:S01]  /*f610*/  MOV R12, 0x2 ;  /* 0x00000002000c7802 */ /* 0x000fe20000000f00 */
[----:B------:R-:W-:Y:S01]  /*f620*/  IMAD.MOV.U32 R15, RZ, RZ, -0x1 ;  /* 0xffffffffff0f7424 */ /* 0x000fe200078e00ff */
[----:B------:R-:W-:Y:S02]  /*f630*/  SEL R14, R14, RZ, P0 ;  /* 0x000000ff0e0e7207 */ /* 0x000fe40000000000 */
[----:B------:R-:W-:-:S03]  /*f640*/  ISETP.GE.U32.AND P0, PT, R8, 0x2, PT ;  /* 0x000000020800780c */ /* 0x000fc60003f06070 */
[----:B------:R-:W-:-:S10]  /*f650*/  IMAD.IADD R13, R3, 0x1, R14 ;  /* 0x00000001030d7824 */ /* 0x000fd400078e020e */
[----:B------:R-:W-:Y:S05]  /*f660*/  WARPSYNC.COLLECTIVE R15, `(.L_x_925) ;  /* 0x000000000f087348 */ /* 0x000fea0003c00000 */
[----:B------:R0:W1:Y:S02]  /*f670*/  SHFL.UP P6, R14, R13, R12, R11 ;  /* 0x0400000c0d0e7389 */ /* 0x00006400000c000b */
[----:B01----:R-:W-:Y:S01]  /*f680*/  ENDCOLLECTIVE ;  /* 0x000000000000791b */ /* 0x003fe20003800000 */
.L_x_925:
        /* <DEDUP_REMOVED lines=8> */
.L_x_926:
        /* <DEDUP_REMOVED lines=8> */
.L_x_927:
        /* <DEDUP_REMOVED lines=8> */
.L_x_928:
        /* <DEDUP_REMOVED lines=8> */
.L_x_929:
[----:B------:R-:W-:Y:S05]  /*f890*/  BRA `(.L_x_930) ;  /* 0xffffffe800707947 */ /* 0x000fea000383ffff */
.L_x_878:
[----:B------:R-:W-:Y:S01]  /*f8a0*/  BSSY B0, `(.L_x_931) ;  /* 0x0000006000007945 */ /* 0x000fe20003800000 */
[----:B------:R-:W-:Y:S02]  /*f8b0*/  PLOP3.LUT P6, PT, P6, PT, PT, 0x8, 0x0 ;  /* 0x000000000000781c */ /* 0x000fe400037ce170 */
[----:B------:R-:W-:-:S11]  /*f8c0*/  MOV R15, 0xffffffff ;  /* 0xffffffff000f7802 */ /* 0x000fd60000000f00 */
[----:B01----:R-:W-:Y:S05]  /*f8d0*/  WARPSYNC.COLLECTIVE R15, `(.L_x_932) ;  /* 0x000000000f087348 */ /* 0x003fea0003c00000 */
[----:B------:R-:W-:Y:S01]  /*f8e0*/  VOTE.ANY R14, PT, P6 ;  /* 0x00000000000e7806 */ /* 0x000fe200030e0100 */
[----:B01----:R-:W-:Y:S06]  /*f8f0*/  ENDCOLLECTIVE ;  /* 0x000000000000791b */ /* 0x003fec0003800000 */
.L_x_932:
[----:B------:R-:W-:Y:S05]  /*f900*/  BSYNC B0 ;  /* 0x0000000000007941 */ /* 0x000fea0003800000 */
.L_x_931:
        /* <DEDUP_REMOVED lines=9> */
.L_x_933:
[----:B------:R-:W-:Y:S01]  /*f9a0*/  IMAD.MOV.U32 R17, RZ, RZ, R14 ;  /* 0x000000ffff117224 */ /* 0x000fe200078e000e */
[----:B------:R-:W-:Y:S06]  /*f9b0*/  BRA `(.L_x_934) ;  /* 0xffffffe800607947 */ /* 0x000fec000383ffff */
.L_x_880:
[----:B------:R-:W-:Y:S01]  /*f9c0*/  BSSY B0, `(.L_x_935) ;  /* 0x0000007000007945 */ /* 0x000fe20003800000 */
[----:B------:R-:W-:Y:S02]  /*f9d0*/  IMAD.MOV.U32 R13, RZ, RZ, R2 ;  /* 0x000000ffff0d7224 */ /* 0x000fe400078e0002 */
[----:B------:R-:W-:Y:S02]  /*f9e0*/  IMAD.MOV.U32 R11, RZ, RZ, 0x1f ;  /* 0x0000001fff0b7424 */ /* 0x000fe400078e00ff */
[----:B------:R-:W-:-:S07]  /*f9f0*/  IMAD.MOV.U32 R15, RZ, RZ, -0x1 ;  /* 0xffffffffff0f7424 */ /* 0x000fce00078e00ff */
[----:B0-23--:R-:W-:Y:S05]  /*fa00*/  WARPSYNC.COLLECTIVE R15, `(.L_x_936) ;  /* 0x000000000f087348 */ /* 0x00dfea0003c00000 */
[----:B------:R1:W4:Y:S02]  /*fa10*/  SHFL.IDX P6, R14, R13, R12, R11 ;  /* 0x0000000c0d0e7389 */ /* 0x00032400000c000b */
[----:B01234-:R-:W-:Y:S01]  /*fa20*/  ENDCOLLECTIVE ;  /* 0x000000000000791b */ /* 0x01ffe20003800000 */
.L_x_936:
[----:B------:R-:W-:Y:S05]  /*fa30*/  BSYNC B0 ;  /* 0x0000000000007941 */ /* 0x000fea0003800000 */
.L_x_935:
[----:B------:R-:W-:Y:S05]  /*fa40*/  BRA `(.L_x_879) ;  /* 0xffffffe800587947 */ /* 0x000fea000383ffff */
.L_x_883:
[----:B0-----:R0:W3:Y:S02]  /*fa50*/  SYNCS.PHASECHK.TRANS64.TRYWAIT P0, [R0+URZ+0x32420], R3 ;  /* 0x03242003000075a7 */ /* 0x0010e4000800017f */
[----:B---3--:R-:W-:Y:S05]  /*fa60*/  @!P0 NANOSLEEP.SYNCS 0x989680 ;  /* 0x009896800000895d */ /* 0x008fea0003900000 */
[----:B------:R-:W3:Y:S02]  /*fa70*/  @!P0 SYNCS.PHASECHK.TRANS64 P0, [R0+URZ+0x32420], R3 ;  /* 0x03242003000085a7 */ /* 0x000ee4000800007f */
[----:B---3--:R-:W-:Y:S05]  /*fa80*/  @!P0 BRA `(.L_x_883) ;  /* 0xfffffffc00f08947 */ /* 0x008fea000383ffff */
[----:B------:R-:W-:Y:S05]  /*fa90*/  BRA `(.L_x_937) ;  /* 0xffffffec00387947 */ /* 0x000fea000383ffff */
.L_x_884:
[----:B--2---:R-:W2:Y:S01]  /*faa0*/  S2R R2, SR_TID.X ;  /* 0x0000000000027919 */ /* 0x004ea20000002100 */
        /* <DEDUP_REMOVED lines=10> */
.L_x_939:
[----:B------:R-:W-:Y:S05]  /*fb50*/  BSYNC B0 ;  /* 0x0000000000007941 */ /* 0x000fea0003800000 */
.L_x_938:
[----:B------:R-:W-:Y:S05]  /*fb60*/  BRA `(.L_x_940) ;  /* 0xffffffec001c7947 */ /* 0x000fea000383ffff */
.L_x_887:
[----:B------:R-:W-:Y:S01]  /*fb70*/  BSSY B1, `(.L_x_941) ;  /* 0x0000006000017945 */ /* 0x000fe20003800000 */
[----:B------:R-:W-:-:S07]  /*fb80*/  IMAD.MOV.U32 R15, RZ, RZ, -0x1 ;  /* 0xffffffffff0f7424 */ /* 0x000fce00078e00ff */
[----:B012---:R-:W-:Y:S05]  /*fb90*/  WARPSYNC.COLLECTIVE R15, `(.L_x_942) ;  /* 0x000000000f0c7348 */ /* 0x007fea0003c00000 */
[----:B------:R-:W-:Y:S02]  /*fba0*/  ELECT P6, UR62, PT ;  /* 0x00000000003e782f */ /* 0x000fe400038c0000 */
[----:B------:R-:W-:Y:S01]  /*fbb0*/  MOV R14, UR62 ;  /* 0x0000003e000e7c02 */ /* 0x000fe20008000f00 */
[----:B012---:R-:W-:Y:S10]  /*fbc0*/  ENDCOLLECTIVE ;  /* 0x000000000000791b */ /* 0x007ff40003800000 */
.L_x_942:
[----:B------:R-:W-:Y:S05]  /*fbd0*/  BSYNC B1 ;  /* 0x0000000000017941 */ /* 0x000fea0003800000 */
.L_x_941:
[----:B------:R-:W-:Y:S05]  /*fbe0*/  BRA `(.L_x_943) ;  /* 0xffffffec00147947 */ /* 0x000fea000383ffff */
.L_x_889:
[----:B0-----:R0:W2:Y:S02]  /*fbf0*/  SYNCS.PHASECHK.TRANS64.TRYWAIT P0, [R6+URZ], R5 ;  /* 0x00000005060075a7 */ /* 0x0010a4000800017f */
[----:B--2---:R-:W-:Y:S05]  /*fc00*/  @!P0 NANOSLEEP.SYNCS 0x989680 ;  /* 0x009896800000895d */ /* 0x004fea0003900000 */
[----:B------:R-:W2:Y:S02]  /*fc10*/  @!P0 SYNCS.PHASECHK.TRANS64 P0, [R6+URZ], R5 ;  /* 0x00000005060085a7 */ /* 0x000ea4000800007f */
[----:B--2---:R-:W-:Y:S05]  /*fc20*/  @!P0 BRA `(.L_x_889) ;  /* 0xfffffffc00f08947 */ /* 0x004fea000383ffff */
[----:B------:R-:W-:Y:S05]  /*fc30*/  BRA `(.L_x_944) ;  /* 0xffffffec00587947 */ /* 0x000fea000383ffff */
.L_x_890:
[----:B--2---:R2:W3:Y:S02]  /*fc40*/  SYNCS.PHASECHK.TRANS64.TRYWAIT P0, [R7+URZ], R2 ;  /* 0x00000002070075a7 */ /* 0x0044e4000800017f */
[----:B---3--:R-:W-:Y:S05]  /*fc50*/  @!P0 NANOSLEEP.SYNCS 0x989680 ;  /* 0x009896800000895d */ /* 0x008fea0003900000 */
[----:B------:R-:W3:Y:S02]  /*fc60*/  @!P0 SYNCS.PHASECHK.TRANS64 P0, [R7+URZ], R2 ;  /* 0x00000002070085a7 */ /* 0x000ee4000800007f */
[----:B---3--:R-:W-:Y:S05]  /*fc70*/  @!P0 BRA `(.L_x_890) ;  /* 0xfffffffc00f08947 */ /* 0x008fea000383ffff */
[----:B------:R-:W-:Y:S05]  /*fc80*/  BRA `(.L_x_945) ;  /* 0xffffffec004c7947 */ /* 0x000fea000383ffff */
.L_x_892:
[----:B---3--:R3:W4:Y:S02]  /*fc90*/  SYNCS.PHASECHK.TRANS64.TRYWAIT P0, [R4+URZ], R5 ;  /* 0x00000005040075a7 */ /* 0x008724000800017f */
[----:B----4-:R-:W-:Y:S05]  /*fca0*/  @!P0 NANOSLEEP.SYNCS 0x989680 ;  /* 0x009896800000895d */ /* 0x010fea0003900000 */
[----:B------:R-:W4:Y:S02]  /*fcb0*/  @!P0 SYNCS.PHASECHK.TRANS64 P0, [R4+URZ], R5 ;  /* 0x00000005040085a7 */ /* 0x000f24000800007f */
[----:B----4-:R-:W-:Y:S05]  /*fcc0*/  @!P0 BRA `(.L_x_892) ;  /* 0xfffffffc00f08947 */ /* 0x010fea000383ffff */
[----:B------:R-:W-:Y:S05]  /*fcd0*/  BRA `(.L_x_946) ;  /* 0xffffffec00547947 */ /* 0x000fea000383ffff */
.L_x_947:
        /* <DEDUP_REMOVED lines=10> */
.L_x_4718:


//--------------------- .text._ZN7cutlass13device_kernelIN5flash11enable_sm90INS1_16FlashAttnFwdSm90INS1_25CollectiveMainloopFwdSm90ILi2EN4cute5tupleIJNS5_1CILi1EEES8_S8_EEENS6_IJNS7_ILi128EEENS7_ILi96EEENS7_ILi64EEEEEELi256ENS_10bfloat16_tEfNS_4arch4Sm90ELb0ELb0ELb1ELb1ELb0ELb1ELb1ELb1ELb0ELb0ELb0ELb0EEENS1_21CollectiveEpilogueFwdINS6_IJSA_NS7_ILi256EEESB_EEES9_SE_SG_Li256ELb1ELb0ELb0ELb0EEENS1_36VarlenDynamicPersistentTileSchedulerILi128ELi96ELi256ELi32ELb0ELb0ELb1ELb0ELb1ELb1EEEEEEEEEvNT_6ParamsE --------------------------
	.section	.text._ZN7cutlass13device_kernelIN5flash11enable_sm90INS1_16FlashAttnFwdSm90INS1_25CollectiveMainloopFwdSm90ILi2EN4cute5tupleIJNS5_1CILi1EEES8_S8_EEENS6_IJNS7_ILi128EEENS7_ILi96EEENS7_ILi64EEEEEELi256ENS_10bfloat16_tEfNS_4arch4Sm90ELb0ELb0ELb1ELb1ELb0ELb1ELb1ELb1ELb0ELb0ELb0ELb0EEENS1_21CollectiveEpilogueFwdINS6_IJSA_NS7_ILi256EEESB_EEES9_SE_SG_Li256ELb1ELb0ELb0ELb0EEENS1_36VarlenDynamicPersistentTileSchedulerILi128ELi96ELi256ELi32ELb0ELb0ELb1ELb0ELb1ELb1EEEEEEEEEvNT_6ParamsE,"ax",@progbits
	.align	128
.text._ZN7cutlass13device_kernelIN5flash11enable_sm90INS1_16FlashAttnFwdSm90INS1_25CollectiveMainloopFwdSm90ILi2EN4cute5tupleIJNS5_1CILi1EEES8_S8_EEENS6_IJNS7_ILi128EEENS7_ILi96EEENS7_ILi64EEEEEELi256ENS_10bfloat16_tEfNS_4arch4Sm90ELb0ELb0ELb1ELb1ELb0ELb1ELb1ELb1ELb0ELb0ELb0ELb0EEENS1_21CollectiveEpilogueFwdINS6_IJSA_NS7_ILi256EEESB_EEES9_SE_SG_Li256ELb1ELb0ELb0ELb0EEENS1_36VarlenDynamicPersistentTileSchedulerILi128ELi96ELi256ELi32ELb0ELb0ELb1ELb0ELb1ELb1EEEEEEEEEvNT_6ParamsE:
        .type           _ZN7cutlass13device_kernelIN5flash11enable_sm90INS1_16FlashAttnFwdSm90INS1_25CollectiveMainloopFwdSm90ILi2EN4cute5tupleIJNS5_1CILi1EEES8_S8_EEENS6_IJNS7_ILi128EEENS7_ILi96EEENS7_ILi64EEEEEELi256ENS_10bfloat16_tEfNS_4arch4Sm90ELb0ELb0ELb1ELb1ELb0ELb1ELb1ELb1ELb0ELb0ELb0ELb0EEENS1_21CollectiveEpilogueFwdINS6_IJSA_NS7_ILi256EEESB_EEES9_SE_SG_Li256ELb1ELb0ELb0ELb0EEENS1_36VarlenDynamicPersistentTileSchedulerILi128ELi96ELi256ELi32ELb0ELb0ELb1ELb0ELb1ELb1EEEEEEEEEvNT_6ParamsE,@function
        .size           _ZN7cutlass13device_kernelIN5flash11enable_sm90INS1_16FlashAttnFwdSm90INS1_25CollectiveMainloopFwdSm90ILi2EN4cute5tupleIJNS5_1CILi1EEES8_S8_EEENS6_IJNS7_ILi128EEENS7_ILi96EEENS7_ILi64EEEEEELi256ENS_10bfloat16_tEfNS_4arch4Sm90ELb0ELb0ELb1ELb1ELb0ELb1ELb1ELb1ELb0ELb0ELb0ELb0EEENS1_21CollectiveEpilogueFwdINS6_IJSA_NS7_ILi256EEESB_EEES9_SE_SG_Li256ELb1ELb0ELb0ELb0EEENS1_36VarlenDynamicPersistentTileSchedulerILi128ELi96ELi256ELi32ELb0ELb0ELb1ELb0ELb1ELb1EEEEEEEEEvNT_6ParamsE,(.L_x_4719 - _ZN7cutlass13device_kernelIN5flash11enable_sm90INS1_16FlashAttnFwdSm90INS1_25CollectiveMainloopFwdSm90ILi2EN4cute5tupleIJNS5_1CILi1EEES8_S8_EEENS6_IJNS7_ILi128EEENS7_ILi96EEENS7_ILi64EEEEEELi256ENS_10bfloat16_tEfNS_4arch4Sm90ELb0ELb0ELb1ELb1ELb0ELb1ELb1ELb1ELb0ELb0ELb0ELb0EEENS1_21CollectiveEpilogueFwdINS6_IJSA_NS7_ILi256EEESB_EEES9_SE_SG_Li256ELb1ELb0ELb0ELb0EEENS1_36VarlenDynamicPersistentTileSchedulerILi128ELi96ELi256ELi32ELb0ELb0ELb1ELb0ELb1ELb1EEEEEEEEEvNT_6ParamsE)
        .other          _ZN7cutlass13device_kernelIN5flash11enable_sm90INS1_16FlashAttnFwdSm90INS1_25CollectiveMainloopFwdSm90ILi2EN4cute5tupleIJNS5_1CILi1EEES8_S8_EEENS6_IJNS7_ILi128EEENS7_ILi96EEENS7_ILi64EEEEEELi256ENS_10bfloat16_tEfNS_4arch4Sm90ELb0ELb0ELb1ELb1ELb0ELb1ELb1ELb1ELb0ELb0ELb0ELb0EEENS1_21CollectiveEpilogueFwdINS6_IJSA_NS7_ILi256EEESB_EEES9_SE_SG_Li256ELb1ELb0ELb0ELb0EEENS1_36VarlenDynamicPersistentTileSchedulerILi128ELi96ELi256ELi32ELb0ELb0ELb1ELb0ELb1ELb1EEEEEEEEEvNT_6ParamsE,@"STO_CUDA_ENTRY STV_DEFAULT"
_ZN7cutlass13device_kernelIN5flash11enable_sm90INS1_16FlashAttnFwdSm90INS1_25CollectiveMainloopFwdSm90ILi2EN4cute5tupleIJNS5_1CILi1EEES8_S8_EEENS6_IJNS7_ILi128EEENS7_ILi96EEENS7_ILi64EEEEEELi256ENS_10bfloat16_tEfNS_4arch4Sm90ELb0ELb0ELb1ELb1ELb0ELb1ELb1ELb1ELb0ELb0ELb0ELb0EEENS1_21CollectiveEpilogueFwdINS6_IJSA_NS7_ILi256EEESB_EEES9_SE_SG_Li256ELb1ELb0ELb0ELb0EEENS1_36VarlenDynamicPersistentTileSchedulerILi128ELi96ELi256ELi32ELb0ELb0ELb1ELb0ELb1ELb1EEEEEEEEEvNT_6ParamsE:
        /* <DEDUP_REMOVED lines=17> */
[----:B------:R-:W-:Y:S02]  /*0110*/  UIADD3 UR4, UP5, UR4, 0x670, URZ ;  /* 0x0000067004047890 */ /* 0x000fe4000ffbe03f */
[----:B------:R-:W-:Y:S02]  /*0120*/  UIADD3.X UR9, URZ, UR5, URZ, UP1, !UPT ;  /* 0x000000053f097290 */ /* 0x000fe40008ffe43f */
[----:B------:R-:W-:Y:S02]  /*0130*/  UIADD3.X UR11, URZ, UR5, URZ, UP2, !UPT ;  /* 0x000000053f0b7290 */ /* 0x000fe400097fe43f */
[----:B------:R-:W-:Y:S01]  /*0140*/  UIADD3.X UR13, URZ, UR5, URZ, UP3, !UPT ;  /* 0x000000053f0d7290 */ /* 0x000fe20009ffe43f */
[----:B------:R0:W-:Y:S01]  /*0150*/  UTMACCTL.PF [UR6] ;  /* 0x00000000060079b9 */ /* 0x0001e20008040000 */
[----:B------:R-:W-:-:S03]  /*0160*/  UIADD3.X UR15, URZ, UR5, URZ, UP4, !UPT ;  /* 0x000000053f0f7290 */ /* 0x000fc6000a7fe43f */
[----:B------:R0:W-:Y:S01]  /*0170*/  UTMACCTL.PF [UR8] ;  /* 0x00000000080079b9 */ /* 0x0001e20008040000 */
[----:B------:R-:W-:Y:S01]  /*0180*/  UIADD3.X UR5, URZ, UR5, URZ, UP5, !UPT ;  /* 0x000000053f057290 */ /* 0x000fe2000affe43f */
[----:B------:R0:W-:Y:S02]  /*0190*/  UTMACCTL.PF [UR10] ;  /* 0x000000000a0079b9 */ /* 0x0001e40008040000 */
[----:B------:R0:W-:Y:S02]  /*01a0*/  UTMACCTL.PF [UR12] ;  /* 0x000000000c0079b9 */ /* 0x0001e40008040000 */
[----:B------:R0:W-:Y:S04]  /*01b0*/  UTMACCTL.PF [UR14] ;  /* 0x000000000e0079b9 */ /* 0x0001e80008040000 */
[----:B------:R0:W-:Y:S02]  /*01c0*/  UTMACCTL.PF [UR4] ;  /* 0x00000000040079b9 */ /* 0x0001e40008040000 */
[----:B0-----:R-:W-:Y:S01]  /*01d0*/  NOP ;  /* 0x0000000000007918 */ /* 0x001fe20000000000 */
.L_x_949:
[----:B------:R-:W-:Y:S05]  /*01e0*/  BSYNC B0 ;  /* 0x0000000000007941 */ /* 0x000fea0003800000 */
.L_x_948:
        /* <DEDUP_REMOVED lines=43> */
.L_x_950:
        /* <DEDUP_REMOVED lines=22> */
.L_x_951:
        /* <DEDUP_REMOVED lines=18> */
.L_x_952:
        /* <DEDUP_REMOVED lines=22> */
.L_x_953:
        /* <DEDUP_REMOVED lines=22> */
.L_x_954:
[----:B0-----:R-:W-:Y:S01]  /*09e0*/  UMOV UR4, 0x1 ;  /* 0x0000000100047882 */ /* 0x001fe20000000000 */
[----:B------:R-:W-:Y:S01]  /*09f0*/  PLOP3.LUT P0, PT, PT, PT, UP0, 0x80, 0x0 ;  /* 0x000000000000781c */ /* 0x000fe20003f0f008 */
[----:B------:R-:W-:Y:S01]  /*0a00*/  USEL UR4, UR4, 0x2, !UP0 ;  /* 0x0000000204047887 */ /* 0x000fe2000c000000 */
[----:B------:R-:W-:Y:S01]  /*0a10*/  NOP ;  /* 0x0000000000007918 */ /* 0x000fe20000000000 */
[----:B------:R-:W-:Y:S01]  /*0a20*/  ULDC.64 UR60, c[0x0][0x208] ;  /* 0x00008200003c7ab9 */ /* 0x000fe20000000a00 */
[----:B------:R-:W-:Y:S03]  /*0a30*/  BSSY B7, `(.L_x_955) ;  /* 0x000164b000077945 */ /* 0x000fe60003800000 */
[----:B------:R-:W-:-:S05]  /*0a40*/  IMAD.U32 R2, RZ, RZ, UR4 ;  /* 0x00000004ff027e24 */ /* 0x000fca000f8e00ff */
[----:B------:R0:W-:Y:S01]  /*0a50*/  STL [R1+0x98], R2 ;  /* 0x0000980201007387 */ /* 0x0001e20000100800 */
[----:B-123--:R-:W-:Y:S06]  /*0a60*/  BAR.SYNC.DEFER_BLOCKING 0x0 ;  /* 0x0000000000007b1d */ /* 0x00efec0000010000 */
[----:B------:R-:W-:Y:S05]  /*0a70*/  @!P0 BRA `(.L_x_956) ;  /* 0x0000010c00288947 */ /* 0x000fea0003800000 */
.L_x_957:
        /* <DEDUP_REMOVED lines=8> */
[----:B--2---:R-:W-:-:S06]  /*0b00*/  ULEA UR4, UR5, UR4, 0x18 ;  /* 0x0000000405047291 */ /* 0x004fcc000f8ec03f */
[----:B------:R-:W-:Y:S01]  /*0b10*/  IMAD.U32 R18, RZ, RZ, UR4 ;  /* 0x00000004ff127e24 */ /* 0x000fe2000f8e00ff */
[----:B-1----:R-:W-:Y:S01]  /*0b20*/  SHF.R.U32.HI R0, RZ, 0x7, R0 ;  /* 0x00000007ff007819 */ /* 0x002fe20000011600 */
[----:B------:R-:W-:-:S03]  /*0b30*/  ULDC UR4, c[0x0][0xd14] ;  /* 0x0003450000047ab9 */ /* 0x000fc60000000800 */
[----:B------:R-:W-:-:S13]  /*0b40*/  ISETP.NE.AND P0, PT, R0, 0x1, PT ;  /* 0x000000010000780c */ /* 0x000fda0003f05270 */
[----:B------:R-:W-:Y:S08]  /*0b50*/  @!P0 BAR.ARV 0x9, 0x100 ;  /* 0x0244000000008b1d */ /* 0x000ff00000002000 */
[----:B------:R-:W-:Y:S06]  /*0b60*/  BAR.SYNC.DEFER_BLOCKING 0x5, 0x120 ;  /* 0x0144800000007b1d */ /* 0x000fec0000010000 */
[----:B------:R-:W1:Y:S02]  /*0b70*/  LDS.128 R32, [R18+0x324d0] ;  /* 0x0324d00012207984 */ /* 0x000e640000000c00 */
[----:B------:R-:W-:Y:S06]  /*0b80*/  BAR.ARV 0x4, 0x120 ;  /* 0x0104800000007b1d */ /* 0x000fec0000002000 */
[----:B-1----:R-:W-:-:S13]  /*0b90*/  ISETP.GE.AND P0, PT, R35, UR4, PT ;  /* 0x0000000423007c0c */ /* 0x002fda000bf06270 */
[----:B------:R-:W-:Y:S05]  /*0ba0*/  @P0 BRA `(.L_x_958) ;  /* 0x0000016000cc0947 */ /* 0x000fea0003800000 */
[----:B------:R-:W2:Y:S01]  /*0bb0*/  LDL R3, [R1+0x98] ;  /* 0x0000980001037983 */ /* 0x000ea20000100800 */
[----:B------:R-:W-:Y:S01]  /*0bc0*/  CS2R R22, SRZ ;  /* 0x0000000000167805 */ /* 0x000fe2000001ff00 */
[----:B------:R-:W-:Y:S01]  /*0bd0*/  IMAD.MOV.U32 R200, RZ, RZ, RZ ;  /* 0x000000ffffc87224 */ /* 0x000fe200078e00ff */
[----:B0-----:R-:W0:Y:S01]  /*0be0*/  S2R R2, SR_TID.X ;  /* 0x0000000000027919 */ /* 0x001e220000002100 */
[----:B------:R-:W-:Y:S02]  /*0bf0*/  IMAD.MOV.U32 R235, RZ, RZ, RZ ;  /* 0x000000ffffeb7224 */ /* 0x000fe400078e00ff */
[----:B0-----:R-:W-:-:S05]  /*0c00*/  VIADD R11, R2, 0xffffff80 ;  /* 0xffffff80020b7836 */ /* 0x001fca0000000000 */
[----:B------:R-:W-:-:S04]  /*0c10*/  SHF.R.S32.HI R0, RZ, 0x1f, R11 ;  /* 0x0000001fff007819 */ /* 0x000fc8000001140b */
[CC--:B------:R-:W-:Y:S02]  /*0c20*/  LEA.HI R2, R0.reuse, R11.reuse, RZ, 0x7 ;  /* 0x0000000b00027211 */ /* 0x0c0fe400078f38ff */
[----:B------:R-:W-:Y:S02]  /*0c30*/  LEA.HI R228, R0, R11, RZ, 0x5 ;  /* 0x0000000b00e47211 */ /* 0x000fe400078f28ff */
[----:B------:R-:W-:Y:S02]  /*0c40*/  SHF.R.S32.HI R12, RZ, 0x7, R2 ;  /* 0x00000007ff0c7819 */ /* 0x000fe40000011402 */
[----:B------:R-:W-:Y:S02]  /*0c50*/  SHF.R.S32.HI R228, RZ, 0x5, R228 ;  /* 0x00000005ffe47819 */ /* 0x000fe400000114e4 */
[----:B--2---:R-:W-:Y:S02]  /*0c60*/  R2UR UR4, R3 ;  /* 0x00000000030472ca */ /* 0x004fe400000e0000 */
[----:B------:R-:W-:-:S02]  /*0c70*/  LOP3.LUT R3, R2, 0xffffff80, RZ, 0xc0, !PT ;  /* 0xffffff8002037812 */ /* 0x000fc400078ec0ff */
[----:B------:R-:W-:-:S03]  /*0c80*/  LEA.HI R2, R2, R12, RZ, 0x1 ;  /* 0x0000000c02027211 */ /* 0x000fc600078f08ff */
[----:B------:R-:W-:Y:S01]  /*0c90*/  IMAD.IADD R10, R11, 0x1, -R3 ;  /* 0x000000010b0a7824 */ /* 0x000fe200078e0a03 */
[----:B------:R-:W-:-:S04]  /*0ca0*/  LOP3.LUT R2, R2, 0x3fffffe, RZ, 0xc0, !PT ;  /* 0x03fffffe02027812 */ /* 0x000fc800078ec0ff */
[----:B------:R-:W-:Y:S01]  /*0cb0*/  SHF.R.S32.HI R5, RZ, 0x1f, R10 ;  /* 0x0000001fff057819 */ /* 0x000fe2000001140a */
[----:B------:R-:W-:Y:S01]  /*0cc0*/  ULOP3.LUT UR4, UR4, 0x1, URZ, 0xfc, !UPT ;  /* 0x0000000104047892 */ /* 0x000fe2000f8efc3f */
[----:B------:R-:W-:Y:S02]  /*0cd0*/  IMAD.IADD R2, R12, 0x1, -R2 ;  /* 0x000000010c027824 */ /* 0x000fe400078e0a02 */
[CC--:B------:R-:W-:Y:S02]  /*0ce0*/  LEA.HI R7, R5.reuse, R10.reuse, RZ, 0x2 ;  /* 0x0000000a05077211 */ /* 0x0c0fe400078f10ff */
[----:B------:R-:W-:Y:S02]  /*0cf0*/  LEA.HI R8, R5, R10, RZ, 0x5 ;  /* 0x0000000a05087211 */ /* 0x000fe400078f28ff */
[--C-:B------:R-:W-:Y:S02]  /*0d00*/  SHF.R.S32.HI R4, RZ, 0x2, R7.reuse ;  /* 0x00000002ff047819 */ /* 0x100fe40000011407 */
[----:B------:R-:W-:-:S02]  /*0d10*/  SHF.R.S32.HI R3, RZ, 0x1f, R7 ;  /* 0x0000001fff037819 */ /* 0x000fc40000011407 */
[----:B------:R-:W-:Y:S02]  /*0d20*/  SHF.R.S32.HI R8, RZ, 0x5, R8 ;  /* 0x00000005ff087819 */ /* 0x000fe40000011408 */
[----:B------:R-:W-:Y:S02]  /*0d30*/  LEA.HI R6, R3, R4, RZ, 0x3 ;  /* 0x0000000403067211 */ /* 0x000fe400078f18ff */
[----:B------:R-:W-:Y:S02]  /*0d40*/  LEA.HI R3, R0, R11, RZ, 0x4 ;  /* 0x0000000b00037211 */ /* 0x000fe400078f20ff */
[----:B------:R-:W-:Y:S02]  /*0d50*/  LOP3.LUT R9, R6, 0xfffffff8, RZ, 0xc0, !PT ;  /* 0xfffffff806097812 */ /* 0x000fe400078ec0ff */
[----:B------:R-:W-:Y:S02]  /*0d60*/  SHF.R.S32.HI R6, RZ, 0x4, R3 ;  /* 0x00000004ff067819 */ /* 0x000fe40000011403 */
[----:B------:R-:W-:Y:S01]  /*0d70*/  LOP3.LUT R7, R7, 0x7ffffffc, RZ, 0xc0, !PT ;  /* 0x7ffffffc07077812 */ /* 0x000fe200078ec0ff */
[----:B------:R-:W-:Y:S01]  /*0d80*/  IMAD.IADD R9, R4, 0x1, -R9 ;  /* 0x0000000104097824 */ /* 0x000fe200078e0a09 */
[----:B------:R-:W-:-:S02]  /*0d90*/  LOP3.LUT R4, R3, 0x3fffff0, RZ, 0xc0, !PT ;  /* 0x03fffff003047812 */ /* 0x000fc400078ec0ff */
[----:B------:R-:W-:Y:S01]  /*0da0*/  LEA.HI R3, R3, R6, RZ, 0x1 ;  /* 0x0000000603037211 */ /* 0x000fe200078f08ff */
[----:B------:R-:W-:-:S03]  /*0db0*/  IMAD R9, R8, 0x10, R9 ;  /* 0x0000001008097824 */ /* 0x000fc600078e0209 */
[----:B------:R-:W-:Y:S01]  /*0dc0*/  LOP3.LUT R5, R3, 0x1ffffffe, RZ, 0xc0, !PT ;  /* 0x1ffffffe03057812 */ /* 0x000fe200078ec0ff */
[----:B------:R-:W-:Y:S02]  /*0dd0*/  IMAD.IADD R3, R11, 0x1, -R4 ;  /* 0x000000010b037824 */ /* 0x000fe400078e0a04 */
[----:B------:R-:W-:Y:S02]  /*0de0*/  IMAD R2, R2, 0x40, R9 ;  /* 0x0000004002027824 */ /* 0x000fe400078e0209 */
[----:B------:R-:W-:Y:S01]  /*0df0*/  IMAD R4, R228, 0x10, R3 ;  /* 0x00000010e4047824 */ /* 0x000fe200078e0203 */
[-C--:B------:R-:W-:Y:S01]  /*0e00*/  LEA.HI R3, R0, R11.reuse, RZ, 0x2 ;  /* 0x0000000b00037211 */ /* 0x080fe200078f10ff */
[----:B------:R-:W-:Y:S01]  /*0e10*/  IMAD.IADD R5, R6, 0x1, -R5 ;  /* 0x0000000106057824 */ /* 0x000fe200078e0a05 */
[----:B------:R0:W-:Y:S01]  /*0e20*/  STL [R1+0x90], R2 ;  /* 0x0000900201007387 */ /* 0x0001e20000100800 */
[----:B------:R-:W-:Y:S02]  /*0e30*/  LEA.HI R0, R0, R11, RZ, 0x3 ;  /* 0x0000000b00007211 */ /* 0x000fe400078f18ff */
[----:B------:R-:W-:Y:S01]  /*0e40*/  SHF.R.S32.HI R19, RZ, 0x2, R3 ;  /* 0x00000002ff137819 */ /* 0x000fe20000011403 */
[----:B------:R-:W-:Y:S01]  /*0e50*/  IMAD R5, R4, 0x8, R5 ;  /* 0x0000000804057824 */ /* 0x000fe200078e0205 */
[----:B------:R-:W-:Y:S01]  /*0e60*/  SHF.R.S32.HI R6, RZ, 0x1f, R3 ;  /* 0x0000001fff067819 */ /* 0x000fe20000011403 */
[----:B------:R-:W-:Y:S01]  /*0e70*/  IMAD.U32 R4, RZ, RZ, UR4 ;  /* 0x00000004ff047e24 */ /* 0x000fe2000f8e00ff */
[----:B------:R-:W-:Y:S01]  /*0e80*/  SHF.R.S32.HI R226, RZ, 0x3, R0 ;  /* 0x00000003ffe27819 */ /* 0x000fe20000011400 */
[----:B------:R-:W-:Y:S01]  /*0e90*/  VIADD R234, R19, 0x40 ;  /* 0x0000004013ea7836 */ /* 0x000fe20000000000 */
[----:B------:R-:W-:Y:S01]  /*0ea0*/  LOP3.LUT R0, R0, 0x1ffffff8, RZ, 0xc0, !PT ;  /* 0x1ffffff800007812 */ /* 0x000fe200078ec0ff */
[----:B0-----:R-:W-:Y:S01]  /*0eb0*/  IMAD.MOV.U32 R2, RZ, RZ, RZ ;  /* 0x000000ffff027224 */ /* 0x001fe200078e00ff */
[----:B------:R0:W-:Y:S01]  /*0ec0*/  STL [R1+0x7c], R4 ;  /* 0x00007c0401007387 */ /* 0x0001e20000100800 */
[----:B------:R-:W-:Y:S01]  /*0ed0*/  IMAD.SHL.U32 R224, R234, 0x40, RZ ;  /* 0x00000040eae07824 */ /* 0x000fe200078e00ff */
[----:B------:R-:W-:Y:S01]  /*0ee0*/  LEA.HI R6, R6, R19, RZ, 0x3 ;  /* 0x0000001306067211 */ /* 0x000fe200078f18ff */
[----:B------:R-:W-:Y:S01]  /*0ef0*/  IMAD.IADD R0, R11, 0x1, -R0 ;  /* 0x000000010b007824 */ /* 0x000fe200078e0a00 */
[----:B------:R-:W-:-:S02]  /*0f00*/  SHF.R.S32.HI R237, RZ, 0x1f, R19 ;  /* 0x0000001fffed7819 */ /* 0x000fc40000011413 */
[----:B------:R-:W-:Y:S02]  /*0f10*/  LOP3.LUT R224, R224, 0x1c0, RZ, 0xc0, !PT ;  /* 0x000001c0e0e07812 */ /* 0x000fe400078ec0ff */
[----:B------:R-:W-:Y:S02]  /*0f20*/  LOP3.LUT R6, R6, 0xfffffff8, RZ, 0xc0, !PT ;  /* 0xfffffff806067812 */ /* 0x000fe400078ec0ff */
[----:B0-----:R-:W-:Y:S02]  /*0f30*/  LOP3.LUT R4, R3, 0xfffffffc, RZ, 0xc0, !PT ;  /* 0xfffffffc03047812 */ /* 0x001fe400078ec0ff */
[----:B------:R-:W-:Y:S02]  /*0f40*/  SHF.R.S32.HI R3, RZ, 0x1f, R234 ;  /* 0x0000001fff037819 */ /* 0x000fe400000114ea */
[----:B------:R-:W-:Y:S01]  /*0f50*/  SHF.R.U32.HI R8, RZ, 0x3, R224 ;  /* 0x00000003ff087819 */ /* 0x000fe200000116e0 */
[----:B------:R-:W-:Y:S01]  /*0f60*/  IMAD.IADD R4, R11, 0x1, -R4 ;  /* 0x000000010b047824 */ /* 0x000fe200078e0a04 */
[----:B------:R-:W-:-:S02]  /*0f70*/  LEA.HI R3, R3, R234, RZ, 0x3 ;  /* 0x000000ea03037211 */ /* 0x000fc400078f18ff */
[----:B------:R-:W-:Y:S01]  /*0f80*/  SHF.L.U32 R201, R0, 0x3, RZ ;  /* 0x0000000300c97819 */ /* 0x000fe200000006ff */
[----:B------:R-:W-:Y:S02]  /*0f90*/  IMAD.SHL.U32 R16, R4, 0x8, RZ ;  /* 0x0000000804107824 */ /* 0x000fe400078e00ff */
[----:B------:R-:W-:Y:S02]  /*0fa0*/  IMAD.SHL.U32 R3, R3, 0x40, RZ ;  /* 0x0000004003037824 */ /* 0x000fe400078e00ff */
[----:B------:R-:W-:Y:S01]  /*0fb0*/  IMAD.IADD R0, R19, 0x1, -R6 ;  /* 0x0000000113007824 */ /* 0x000fe200078e0a06 */
[--C-:B------:R-:W-:Y:S01]  /*0fc0*/  LOP3.LUT R4, R224, 0x38, R16.reuse, 0xf8, !PT ;  /* 0x00000038e0047812 */ /* 0x100fe200078ef810 */
[----:B------:R-:W-:Y:S01]  /*0fd0*/  IMAD.IADD R6, R10, 0x1, -R7 ;  /* 0x000000010a067824 */ /* 0x000fe200078e0a07 */
[----:B------:R-:W-:Y:S02]  /*0fe0*/  LOP3.LUT R229, R3, 0xfffffe00, RZ, 0xc0, !PT ;  /* 0xfffffe0003e57812 */ /* 0x000fe400078ec0ff */
[----:B------:R0:W-:Y:S01]  /*0ff0*/  STL [R1+0x80], R0 ;  /* 0x0000800001007387 */ /* 0x0001e20000100800 */
[----:B------:R-:W-:-:S02]  /*1000*/  SHF.R.S32.HI R17, RZ, 0x1f, R16 ;  /* 0x0000001fff117819 */ /* 0x000fc40000011410 */
[----:B------:R-:W-:Y:S01]  /*1010*/  LOP3.LUT R3, R229, R4, R8, 0xf6, !PT ;  /* 0x00000004e5037212 */ /* 0x000fe200078ef608 */
[----:B------:R-:W-:Y:S01]  /*1020*/  IMAD.SHL.U32 R4, R5, 0x8, RZ ;  /* 0x0000000805047824 */ /* 0x000fe200078e00ff */
[----:B------:R1:W-:Y:S03]  /*1030*/  STL [R1+0x8c], R6 ;  /* 0x00008c0601007387 */ /* 0x0003e60000100800 */
[----:B0-----:R-:W-:-:S05]  /*1040*/  IMAD R0, R3, 0x2, R18 ;  /* 0x0000000203007824 */ /* 0x001fca00078e0212 */
[----:B------:R1:W-:Y:S04]  /*1050*/  STL [R1+0x88], R0 ;  /* 0x0000880001007387 */ /* 0x0003e80000100800 */
[----:B------:R1:W-:Y:S02]  /*1060*/  STL [R1+0x94], R4 ;  /* 0x0000940401007387 */ /* 0x0003e40000100800 */
.L_x_1093:
[----:B01---5:R-:W0:Y:S02]  /*1070*/  LDC.64 R4, c[0x0][0xd60] ;  /* 0x00035800ff047b82 */ /* 0x023e240000000a00 */
[----:B0-----:R-:W-:-:S05]  /*1080*/  IMAD.WIDE R4, R35, 0x4, R4 ;  /* 0x0000000423047825 */ /* 0x001fca00078e0204 */
[----:B--2---:R-:W2:Y:S01]  /*1090*/  LDG.E R233, desc[UR60][R4.64] ;  /* 0x0000003c04e97981 */ /* 0x004ea2000c1e1900 */
[----:B------:R-:W-:Y:S05]  /*10a0*/  YIELD ;  /* 0x0000000000007946 */ /* 0x000fea0003800000 */
[----:B------:R-:W-:Y:S01]  /*10b0*/  ULDC.64 UR4, c[0x0][0xb20] ;  /* 0x0002c80000047ab9 */ /* 0x000fe20000000a00 */
[----:B------:R-:W-:Y:S01]  /*10c0*/  ULDC.64 UR6, c[0x0][0xb00] ;  /* 0x0002c00000067ab9 */ /* 0x000fe20000000a00 */
[----:B------:R-:W-:Y:S01]  /*10d0*/  ISETP.NE.U32.AND P1, PT, RZ, UR4, PT ;  /* 0x00000004ff007c0c */ /* 0x000fe2000bf25070 */
[----:B------:R-:W-:Y:S01]  /*10e0*/  IMAD.MOV.U32 R3, RZ, RZ, RZ ;  /* 0x000000ffff037224 */ /* 0x000fe200078e00ff */
[----:B------:R-:W-:Y:S01]  /*10f0*/  ISETP.NE.U32.AND P0, PT, RZ, UR6, PT ;  /* 0x00000006ff007c0c */ /* 0x000fe2000bf05070 */
[----:B------:R-:W-:Y:S01]  /*1100*/  IMAD.MOV.U32 R35, RZ, RZ, RZ ;  /* 0x000000ffff237224 */ /* 0x000fe200078e00ff */
[----:B------:R-:W-:-:S02]  /*1110*/  ISETP.NE.AND.EX P1, PT, RZ, UR5, PT, P1 ;  /* 0x00000005ff007c0c */ /* 0x000fc4000bf25310 */
[----:B------:R-:W-:Y:S02]  /*1120*/  ISETP.NE.AND.EX P0, PT, RZ, UR7, PT, P0 ;  /* 0x00000007ff007c0c */ /* 0x000fe4000bf05300 */
[----:B--2---:R-:W-:Y:S01]  /*1130*/  SHF.R.S32.HI R0, RZ, 0x1f, R233 ;  /* 0x0000001fff007819 */ /* 0x004fe200000114e9 */
[----:B------:R-:W-:-:S08]  /*1140*/  IMAD.SHL.U32 R231, R233, 0x4, RZ ;  /* 0x00000004e9e77824 */ /* 0x000fd000078e00ff */
[C---:B---3--:R-:W-:Y:S02]  /*1150*/  @P1 LEA R6, P2, R233.reuse, UR4, 0x2 ;  /* 0x00000004e9061c11 */ /* 0x048fe4000f8410ff */
[C-C-:B------:R-:W-:Y:S01]  /*1160*/  SHF.L.U64.HI R232, R233.reuse, 0x2, R0.reuse ;  /* 0x00000002e9e87819 */ /* 0x140fe20000010200 */
[----:B------:R0:W-:Y:S01]  /*1170*/  STL [R1+0x84], R0 ;  /* 0x0000840001007387 */ /* 0x0001e20000100800 */
[----:B------:R-:W-:Y:S01]  /*1180*/  @P1 LEA.HI.X R7, R233, UR5, R0, 0x2, P2 ;  /* 0x00000005e9071c11 */ /* 0x000fe200090f1400 */
[----:B------:R-:W-:Y:S01]  /*1190*/  ULDC.64 UR4, c[0x0][0xb10] ;  /* 0x0002c40000047ab9 */ /* 0x000fe20000000a00 */
[----:B------:R-:W-:Y:S02]  /*11a0*/  IADD3 R8, P3, R231, UR6, RZ ;  /* 0x00000006e7087c10 */ /* 0x000fe4000ff7e0ff */
[----:B------:R-:W-:Y:S01]  /*11b0*/  ISETP.NE.U32.AND P2, PT, RZ, UR4, PT ;  /* 0x00000004ff007c0c */ /* 0x000fe2000bf45070 */
[----:B------:R0:W5:Y:S01]  /*11c0*/  @P1 LDG.E R3, desc[UR60][R6.64] ;  /* 0x0000003c06031981 */ /* 0x000162000c1e1900 */
[----:B------:R-:W-:-:S02]  /*11d0*/  IADD3.X R9, R232, UR7, RZ, P3, !PT ;  /* 0x00000007e8097c10 */ /* 0x000fc40009ffe4ff */
[----:B------:R-:W-:-:S03]  /*11e0*/  ISETP.NE.AND.EX P2, PT, RZ, UR5, PT, P2 ;  /* 0x00000005ff007c0c */ /* 0x000fc6000bf45320 */
[----:B------:R0:W5:Y:S10]  /*11f0*/  @P0 LDG.E R35, desc[UR60][R8.64] ;  /* 0x0000003c08230981 */ /* 0x000174000c1e1900 */
[----:B------:R-:W-:Y:S01]  /*1200*/  @P2 IADD3 R4, P1, R231, UR4, RZ ;  /* 0x00000004e7042c10 */ /* 0x000fe2000ff3e0ff */
[----:B------:R-:W-:-:S02]  /*1210*/  ULDC UR4, c[0x0][0x288] ;  /* 0x0000a20000047ab9 */ /* 0x000fc40000000800 */
[----:B------:R-:W-:Y:S01]  /*1220*/  IMAD.U32 R99, RZ, RZ, UR4 ;  /* 0x00000004ff637e24 */ /* 0x000fe2000f8e00ff */
[----:B------:R-:W-:Y:S01]  /*1230*/  @P2 IADD3.X R5, R232, UR5, RZ, P1, !PT ;  /* 0x00000005e8052c10 */ /* 0x000fe20008ffe4ff */
[----:B------:R-:W-:-:S04]  /*1240*/  ULDC.64 UR4, c[0x0][0x3f8] ;  /* 0x0000fe0000047ab9 */ /* 0x000fc80000000a00 */
        /* <DEDUP_REMOVED lines=11> */
[----:B0---4-:R-:W-:Y:S06]  /*1300*/  @P2 BRA `(.L_x_959) ;  /* 0x0000000000242947 */ /* 0x011fec0003800000 */
        /* <DEDUP_REMOVED lines=9> */
.L_x_959:
        /* <DEDUP_REMOVED lines=10> */
.L_x_960:
[----:B------:R-:W-:Y:S05]  /*1440*/  @!P0 BRA `(.L_x_961) ;  /* 0x00000000000c8947 */ /* 0x000fea0003800000 */
[----:B------:R-:W2:Y:S04]  /*1450*/  LDG.E R5, desc[UR60][R8.64] ;  /* 0x0000003c08057981 */ /* 0x000ea8000c1e1900 */
[----:B------:R-:W2:Y:S02]  /*1460*/  LDG.E R30, desc[UR60][R8.64+0x4] ;  /* 0x0000043c081e7981 */ /* 0x000ea4000c1e1900 */
[----:B--2---:R-:W-:-:S07]  /*1470*/  IMAD.IADD R30, R30, 0x1, -R5 ;  /* 0x000000011e1e7824 */ /* 0x004fce00078e0a05 */
.L_x_961:
        /* <DEDUP_REMOVED lines=8> */
[----:B------:R0:W2:Y:S01]  /*1500*/  @P0 LDG.E R9, desc[UR60][R4.64+0x4] ;  /* 0x0000043c04090981 */ /* 0x0000a2000c1e1900 */
[----:B------:R-:W-:Y:S01]  /*1510*/  ISETP.NE.U32.AND P1, PT, RZ, UR4, PT ;  /* 0x00000004ff007c0c */ /* 0x000fe2000bf25070 */
[----:B------:R-:W-:-:S03]  /*1520*/  IMAD.MOV.U32 R28, RZ, RZ, R30 ;  /* 0x000000ffff1c7224 */ /* 0x000fc600078e001e */
[----:B------:R-:W-:Y:S01]  /*1530*/  ISETP.NE.AND.EX P1, PT, RZ, UR5, PT, P1 ;  /* 0x00000005ff007c0c */ /* 0x000fe2000bf25310 */
[----:B0-----:R-:W-:-:S05]  /*1540*/  IMAD.MOV R4, RZ, RZ, -R8 ;  /* 0x000000ffff047224 */ /* 0x001fca00078e0a08 */
[----:B------:R-:W-:-:S07]  /*1550*/  VIMNMX R4, RZ, R4, !PT ;  /* 0x00000004ff047248 */ /* 0x000fce0007fe0100 */
        /* <DEDUP_REMOVED lines=22> */
[----:B------:R-:W-:Y:S01]  /*16c0*/  IADD3 R25, R18, 0x1c400, RZ ;  /* 0x0001c40012197810 */ /* 0x000fe20007ffe0ff */
[----:B------:R-:W-:Y:S03]  /*16d0*/  BSSY B6, `(.L_x_963) ;  /* 0x0000013000067945 */ /* 0x000fe60003800000 */
        /* <DEDUP_REMOVED lines=18> */
.L_x_964:
[----:B------:R-:W-:Y:S05]  /*1800*/  BSYNC B6 ;  /* 0x0000000000067941 */ /* 0x000fea0003800000 */
.L_x_963:
        /* <DEDUP_REMOVED lines=20> */
.L_x_966:
[----:B------:R-:W-:Y:S05]  /*1950*/  BSYNC B6 ;  /* 0x0000000000067941 */ /* 0x000fea0003800000 */
.L_x_965:
[----:B------:R-:W-:Y:S01]  /*1960*/  ULDC.64 UR4, c[0x0][0xaf0] ;  /* 0x0002bc0000047ab9 */ /* 0x000fe20000000a00 */
[----:B------:R-:W2:Y:S01]  /*1970*/  LDL R48, [R1+0x80] ;  /* 0x0000800001307983 */ /* 0x000ea20000100800 */
[----:B------:R-:W-:Y:S01]  /*1980*/  ISETP.NE.U32.AND P0, PT, RZ, UR4, PT ;  /* 0x00000004ff007c0c */ /* 0x000fe2000bf05070 */
[----:B------:R-:W0:Y:S08]  /*1990*/  LDC R0, c[0x0][0x428] ;  /* 0x00010a00ff007b82 */ /* 0x000e300000000800 */
[----:B------:R-:W1:Y:S01]  /*19a0*/  LDC.64 R12, c[0x0][0x2f0] ;  /* 0x0000bc00ff0c7b82 */ /* 0x000e620000000a00 */
[----:B------:R-:W-:Y:S01]  /*19b0*/  ISETP.NE.AND.EX P0, PT, RZ, UR5, PT, P0 ;  /* 0x00000005ff007c0c */ /* 0x000fe2000bf05300 */
[----:B------:R-:W3:Y:S01]  /*19c0*/  S2R R36, SR_TID.X ;  /* 0x0000000000247919 */ /* 0x000ee20000002100 */
[----:B------:R-:W-:Y:S01]  /*19d0*/  IMAD.IADD R72, R35, 0x1, R30 ;  /* 0x0000000123487824 */ /* 0x000fe200078e021e */
[----:B------:R-:W-:-:S04]  /*19e0*/  ULDC.64 UR6, c[0x0][0xb00] ;  /* 0x0002c00000067ab9 */ /* 0x000fc80000000a00 */
[----:B------:R-:W4:Y:S06]  /*19f0*/  LDC R97, c[0x0][0x3d4] ;  /* 0x0000f500ff617b82 */ /* 0x000f2c0000000800 */
[----:B------:R-:W-:Y:S02]  /*1a00*/  @P0 IADD3 R4, P1, R231, UR4, RZ ;  /* 0x00000004e7040c10 */ /* 0x000fe4000ff3e0ff */
[----:B------:R-:W4:Y:S02]  /*1a10*/  LDC.64 R64, c[0x0][0x3e8] ;  /* 0x0000fa00ff407b82 */ /* 0x000f240000000a00 */
[----:B------:R-:W-:Y:S01]  /*1a20*/  @P0 IADD3.X R5, R232, UR5, RZ, P1, !PT ;  /* 0x00000005e8050c10 */ /* 0x000fe20008ffe4ff */
[----:B------:R-:W-:-:S04]  /*1a30*/  ULDC.64 UR4, c[0x0][0x2f8] ;  /* 0x0000be0000047ab9 */ /* 0x000fc80000000a00 */
[----:B------:R3:W2:Y:S01]  /*1a40*/  @P0 LDG.E R31, desc[UR60][R4.64] ;  /* 0x0000003c041f0981 */ /* 0x0006a2000c1e1900 */
[----:B0-----:R-:W-:Y:S01]  /*1a50*/  ISETP.NE.AND P0, PT, R0, 0x1, PT ;  /* 0x000000010000780c */ /* 0x001fe20003f05270 */
[----:B------:R-:W0:Y:S01]  /*1a60*/  LDC.64 R70, c[0x0][0x3d8] ;  /* 0x0000f600ff467b82 */ /* 0x000e220000000a00 */
[----:B------:R-:W-:Y:S01]  /*1a70*/  SHF.R.S32.HI R44, RZ, 0x1f, R72 ;  /* 0x0000001fff2c7819 */ /* 0x000fe20000011448 */
[C---:B------:R-:W-:Y:S02]  /*1a80*/  VIADD R10, R16.reuse, 0xc0 ;  /* 0x000000c0100a7836 */ /* 0x040fe40000000000 */
[----:B------:R-:W-:Y:S02]  /*1a90*/  VIADD R11, R16, 0xe0 ;  /* 0x000000e0100b7836 */ /* 0x000fe40000000000 */
[-C--:B-1----:R-:W-:Y:S02]  /*1aa0*/  IMAD R6, R44, R12.reuse, RZ ;  /* 0x0000000c2c067224 */ /* 0x082fe400078e02ff */
[----:B---3--:R-:W-:Y:S01]  /*1ab0*/  IMAD.WIDE.U32 R4, R72, R12, RZ ;  /* 0x0000000c48047225 */ /* 0x008fe200078e00ff */
[----:B------:R-:W-:-:S03]  /*1ac0*/  SHF.R.U32.HI R46, RZ, 0x7, R36 ;  /* 0x00000007ff2e7819 */ /* 0x000fc60000011624 */
[----:B------:R-:W1:Y:S01]  /*1ad0*/  @P0 LDC R3, c[0x0][0x42c] ;  /* 0x00010b00ff030b82 */ /* 0x000e620000000800 */
[----:B------:R-:W-:Y:S01]  /*1ae0*/  ISETP.NE.AND P6, PT, R46, 0x1, PT ;  /* 0x000000012e00780c */ /* 0x000fe20003fc5270 */
[----:B------:R-:W-:-:S05]  /*1af0*/  VIADD R37, R36, 0xffffff80 ;  /* 0xffffff8024257836 */ /* 0x000fca0000000000 */
[----:B------:R-:W-:Y:S01]  /*1b00*/  SHF.R.S32.HI R36, RZ, 0x1f, R37 ;  /* 0x0000001fff247819 */ /* 0x000fe20000011425 */
[----:B------:R-:W3:Y:S03]  /*1b10*/  @P0 LDC R7, c[0x0][0x430] ;  /* 0x00010c00ff070b82 */ /* 0x000ee60000000800 */
[----:B------:R-:W-:-:S04]  /*1b20*/  LEA.HI R36, R36, R37, RZ, 0x2 ;  /* 0x0000002524247211 */ /* 0x000fc800078f10ff */
[----:B------:R-:W-:-:S05]  /*1b30*/  LOP3.LUT R36, R36, 0xfffffffc, RZ, 0xc0, !PT ;  /* 0xfffffffc24247812 */ /* 0x000fca00078ec0ff */
[----:B------:R-:W-:Y:S02]  /*1b40*/  IMAD.IADD R36, R37, 0x1, -R36 ;  /* 0x0000000125247824 */ /* 0x000fe400078e0a24 */
[----:B-1----:R-:W-:-:S04]  /*1b50*/  @P0 IMAD.HI.U32 R0, R34, R3, RZ ;  /* 0x0000000322000227 */ /* 0x002fc800078e00ff */
[----:B------:R-:W-:Y:S02]  /*1b60*/  IMAD R3, R72, R13, R6 ;  /* 0x0000000d48037224 */ /* 0x000fe400078e0206 */
[----:B------:R-:W-:Y:S01]  /*1b70*/  IMAD R6, R237, R12, RZ ;  /* 0x0000000ced067224 */ /* 0x000fe200078e02ff */
[----:B---3--:R-:W-:Y:S01]  /*1b80*/  @P0 SHF.R.U32.HI R34, RZ, R7, R0 ;  /* 0x00000007ff220219 */ /* 0x008fe20000011600 */
        /* <DEDUP_REMOVED lines=9> */
[----:B------:R-:W-:Y:S02]  /*1c20*/  IMAD.IADD R5, R5, 0x1, R3 ;  /* 0x0000000105057824 */ /* 0x000fe400078e0203 */
[----:B----4-:R-:W-:-:S04]  /*1c30*/  IMAD.WIDE.U32 R38, R19, R64, R16 ;  /* 0x0000004013267225 */ /* 0x010fc800078e0010 */
[----:B------:R-:W-:Y:S02]  /*1c40*/  IMAD.MOV.U32 R40, RZ, RZ, R38 ;  /* 0x000000ffff287224 */ /* 0x000fe400078e0026 */
[----:B------:R-:W-:Y:S02]  /*1c50*/  IMAD R79, R13, 0x60, RZ ;  /* 0x000000600d4f7824 */ /* 0x000fe400078e02ff */
[----:B------:R-:W-:Y:S02]  /*1c60*/  IMAD.MOV.U32 R77, RZ, RZ, 0x20 ;  /* 0x00000020ff4d7424 */ /* 0x000fe400078e00ff */
[----:B------:R-:W-:Y:S01]  /*1c70*/  VIADD R100, R46, 0x8 ;  /* 0x000000082e647836 */ /* 0x000fe20000000000 */
[----:B------:R-:W-:Y:S01]  /*1c80*/  SHF.R.U32.HI R46, RZ, 0x3, R224 ;  /* 0x00000003ff2e7819 */ /* 0x000fe200000116e0 */
[----:B------:R-:W-:Y:S01]  /*1c90*/  IMAD R49, R65, 0x60, RZ ;  /* 0x0000006041317824 */ /* 0x000fe200078e02ff */
[C---:B0-----:R-:W-:Y:S01]  /*1ca0*/  SHF.L.U64.HI R74, R70.reuse, 0x6, R71 ;  /* 0x00000006464a7819 */ /* 0x041fe20000010247 */
[----:B------:R-:W-:Y:S01]  /*1cb0*/  IMAD R81, R71, 0x60, RZ ;  /* 0x0000006047517824 */ /* 0x000fe200078e02ff */
[----:B------:R-:W-:-:S02]  /*1cc0*/  SHF.L.U32 R75, R70, 0x6, RZ ;  /* 0x00000006464b7819 */ /* 0x000fc400000006ff */
[----:B------:R-:W-:Y:S02]  /*1cd0*/  SHF.R.S32.HI R98, RZ, 0x1f, R234 ;  /* 0x0000001fff627819 */ /* 0x000fe400000114ea */
[----:B--2---:R-:W-:Y:S02]  /*1ce0*/  SHF.R.S32.HI R0, RZ, 0x1f, R31 ;  /* 0x0000001fff007819 */ /* 0x004fe4000001141f */
[----:B------:R-:W-:Y:S02]  /*1cf0*/  SEL R35, R31, RZ, !P0 ;  /* 0x000000ff1f237207 */ /* 0x000fe40004000000 */
[----:B------:R-:W-:-:S03]  /*1d00*/  SEL R32, R0, RZ, !P0 ;  /* 0x000000ff00207207 */ /* 0x000fc60004000000 */
[----:B------:R-:W-:-:S04]  /*1d10*/  IMAD.WIDE.U32 R14, R35, UR4, R4 ;  /* 0x00000004230e7c25 */ /* 0x000fc8000f8e0004 */
[----:B------:R-:W-:Y:S02]  /*1d20*/  IMAD R0, R32, UR4, RZ ;  /* 0x0000000420007c24 */ /* 0x000fe4000f8e02ff */
[----:B------:R-:W-:-:S04]  /*1d30*/  IMAD.WIDE.U32 R4, R19, R12, R16 ;  /* 0x0000000c13047225 */ /* 0x000fc800078e0010 */
[----:B------:R-:W-:Y:S01]  /*1d40*/  IMAD R3, R35, UR5, R0 ;  /* 0x0000000523037c24 */ /* 0x000fe2000f8e0200 */
[----:B------:R-:W-:Y:S05]  /*1d50*/  @!P6 WARPSYNC.ALL ;  /* 0x000000000000e948 */ /* 0x000fea0003800000 */
[----:B------:R-:W-:Y:S01]  /*1d60*/  VIADD R0, R16, 0x20 ;  /* 0x0000002010007836 */ /* 0x000fe20000000000 */
[----:B------:R-:W-:Y:S01]  /*1d70*/  ULDC UR6, c[0x0][0x310] ;  /* 0x0000c40000067ab9 */ /* 0x000fe20000000800 */
[----:B------:R-:W-:Y:S01]  /*1d80*/  IADD3 R3, R15, R3, RZ ;  /* 0x000000030f037210 */ /* 0x000fe20007ffe0ff */
[----:B------:R-:W-:Y:S01]  /*1d90*/  ULDC.64 UR4, c[0x0][0x320] ;  /* 0x0000c80000047ab9 */ /* 0x000fe20000000a00 */
[----:B------:R-:W-:Y:S01]  /*1da0*/  @!P6 BAR.SYNC.DEFER_BLOCKING 0x9, 0x100 ;  /* 0x024400000000eb1d */ /* 0x000fe20000010000 */
[----:B------:R-:W-:-:S02]  /*1db0*/  ISETP.GE.AND P1, PT, R0, UR6, PT ;  /* 0x0000000600007c0c */ /* 0x000fc4000bf26270 */
[----:B------:R-:W-:Y:S02]  /*1dc0*/  IADD3 R4, P0, R14, R4, RZ ;  /* 0x000000040e047210 */ /* 0x000fe40007f1e0ff */
[----:B------:R-:W-:Y:S02]  /*1dd0*/  SEL R7, RZ, 0xffffffff, P1 ;  /* 0xffffffffff077807 */ /* 0x000fe40000800000 */
[----:B------:R-:W-:Y:S02]  /*1de0*/  IADD3.X R5, R3, R5, R6, P0, !PT ;  /* 0x0000000503057210 */ /* 0x000fe400007fe406 */
[----:B------:R-:W-:Y:S01]  /*1df0*/  ISETP.GE.AND P0, PT, R16, UR6, PT ;  /* 0x0000000610007c0c */ /* 0x000fe2000bf06270 */
[----:B------:R-:W-:Y:S01]  /*1e00*/  IMAD.SHL.U32 R9, R7, 0x2, RZ ;  /* 0x0000000207097824 */ /* 0x000fe200078e00ff */
[----:B------:R-:W-:Y:S01]  /*1e10*/  ISETP.GE.AND P2, PT, R10, UR6, PT ;  /* 0x000000060a007c0c */ /* 0x000fe2000bf46270 */
[----:B------:R-:W-:Y:S01]  /*1e20*/  IMAD R7, R8, UR4, RZ ;  /* 0x0000000408077c24 */ /* 0x000fe2000f8e02ff */
[----:B------:R-:W-:Y:S01]  /*1e30*/  SEL R6, RZ, 0x1, P0 ;  /* 0x00000001ff067807 */ /* 0x000fe20000000000 */
[----:B------:R-:W-:Y:S01]  /*1e40*/  VIADD R8, R16, 0x80 ;  /* 0x0000008010087836 */ /* 0x000fe20000000000 */
[----:B------:R-:W-:Y:S01]  /*1e50*/  ISETP.GE.AND P3, PT, R11, UR6, PT ;  /* 0x000000060b007c0c */ /* 0x000fe2000bf66270 */
[----:B------:R-:W-:Y:S01]  /*1e60*/  IMAD R31, R34, UR5, R7 ;  /* 0x00000005221f7c24 */ /* 0x000fe2000f8e0207 */
[----:B------:R-:W-:Y:S01]  /*1e70*/  LOP3.LUT R20, R9, 0x2, R6, 0xe2, !PT ;  /* 0x0000000209147812 */ /* 0x000fe200078ee206 */
[----:B------:R-:W-:-:S02]  /*1e80*/  VIADD R6, R16, 0x40 ;  /* 0x0000004010067836 */ /* 0x000fc40000000000 */
[C---:B------:R-:W-:Y:S02]  /*1e90*/  VIADD R7, R16.reuse, 0x60 ;  /* 0x0000006010077836 */ /* 0x040fe40000000000 */
[----:B------:R-:W-:Y:S01]  /*1ea0*/  VIADD R9, R16, 0xa0 ;  /* 0x000000a010097836 */ /* 0x000fe20000000000 */
[----:B------:R-:W-:Y:S01]  /*1eb0*/  ISETP.GE.AND P0, PT, R6, UR6, PT ;  /* 0x0000000606007c0c */ /* 0x000fe2000bf06270 */
[----:B------:R-:W-:Y:S01]  /*1ec0*/  IMAD.WIDE.U32 R10, R34, UR4, R16 ;  /* 0x00000004220a7c25 */ /* 0x000fe2000f8e0010 */
[----:B------:R-:W-:Y:S01]  /*1ed0*/  ISETP.GE.AND P1, PT, R7, UR6, PT ;  /* 0x0000000607007c0c */ /* 0x000fe2000bf26270 */
[----:B------:R-:W-:Y:S01]  /*1ee0*/  ULDC.64 UR4, c[0x0][0x328] ;  /* 0x0000ca0000047ab9 */ /* 0x000fe20000000a00 */
[----:B------:R-:W-:Y:S01]  /*1ef0*/  SEL R21, RZ, 0x4, P0 ;  /* 0x00000004ff157807 */ /* 0x000fe20000000000 */
[----:B------:R-:W-:Y:S01]  /*1f00*/  IMAD.IADD R11, R11, 0x1, R31 ;  /* 0x000000010b0b7824 */ /* 0x000fe200078e021f */
[----:B------:R-:W-:Y:S01]  /*1f10*/  SEL R30, RZ, 0x8, P1 ;  /* 0x00000008ff1e7807 */ /* 0x000fe20000800000 */
[----:B------:R-:W-:Y:S01]  /*1f20*/  IMAD R31, R32, UR4, RZ ;  /* 0x00000004201f7c24 */ /* 0x000fe2000f8e02ff */
[----:B------:R-:W-:-:S02]  /*1f30*/  ISETP.GE.AND P0, PT, R8, UR6, PT ;  /* 0x0000000608007c0c */ /* 0x000fc4000bf06270 */
[----:B------:R-:W-:Y:S02]  /*1f40*/  ISETP.GE.AND P1, PT, R9, UR6, PT ;  /* 0x0000000609007c0c */ /* 0x000fe4000bf26270 */
[----:B------:R-:W-:Y:S02]  /*1f50*/  LOP3.LUT R20, R30, R20, R21, 0xfe, !PT ;  /* 0x000000141e147212 */ /* 0x000fe400078efe15 */
[----:B------:R-:W-:Y:S02]  /*1f60*/  SEL R21, RZ, 0x10, P0 ;  /* 0x00000010ff157807 */ /* 0x000fe40000000000 */
[----:B------:R-:W-:Y:S02]  /*1f70*/  SEL R30, RZ, 0x20, P1 ;  /* 0x00000020ff1e7807 */ /* 0x000fe40000800000 */
[----:B------:R-:W-:Y:S02]  /*1f80*/  ISETP.GE.AND P0, PT, R16, R97, PT ;  /* 0x000000611000720c */ /* 0x000fe40003f06270 */
[----:B------:R-:W-:Y:S01]  /*1f90*/  LOP3.LUT R32, R30, R20, R21, 0xfe, !PT ;  /* 0x000000141e207212 */ /* 0x000fe200078efe15 */
[----:B------:R-:W-:Y:S01]  /*1fa0*/  IMAD.SHL.U32 R20, R36, 0x4, RZ ;  /* 0x0000000424147824 */ /* 0x000fe200078e00ff */
[----:B------:R-:W-:-:S02]  /*1fb0*/  SEL R21, RZ, 0x40, P2 ;  /* 0x00000040ff157807 */ /* 0x000fc40001000000 */
[----:B------:R-:W-:Y:S02]  /*1fc0*/  SEL R43, R97, RZ, P0 ;  /* 0x000000ff612b7207 */ /* 0x000fe40000000000 */
[----:B------:R-:W-:Y:S01]  /*1fd0*/  LOP3.LUT R94, R32, R21, RZ, 0xfc, !PT ;  /* 0x00000015205e7212 */ /* 0x000fe200078efcff */
[----:B------:R-:W-:Y:S02]  /*1fe0*/  IMAD R32, R237, R64, RZ ;  /* 0x00000040ed207224 */ /* 0x000fe400078e02ff */
[----:B------:R-:W-:Y:S02]  /*1ff0*/  IMAD.IADD R43, R16, 0x1, R43 ;  /* 0x00000001102b7824 */ /* 0x000fe400078e022b */
[C---:B------:R-:W-:Y:S02]  /*2000*/  IMAD R47, R35.reuse, UR5, R31 ;  /* 0x00000005232f7c24 */ /* 0x040fe4000f8e021f */
[----:B------:R-:W-:Y:S01]  /*2010*/  IMAD.WIDE.U32 R30, R35, UR4, R10 ;  /* 0x00000004231e7c25 */ /* 0x000fe2000f8e000a */
[----:B------:R-:W-:Y:S01]  /*2020*/  SHF.R.S32.HI R21, RZ, 0x1f, R20 ;  /* 0x0000001fff157819 */ /* 0x000fe20000011414 */
[----:B------:R-:W-:-:S02]  /*2030*/  ULDC UR4, c[0x0][0x2e4] ;  /* 0x0000b90000047ab9 */ /* 0x000fc40000000800 */
[-C--:B------:R-:W-:Y:S02]  /*2040*/  IMAD R10, R237, R70.reuse, RZ ;  /* 0x00000046ed0a7224 */ /* 0x080fe400078e02ff */
[C---:B------:R-:W-:Y:S01]  /*2050*/  IMAD R45, R19.reuse, R65, R32 ;  /* 0x00000041132d7224 */ /* 0x040fe200078e0220 */
[----:B------:R-:W-:Y:S01]  /*2060*/  SHF.R.S32.HI R32, RZ, 0x1f, R43 ;  /* 0x0000001fff207819 */ /* 0x000fe2000001142b */
[----:B------:R-:W-:-:S04]  /*2070*/  IMAD.WIDE.U32 R36, R19, R70, R16 ;  /* 0x0000004613247225 */ /* 0x000fc800078e0010 */
[C---:B------:R-:W-:Y:S01]  /*2080*/  IMAD R69, R19.reuse, R71, R10 ;  /* 0x0000004713457224 */ /* 0x040fe200078e020a */
[----:B------:R-:W-:Y:S01]  /*2090*/  LEA.HI R43, R32, R43, RZ, 0x3 ;  /* 0x0000002b202b7211 */ /* 0x000fe200078f18ff */
[----:B------:R-:W-:Y:S02]  /*20a0*/  IMAD.SHL.U32 R32, R48, 0x40, RZ ;  /* 0x0000004030207824 */ /* 0x000fe400078e00ff */
[----:B------:R-:W-:-:S04]  /*20b0*/  IMAD.WIDE.U32 R10, R19, R70, R20 ;  /* 0x00000046130a7225 */ /* 0x000fc800078e0014 */
[----:B------:R-:W-:Y:S01]  /*20c0*/  IMAD.IADD R67, R69, 0x1, R37 ;  /* 0x0000000145437824 */ /* 0x000fe200078e0225 */
[----:B-----5:R-:W-:Y:S01]  /*20d0*/  SHF.R.S32.HI R37, RZ, 0x1f, R28 ;  /* 0x0000001fff257819 */ /* 0x020fe2000001141c */
[----:B------:R-:W-:Y:S01]  /*20e0*/  IMAD.IADD R41, R45, 0x1, R39 ;  /* 0x000000012d297824 */ /* 0x000fe200078e0227 */
[----:B------:R-:W-:Y:S01]  /*20f0*/  LOP3.LUT R32, R32, 0x1c0, RZ, 0xc0, !PT ;  /* 0x000001c020207812 */ /* 0x000fe200078ec0ff */
[----:B------:R-:W-:Y:S01]  /*2100*/  IMAD.MOV.U32 R68, RZ, RZ, R10 ;  /* 0x000000ffff447224 */ /* 0x000fe200078e000a */
[----:B------:R-:W-:Y:S01]  /*2110*/  SHF.L.U64.HI R10, R12, 0x6, R13 ;  /* 0x000000060c0a7819 */ /* 0x000fe2000001020d */
[----:B------:R-:W-:Y:S02]  /*2120*/  IMAD.MOV.U32 R66, RZ, RZ, R36 ;  /* 0x000000ffff427224 */ /* 0x000fe400078e0024 */
[C---:B------:R-:W-:Y:S02]  /*2130*/  IMAD R13, R37.reuse, R64, RZ ;  /* 0x00000040250d7224 */ /* 0x040fe400078e02ff */
[----:B------:R-:W-:Y:S01]  /*2140*/  IMAD R42, R37, R70, RZ ;  /* 0x00000046252a7224 */ /* 0x000fe200078e02ff */
[----:B------:R-:W-:Y:S01]  /*2150*/  SHF.R.U32.HI R76, RZ, 0x3, R32 ;  /* 0x00000003ff4c7819 */ /* 0x000fe20000011620 */
[----:B------:R-:W-:Y:S01]  /*2160*/  IMAD.WIDE.U32 R36, R28, R64, R40 ;  /* 0x000000401c247225 */ /* 0x000fe200078e0028 */
[----:B------:R-:W-:-:S04]  /*2170*/  LOP3.LUT R41, R32, 0x18, R16, 0xf8, !PT ;  /* 0x0000001820297812 */ /* 0x000fc800078ef810 */
[----:B------:R-:W-:Y:S01]  /*2180*/  LOP3.LUT R41, R41, R76, RZ, 0x3c, !PT ;  /* 0x0000004c29297212 */ /* 0x000fe200078e3cff */
[----:B------:R-:W-:Y:S01]  /*2190*/  IMAD.WIDE.U32 R34, R19, R64, R20 ;  /* 0x0000004013227225 */ /* 0x000fe200078e0014 */
[----:B------:R-:W-:Y:S02]  /*21a0*/  SHF.R.S32.HI R85, RZ, 0x3, R43 ;  /* 0x00000003ff557819 */ /* 0x000fe4000001142b */
[----:B------:R-:W-:Y:S01]  /*21b0*/  LOP3.LUT R86, R43, 0xfffffff8, RZ, 0xc0, !PT ;  /* 0xfffffff82b567812 */ /* 0x000fe200078ec0ff */
[----:B------:R-:W-:Y:S01]  /*21c0*/  IMAD R78, R228, 0x200, R41 ;  /* 0x00000200e44e7824 */ /* 0x000fe200078e0229 */
[----:B------:R-:W-:Y:S01]  /*21d0*/  LOP3.LUT R41, R32, 0x38, R43, 0xf8, !PT ;  /* 0x0000003820297812 */ /* 0x000fe200078ef82b */
[----:B------:R-:W-:Y:S01]  /*21e0*/  IMAD.IADD R39, R35, 0x1, R45 ;  /* 0x0000000123277824 */ /* 0x000fe200078e022d */
[----:B------:R-:W-:Y:S01]  /*21f0*/  LOP3.LUT P1, RZ, R48, 0x4, RZ, 0xc0, !PT ;  /* 0x0000000430ff7812 */ /* 0x000fe2000782c0ff */
[----:B------:R-:W-:Y:S01]  /*2200*/  IMAD.IADD R69, R11, 0x1, R69 ;  /* 0x000000010b457824 */ /* 0x000fe200078e0245 */
[----:B------:R-:W-:Y:S01]  /*2210*/  LOP3.LUT R43, R224, 0x38, R43, 0xf8, !PT ;  /* 0x00000038e02b7812 */ /* 0x000fe200078ef82b */
[----:B------:R-:W-:Y:S01]  /*2220*/  IMAD.MOV.U32 R38, RZ, RZ, R34 ;  /* 0x000000ffff267224 */ /* 0x000fe200078e0022 */
[----:B------:R-:W-:Y:S01]  /*2230*/  IADD3 R72, P2, R19, R72, RZ ;  /* 0x0000004813487210 */ /* 0x000fe20007f5e0ff */
[C---:B------:R-:W-:Y:S01]  /*2240*/  IMAD.SHL.U32 R11, R12.reuse, 0x40, RZ ;  /* 0x000000400c0b7824 */ /* 0x040fe200078e00ff */
[----:B------:R-:W-:Y:S01]  /*2250*/  SEL R77, R77, 0xffffffe0, !P1 ;  /* 0xffffffe04d4d7807 */ /* 0x000fe20004800000 */
[----:B------:R-:W-:Y:S01]  /*2260*/  IMAD.WIDE.U32 R34, R12, 0x60, RZ ;  /* 0x000000600c227825 */ /* 0x000fe200078e00ff */
[----:B------:R-:W-:-:S02]  /*2270*/  SHF.L.U64.HI R12, R64, 0x6, R65 ;  /* 0x00000006400c7819 */ /* 0x000fc40000010241 */
[----:B------:R-:W-:Y:S01]  /*2280*/  LOP3.LUT R41, R41, R76, RZ, 0x3c, !PT ;  /* 0x0000004c29297212 */ /* 0x000fe200078e3cff */
[----:B------:R-:W-:Y:S01]  /*2290*/  IMAD R87, R28, R65, R13 ;  /* 0x000000411c577224 */ /* 0x000fe200078e020d */
[----:B------:R-:W-:Y:S01]  /*22a0*/  LOP3.LUT R40, R43, R46, RZ, 0x3c, !PT ;  /* 0x0000002e2b287212 */ /* 0x000fe200078e3cff */
[----:B------:R-:W-:Y:S01]  /*22b0*/  IMAD.SHL.U32 R13, R64, 0x40, RZ ;  /* 0x00000040400d7824 */ /* 0x000fe200078e00ff */
[----:B------:R-:W-:Y:S01]  /*22c0*/  SEL R93, RZ, 0xffffff80, P3 ;  /* 0xffffff80ff5d7807 */ /* 0x000fe20001800000 */
[----:B------:R-:W-:-:S04]  /*22d0*/  IMAD.WIDE.U32 R38, R28, R64, R38 ;  /* 0x000000401c267225 */ /* 0x000fc800078e0026 */
[C---:B------:R-:W-:Y:S02]  /*22e0*/  IMAD R45, R28.reuse, R71, R42 ;  /* 0x000000471c2d7224 */ /* 0x040fe400078e022a */
[----:B------:R-:W-:-:S04]  /*22f0*/  IMAD.WIDE.U32 R66, R28, R70, R66 ;  /* 0x000000461c427225 */ /* 0x000fc800078e0042 */
[----:B------:R-:W-:Y:S01]  /*2300*/  IMAD.WIDE.U32 R68, R28, R70, R68 ;  /* 0x000000461c447225 */ /* 0x000fe200078e0044 */
[----:B------:R-:W-:-:S03]  /*2310*/  LOP3.LUT R93, R94, 0x80, R93, 0xc8, !PT ;  /* 0x000000805e5d7812 */ /* 0x000fc600078ec85d */
[----:B------:R-:W-:-:S04]  /*2320*/  IMAD.WIDE.U32 R64, R64, 0x60, RZ ;  /* 0x0000006040407825 */ /* 0x000fc800078e00ff */
[----:B------:R-:W-:Y:S01]  /*2330*/  IMAD.WIDE.U32 R70, R70, 0x60, RZ ;  /* 0x0000006046467825 */ /* 0x000fe200078e00ff */
[----:B------:R-:W-:Y:S02]  /*2340*/  SHF.R.S32.HI R89, RZ, 0x1f, R86 ;  /* 0x0000001fff597819 */ /* 0x000fe40000011456 */
[----:B------:R-:W-:Y:S01]  /*2350*/  ISETP.GE.AND P1, PT, R16, UR4, PT ;  /* 0x0000000410007c0c */ /* 0x000fe2000bf26270 */
[----:B------:R-:W-:Y:S01]  /*2360*/  IMAD.X R73, R237, 0x1, R44, P2 ;  /* 0x00000001ed497824 */ /* 0x000fe200010e062c */
[----:B------:R-:W-:Y:S01]  /*2370*/  ISETP.GE.AND P2, PT, R0, UR4, PT ;  /* 0x0000000400007c0c */ /* 0x000fe2000bf46270 */
[----:B------:R-:W-:Y:S01]  /*2380*/  IMAD.IADD R83, R87, 0x1, R37 ;  /* 0x0000000157537824 */ /* 0x000fe200078e0225 */
[----:B------:R-:W-:Y:S01]  /*2390*/  LOP3.LUT R94, R94, 0x40, RZ, 0xc0, !PT ;  /* 0x000000405e5e7812 */ /* 0x000fe200078ec0ff */
[----:B------:R-:W-:Y:S02]  /*23a0*/  IMAD.SHL.U32 R97, R97, 0x2, RZ ;  /* 0x0000000261617824 */ /* 0x000fe400078e00ff */
[----:B------:R-:W-:-:S02]  /*23b0*/  IMAD.IADD R79, R35, 0x1, R79 ;  /* 0x00000001234f7824 */ /* 0x000fc400078e024f */
[----:B------:R-:W-:Y:S02]  /*23c0*/  IMAD.IADD R80, R65, 0x1, R49 ;  /* 0x0000000141507824 */ /* 0x000fe400078e0231 */
[----:B------:R-:W-:Y:S02]  /*23d0*/  IMAD.IADD R81, R71, 0x1, R81 ;  /* 0x0000000147517824 */ /* 0x000fe400078e0251 */
[----:B------:R-:W-:Y:S02]  /*23e0*/  IMAD.IADD R82, R77, 0x1, R78 ;  /* 0x000000014d527824 */ /* 0x000fe400078e024e */
[----:B------:R-:W-:Y:S02]  /*23f0*/  IMAD.IADD R84, R45, 0x1, R67 ;  /* 0x000000012d547824 */ /* 0x000fe400078e0243 */
[----:B------:R-:W-:Y:S02]  /*2400*/  IMAD.IADD R87, R39, 0x1, R87 ;  /* 0x0000000127577824 */ /* 0x000fe400078e0257 */
[----:B------:R-:W-:-:S02]  /*2410*/  IMAD.IADD R88, R69, 0x1, R45 ;  /* 0x0000000145587824 */ /* 0x000fc400078e022d */
[----:B------:R-:W-:Y:S02]  /*2420*/  IMAD R90, R228, 0x200, R41 ;  /* 0x00000200e45a7824 */ /* 0x000fe400078e0229 */
[----:B------:R-:W-:Y:S02]  /*2430*/  IMAD.IADD R91, R229, 0x1, R40 ;  /* 0x00000001e55b7824 */ /* 0x000fe400078e0228 */
[----:B------:R-:W-:-:S07]  /*2440*/  IMAD.IADD R92, R31, 0x1, R47 ;  /* 0x000000011f5c7824 */ /* 0x000fce00078e022f */
.L_x_1014:
        /* <DEDUP_REMOVED lines=9> */
[-C--:B------:R-:W-:Y:S01]  /*24e0*/  IADD3 R26, P3, P4, R4, R104.reuse, R11 ;  /* 0x00000068041a7210 */ /* 0x080fe20007c7e00b */
[----:B------:R-:W-:Y:S01]  /*24f0*/  IMAD R108, R2, 0x1800, R78 ;  /* 0x00001800026c7824 */ /* 0x000fe200078e024e */
[----:B------:R-:W-:Y:S01]  /*2500*/  IADD3 R41, P5, R4, R104, RZ ;  /* 0x0000006804297210 */ /* 0x000fe20007fbe0ff */
[----:B------:R-:W-:Y:S02]  /*2510*/  IMAD.IADD R58, R105, 0x1, R43 ;  /* 0x00000001693a7824 */ /* 0x000fe400078e022b */
[----:B------:R-:W-:Y:S02]  /*2520*/  IMAD R106, R2, 0x1800, R82 ;  /* 0x00001800026a7824 */ /* 0x000fe400078e0252 */
[----:B------:R-:W-:Y:S01]  /*2530*/  IMAD.X R42, R58, 0x1, R5, P5 ;  /* 0x000000013a2a7824 */ /* 0x000fe200028e0605 */
[----:B------:R-:W-:Y:S01]  /*2540*/  IADD3.X R40, R5, R58, R10, P3, P4 ;  /* 0x0000003a05287210 */ /* 0x000fe20001fe840a */
[--C-:B------:R-:W-:Y:S01]  /*2550*/  IMAD R108, R108, 0x2, R25.reuse ;  /* 0x000000026c6c7824 */ /* 0x100fe200078e0219 */
[-C--:B0-----:R-:W-:Y:S01]  /*2560*/  LEA R48, P3, R26, R102.reuse, 0x1 ;  /* 0x000000661a307211 */ /* 0x081fe200078608ff */
[----:B------:R-:W-:Y:S01]  /*2570*/  IMAD R106, R106, 0x2, R25 ;  /* 0x000000026a6a7824 */ /* 0x000fe200078e0219 */
[----:B------:R-:W-:-:S02]  /*2580*/  LEA R50, P5, R41, R102, 0x1 ;  /* 0x0000006629327211 */ /* 0x000fc400078a08ff */
[----:B------:R-:W-:Y:S01]  /*2590*/  LEA.HI.X R49, R26, R103, R40, 0x1, P3 ;  /* 0x000000671a317211 */ /* 0x000fe200018f0c28 */
[----:B------:R-:W-:Y:S01]  /*25a0*/  IMAD.MOV.U32 R26, RZ, RZ, R53 ;  /* 0x000000ffff1a7224 */ /* 0x000fe200078e0035 */
[----:B-1----:R-:W-:Y:S02]  /*25b0*/  ISETP.GE.AND P3, PT, R107, 0x1, PT ;  /* 0x000000016b00780c */ /* 0x002fe40003f66270 */
[----:B------:R-:W-:Y:S02]  /*25c0*/  ISETP.GT.AND P4, PT, R53, R27, PT ;  /* 0x0000001b3500720c */ /* 0x000fe40003f84270 */
[----:B------:R-:W-:Y:S02]  /*25d0*/  LEA.HI.X R51, R41, R103, R42, 0x1, P5 ;  /* 0x0000006729337211 */ /* 0x000fe400028f0c2a */
[----:B------:R-:W-:-:S07]  /*25e0*/  P2R R96, PR, RZ, 0x10 ;  /* 0x00000010ff607803 */ /* 0x000fce0000000000 */
[----:B----4-:R-:W-:Y:S05]  /*25f0*/  @!P3 BRA `(.L_x_968) ;  /* 0x0000002800a4b947 */ /* 0x010fea0003800000 */
        /* <DEDUP_REMOVED lines=9> */
[----:B------:R-:W-:Y:S01]  /*2690*/  IMAD.WIDE.U32 R40, R70, R53, RZ ;  /* 0x0000003546287225 */ /* 0x000fe200078e00ff */
[----:B------:R-:W-:-:S03]  /*26a0*/  IADD3 R110, R43, R47, RZ ;  /* 0x0000002f2b6e7210 */ /* 0x000fc60007ffe0ff */
        /* <DEDUP_REMOVED lines=31> */
.L_x_971:
[----:B------:R-:W-:Y:S05]  /*28a0*/  BSYNC B1 ;  /* 0x0000000000017941 */ /* 0x000fea0003800000 */
.L_x_970:
[----:B------:R-:W-:Y:S01]  /*28b0*/  ISETP.GE.AND P5, PT, R234, R101, PT ;  /* 0x00000065ea00720c */ /* 0x000fe20003fa6270 */
[----:B------:R-:W-:Y:S01]  /*28c0*/  BSSY B1, `(.L_x_972) ;  /* 0x000001c000017945 */ /* 0x000fe20003800000 */
[----:B0-----:R-:W-:Y:S02]  /*28d0*/  CS2R R52, SRZ ;  /* 0x0000000000347805 */ /* 0x001fe4000001ff00 */
[----:B------:R-:W-:Y:S01]  /*28e0*/  CS2R R44, SRZ ;  /* 0x00000000002c7805 */ /* 0x000fe2000001ff00 */
        /* <DEDUP_REMOVED lines=25> */
.L_x_973:
[----:B------:R-:W-:Y:S05]  /*2a80*/  BSYNC B1 ;  /* 0x0000000000017941 */ /* 0x000fea0003800000 */
.L_x_972:
[----:B0-----:R-:W2:Y:S01]  /*2a90*/  LDL R40, [R1+0x7c] ;  /* 0x00007c0001287983 */ /* 0x001ea20000100800 */
[----:B------:R-:W-:Y:S01]  /*2aa0*/  IMAD.MOV.U32 R41, RZ, RZ, R61 ;  /* 0x000000ffff297224 */ /* 0x000fe200078e003d */
[----:B------:R-:W-:Y:S01]  /*2ab0*/  PRMT R102, R102, 0x5410, R103 ;  /* 0x0000541066667816 */ /* 0x000fe20000000067 */
[----:B------:R-:W-:Y:S01]  /*2ac0*/  IMAD.MOV.U32 R42, RZ, RZ, R62 ;  /* 0x000000ffff2a7224 */ /* 0x000fe200078e003e */
[----:B------:R-:W-:Y:S01]  /*2ad0*/  PRMT R103, R103, 0x5410, R104 ;  /* 0x0000541067677816 */ /* 0x000fe20000000068 */
        /* <DEDUP_REMOVED lines=8> */
[----:B------:R-:W-:-:S03]  /*2b60*/  IMAD.MOV.U32 R41, RZ, RZ, R47 ;  /* 0x000000ffff297224 */ /* 0x000fc600078e002f */
[----:B------:R-:W-:Y:S01]  /*2b70*/  PRMT R111, R43, 0x7610, R111 ;  /* 0x000076102b6f7816 */ /* 0x000fe2000000006f */
[----:B------:R-:W-:Y:S01]  /*2b80*/  IMAD.MOV.U32 R43, RZ, RZ, R55 ;  /* 0x000000ffff2b7224 */ /* 0x000fe200078e0037 */
[----:B------:R-:W-:Y:S01]  /*2b90*/  PRMT R103, R41, 0x7610, R103 ;  /* 0x0000761029677816 */ /* 0x000fe20000000067 */
[----:B------:R-:W-:-:S03]  /*2ba0*/  IMAD.MOV.U32 R41, RZ, RZ, R45 ;  /* 0x000000ffff297224 */ /* 0x000fc600078e002d */
[----:B------:R-:W-:Y:S02]  /*2bb0*/  PRMT R113, R43, 0x7610, R113 ;  /* 0x000076102b717816 */ /* 0x000fe40000000071 */
[----:B------:R-:W-:Y:S02]  /*2bc0*/  PRMT R105, R41, 0x7610, R105 ;  /* 0x0000761029697816 */ /* 0x000fe40000000069 */
[----:B--2---:R-:W-:Y:S01]  /*2bd0*/  R2UR UR4, R40 ;  /* 0x00000000280472ca */ /* 0x004fe200000e0000 */
[----:B------:R-:W-:-:S05]  /*2be0*/  IMAD.MOV.U32 R40, RZ, RZ, R60 ;  /* 0x000000ffff287224 */ /* 0x000fca00078e003c */
[----:B------:R-:W-:Y:S01]  /*2bf0*/  PRMT R104, R104, 0x5410, R40 ;  /* 0x0000541068687816 */ /* 0x000fe20000000028 */
[----:B------:R-:W-:-:S05]  /*2c00*/  IMAD.MOV.U32 R40, RZ, RZ, R56 ;  /* 0x000000ffff287224 */ /* 0x000fca00078e0038 */
[----:B------:R-:W-:Y:S01]  /*2c10*/  PRMT R109, R109, 0x5410, R40 ;  /* 0x000054106d6d7816 */ /* 0x000fe20000000028 */
[----:B------:R-:W-:Y:S01]  /*2c20*/  UISETP.NE.AND UP0, UPT, UR4, 0x3, UPT ;  /* 0x000000030400788c */ /* 0x000fe2000bf05270 */
[----:B------:R-:W-:Y:S02]  /*2c30*/  IMAD.MOV.U32 R40, RZ, RZ, R46 ;  /* 0x000000ffff287224 */ /* 0x000fe400078e002e */
[----:B------:R-:W-:Y:S01]  /*2c40*/  PRMT R109, R42, 0x7610, R109 ;  /* 0x000076102a6d7816 */ /* 0x000fe2000000006d */
[----:B------:R-:W-:Y:S02]  /*2c50*/  IMAD.MOV.U32 R42, RZ, RZ, R54 ;  /* 0x000000ffff2a7224 */ /* 0x000fe400078e0036 */
[----:B------:R-:W-:Y:S02]  /*2c60*/  PLOP3.LUT P3, PT, PT, PT, UP0, 0x80, 0x0 ;  /* 0x000000000000781c */ /* 0x000fe40003f6f008 */
[----:B------:R-:W-:Y:S01]  /*2c70*/  PRMT R102, R40, 0x7610, R102 ;  /* 0x0000761028667816 */ /* 0x000fe20000000066 */
[----:B------:R-:W-:Y:S01]  /*2c80*/  IMAD.MOV.U32 R40, RZ, RZ, R44 ;  /* 0x000000ffff287224 */ /* 0x000fe200078e002c */
[----:B------:R-:W-:-:S04]  /*2c90*/  PRMT R112, R42, 0x7610, R112 ;  /* 0x000076102a707816 */ /* 0x000fc80000000070 */
[----:B------:R-:W-:-:S05]  /*2ca0*/  PRMT R104, R40, 0x7610, R104 ;  /* 0x0000761028687816 */ /* 0x000fca0000000068 */
[----:B------:R-:W-:Y:S05]  /*2cb0*/  @!P3 BRA `(.L_x_974) ;  /* 0x000000000004b947 */ /* 0x000fea0003800000 */
[----:B------:R-:W-:Y:S01]  /*2cc0*/  BPT.TRAP 0x1 ;  /* 0x000000040000795c */ /* 0x000fe20000300000 */
.L_x_974:
[----:B------:R-:W-:Y:S01]  /*2cd0*/  IMAD R95, R2, 0x8, R18 ;  /* 0x00000008025f7824 */ /* 0x000fe200078e0212 */
[----:B------:R-:W-:Y:S01]  /*2ce0*/  SHF.L.U32 R110, R23, 0x1f, RZ ;  /* 0x0000001f176e7819 */ /* 0x000fe200000006ff */
[----:B------:R-:W-:Y:S03]  /*2cf0*/  BSSY B1, `(.L_x_975) ;  /* 0x0000003000017945 */ /* 0x000fe60003800000 */
[----:B------:R-:W0:Y:S02]  /*2d00*/  SYNCS.PHASECHK.TRANS64.TRYWAIT P6, [R95+URZ+0x32490], R110 ;  /* 0x0324906e5f0075a7 */ /* 0x000e2400080c017f */
[----:B0-----:R-:W-:Y:S05]  /*2d10*/  @!P6 BRA `(.L_x_976) ;  /* 0x000001400078e947 */ /* 0x001fea0003800000 */
.L_x_1193:
[----:B------:R-:W-:Y:S05]  /*2d20*/  BSYNC B1 ;  /* 0x0000000000017941 */ /* 0x000fea0003800000 */
.L_x_975:
        /* <DEDUP_REMOVED lines=33> */
[----:B------:R-:W-:Y:S01]  /*2f40*/  SHF.L.U32 R42, R41, 0x10, RZ ;  /* 0x00000010292a7819 */ /* 0x000fe200000006ff */
[----:B------:R-:W-:-:S02]  /*2f50*/  IMAD.U32 R41, R40, 0x10000, RZ ;  /* 0x0001000028297824 */ /* 0x000fc400078e00ff */
        /* <DEDUP_REMOVED lines=19> */
.L_x_982:
[----:B------:R-:W-:Y:S05]  /*3090*/  BSYNC B3 ;  /* 0x0000000000037941 */ /* 0x000fea0003800000 */
.L_x_981:
[----:B--2---:R1:W-:Y:S02]  /*30a0*/  STG.E.128 desc[UR60][R50.64], R40 ;  /* 0x0000002832007986 */ /* 0x0043e4000c101d3c */
.L_x_980:
[----:B------:R-:W-:Y:S05]  /*30b0*/  BSYNC B2 ;  /* 0x0000000000027941 */ /* 0x000fea0003800000 */
.L_x_979:
        /* <DEDUP_REMOVED lines=52> */
.L_x_984:
[----:B------:R-:W-:Y:S05]  /*3400*/  BSYNC B2 ;  /* 0x0000000000027941 */ /* 0x000fea0003800000 */
.L_x_983:
[----:B--2---:R2:W-:Y:S02]  /*3410*/  STG.E.128 desc[UR60][R50.64+0x40], R40 ;  /* 0x0000402832007986 */ /* 0x0045e4000c101d3c */
.L_x_978:
[----:B------:R-:W-:Y:S05]  /*3420*/  BSYNC B1 ;  /* 0x0000000000017941 */ /* 0x000fea0003800000 */
.L_x_977:
[----:B------:R-:W-:Y:S05]  /*3430*/  @P5 BRA `(.L_x_985) ;  /* 0x0000001c00845947 */ /* 0x000fea0003800000 */
[----:B------:R-:W-:Y:S04]  /*3440*/  BSSY B1, `(.L_x_986) ;  /* 0x0000036000017945 */ /* 0x000fe80003800000 */
[----:B------:R-:W-:Y:S05]  /*3450*/  @P1 BRA `(.L_x_987) ;  /* 0x0000000000d01947 */ /* 0x000fea0003800000 */
[----:B-12---:R1:W2:Y:S01]  /*3460*/  LDS.128 R40, [R108+0x2000] ;  /* 0x002000006c287984 */ /* 0x0062a20000000c00 */
[----:B------:R-:W-:Y:S01]  /*3470*/  ISETP.GE.AND P4, PT, R20, R107, PT ;  /* 0x0000006b1400720c */ /* 0x000fe20003f86270 */
[----:B------:R-:W-:-:S12]  /*3480*/  BSSY B2, `(.L_x_988) ;  /* 0x0000030000027945 */ /* 0x000fd80003800000 */
[----:B-1----:R-:W-:Y:S05]  /*3490*/  @P4 BRA `(.L_x_989) ;  /* 0x0000000000b84947 */ /* 0x002fea0003800000 */
[--C-:B------:R-:W-:Y:S01]  /*34a0*/  SHF.R.U64 R57, R54, 0x10, R55.reuse ;  /* 0x0000001036397819 */ /* 0x100fe20000001237 */
[----:B--2---:R-:W-:Y:S01]  /*34b0*/  IMAD.U32 R50, R42, 0x10000, RZ ;  /* 0x000100002a327824 */ /* 0x004fe200078e00ff */
[----:B------:R-:W-:Y:S02]  /*34c0*/  SHF.R.U32.HI R54, RZ, 0x10, R55 ;  /* 0x00000010ff367819 */ /* 0x000fe40000011637 */
[--C-:B------:R-:W-:Y:S02]  /*34d0*/  SHF.R.U32.HI R56, RZ, 0x10, R53.reuse ;  /* 0x00000010ff387819 */ /* 0x100fe40000011635 */
[----:B------:R-:W-:Y:S02]  /*34e0*/  PRMT R113, R113, 0x5410, R54 ;  /* 0x0000541071717816 */ /* 0x000fe40000000036 */
[----:B------:R-:W-:Y:S01]  /*34f0*/  SHF.R.U64 R58, R52, 0x10, R53 ;  /* 0x00000010343a7819 */ /* 0x000fe20000001235 */
[----:B------:R-:W-:Y:S01]  /*3500*/  IMAD.U32 R52, R43, 0x10000, RZ ;  /* 0x000100002b347824 */ /* 0x000fe200078e00ff */
[----:B------:R-:W-:-:S02]  /*3510*/  PRMT R111, R111, 0x5410, R56 ;  /* 0x000054106f6f7816 */ /* 0x000fc40000000038 */
[----:B------:R-:W-:Y:S01]  /*3520*/  PRMT R112, R112, 0x5410, R57 ;  /* 0x0000541070707816 */ /* 0x000fe20000000039 */
[----:B------:R-:W-:Y:S01]  /*3530*/  IMAD.U32 R57, R113, 0x10000, RZ ;  /* 0x0001000071397824 */ /* 0x000fe200078e00ff */
[----:B------:R-:W-:Y:S01]  /*3540*/  LOP3.LUT R51, R42, 0xffff0000, RZ, 0xc0, !PT ;  /* 0xffff00002a337812 */ /* 0x000fe200078ec0ff */
[----:B------:R-:W-:Y:S01]  /*3550*/  IMAD.U32 R42, R41, 0x10000, RZ ;  /* 0x00010000292a7824 */ /* 0x000fe200078e00ff */
[----:B------:R-:W-:Y:S02]  /*3560*/  LOP3.LUT R53, R43, 0xffff0000, RZ, 0xc0, !PT ;  /* 0xffff00002b357812 */ /* 0x000fe400078ec0ff */
[----:B------:R-:W-:Y:S01]  /*3570*/  PRMT R109, R109, 0x5410, R58 ;  /* 0x000054106d6d7816 */ /* 0x000fe2000000003a */
[----:B------:R-:W-:Y:S01]  /*3580*/  FMUL.FTZ R61, R51, R57 ;  /* 0x00000039333d7220 */ /* 0x000fe20000410000 */
[----:B------:R-:W-:Y:S01]  /*3590*/  LOP3.LUT R43, R41, 0xffff0000, RZ, 0xc0, !PT ;  /* 0xffff0000292b7812 */ /* 0x000fe200078ec0ff */
[----:B------:R-:W-:Y:S01]  /*35a0*/  IMAD.U32 R41, R40, 0x10000, RZ ;  /* 0x0001000028297824 */ /* 0x000fe200078e00ff */
[C---:B------:R-:W-:Y:S01]  /*35b0*/  LOP3.LUT R56, R112.reuse, 0xffff0000, RZ, 0xc0, !PT ;  /* 0xffff000070387812 */ /* 0x040fe200078ec0ff */
[----:B------:R-:W-:Y:S01]  /*35c0*/  IMAD.U32 R112, R112, 0x10000, RZ ;  /* 0x0001000070707824 */ /* 0x000fe200078e00ff */
[----:B------:R-:W-:-:S02]  /*35d0*/  SHF.L.U32 R55, R111, 0x10, RZ ;  /* 0x000000106f377819 */ /* 0x000fc400000006ff */
[----:B------:R-:W-:Y:S01]  /*35e0*/  LOP3.LUT R54, R109, 0xffff0000, RZ, 0xc0, !PT ;  /* 0xffff00006d367812 */ /* 0x000fe200078ec0ff */
[----:B------:R-:W-:Y:S01]  /*35f0*/  FMUL.FTZ R59, R43, R56 ;  /* 0x000000382b3b7220 */ /* 0x000fe20000410000 */
[----:B------:R-:W-:Y:S01]  /*3600*/  LOP3.LUT R113, R113, 0xffff0000, RZ, 0xc0, !PT ;  /* 0xffff000071717812 */ /* 0x000fe200078ec0ff */
[-C--:B------:R-:W-:Y:S01]  /*3610*/  FMUL.FTZ R51, R51, R55.reuse ;  /* 0x0000003733337220 */ /* 0x080fe20000410000 */
        /* <DEDUP_REMOVED lines=8> */
[----:B------:R-:W-:Y:S01]  /*36a0*/  FMUL.FTZ R54, R53, R111 ;  /* 0x0000006f35367220 */ /* 0x000fe20000410000 */
[----:B------:R-:W-:Y:S01]  /*36b0*/  FFMA.FTZ R56, R42, R56, R43 ;  /* 0x000000382a387223 */ /* 0x000fe2000001002b */
[CC--:B------:R-:W-:Y:S01]  /*36c0*/  FMUL.FTZ R42, R40.reuse, R112.reuse ;  /* 0x00000070282a7220 */ /* 0x0c0fe20000410000 */
[----:B------:R-:W-:Y:S01]  /*36d0*/  FMUL.FTZ R43, R40, R109 ;  /* 0x0000006d282b7220 */ /* 0x000fe20000410000 */
[C---:B------:R-:W-:Y:S01]  /*36e0*/  FFMA.FTZ R51, R52.reuse, R111, -R51 ;  /* 0x0000006f34337223 */ /* 0x040fe20000010833 */
[----:B------:R-:W-:Y:S01]  /*36f0*/  FFMA.FTZ R54, R52, R113, R54 ;  /* 0x0000007134367223 */ /* 0x000fe20000010036 */
[C---:B------:R-:W-:Y:S01]  /*3700*/  FFMA.FTZ R42, R41.reuse, R109, -R42 ;  /* 0x0000006d292a7223 */ /* 0x040fe2000001082a */
[----:B------:R-:W-:Y:S01]  /*3710*/  FFMA.FTZ R43, R41, R112, R43 ;  /* 0x00000070292b7223 */ /* 0x000fe2000001002b */
[----:B------:R-:W-:Y:S02]  /*3720*/  F2FP.BF16.F32.PACK_AB R50, R50, R61 ;  /* 0x0000003d3232723e */ /* 0x000fe400000010ff */
[----:B------:R-:W-:-:S02]  /*3730*/  F2FP.BF16.F32.PACK_AB R51, R54, R51 ;  /* 0x000000333633723e */ /* 0x000fc400000010ff */
[----:B------:R-:W-:Y:S01]  /*3740*/  F2FP.BF16.F32.PACK_AB R40, R43, R42 ;  /* 0x0000002a2b28723e */ /* 0x000fe200000010ff */
[----:B------:R-:W-:Y:S01]  /*3750*/  IMAD.MOV.U32 R42, RZ, RZ, R50 ;  /* 0x000000ffff2a7224 */ /* 0x000fe200078e0032 */
[----:B------:R-:W-:Y:S01]  /*3760*/  F2FP.BF16.F32.PACK_AB R41, R56, R59 ;  /* 0x0000003b3829723e */ /* 0x000fe200000010ff */
[----:B------:R-:W-:-:S07]  /*3770*/  IMAD.MOV.U32 R43, RZ, RZ, R51 ;  /* 0x000000ffff2b7224 */ /* 0x000fce00078e0033 */
.L_x_989:
[----:B------:R-:W-:Y:S05]  /*3780*/  BSYNC B2 ;  /* 0x0000000000027941 */ /* 0x000fea0003800000 */
.L_x_988:
[----:B--2---:R3:W-:Y:S02]  /*3790*/  STG.E.128 desc[UR60][R48.64], R40 ;  /* 0x0000002830007986 */ /* 0x0047e4000c101d3c */
.L_x_987:
[----:B------:R-:W-:Y:S05]  /*37a0*/  BSYNC B1 ;  /* 0x0000000000017941 */ /* 0x000fea0003800000 */
.L_x_986:
        /* <DEDUP_REMOVED lines=52> */
.L_x_991:
[----:B------:R-:W-:Y:S05]  /*3af0*/  BSYNC B1 ;  /* 0x0000000000017941 */ /* 0x000fea0003800000 */
.L_x_990:
[----:B--2---:R1:W-:Y:S01]  /*3b00*/  STG.E.128 desc[UR60][R48.64+0x40], R40 ;  /* 0x0000402830007986 */ /* 0x0043e2000c101d3c */
[----:B------:R-:W-:Y:S05]  /*3b10*/  BRA `(.L_x_985) ;  /* 0x0000001400cc7947 */ /* 0x000fea0003800000 */
.L_x_969:
[----:B------:R-:W2:Y:S01]  /*3b20*/  LDL R44, [R1+0x7c] ;  /* 0x00007c00012c7983 */ /* 0x000ea20000100800 */
[----:B------:R-:W-:-:S04]  /*3b30*/  ISETP.GE.AND P3, PT, R234, R101, PT ;  /* 0x00000065ea00720c */ /* 0x000fc80003f66270 */
        /* <DEDUP_REMOVED lines=9> */
[----:B------:R-:W3:Y:S01]  /*3bd0*/  @!P4 LDC.64 R48, c[0x0][0x3e0] ;  /* 0x0000f800ff30cb82 */ /* 0x000ee20000000a00 */
[----:B------:R-:W-:-:S05]  /*3be0*/  @!P4 IADD3 R40, P5, R66, R40, RZ ;  /* 0x000000284228c210 */ /* 0x000fca0007fbe0ff */
[----:B------:R-:W-:Y:S01]  /*3bf0*/  @!P4 IMAD.X R41, R95, 0x1, R84, P5 ;  /* 0x000000015f29c824 */ /* 0x000fe200028e0654 */
[----:B------:R-:W-:Y:S02]  /*3c00*/  CS2R R46, SRZ ;  /* 0x00000000002e7805 */ /* 0x000fe4000001ff00 */
[----:B--2---:R-:W-:Y:S02]  /*3c10*/  R2UR UR4, R44 ;  /* 0x000000002c0472ca */ /* 0x004fe400000e0000 */
[----:B------:R-:W2:Y:S02]  /*3c20*/  @!P4 LDC.64 R44, c[0x0][0x3c8] ;  /* 0x0000f200ff2ccb82 */ /* 0x000ea40000000a00 */
[----:B--2---:R-:W-:-:S04]  /*3c30*/  @!P4 LEA R44, P5, R40, R44, 0x1 ;  /* 0x0000002c282cc211 */ /* 0x004fc800078a08ff */
[----:B------:R-:W-:Y:S02]  /*3c40*/  @!P4 LEA.HI.X R45, R40, R45, R41, 0x1, P5 ;  /* 0x0000002d282dc211 */ /* 0x000fe400028f0c29 */
[----:B------:R-:W-:-:S05]  /*3c50*/  @!P4 IADD3 R42, P5, R36, R42, RZ ;  /* 0x0000002a242ac210 */ /* 0x000fca0007fbe0ff */
[----:B------:R-:W-:Y:S01]  /*3c60*/  @!P4 IMAD.X R40, R110, 0x1, R83, P5 ;  /* 0x000000016e28c824 */ /* 0x000fe200028e0653 */
[----:B---3--:R-:W-:-:S04]  /*3c70*/  @!P4 LEA R48, P5, R42, R48, 0x1 ;  /* 0x000000302a30c211 */ /* 0x008fc800078a08ff */
[----:B------:R-:W-:Y:S02]  /*3c80*/  @!P4 LEA.HI.X R49, R42, R49, R40, 0x1, P5 ;  /* 0x000000312a31c211 */ /* 0x000fe400028f0c28 */
[----:B------:R-:W-:Y:S02]  /*3c90*/  CS2R R42, SRZ ;  /* 0x00000000002a7805 */ /* 0x000fe4000001ff00 */
[----:B------:R-:W-:-:S06]  /*3ca0*/  CS2R R40, SRZ ;  /* 0x0000000000287805 */ /* 0x000fcc000001ff00 */
[----:B------:R2:W3:Y:S02]  /*3cb0*/  @!P4 LDG.E.128 R40, desc[UR60][R44.64] ;  /* 0x0000003c2c28c981 */ /* 0x0004e4000c1e1d00 */
[----:B--2---:R-:W-:-:S06]  /*3cc0*/  CS2R R44, SRZ ;  /* 0x00000000002c7805 */ /* 0x004fcc000001ff00 */
[----:B------:R2:W4:Y:S01]  /*3cd0*/  @!P4 LDG.E.128 R44, desc[UR60][R48.64] ;  /* 0x0000003c302cc981 */ /* 0x000522000c1e1d00 */
[----:B0-----:R-:W-:-:S04]  /*3ce0*/  @!P3 LEA R52, P4, R50, R52, 0x1 ;  /* 0x000000343234b211 */ /* 0x001fc800078808ff */
[----:B------:R-:W-:Y:S02]  /*3cf0*/  @!P3 LEA.HI.X R53, R50, R53, R51, 0x1, P4 ;  /* 0x000000353235b211 */ /* 0x000fe400020f0c33 */
[----:B------:R-:W-:Y:S02]  /*3d00*/  CS2R R50, SRZ ;  /* 0x0000000000327805 */ /* 0x000fe4000001ff00 */
[C---:B-1----:R-:W-:Y:S02]  /*3d10*/  @!P3 LEA R56, P4, R54.reuse, R56, 0x1 ;  /* 0x000000383638b211 */ /* 0x042fe400078808ff */
[----:B--2---:R-:W-:Y:S02]  /*3d20*/  CS2R R48, SRZ ;  /* 0x0000000000307805 */ /* 0x004fe4000001ff00 */
[----:B------:R-:W-:Y:S02]  /*3d30*/  @!P3 LEA.HI.X R57, R54, R57, R55, 0x1, P4 ;  /* 0x000000393639b211 */ /* 0x000fe400020f0c37 */
[----:B------:R-:W-:-:S02]  /*3d40*/  CS2R R54, SRZ ;  /* 0x0000000000367805 */ /* 0x000fc4000001ff00 */
[----:B------:R0:W2:Y:S02]  /*3d50*/  @!P3 LDG.E.128 R48, desc[UR60][R52.64] ;  /* 0x0000003c3430b981 */ /* 0x0000a4000c1e1d00 */
[----:B0-----:R-:W-:-:S06]  /*3d60*/  CS2R R52, SRZ ;  /* 0x0000000000347805 */ /* 0x001fcc000001ff00 */
[----:B------:R0:W5:Y:S01]  /*3d70*/  @!P3 LDG.E.128 R52, desc[UR60][R56.64] ;  /* 0x0000003c3834b981 */ /* 0x000162000c1e1d00 */
[----:B------:R-:W-:Y:S01]  /*3d80*/  UISETP.NE.AND UP0, UPT, UR4, 0x3, UPT ;  /* 0x000000030400788c */ /* 0x000fe2000bf05270 */
[----:B------:R-:W-:-:S05]  /*3d90*/  ISETP.GE.AND P4, PT, R16, R107, PT ;  /* 0x0000006b1000720c */ /* 0x000fca0003f86270 */
[----:B------:R-:W-:Y:S01]  /*3da0*/  PLOP3.LUT P3, PT, PT, PT, UP0, 0x80, 0x0 ;  /* 0x000000000000781c */ /* 0x000fe20003f6f008 */
[----:B---3--:R-:W-:Y:S02]  /*3db0*/  IMAD.MOV.U32 R59, RZ, RZ, R42 ;  /* 0x000000ffff3b7224 */ /* 0x008fe400078e002a */
[----:B------:R-:W-:Y:S02]  /*3dc0*/  IMAD.MOV.U32 R60, RZ, RZ, R43 ;  /* 0x000000ffff3c7224 */ /* 0x000fe400078e002b */
[----:B------:R-:W-:Y:S01]  /*3dd0*/  IMAD.MOV.U32 R61, RZ, RZ, R40 ;  /* 0x000000ffff3d7224 */ /* 0x000fe200078e0028 */
[----:B------:R-:W-:Y:S01]  /*3de0*/  PRMT R113, R113, 0x5410, R59 ;  /* 0x0000541071717816 */ /* 0x000fe2000000003b */
[----:B------:R-:W-:Y:S01]  /*3df0*/  IMAD.MOV.U32 R62, RZ, RZ, R41 ;  /* 0x000000ffff3e7224 */ /* 0x000fe200078e0029 */
[----:B------:R-:W-:Y:S02]  /*3e00*/  PRMT R135, R60, 0x7610, R135 ;  /* 0x000076103c877816 */ /* 0x000fe40000000087 */
[----:B------:R-:W-:-:S02]  /*3e10*/  PRMT R115, R115, 0x5410, R61 ;  /* 0x0000541073737816 */ /* 0x000fc4000000003d */
[----:B------:R-:W-:Y:S01]  /*3e20*/  PRMT R132, R62, 0x7610, R132 ;  /* 0x000076103e847816 */ /* 0x000fe20000000084 */
[----:B----4-:R-:W-:Y:S01]  /*3e30*/  IMAD.MOV.U32 R59, RZ, RZ, R46 ;  /* 0x000000ffff3b7224 */ /* 0x010fe200078e002e */
[----:B0-----:R-:W-:Y:S01]  /*3e40*/  MOV R57, R44 ;  /* 0x0000002c00397202 */ /* 0x001fe20000000f00 */
[----:B------:R-:W-:Y:S02]  /*3e50*/  IMAD.MOV.U32 R56, RZ, RZ, R47 ;  /* 0x000000ffff387224 */ /* 0x000fe400078e002f */
[----:B------:R-:W-:Y:S01]  /*3e60*/  IMAD.MOV.U32 R60, RZ, RZ, R45 ;  /* 0x000000ffff3c7224 */ /* 0x000fe200078e002d */
[----:B------:R-:W-:Y:S02]  /*3e70*/  PRMT R136, R59, 0x7610, R136 ;  /* 0x000076103b887816 */ /* 0x000fe40000000088 */
[----:B------:R-:W-:Y:S02]  /*3e80*/  PRMT R117, R117, 0x5410, R56 ;  /* 0x0000541075757816 */ /* 0x000fe40000000038 */
[----:B------:R-:W-:-:S02]  /*3e90*/  PRMT R119, R119, 0x5410, R57 ;  /* 0x0000541077777816 */ /* 0x000fc40000000039 */
[----:B------:R-:W-:Y:S01]  /*3ea0*/  PRMT R137, R60, 0x7610, R137 ;  /* 0x000076103c897816 */ /* 0x000fe20000000089 */
[----:B--2---:R-:W-:Y:S02]  /*3eb0*/  IMAD.MOV.U32 R56, RZ, RZ, R50 ;  /* 0x000000ffff387224 */ /* 0x004fe400078e0032 */
[----:B------:R-:W-:Y:S02]  /*3ec0*/  IMAD.MOV.U32 R57, RZ, RZ, R51 ;  /* 0x000000ffff397224 */ /* 0x000fe400078e0033 */
[----:B------:R-:W-:Y:S01]  /*3ed0*/  IMAD.MOV.U32 R59, RZ, RZ, R48 ;  /* 0x000000ffff3b7224 */ /* 0x000fe200078e0030 */
[----:B------:R-:W-:Y:S01]  /*3ee0*/  PRMT R113, R56, 0x7610, R113 ;  /* 0x0000761038717816 */ /* 0x000fe20000000071 */
[----:B------:R-:W-:Y:S01]  /*3ef0*/  IMAD.MOV.U32 R60, RZ, RZ, R49 ;  /* 0x000000ffff3c7224 */ /* 0x000fe200078e0031 */
[----:B------:R-:W-:Y:S02]  /*3f00*/  PRMT R115, R57, 0x7610, R115 ;  /* 0x0000761039737816 */ /* 0x000fe40000000073 */
[----:B------:R-:W-:-:S02]  /*3f10*/  PRMT R117, R59, 0x7610, R117 ;  /* 0x000076103b757816 */ /* 0x000fc40000000075 */
[----:B------:R-:W-:Y:S01]  /*3f20*/  PRMT R119, R60, 0x7610, R119 ;  /* 0x000076103c777816 */ /* 0x000fe20000000077 */
[----:B-----5:R-:W-:Y:S02]  /*3f30*/  IMAD.MOV.U32 R56, RZ, RZ, R54 ;  /* 0x000000ffff387224 */ /* 0x020fe400078e0036 */
[----:B------:R-:W-:Y:S02]  /*3f40*/  IMAD.MOV.U32 R57, RZ, RZ, R55 ;  /* 0x000000ffff397224 */ /* 0x000fe400078e0037 */
[----:B------:R-:W-:Y:S01]  /*3f50*/  IMAD.MOV.U32 R59, RZ, RZ, R52 ;  /* 0x000000ffff3b7224 */ /* 0x000fe200078e0034 */
[----:B------:R-:W-:Y:S01]  /*3f60*/  PRMT R120, R56, 0x7610, R120 ;  /* 0x0000761038787816 */ /* 0x000fe20000000078 */
[----:B------:R-:W-:Y:S01]  /*3f70*/  IMAD.MOV.U32 R60, RZ, RZ, R53 ;  /* 0x000000ffff3c7224 */ /* 0x000fe200078e0035 */
[----:B------:R-:W-:Y:S02]  /*3f80*/  PRMT R121, R57, 0x7610, R121 ;  /* 0x0000761039797816 */ /* 0x000fe40000000079 */
[----:B------:R-:W-:-:S02]  /*3f90*/  PRMT R122, R59, 0x7610, R122 ;  /* 0x000076103b7a7816 */ /* 0x000fc4000000007a */
[----:B------:R-:W-:Y:S01]  /*3fa0*/  PRMT R123, R60, 0x7610, R123 ;  /* 0x000076103c7b7816 */ /* 0x000fe2000000007b */
[----:B------:R-:W-:Y:S06]  /*3fb0*/  @!P3 BRA `(.L_x_992) ;  /* 0x000000000004b947 */ /* 0x000fec0003800000 */
[----:B------:R-:W-:Y:S01]  /*3fc0*/  BPT.TRAP 0x1 ;  /* 0x000000040000795c */ /* 0x000fe20000300000 */
.L_x_992:
        /* <DEDUP_REMOVED lines=9> */
.L_x_1194:
[----:B------:R-:W-:Y:S05]  /*4060*/  BSYNC B1 ;  /* 0x0000000000017941 */ /* 0x000fea0003800000 */
.L_x_993:
        /* <DEDUP_REMOVED lines=16> */
[----:B------:R-:W-:-:S05]  /*4170*/  LOP3.LUT R57, R57, R76, RZ, 0x3c, !PT ;  /* 0x0000004c39397212 */ /* 0x000fca00078e3cff */
[----:B------:R-:W-:Y:S02]  /*4180*/  IMAD R59, R228, 0x200, R57 ;  /* 0x00000200e43b7824 */ /* 0x000fe400078e0239 */
        /* <DEDUP_REMOVED lines=9> */
[----:B------:R-:W-:Y:S02]  /*4220*/  PRMT R131, R137, 0x5410, R131 ;  /* 0x0000541089837816 */ /* 0x000fe40000000083 */
[----:B------:R-:W-:Y:S01]  /*4230*/  SHF.R.U64 R128, R42, 0x10, R43 ;  /* 0x000000102a807819 */ /* 0x000fe2000000122b */
[----:B--2---:R-:W-:Y:S01]  /*4240*/  IMAD.U32 R42, R62, 0x10000, RZ ;  /* 0x000100003e2a7824 */ /* 0x004fe200078e00ff */
[----:B------:R-:W-:Y:S01]  /*4250*/  PRMT R127, R132, 0x5410, R127 ;  /* 0x00005410847f7816 */ /* 0x000fe2000000007f */
[----:B------:R-:W-:Y:S01]  /*4260*/  IMAD.U32 R132, R131, 0x10000, RZ ;  /* 0x0001000083847824 */ /* 0x000fe200078e00ff */
[----:B------:R-:W-:Y:S01]  /*4270*/  SHF.R.U64 R126, R40, 0x10, R41 ;  /* 0x00000010287e7819 */ /* 0x000fe20000001229 */
[----:B------:R-:W-:Y:S01]  /*4280*/  IMAD.U32 R41, R61, 0x10000, RZ ;  /* 0x000100003d297824 */ /* 0x000fe200078e00ff */
[--C-:B------:R-:W-:Y:S01]  /*4290*/  SHF.R.U64 R133, R46, 0x10, R47.reuse ;  /* 0x000000102e857819 */ /* 0x100fe2000000122f */
[----:B------:R-:W-:Y:S01]  /*42a0*/  IMAD.U32 R46, R60, 0x10000, RZ ;  /* 0x000100003c2e7824 */ /* 0x000fe200078e00ff */
[----:B------:R-:W-:Y:S01]  /*42b0*/  SHF.R.U32.HI R134, RZ, 0x10, R47 ;  /* 0x00000010ff867819 */ /* 0x000fe2000001162f */
[----:B-1----:R-:W-:Y:S01]  /*42c0*/  IMAD.U32 R40, R58, 0x10000, RZ ;  /* 0x000100003a287824 */ /* 0x002fe200078e00ff */
[----:B------:R-:W-:Y:S01]  /*42d0*/  SHF.R.U32.HI R129, RZ, 0x10, R43 ;  /* 0x00000010ff817819 */ /* 0x000fe2000001162b */
[----:B------:R-:W-:Y:S01]  /*42e0*/  IMAD.U32 R43, R57, 0x10000, RZ ;  /* 0x00010000392b7824 */ /* 0x000fe200078e00ff */
[----:B------:R-:W-:Y:S01]  /*42f0*/  SHF.R.U64 R130, R44, 0x10, R45 ;  /* 0x000000102c827819 */ /* 0x000fe2000000122d */
[----:B------:R-:W-:Y:S01]  /*4300*/  IMAD.U32 R44, R56, 0x10000, RZ ;  /* 0x00010000382c7824 */ /* 0x000fe200078e00ff */
[----:B------:R-:W-:Y:S01]  /*4310*/  PRMT R45, R113, 0x5432, R128 ;  /* 0x00005432712d7816 */ /* 0x000fe20000000080 */
[----:B------:R-:W-:Y:S01]  /*4320*/  IMAD.U32 R128, R127, 0x10000, RZ ;  /* 0x000100007f807824 */ /* 0x000fe200078e00ff */
[----:B------:R-:W-:Y:S01]  /*4330*/  LOP3.LUT R124, R61, 0xffff0000, RZ, 0xc0, !PT ;  /* 0xffff00003d7c7812 */ /* 0x000fe200078ec0ff */
[----:B------:R-:W-:Y:S01]  /*4340*/  IMAD.U32 R61, R59, 0x10000, RZ ;  /* 0x000100003b3d7824 */ /* 0x000fe200078e00ff */
[----:B------:R-:W-:Y:S01]  /*4350*/  PRMT R133, R136, 0x5410, R133 ;  /* 0x0000541088857816 */ /* 0x000fe20000000085 */
[----:B------:R-:W-:Y:S01]  /*4360*/  FMUL.FTZ R136, R41, R132 ;  /* 0x0000008429887220 */ /* 0x000fe20000410000 */
[----:B------:R-:W-:Y:S01]  /*4370*/  LOP3.LUT R131, R131, 0xffff0000, RZ, 0xc0, !PT ;  /* 0xffff000083837812 */ /* 0x000fe200078ec0ff */
[-C--:B------:R-:W-:Y:S01]  /*4380*/  FMUL.FTZ R138, R41, R128.reuse ;  /* 0x00000080298a7220 */ /* 0x080fe20000410000 */
[----:B------:R-:W-:Y:S01]  /*4390*/  PRMT R134, R117, 0x5432, R134 ;  /* 0x0000543275867816 */ /* 0x000fe20000000086 */
[----:B------:R-:W-:Y:S01]  /*43a0*/  FFMA.FTZ R41, R43, R128, -R136 ;  /* 0x000000802b297223 */ /* 0x000fe20000010888 */
[----:B------:R-:W-:Y:S01]  /*43b0*/  LOP3.LUT R127, R127, 0xffff0000, RZ, 0xc0, !PT ;  /* 0xffff00007f7f7812 */ /* 0x000fe200078ec0ff */
[----:B------:R-:W-:Y:S01]  /*43c0*/  FMUL.FTZ R140, R124, R131 ;  /* 0x000000837c8c7220 */ /* 0x000fe20000410000 */
[----:B------:R-:W-:Y:S01]  /*43d0*/  PRMT R129, R135, 0x5410, R129 ;  /* 0x0000541087817816 */ /* 0x000fe20000000081 */
[----:B------:R-:W-:Y:S01]  /*43e0*/  IMAD.U32 R136, R134, 0x10000, RZ ;  /* 0x0001000086887824 */ /* 0x000fe200078e00ff */
[----:B------:R-:W-:Y:S01]  /*43f0*/  LOP3.LUT R47, R59, 0xffff0000, RZ, 0xc0, !PT ;  /* 0xffff00003b2f7812 */ /* 0x000fe200078ec0ff */
[----:B------:R-:W-:Y:S01]  /*4400*/  FMUL.FTZ R124, R124, R127 ;  /* 0x0000007f7c7c7220 */ /* 0x000fe20000410000 */
[----:B------:R-:W-:Y:S01]  /*4410*/  LOP3.LUT R57, R57, 0xffff0000, RZ, 0xc0, !PT ;  /* 0xffff000039397812 */ /* 0x000fe200078ec0ff */
[----:B------:R-:W-:Y:S01]  /*4420*/  IMAD.U32 R128, R129, 0x10000, RZ ;  /* 0x0001000081807824 */ /* 0x000fe200078e00ff */
[----:B------:R-:W-:Y:S01]  /*4430*/  SHF.L.U32 R59, R63, 0x10, RZ ;  /* 0x000000103f3b7819 */ /* 0x000fe200000006ff */
[----:B------:R-:W-:Y:S01]  /*4440*/  FFMA.FTZ R43, R43, R132, R138 ;  /* 0x000000842b2b7223 */ /* 0x000fe2000001008a */
[----:B------:R-:W-:Y:S01]  /*4450*/  LOP3.LUT R63, R63, 0xffff0000, RZ, 0xc0, !PT ;  /* 0xffff00003f3f7812 */ /* 0x000fe200078ec0ff */
[----:B------:R-:W-:Y:S01]  /*4460*/  FFMA.FTZ R132, R57, R131, R124 ;  /* 0x0000008339847223 */ /* 0x000fe2000001007c */
[----:B------:R-:W-:Y:S01]  /*4470*/  PRMT R130, R119, 0x5432, R130 ;  /* 0x0000543277827816 */ /* 0x000fe20000000082 */
[C---:B------:R-:W-:Y:S01]  /*4480*/  FMUL.FTZ R138, R59.reuse, R136 ;  /* 0x000000883b8a7220 */ /* 0x040fe20000410000 */
[----:B------:R-:W-:Y:S01]  /*4490*/  LOP3.LUT R134, R134, 0xffff0000, RZ, 0xc0, !PT ;  /* 0xffff000086867812 */ /* 0x000fe200078ec0ff */
[-C--:B------:R-:W-:Y:S01]  /*44a0*/  FMUL.FTZ R59, R59, R128.reuse ;  /* 0x000000803b3b7220 */ /* 0x080fe20000410000 */
[----:B------:R-:W-:Y:S01]  /*44b0*/  LOP3.LUT R124, R129, 0xffff0000, RZ, 0xc0, !PT ;  /* 0xffff0000817c7812 */ /* 0x000fe200078ec0ff */
[----:B------:R-:W-:Y:S01]  /*44c0*/  FFMA.FTZ R138, R61, R128, -R138 ;  /* 0x000000803d8a7223 */ /* 0x000fe2000001088a */
[----:B------:R-:W-:Y:S01]  /*44d0*/  PRMT R126, R115, 0x5432, R126 ;  /* 0x00005432737e7816 */ /* 0x000fe2000000007e */
[----:B------:R-:W-:Y:S01]  /*44e0*/  FFMA.FTZ R136, R61, R136, R59 ;  /* 0x000000883d887223 */ /* 0x000fe2000001003b */
[----:B------:R-:W-:Y:S01]  /*44f0*/  FFMA.FTZ R140, R57, R127, -R140 ;  /* 0x0000007f398c7223 */ /* 0x000fe2000001088c */
[----:B------:R-:W-:Y:S01]  /*4500*/  FMUL.FTZ R128, R63, R134 ;  /* 0x000000863f807220 */ /* 0x000fe20000410000 */
[----:B------:R-:W-:-:S02]  /*4510*/  IMAD.U32 R61, R130, 0x10000, RZ ;  /* 0x00010000823d7824 */ /* 0x000fc400078e00ff */
[-C--:B------:R-:W-:Y:S01]  /*4520*/  FMUL.FTZ R142, R63, R124.reuse ;  /* 0x0000007c3f8e7220 */ /* 0x080fe20000410000 */
[----:B------:R-:W-:Y:S01]  /*4530*/  LOP3.LUT R60, R60, 0xffff0000, RZ, 0xc0, !PT ;  /* 0xffff00003c3c7812 */ /* 0x000fe200078ec0ff */
[----:B------:R-:W-:Y:S01]  /*4540*/  IMAD.U32 R57, R126, 0x10000, RZ ;  /* 0x000100007e397824 */ /* 0x000fe200078e00ff */
[----:B------:R-:W-:Y:S01]  /*4550*/  LOP3.LUT R63, R130, 0xffff0000, RZ, 0xc0, !PT ;  /* 0xffff0000823f7812 */ /* 0x000fe200078ec0ff */
[----:B------:R-:W-:Y:S01]  /*4560*/  FMUL.FTZ R127, R46, R61 ;  /* 0x0000003d2e7f7220 */ /* 0x000fe20000410000 */
[----:B------:R-:W-:Y:S01]  /*4570*/  LOP3.LUT R56, R56, 0xffff0000, RZ, 0xc0, !PT ;  /* 0xffff000038387812 */ /* 0x000fe200078ec0ff */
[C---:B------:R-:W-:Y:S01]  /*4580*/  FFMA.FTZ R129, R47.reuse, R124, -R128 ;  /* 0x0000007c2f817223 */ /* 0x040fe20000010880 */
[----:B------:R-:W-:Y:S01]  /*4590*/  LOP3.LUT R59, R126, 0xffff0000, RZ, 0xc0, !PT ;  /* 0xffff00007e3b7812 */ /* 0x000fe200078ec0ff */
[----:B------:R-:W-:Y:S01]  /*45a0*/  FMUL.FTZ R46, R46, R57 ;  /* 0x000000392e2e7220 */ /* 0x000fe20000410000 */
[----:B------:R-:W-:Y:S01]  /*45b0*/  FFMA.FTZ R131, R47, R134, R142 ;  /* 0x000000862f837223 */ /* 0x000fe2000001008e */
[----:B------:R-:W-:Y:S01]  /*45c0*/  FMUL.FTZ R47, R60, R63 ;  /* 0x0000003f3c2f7220 */ /* 0x000fe20000410000 */
[C---:B------:R-:W-:Y:S01]  /*45d0*/  FFMA.FTZ R127, R44.reuse, R57, -R127 ;  /* 0x000000392c7f7223 */ /* 0x040fe2000001087f */
[----:B------:R-:W-:Y:S01]  /*45e0*/  FFMA.FTZ R46, R44, R61, R46 ;  /* 0x0000003d2c2e7223 */ /* 0x000fe2000001002e */
[----:B------:R-:W-:-:S02]  /*45f0*/  IMAD.U32 R57, R133, 0x10000, RZ ;  /* 0x0001000085397824 */ /* 0x000fc400078e00ff */
[-C--:B------:R-:W-:Y:S01]  /*4600*/  FFMA.FTZ R44, R56, R59.reuse, -R47 ;  /* 0x0000003b382c7223 */ /* 0x080fe2000001082f */
[----:B------:R-:W-:Y:S01]  /*4610*/  LOP3.LUT R62, R62, 0xffff0000, RZ, 0xc0, !PT ;  /* 0xffff00003e3e7812 */ /* 0x000fe200078ec0ff */
[----:B------:R-:W-:Y:S01]  /*4620*/  FMUL.FTZ R61, R60, R59 ;  /* 0x0000003b3c3d7220 */ /* 0x000fe20000410000 */
[----:B------:R-:W-:Y:S01]  /*4630*/  IMAD.U32 R47, R45, 0x10000, RZ ;  /* 0x000100002d2f7824 */ /* 0x000fe200078e00ff */
[----:B------:R-:W-:Y:S01]  /*4640*/  LOP3.LUT R133, R133, 0xffff0000, RZ, 0xc0, !PT ;  /* 0xffff000085857812 */ /* 0x000fe200078ec0ff */
[----:B------:R-:W-:Y:S01]  /*4650*/  FMUL.FTZ R59, R42, R57 ;  /* 0x000000392a3b7220 */ /* 0x000fe20000410000 */
[----:B------:R-:W-:Y:S01]  /*4660*/  LOP3.LUT R45, R45, 0xffff0000, RZ, 0xc0, !PT ;  /* 0xffff00002d2d7812 */ /* 0x000fe200078ec0ff */
[----:B------:R-:W-:Y:S01]  /*4670*/  FFMA.FTZ R61, R56, R63, R61 ;  /* 0x0000003f383d7223 */ /* 0x000fe2000001003d */
[----:B------:R-:W-:Y:S01]  /*4680*/  LOP3.LUT R58, R58, 0xffff0000, RZ, 0xc0, !PT ;  /* 0xffff00003a3a7812 */ /* 0x000fe200078ec0ff */
[----:B------:R-:W-:Y:S01]  /*4690*/  FMUL.FTZ R42, R42, R47 ;  /* 0x0000002f2a2a7220 */ /* 0x000fe20000410000 */
[C---:B------:R-:W-:Y:S01]  /*46a0*/  FMUL.FTZ R63, R62.reuse, R133 ;  /* 0x000000853e3f7220 */ /* 0x040fe20000410000 */
[----:B------:R-:W-:Y:S01]  /*46b0*/  FMUL.FTZ R62, R62, R45 ;  /* 0x0000002d3e3e7220 */ /* 0x000fe20000410000 */
[C---:B------:R-:W-:Y:S01]  /*46c0*/  FFMA.FTZ R59, R40.reuse, R47, -R59 ;  /* 0x0000002f283b7223 */ /* 0x040fe2000001083b */
[----:B------:R-:W-:Y:S01]  /*46d0*/  FFMA.FTZ R42, R40, R57, R42 ;  /* 0x00000039282a7223 */ /* 0x000fe2000001002a */
[C---:B------:R-:W-:Y:S01]  /*46e0*/  FFMA.FTZ R40, R58.reuse, R45, -R63 ;  /* 0x0000002d3a287223 */ /* 0x040fe2000001083f */
        /* <DEDUP_REMOVED lines=10> */
[----:B------:R-:W-:-:S07]  /*4790*/  F2FP.BF16.F32.PACK_AB R62, R133, R42 ;  /* 0x0000002a853e723e */ /* 0x000fce00000010ff */
.L_x_998:
[----:B------:R-:W-:Y:S05]  /*47a0*/  BSYNC B2 ;  /* 0x0000000000027941 */ /* 0x000fea0003800000 */
.L_x_997:
        /* <DEDUP_REMOVED lines=12> */
.L_x_996:
[----:B------:R-:W-:Y:S05]  /*4870*/  BSYNC B1 ;  /* 0x0000000000017941 */ /* 0x000fea0003800000 */
.L_x_995:
        /* <DEDUP_REMOVED lines=10> */
[C---:B------:R-:W-:Y:S02]  /*4920*/  LEA R56, P5, R40.reuse, R102, 0x1 ;  /* 0x0000006628387211 */ /* 0x040fe400078a08ff */
[----:B------:R-:W-:Y:S02]  /*4930*/  SHF.R.U32.HI R42, RZ, 0x3, R224 ;  /* 0x00000003ff2a7819 */ /* 0x000fe400000116e0 */
[----:B------:R-:W-:-:S02]  /*4940*/  LEA.HI.X R57, R40, R103, R41, 0x1, P5 ;  /* 0x0000006728397211 */ /* 0x000fc400028f0c29 */
[----:B------:R-:W-:-:S04]  /*4950*/  SHF.R.S32.HI R41, RZ, 0x1f, R114 ;  /* 0x0000001fff297819 */ /* 0x000fc80000011472 */
[----:B------:R-:W-:Y:S01]  /*4960*/  LEA.HI R114, R41, R114, RZ, 0x4 ;  /* 0x0000007229727211 */ /* 0x000fe200078f20ff */
[----:B------:R-:W-:-:S03]  /*4970*/  IMAD R41, R2, 0x1800, R91 ;  /* 0x0000180002297824 */ /* 0x000fc600078e025b */
[----:B------:R-:W-:Y:S01]  /*4980*/  LEA.HI.SX32 R59, R114, R85, 0x1c ;  /* 0x00000055723b7211 */ /* 0x000fe200078fe2ff */
[----:B------:R-:W-:-:S04]  /*4990*/  IMAD R41, R41, 0x2, R18 ;  /* 0x0000000229297824 */ /* 0x000fc800078e0212 */
[----:B------:R-:W-:-:S05]  /*49a0*/  IMAD.SHL.U32 R59, R59, 0x8, RZ ;  /* 0x000000083b3b7824 */ /* 0x000fca00078e00ff */
[----:B------:R-:W-:-:S04]  /*49b0*/  LOP3.LUT R40, R224, 0x38, R59, 0xf8, !PT ;  /* 0x00000038e0287812 */ /* 0x000fc800078ef83b */
[----:B------:R-:W-:-:S05]  /*49c0*/  LOP3.LUT R40, R40, R42, RZ, 0x3c, !PT ;  /* 0x0000002a28287212 */ /* 0x000fca00078e3cff */
[----:B------:R-:W-:-:S04]  /*49d0*/  IMAD.IADD R43, R229, 0x1, R40 ;  /* 0x00000001e52b7824 */ /* 0x000fc800078e0228 */
[----:B------:R-:W-:-:S04]  /*49e0*/  IMAD R43, R2, 0x1800, R43 ;  /* 0x00001800022b7824 */ /* 0x000fc800078e022b */
[----:B------:R-:W-:Y:S02]  /*49f0*/  IMAD R44, R43, 0x2, R18 ;  /* 0x000000022b2c7824 */ /* 0x000fe400078e0212 */
[----:B------:R-:W1:Y:S04]  /*4a00*/  LDS.128 R40, [R41+0x1c400] ;  /* 0x01c4000029287984 */ /* 0x000e680000000c00 */
[----:B------:R-:W2:Y:S01]  /*4a10*/  LDS.128 R44, [R44+0x1c400] ;  /* 0x01c400002c2c7984 */ /* 0x000ea20000000c00 */
[----:B------:R-:W-:Y:S05]  /*4a20*/  @P4 BRA `(.L_x_1000) ;  /* 0x00000004006c4947 */ /* 0x000fea0003800000 */
[----:B------:R-:W-:Y:S02]  /*4a30*/  SHF.R.U32.HI R60, RZ, 0x10, R53 ;  /* 0x00000010ff3c7819 */ /* 0x000fe40000011635 */
[----:B------:R-:W-:Y:S02]  /*4a40*/  SHF.R.U32.HI R114, RZ, 0x10, R49 ;  /* 0x00000010ff727819 */ /* 0x000fe40000011631 */
[----:B------:R-:W-:Y:S02]  /*4a50*/  PRMT R123, R123, 0x5410, R60 ;  /* 0x000054107b7b7816 */ /* 0x000fe4000000003c */
[----:B------:R-:W-:Y:S02]  /*4a60*/  PRMT R119, R119, 0x5410, R114 ;  /* 0x0000541077777816 */ /* 0x000fe40000000072 */
[----:B------:R-:W-:Y:S01]  /*4a70*/  SHF.R.U32.HI R62, RZ, 0x10, R51 ;  /* 0x00000010ff3e7819 */ /* 0x000fe20000011633 */
[----:B------:R-:W-:Y:S01]  /*4a80*/  IMAD.U32 R61, R123, 0x10000, RZ ;  /* 0x000100007b3d7824 */ /* 0x000fe200078e00ff */
[----:B------:R-:W-:Y:S01]  /*4a90*/  SHF.R.U64 R107, R52, 0x10, R53 ;  /* 0x00000010346b7819 */ /* 0x000fe20000001235 */
[----:B--2---:R-:W-:Y:S01]  /*4aa0*/  IMAD.U32 R52, R45, 0x10000, RZ ;  /* 0x000100002d347824 */ /* 0x004fe200078e00ff */
[----:B------:R-:W-:Y:S01]  /*4ab0*/  SHF.R.U32.HI R106, RZ, 0x10, R55 ;  /* 0x00000010ff6a7819 */ /* 0x000fe20000011637 */
[----:B------:R-:W-:Y:S01]  /*4ac0*/  IMAD.U32 R60, R119, 0x10000, RZ ;  /* 0x00010000773c7824 */ /* 0x000fe200078e00ff */
[----:B------:R-:W-:Y:S01]  /*4ad0*/  PRMT R115, R115, 0x5410, R62 ;  /* 0x0000541073737816 */ /* 0x000fe2000000003e */
[-C--:B------:R-:W-:Y:S01]  /*4ae0*/  FMUL.FTZ R62, R52, R61.reuse ;  /* 0x0000003d343e7220 */ /* 0x080fe20000410000 */
[----:B------:R-:W-:Y:S01]  /*4af0*/  SHF.R.U64 R116, R48, 0x10, R49 ;  /* 0x0000001030747819 */ /* 0x000fe20000001231 */
[----:B-1----:R-:W-:Y:S01]  /*4b00*/  IMAD.U32 R49, R41, 0x10000, RZ ;  /* 0x0001000029317824 */ /* 0x002fe200078e00ff */
[----:B------:R-:W-:Y:S01]  /*4b10*/  SHF.R.U64 R63, R54, 0x10, R55 ;  /* 0x00000010363f7819 */ /* 0x000fe20000001237 */
[-C--:B------:R-:W-:Y:S01]  /*4b20*/  FMUL.FTZ R52, R52, R60.reuse ;  /* 0x0000003c34347220 */ /* 0x080fe20000410000 */
[----:B------:R-:W-:Y:S01]  /*4b30*/  LOP3.LUT R53, R45, 0xffff0000, RZ, 0xc0, !PT ;  /* 0xffff00002d357812 */ /* 0x000fe200078ec0ff */
[----:B------:R-:W-:Y:S01]  /*4b40*/  FFMA.FTZ R62, R49, R60, -R62 ;  /* 0x0000003c313e7223 */ /* 0x000fe2000001083e */
[----:B------:R-:W-:Y:S01]  /*4b50*/  PRMT R121, R121, 0x5410, R106 ;  /* 0x0000541079797816 */ /* 0x000fe2000000006a */
[----:B------:R-:W-:Y:S01]  /*4b60*/  FFMA.FTZ R61, R49, R61, R52 ;  /* 0x0000003d313d7223 */ /* 0x000fe20000010034 */
[----:B------:R-:W-:Y:S01]  /*4b70*/  LOP3.LUT R123, R123, 0xffff0000, RZ, 0xc0, !PT ;  /* 0xffff00007b7b7812 */ /* 0x000fe200078ec0ff */
[----:B------:R-:W-:Y:S01]  /*4b80*/  IMAD.U32 R54, R47, 0x10000, RZ ;  /* 0x000100002f367824 */ /* 0x000fe200078e00ff */
[----:B------:R-:W-:Y:S01]  /*4b90*/  LOP3.LUT R119, R119, 0xffff0000, RZ, 0xc0, !PT ;  /* 0xffff000077777812 */ /* 0x000fe200078ec0ff */
[----:B------:R-:W-:Y:S01]  /*4ba0*/  IMAD.U32 R49, R115, 0x10000, RZ ;  /* 0x0001000073317824 */ /* 0x000fe200078e00ff */
[----:B------:R-:W-:Y:S01]  /*4bb0*/  SHF.R.U64 R108, R50, 0x10, R51 ;  /* 0x00000010326c7819 */ /* 0x000fe20000001233 */
[----:B------:R-:W-:Y:S01]  /*4bc0*/  IMAD.U32 R45, R44, 0x10000, RZ ;  /* 0x000100002c2d7824 */ /* 0x000fe200078e00ff */
[----:B------:R-:W-:Y:S01]  /*4bd0*/  PRMT R122, R122, 0x5410, R107 ;  /* 0x000054107a7a7816 */ /* 0x000fe2000000006b */
[----:B------:R-:W-:Y:S01]  /*4be0*/  FMUL.FTZ R107, R53, R123 ;  /* 0x0000007b356b7220 */ /* 0x000fe20000410000 */
[----:B------:R-:W-:Y:S01]  /*4bf0*/  PRMT R120, R120, 0x5410, R63 ;  /* 0x0000541078787816 */ /* 0x000fe2000000003f */
[----:B------:R-:W-:Y:S01]  /*4c00*/  IMAD.U32 R63, R121, 0x10000, RZ ;  /* 0x00010000793f7824 */ /* 0x000fe200078e00ff */
[----:B------:R-:W-:Y:S01]  /*4c10*/  LOP3.LUT R50, R41, 0xffff0000, RZ, 0xc0, !PT ;  /* 0xffff000029327812 */ /* 0x000fe200078ec0ff */
[----:B------:R-:W-:Y:S01]  /*4c20*/  FMUL.FTZ R53, R53, R119 ;  /* 0x0000007735357220 */ /* 0x000fe20000410000 */
[----:B------:R-:W-:Y:S01]  /*4c30*/  LOP3.LUT R51, R44, 0xffff0000, RZ, 0xc0, !PT ;  /* 0xffff00002c337812 */ /* 0x000fe200078ec0ff */
[C---:B------:R-:W-:Y:S01]  /*4c40*/  FMUL.FTZ R109, R54.reuse, R63 ;  /* 0x0000003f366d7220 */ /* 0x040fe20000410000 */
[----:B------:R-:W-:Y:S01]  /*4c50*/  FMUL.FTZ R52, R54, R49 ;  /* 0x0000003136347220 */ /* 0x000fe20000410000 */
[----:B------:R-:W-:Y:S01]  /*4c60*/  IMAD.U32 R44, R43, 0x10000, RZ ;  /* 0x000100002b2c7824 */ /* 0x000fe200078e00ff */
[----:B------:R-:W-:Y:S01]  /*4c70*/  LOP3.LUT R55, R47, 0xffff0000, RZ, 0xc0, !PT ;  /* 0xffff00002f377812 */ /* 0x000fe200078ec0ff */
[C---:B------:R-:W-:Y:S01]  /*4c80*/  FFMA.FTZ R107, R50.reuse, R119, -R107 ;  /* 0x00000077326b7223 */ /* 0x040fe2000001086b */
[----:B------:R-:W-:Y:S01]  /*4c90*/  LOP3.LUT R60, R121, 0xffff0000, RZ, 0xc0, !PT ;  /* 0xffff0000793c7812 */ /* 0x000fe200078ec0ff */
[----:B------:R-:W-:Y:S01]  /*4ca0*/  FFMA.FTZ R54, R50, R123, R53 ;  /* 0x0000007b32367223 */ /* 0x000fe20000010035 */
[----:B------:R-:W-:Y:S01]  /*4cb0*/  LOP3.LUT R50, R115, 0xffff0000, RZ, 0xc0, !PT ;  /* 0xffff000073327812 */ /* 0x000fe200078ec0ff */
[----:B------:R-:W-:Y:S01]  /*4cc0*/  FFMA.FTZ R63, R44, R63, R52 ;  /* 0x0000003f2c3f7223 */ /* 0x000fe20000010034 */
[----:B------:R-:W-:Y:S01]  /*4cd0*/  PRMT R117, R117, 0x5410, R116 ;  /* 0x0000541075757816 */ /* 0x000fe20000000074 */
[----:B------:R-:W-:Y:S01]  /*4ce0*/  FMUL.FTZ R106, R55, R60 ;  /* 0x0000003c376a7220 */ /* 0x000fe20000410000 */
[----:B------:R-:W-:Y:S01]  /*4cf0*/  LOP3.LUT R43, R43, 0xffff0000, RZ, 0xc0, !PT ;  /* 0xffff00002b2b7812 */ /* 0x000fe200078ec0ff */
[----:B------:R-:W-:Y:S01]  /*4d00*/  IMAD.U32 R52, R122, 0x10000, RZ ;  /* 0x000100007a347824 */ /* 0x000fe200078e00ff */
[----:B------:R-:W-:Y:S01]  /*4d10*/  PRMT R113, R113, 0x5410, R108 ;  /* 0x0000541071717816 */ /* 0x000fe2000000006c */
[----:B------:R-:W-:Y:S01]  /*4d20*/  FFMA.FTZ R109, R44, R49, -R109 ;  /* 0x000000312c6d7223 */ /* 0x000fe2000001086d */
[----:B------:R-:W-:Y:S01]  /*4d30*/  FMUL.FTZ R108, R55, R50 ;  /* 0x00000032376c7220 */ /* 0x000fe20000410000 */
[----:B------:R-:W-:Y:S01]  /*4d40*/  LOP3.LUT R122, R122, 0xffff0000, RZ, 0xc0, !PT ;  /* 0xffff00007a7a7812 */ /* 0x000fe200078ec0ff */
[----:B------:R-:W-:-:S02]  /*4d50*/  IMAD.U32 R44, R117, 0x10000, RZ ;  /* 0x00010000752c7824 */ /* 0x000fc400078e00ff */
[----:B------:R-:W-:Y:S01]  /*4d60*/  FFMA.FTZ R106, R43, R50, -R106 ;  /* 0x000000322b6a7223 */ /* 0x000fe2000001086a */
[----:B------:R-:W-:Y:S01]  /*4d70*/  LOP3.LUT R117, R117, 0xffff0000, RZ, 0xc0, !PT ;  /* 0xffff000075757812 */ /* 0x000fe200078ec0ff */
[----:B------:R-:W-:Y:S01]  /*4d80*/  FMUL.FTZ R50, R45, R52 ;  /* 0x000000342d327220 */ /* 0x000fe20000410000 */
[C---:B------:R-:W-:Y:S01]  /*4d90*/  LOP3.LUT R48, R40.reuse, 0xffff0000, RZ, 0xc0, !PT ;  /* 0xffff000028307812 */ /* 0x040fe200078ec0ff */
[----:B------:R-:W-:Y:S01]  /*4da0*/  FFMA.FTZ R108, R43, R60, R108 ;  /* 0x0000003c2b6c7223 */ /* 0x000fe2000001006c */
[----:B------:R-:W-:Y:S02]  /*4db0*/  IMAD.U32 R41, R40, 0x10000, RZ ;  /* 0x0001000028297824 */ /* 0x000fe400078e00ff */
[----:B------:R-:W-:Y:S01]  /*4dc0*/  FMUL.FTZ R45, R45, R44 ;  /* 0x0000002c2d2d7220 */ /* 0x000fe20000410000 */
[C---:B------:R-:W-:Y:S01]  /*4dd0*/  FMUL.FTZ R43, R51.reuse, R122 ;  /* 0x0000007a332b7220 */ /* 0x040fe20000410000 */
[-C--:B------:R-:W-:Y:S01]  /*4de0*/  FMUL.FTZ R51, R51, R117.reuse ;  /* 0x0000007533337220 */ /* 0x080fe20000410000 */
[----:B------:R-:W-:Y:S01]  /*4df0*/  SHF.L.U32 R47, R46, 0x10, RZ ;  /* 0x000000102e2f7819 */ /* 0x000fe200000006ff */
[C---:B------:R-:W-:Y:S01]  /*4e00*/  FFMA.FTZ R50, R41.reuse, R44, -R50 ;  /* 0x0000002c29327223 */ /* 0x040fe20000010832 */
[----:B------:R-:W-:Y:S01]  /*4e10*/  FFMA.FTZ R52, R41, R52, R45 ;  /* 0x0000003429347223 */ /* 0x000fe2000001002d */
[----:B------:R-:W-:Y:S01]  /*4e20*/  FFMA.FTZ R117, R48, R117, -R43 ;  /* 0x0000007530757223 */ /* 0x000fe2000001082b */
[----:B------:R-:W-:Y:S01]  /*4e30*/  LOP3.LUT R46, R46, 0xffff0000, RZ, 0xc0, !PT ;  /* 0xffff00002e2e7812 */ /* 0x000fe200078ec0ff */
[C---:B------:R-:W-:Y:S01]  /*4e40*/  IMAD.U32 R43, R120.reuse, 0x10000, RZ ;  /* 0x00010000782b7824 */ /* 0x040fe200078e00ff */
[----:B------:R-:W-:Y:S01]  /*4e50*/  LOP3.LUT R45, R120, 0xffff0000, RZ, 0xc0, !PT ;  /* 0xffff0000782d7812 */ /* 0x000fe200078ec0ff */
[C---:B------:R-:W-:Y:S01]  /*4e60*/  IMAD.U32 R41, R113.reuse, 0x10000, RZ ;  /* 0x0001000071297824 */ /* 0x040fe200078e00ff */
[----:B------:R-:W-:Y:S01]  /*4e70*/  LOP3.LUT R113, R113, 0xffff0000, RZ, 0xc0, !PT ;  /* 0xffff000071717812 */ /* 0x000fe200078ec0ff */
[----:B------:R-:W-:-:S02]  /*4e80*/  IMAD.U32 R40, R42, 0x10000, RZ ;  /* 0x000100002a287824 */ /* 0x000fc400078e00ff */
[C---:B------:R-:W-:Y:S01]  /*4e90*/  FMUL.FTZ R49, R47.reuse, R43 ;  /* 0x0000002b2f317220 */ /* 0x040fe20000410000 */
[----:B------:R-:W-:Y:S01]  /*4ea0*/  FMUL.FTZ R44, R47, R41 ;  /* 0x000000292f2c7220 */ /* 0x000fe20000410000 */
[----:B------:R-:W-:Y:S01]  /*4eb0*/  LOP3.LUT R42, R42, 0xffff0000, RZ, 0xc0, !PT ;  /* 0xffff00002a2a7812 */ /* 0x000fe200078ec0ff */
[----:B------:R-:W-:Y:S01]  /*4ec0*/  FMUL.FTZ R47, R46, R45 ;  /* 0x0000002d2e2f7220 */ /* 0x000fe20000410000 */
[----:B------:R-:W-:Y:S01]  /*4ed0*/  FFMA.FTZ R51, R48, R122, R51 ;  /* 0x0000007a30337223 */ /* 0x000fe20000010033 */
        /* <DEDUP_REMOVED lines=12> */
[----:B------:R-:W-:Y:S01]  /*4fa0*/  F2FP.BF16.F32.PACK_AB R41, R107, R62 ;  /* 0x0000003e6b29723e */ /* 0x000fe200000010ff */
[----:B------:R-:W-:Y:S01]  /*4fb0*/  IMAD.MOV.U32 R45, RZ, RZ, R54 ;  /* 0x000000ffff2d7224 */ /* 0x000fe200078e0036 */
[----:B------:R-:W-:-:S02]  /*4fc0*/  F2FP.BF16.F32.PACK_AB R43, R106, R109 ;  /* 0x0000006d6a2b723e */ /* 0x000fc400000010ff */
[----:B------:R-:W-:-:S07]  /*4fd0*/  F2FP.BF16.F32.PACK_AB R47, R108, R63 ;  /* 0x0000003f6c2f723e */ /* 0x000fce00000010ff */
.L_x_1000:
[----:B------:R-:W-:Y:S05]  /*4fe0*/  BSYNC B1 ;  /* 0x0000000000017941 */ /* 0x000fea0003800000 */
.L_x_999:
[----:B-1----:R4:W-:Y:S01]  /*4ff0*/  STG.E.128 desc[UR60][R56.64], R40 ;  /* 0x0000002838007986 */ /* 0x0029e2000c101d3c */
[----:B------:R-:W-:-:S13]  /*5000*/  ISETP.GE.AND P4, PT, R59, R112, PT ;  /* 0x000000703b00720c */ /* 0x000fda0003f86270 */
[----:B------:R-:W-:Y:S05]  /*5010*/  @P4 BRA `(.L_x_985) ;  /* 0x00000000008c4947 */ /* 0x000fea0003800000 */
[--C-:B----4-:R-:W-:Y:S02]  /*5020*/  SHF.R.S32.HI R40, RZ, 0x1f, R59.reuse ;  /* 0x0000001fff287819 */ /* 0x110fe4000001143b */
[----:B------:R-:W-:-:S04]  /*5030*/  IADD3 R59, P4, P5, R14, R104, R59 ;  /* 0x000000680e3b7210 */ /* 0x000fc80007d9e03b */
[----:B------:R-:W-:Y:S02]  /*5040*/  IADD3.X R58, R3, R58, R40, P4, P5 ;  /* 0x0000003a033a7210 */ /* 0x000fe400027ea428 */
[----:B------:R-:W-:-:S04]  /*5050*/  LEA R102, P4, R59, R102, 0x1 ;  /* 0x000000663b667211 */ /* 0x000fc800078808ff */
[----:B------:R-:W-:-:S05]  /*5060*/  LEA.HI.X R103, R59, R103, R58, 0x1, P4 ;  /* 0x000000673b677211 */ /* 0x000fca00020f0c3a */
[----:B--2---:R1:W-:Y:S01]  /*5070*/  STG.E.128 desc[UR60][R102.64], R44 ;  /* 0x0000002c66007986 */ /* 0x0043e2000c101d3c */
[----:B------:R-:W-:Y:S05]  /*5080*/  BRA `(.L_x_985) ;  /* 0x0000000000707947 */ /* 0x000fea0003800000 */
.L_x_968:
[----:B------:R-:W2:Y:S02]  /*5090*/  LDL R40, [R1+0x7c] ;  /* 0x00007c0001287983 */ /* 0x000ea40000100800 */
[----:B--2---:R-:W-:-:S13]  /*50a0*/  R2UR UR4, R40 ;  /* 0x00000000280472ca */ /* 0x004fda00000e0000 */
[----:B------:R-:W-:-:S06]  /*50b0*/  UISETP.NE.AND UP0, UPT, UR4, 0x3, UPT ;  /* 0x000000030400788c */ /* 0x000fcc000bf05270 */
[----:B------:R-:W-:-:S13]  /*50c0*/  PLOP3.LUT P3, PT, PT, PT, UP0, 0x80, 0x0 ;  /* 0x000000000000781c */ /* 0x000fda0003f6f008 */
[----:B------:R-:W-:Y:S05]  /*50d0*/  @!P3 BRA `(.L_x_1001) ;  /* 0x000000000004b947 */ /* 0x000fea0003800000 */
[----:B------:R-:W-:Y:S01]  /*50e0*/  BPT.TRAP 0x1 ;  /* 0x000000040000795c */ /* 0x000fe20000300000 */
.L_x_1001:
[----:B------:R-:W-:Y:S01]  /*50f0*/  IMAD R95, R2, 0x8, R18 ;  /* 0x00000008025f7824 */ /* 0x000fe200078e0212 */
[----:B------:R-:W-:Y:S01]  /*5100*/  SHF.L.U32 R110, R23, 0x1f, RZ ;  /* 0x0000001f176e7819 */ /* 0x000fe200000006ff */
[----:B------:R-:W-:Y:S01]  /*5110*/  IMAD R101, R26, -0x60, R29 ;  /* 0xffffffa01a657824 */ /* 0x000fe200078e021d */
[----:B------:R-:W-:Y:S02]  /*5120*/  BSSY B1, `(.L_x_1002) ;  /* 0x0000004000017945 */ /* 0x000fe40003800000 */
[----:B------:R-:W0:Y:S02]  /*5130*/  SYNCS.PHASECHK.TRANS64.TRYWAIT P4, [R95+URZ+0x32490], R110 ;  /* 0x0324906e5f0075a7 */ /* 0x000e24000808017f */
[----:B------:R-:W-:Y:S01]  /*5140*/  VIMNMX R101, R101, 0x60, PT ;  /* 0x0000006065657848 */ /* 0x000fe20003fe0100 */
[----:B0-----:R-:W-:Y:S06]  /*5150*/  @!P4 BRA `(.L_x_1003) ;  /* 0x0000011c0090c947 */ /* 0x001fec0003800000 */
.L_x_1195:
[----:B------:R-:W-:Y:S05]  /*5160*/  BSYNC B1 ;  /* 0x0000000000017941 */ /* 0x000fea0003800000 */
.L_x_1002:
        /* <DEDUP_REMOVED lines=8> */
.L_x_1005:
[----:B------:R-:W-:Y:S05]  /*51f0*/  BSYNC B1 ;  /* 0x0000000000017941 */ /* 0x000fea0003800000 */
.L_x_1004:
[----:B------:R-:W-:Y:S05]  /*5200*/  @P4 BRA `(.L_x_985) ;  /* 0x0000000000104947 */ /* 0x000fea0003800000 */
[----:B-1----:R-:W1:Y:S04]  /*5210*/  @!P1 LDS.128 R40, [R108+0x2000] ;  /* 0x002000006c289984 */ /* 0x002e680000000c00 */
[----:B------:R-:W2:Y:S04]  /*5220*/  @!P2 LDS.128 R44, [R106+0x2000] ;  /* 0x002000006a2ca984 */ /* 0x000ea80000000c00 */
[----:B-1----:R3:W-:Y:S04]  /*5230*/  @!P1 STG.E.128 desc[UR60][R48.64], R40 ;  /* 0x0000002830009986 */ /* 0x0027e8000c101d3c */
[----:B--2---:R3:W-:Y:S02]  /*5240*/  @!P2 STG.E.128 desc[UR60][R48.64+0x40], R44 ;  /* 0x0000402c3000a986 */ /* 0x0047e4000c101d3c */
.L_x_985:
[----:B------:R-:W-:Y:S05]  /*5250*/  BSYNC B0 ;  /* 0x0000000000007941 */ /* 0x000fea0003800000 */
.L_x_967:
[----:B-1234-:R-:W1:Y:S01]  /*5260*/  S2R R40, SR_TID.X ;  /* 0x0000000000287919 */ /* 0x01ee620000002100 */
        /* <DEDUP_REMOVED lines=16> */
.L_x_1007:
[----:B------:R-:W-:Y:S05]  /*5370*/  BSYNC B0 ;  /* 0x0000000000007941 */ /* 0x000fea0003800000 */
.L_x_1006:
[----:B------:R-:W2:Y:S01]  /*5380*/  SYNCS.PHASECHK.TRANS64.TRYWAIT P3, [R95+URZ+0x324b0], R110 ;  /* 0x0324b06e5f0075a7 */ /* 0x000ea2000806017f */
[----:B------:R-:W-:Y:S01]  /*5390*/  ULDC.64 UR56, c[0x0][0x318] ;  /* 0x0000c60000387ab9 */ /* 0x000fe20000000a00 */
[----:B------:R-:W-:Y:S01]  /*53a0*/  ULDC.64 UR58, c[0x0][0x308] ;  /* 0x0000c200003a7ab9 */ /* 0x000fe20000000a00 */
[----:B------:R-:W-:Y:S01]  /*53b0*/  BSSY B0, `(.L_x_1008) ;  /* 0x0000003000007945 */ /* 0x000fe20003800000 */
[----:B-1----:R-:W-:-:S03]  /*53c0*/  IMAD R40, R2, 0x6000, R78 ;  /* 0x0000600002287824 */ /* 0x002fc600078e024e */
[----:B--2---:R-:W-:Y:S05]  /*53d0*/  @!P3 BRA `(.L_x_1009) ;  /* 0x0000011c0004b947 */ /* 0x004fea0003800000 */
.L_x_1196:
[----:B------:R-:W-:Y:S05]  /*53e0*/  BSYNC B0 ;  /* 0x0000000000007941 */ /* 0x000fea0003800000 */
.L_x_1008:
[----:B------:R-:W-:Y:S01]  /*53f0*/  ISETP.GE.AND P3, PT, R19, R101, PT ;  /* 0x000000651300720c */ /* 0x000fe20003f66270 */
[----:B------:R-:W-:Y:S01]  /*5400*/  IMAD.IADD R41, R77, 0x1, R40 ;  /* 0x000000014d297824 */ /* 0x000fe200078e0228 */
[----:B------:R-:W-:Y:S01]  /*5410*/  BSSY B0, `(.L_x_1010) ;  /* 0x0000026000007945 */ /* 0x000fe20003800000 */
[----:B------:R-:W-:Y:S02]  /*5420*/  IMAD R48, R40, 0x2, R24 ;  /* 0x0000000228307824 */ /* 0x000fe400078e0218 */
[----:B------:R-:W-:-:S04]  /*5430*/  IMAD.WIDE R44, R26, 0x60, R72 ;  /* 0x000000601a2c7825 */ /* 0x000fc800078e0248 */
[----:B------:R-:W-:-:S04]  /*5440*/  IMAD R49, R41, 0x2, R24 ;  /* 0x0000000229317824 */ /* 0x000fc800078e0218 */
[----:B------:R-:W-:Y:S05]  /*5450*/  @P3 BRA `(.L_x_1011) ;  /* 0x0000000000843947 */ /* 0x000fea0003800000 */
[----:B------:R-:W-:Y:S01]  /*5460*/  IMAD R43, R45, UR56, RZ ;  /* 0x000000382d2b7c24 */ /* 0x000fe2000f8e02ff */
[----:B------:R-:W-:Y:S01]  /*5470*/  ULDC UR4, c[0x0][0x310] ;  /* 0x0000c40000047ab9 */ /* 0x000fe20000000800 */
        /* <DEDUP_REMOVED lines=31> */
.L_x_1011:
[----:B------:R-:W-:Y:S05]  /*5670*/  BSYNC B0 ;  /* 0x0000000000007941 */ /* 0x000fea0003800000 */
.L_x_1010:
[----:B------:R-:W-:Y:S01]  /*5680*/  ISETP.GE.AND P3, PT, R234, R101, PT ;  /* 0x00000065ea00720c */ /* 0x000fe20003f66270 */
[----:B------:R-:W-:-:S12]  /*5690*/  BSSY B0, `(.L_x_1012) ;  /* 0x0000025000007945 */ /* 0x000fd80003800000 */
[----:B------:R-:W-:Y:S05]  /*56a0*/  @P3 BRA `(.L_x_1013) ;  /* 0x00000000008c3947 */ /* 0x000fea0003800000 */
[----:B--2---:R-:W-:Y:S01]  /*56b0*/  IADD3 R43, P3, R44, 0x40, RZ ;  /* 0x000000402c2b7810 */ /* 0x004fe20007f7e0ff */
[----:B------:R-:W-:Y:S01]  /*56c0*/  IMAD.MOV.U32 R40, RZ, RZ, R30 ;  /* 0x000000ffff287224 */ /* 0x000fe200078e001e */
[----:B------:R-:W-:Y:S01]  /*56d0*/  ULDC UR4, c[0x0][0x310] ;  /* 0x0000c40000047ab9 */ /* 0x000fe20000000800 */
        /* <DEDUP_REMOVED lines=32> */
.L_x_1013:
[----:B------:R-:W-:Y:S05]  /*58e0*/  BSYNC B0 ;  /* 0x0000000000007941 */ /* 0x000fea0003800000 */
.L_x_1012:
        /* <DEDUP_REMOVED lines=8> */
[----:B------:R-:W-:Y:S01]  /*5970*/  VIADD R2, R2, 0x1 ;  /* 0x0000000102027836 */ /* 0x000fe20000000000 */
[----:B01----:R-:W-:-:S04]  /*5980*/  @!P4 IADD3 R95, R95, 0x324c0, RZ ;  /* 0x000324c05f5fc810 */ /* 0x003fc80007ffe0ff */
[C---:B------:R-:W-:Y:S02]  /*5990*/  ISETP.NE.AND P3, PT, R2.reuse, 0x2, PT ;  /* 0x000000020200780c */ /* 0x040fe40003f65270 */
[----:B------:R-:W-:Y:S02]  /*59a0*/  @!P4 PRMT R95, RZ, 0x654, R95 ;  /* 0x00000654ff5fc816 */ /* 0x000fe4000000005f */
[----:B--23--:R-:W-:Y:S02]  /*59b0*/  SEL R40, RZ, 0x1, P3 ;  /* 0x00000001ff287807 */ /* 0x00cfe40001800000 */
        /* <DEDUP_REMOVED lines=9> */
.L_x_962:
        /* <DEDUP_REMOVED lines=56> */
[----:B------:R-:W-:Y:S01]  /*5dd0*/  CS2R R54, SRZ ;  /* 0x0000000000367805 */ /* 0x000fe2000001ff00 */
[----:B------:R-:W-:Y:S01]  /*5de0*/  IMAD.MOV.U32 R163, RZ, RZ, RZ ;  /* 0x000000ffffa37224 */ /* 0x000fe200078e00ff */
[----:B------:R-:W-:-:S02]  /*5df0*/  CS2R R50, SRZ ;  /* 0x0000000000327805 */ /* 0x000fc4000001ff00 */
[----:B------:R-:W-:Y:S02]  /*5e00*/  CS2R R160, SRZ ;  /* 0x0000000000a07805 */ /* 0x000fe4000001ff00 */
[----:B------:R-:W-:Y:S02]  /*5e10*/  CS2R R14, SRZ ;  /* 0x00000000000e7805 */ /* 0x000fe4000001ff00 */
[----:B------:R-:W-:Y:S02]  /*5e20*/  CS2R R12, SRZ ;  /* 0x00000000000c7805 */ /* 0x000fe4000001ff00 */
[----:B------:R-:W-:Y:S02]  /*5e30*/  CS2R R38, SRZ ;  /* 0x0000000000267805 */ /* 0x000fe4000001ff00 */
[----:B------:R-:W-:Y:S02]  /*5e40*/  CS2R R36, SRZ ;  /* 0x0000000000247805 */ /* 0x000fe4000001ff00 */
[----:B------:R-:W-:Y:S01]  /*5e50*/  CS2R R6, SRZ ;  /* 0x0000000000067805 */ /* 0x000fe2000001ff00 */
[----:B------:R-:W-:Y:S01]  /*5e60*/  IMAD.MOV.U32 R0, RZ, RZ, RZ ;  /* 0x000000ffff007224 */ /* 0x000fe200078e00ff */
[----:B------:R-:W-:Y:S01]  /*5e70*/  CS2R R10, SRZ ;  /* 0x00000000000a7805 */ /* 0x000fe2000001ff00 */
[----:B------:R-:W-:-:S02]  /*5e80*/  IMAD.MOV.U32 R31, RZ, RZ, RZ ;  /* 0x000000ffff1f7224 */ /* 0x000fc400078e00ff */
[----:B------:R-:W-:Y:S02]  /*5e90*/  IMAD.MOV.U32 R29, RZ, RZ, RZ ;  /* 0x000000ffff1d7224 */ /* 0x000fe400078e00ff */
[----:B------:R-:W-:Y:S02]  /*5ea0*/  IMAD.MOV.U32 R27, RZ, RZ, RZ ;  /* 0x000000ffff1b7224 */ /* 0x000fe400078e00ff */
[----:B------:R-:W-:Y:S01]  /*5eb0*/  IMAD.MOV.U32 R9, RZ, RZ, RZ ;  /* 0x000000ffff097224 */ /* 0x000fe200078e00ff */
[----:B------:R-:W-:Y:S06]  /*5ec0*/  @P0 BRA `(.L_x_1015) ;  /* 0x00000000000c0947 */ /* 0x000fec0003800000 */
[----:B------:R-:W0:Y:S01]  /*5ed0*/  FENCE.VIEW.ASYNC.G ;  /* 0x00000000000073c6 */ /* 0x000e220000000100 */
[----:B------:R-:W-:Y:S05]  /*5ee0*/  WARPSYNC.ALL ;  /* 0x0000000000007948 */ /* 0x000fea0003800000 */
[----:B0-----:R-:W-:Y:S06]  /*5ef0*/  BAR.ARV 0xc, 0x120 ;  /* 0x0304800000007b1d */ /* 0x001fec0000002000 */
.L_x_1015:
[----:B------:R-:W-:Y:S01]  /*5f00*/  CS2R R24, SRZ ;  /* 0x0000000000187805 */ /* 0x000fe2000001ff00 */
[----:B------:R-:W-:Y:S06]  /*5f10*/  @!P2 BRA `(.L_x_1016) ;  /* 0x0000008c0074a947 */ /* 0x000fec0003800000 */
[----:B------:R-:W-:-:S03]  /*5f20*/  UMOV UR4, 0xffffffff ;  /* 0xffffffff00047882 */ /* 0x000fc60000000000 */
[----:B------:R-:W-:Y:S05]  /*5f30*/  BRA.DIV UR4, `(.L_x_1017) ;  /* 0x0000011204407947 */ /* 0x000fea000b800000 */
[----:B------:R-:W0:Y:S02]  /*5f40*/  S2R R0, SR_TID.X ;  /* 0x0000000000007919 */ /* 0x000e240000002100 */
[----:B0-----:R-:W-:-:S05]  /*5f50*/  VIADD R3, R0, 0xffffff80 ;  /* 0xffffff8000037836 */ /* 0x001fca0000000000 */
[----:B------:R-:W-:-:S04]  /*5f60*/  SHF.R.S32.HI R0, RZ, 0x1f, R3 ;  /* 0x0000001fff007819 */ /* 0x000fc80000011403 */
[----:B------:R-:W-:-:S04]  /*5f70*/  LEA.HI R0, R0, R3, RZ, 0x7 ;  /* 0x0000000300007211 */ /* 0x000fc800078f38ff */
[----:B------:R-:W-:-:S05]  /*5f80*/  SHF.R.S32.HI R0, RZ, 0x7, R0 ;  /* 0x00000007ff007819 */ /* 0x000fca0000011400 */
[----:B------:R0:W1:Y:S02]  /*5f90*/  SHFL.IDX PT, R14, R0, RZ, 0x1f ;  /* 0x00001fff000e7589 */ /* 0x00006400000e0000 */
.L_x_1199:
[----:B------:R-:W-:Y:S01]  /*5fa0*/  VIADD R24, R18, 0x18400 ;  /* 0x0001840012187836 */ /* 0x000fe20000000000 */
[----:B01----:R-:W-:Y:S01]  /*5fb0*/  LEA.HI R0, R14, R14, RZ, 0x1 ;  /* 0x0000000e0e007211 */ /* 0x003fe200078f08ff */
[----:B------:R-:W-:Y:S03]  /*5fc0*/  BSSY B6, `(.L_x_1018) ;  /* 0x0000015000067945 */ /* 0x000fe60003800000 */
[----:B------:R-:W-:Y:S02]  /*5fd0*/  LOP3.LUT P0, RZ, R24, 0x1bf, RZ, 0xc0, !PT ;  /* 0x000001bf18ff7812 */ /* 0x000fe4000780c0ff */
[----:B------:R-:W-:-:S05]  /*5fe0*/  LOP3.LUT R35, R0, 0xffffe, RZ, 0xc0, !PT ;  /* 0x000ffffe00237812 */ /* 0x000fca00078ec0ff */
[----:B------:R-:W-:-:S06]  /*5ff0*/  IMAD.IADD R35, R14, 0x1, -R35 ;  /* 0x000000010e237824 */ /* 0x000fcc00078e0a23 */
        /* <DEDUP_REMOVED lines=17> */
.L_x_1019:
[----:B------:R-:W-:Y:S05]  /*6110*/  BSYNC B6 ;  /* 0x0000000000067941 */ /* 0x000fea0003800000 */
.L_x_1018:
[----:B------:R-:W-:Y:S02]  /*6120*/  ULDC UR4, c[0x0][0x3d4] ;  /* 0x0000f50000047ab9 */ /* 0x000fe40000000800 */
[----:B------:R-:W-:-:S13]  /*6130*/  ISETP.LT.AND P0, PT, RZ, UR4, PT ;  /* 0x00000004ff007c0c */ /* 0x000fda000bf01270 */
[----:B------:R-:W-:Y:S05]  /*6140*/  @P0 BRA `(.L_x_1020) ;  /* 0x00000000003c0947 */ /* 0x000fea0003800000 */
[----:B------:R-:W-:-:S04]  /*6150*/  LEA.HI R0, R235, R235, RZ, 0x1 ;  /* 0x000000ebeb007211 */ /* 0x000fc800078f08ff */
[----:B------:R-:W-:-:S05]  /*6160*/  LOP3.LUT R0, R0, 0xfffffffe, RZ, 0xc0, !PT ;  /* 0xfffffffe00007812 */ /* 0x000fca00078ec0ff */
[----:B------:R-:W-:-:S05]  /*6170*/  IMAD.IADD R3, R235, 0x1, -R0 ;  /* 0x00000001eb037824 */ /* 0x000fca00078e0a00 */
[----:B------:R-:W-:-:S04]  /*6180*/  SHF.L.U32 R5, R3, 0x1f, RZ ;  /* 0x0000001f03057819 */ /* 0x000fc800000006ff */
[----:B------:R0:W1:Y:S03]  /*6190*/  SYNCS.PHASECHK.TRANS64.TRYWAIT P0, [R18+URZ+0x32400], R5 ;  /* 0x03240005120075a7 */ /* 0x000066000800017f */
[----:B-1----:R-:W-:Y:S05]  /*61a0*/  @!P0 NANOSLEEP.SYNCS 0x989680 ;  /* 0x009896800000895d */ /* 0x002fea0003900000 */
[----:B------:R-:W1:Y:S01]  /*61b0*/  @!P0 SYNCS.PHASECHK.TRANS64 P0, [R18+URZ+0x32400], R5 ;  /* 0x03240005120085a7 */ /* 0x000e62000800007f */
[----:B------:R-:W-:Y:S04]  /*61c0*/  BSSY B0, `(.L_x_1021) ;  /* 0x0000006000007945 */ /* 0x000fe80003800000 */
[----:B-1----:R-:W-:Y:S05]  /*61d0*/  @P0 BRA `(.L_x_1022) ;  /* 0x0000000000100947 */ /* 0x002fea0003800000 */
.L_x_1023:
[----:B-1----:R1:W2:Y:S02]  /*61e0*/  SYNCS.PHASECHK.TRANS64.TRYWAIT P0, [R18+URZ+0x32400], R5 ;  /* 0x03240005120075a7 */ /* 0x0022a4000800017f */
[----:B--2---:R-:W-:Y:S05]  /*61f0*/  @!P0 NANOSLEEP.SYNCS 0x989680 ;  /* 0x009896800000895d */ /* 0x004fea0003900000 */
[----:B------:R-:W2:Y:S02]  /*6200*/  @!P0 SYNCS.PHASECHK.TRANS64 P0, [R18+URZ+0x32400], R5 ;  /* 0x03240005120085a7 */ /* 0x000ea4000800007f */
[----:B--2---:R-:W-:Y:S05]  /*6210*/  @!P0 BRA `(.L_x_1023) ;  /* 0xfffffffc00f08947 */ /* 0x004fea000383ffff */
.L_x_1022:
[----:B------:R-:W-:Y:S05]  /*6220*/  BSYNC B0 ;  /* 0x0000000000007941 */ /* 0x000fea0003800000 */
.L_x_1021:
[----:B------:R-:W-:Y:S05]  /*6230*/  BRA `(.L_x_1024) ;  /* 0x00000020009c7947 */ /* 0x000fea0003800000 */
.L_x_1020:
[----:B------:R-:W0:Y:S01]  /*6240*/  S2R R4, SR_TID.X ;  /* 0x0000000000047919 */ /* 0x000e220000002100 */
[----:B-----5:R-:W-:Y:S01]  /*6250*/  SHF.R.S32.HI R0, RZ, 0x1f, R28 ;  /* 0x0000001fff007819 */ /* 0x020fe2000001141c */
[----:B------:R-:W-:Y:S01]  /*6260*/  ULDC.64 UR4, c[0x0][0x3d8] ;  /* 0x0000f60000047ab9 */ /* 0x000fe20000000a00 */
[----:B------:R-:W-:Y:S01]  /*6270*/  ULDC.64 UR8, c[0x0][0x3e8] ;  /* 0x0000fa0000087ab9 */ /* 0x000fe20000000a00 */
[----:B------:R-:W-:Y:S01]  /*6280*/  LOP3.LUT P0, RZ, R24, 0x3ff, RZ, 0xc0, !PT ;  /* 0x000003ff18ff7812 */ /* 0x000fe2000780c0ff */
[----:B------:R-:W-:Y:S01]  /*6290*/  ULDC.64 UR6, c[0x0][0x3c8] ;  /* 0x0000f20000067ab9 */ /* 0x000fe20000000a00 */
[C---:B------:R-:W-:Y:S01]  /*62a0*/  IMAD R3, R0.reuse, UR4, RZ ;  /* 0x0000000400037c24 */ /* 0x040fe2000f8e02ff */
[----:B------:R-:W-:Y:S01]  /*62b0*/  BSSY B6, `(.L_x_1025) ;  /* 0x0000035000067945 */ /* 0x000fe20003800000 */
[----:B------:R-:W-:Y:S02]  /*62c0*/  IMAD R7, R0, UR8, RZ ;  /* 0x0000000800077c24 */ /* 0x000fe4000f8e02ff */
[----:B------:R-:W-:-:S02]  /*62d0*/  IMAD R3, R28, UR5, R3 ;  /* 0x000000051c037c24 */ /* 0x000fc4000f8e0203 */
[----:B------:R-:W-:Y:S02]  /*62e0*/  IMAD R31, R28, UR9, R7 ;  /* 0x000000091c1f7c24 */ /* 0x000fe4000f8e0207 */
[----:B0-----:R-:W-:-:S05]  /*62f0*/  VIADD R4, R4, 0xffffff80 ;  /* 0xffffff8004047836 */ /* 0x001fca0000000000 */
[----:B------:R-:W-:-:S04]  /*6300*/  SHF.R.S32.HI R6, RZ, 0x1f, R4 ;  /* 0x0000001fff067819 */ /* 0x000fc80000011404 */
[----:B------:R-:W-:-:S04]  /*6310*/  LEA.HI R6, R6, R4, RZ, 0x2 ;  /* 0x0000000406067211 */ /* 0x000fc800078f10ff */
[----:B------:R-:W-:-:S05]  /*6320*/  LOP3.LUT R6, R6, 0xfffffffc, RZ, 0xc0, !PT ;  /* 0xfffffffc06067812 */ /* 0x000fca00078ec0ff */
[----:B------:R-:W-:Y:S02]  /*6330*/  IMAD.IADD R6, R4, 0x1, -R6 ;  /* 0x0000000104067824 */ /* 0x000fe400078e0a06 */
[----:B------:R-:W-:Y:S01]  /*6340*/  IMAD.WIDE.U32 R4, R28, UR4, RZ ;  /* 0x000000041c047c25 */ /* 0x000fe2000f8e00ff */
[----:B------:R-:W-:-:S03]  /*6350*/  ULDC.64 UR4, c[0x0][0x3e0] ;  /* 0x0000f80000047ab9 */ /* 0x000fc60000000a00 */
[----:B------:R-:W-:Y:S02]  /*6360*/  IMAD.SHL.U32 R24, R6, 0x4, RZ ;  /* 0x0000000406187824 */ /* 0x000fe400078e00ff */
[----:B------:R-:W-:Y:S01]  /*6370*/  IMAD.WIDE.U32 R6, R28, UR8, RZ ;  /* 0x000000081c067c25 */ /* 0x000fe2000f8e00ff */
[----:B------:R-:W-:Y:S02]  /*6380*/  LEA R28, P2, R4, UR6, 0x1 ;  /* 0x00000006041c7c11 */ /* 0x000fe4000f8408ff */
[-C--:B------:R-:W-:Y:S01]  /*6390*/  IADD3 R0, P3, R24, R4.reuse, RZ ;  /* 0x0000000418007210 */ /* 0x080fe20007f7e0ff */
[----:B------:R-:W-:Y:S01]  /*63a0*/  IMAD.IADD R9, R3, 0x1, R5 ;  /* 0x0000000103097824 */ /* 0x000fe200078e0205 */
[----:B------:R-:W-:Y:S01]  /*63b0*/  SHF.R.S32.HI R10, RZ, 0x1f, R24 ;  /* 0x0000001fff0a7819 */ /* 0x000fe20000011418 */
[----:B------:R-:W-:Y:S01]  /*63c0*/  IMAD.IADD R31, R31, 0x1, R7 ;  /* 0x000000011f1f7824 */ /* 0x000fe200078e0207 */
[----:B------:R-:W-:Y:S02]  /*63d0*/  IADD3 R5, P1, R16, R4, RZ ;  /* 0x0000000410057210 */ /* 0x000fe40007f3e0ff */
[--C-:B------:R-:W-:Y:S01]  /*63e0*/  LEA.HI.X R29, R4, UR7, R9.reuse, 0x1, P2 ;  /* 0x00000007041d7c11 */ /* 0x100fe200090f0c09 */
[--C-:B------:R-:W-:Y:S01]  /*63f0*/  IMAD.X R3, R10, 0x1, R9.reuse, P3 ;  /* 0x000000010a037824 */ /* 0x100fe200018e0609 */
        /* <DEDUP_REMOVED lines=32> */
.L_x_1026:
[----:B------:R-:W-:Y:S05]  /*6600*/  BSYNC B6 ;  /* 0x0000000000067941 */ /* 0x000fea0003800000 */
.L_x_1025:
[----:B------:R-:W-:Y:S01]  /*6610*/  ULDC.U8 UR4, c[0x0][0x3f0] ;  /* 0x0000fc0000047ab9 */ /* 0x000fe20000000000 */
[----:B------:R-:W-:Y:S01]  /*6620*/  BSSY B0, `(.L_x_1027) ;  /* 0x00001e0000007945 */ /* 0x000fe20003800000 */
[----:B------:R-:W-:-:S13]  /*6630*/  ISETP.NE.AND P0, PT, RZ, UR4, PT ;  /* 0x00000004ff007c0c */ /* 0x000fda000bf05270 */
[----:B------:R-:W-:Y:S05]  /*6640*/  @!P0 BRA `(.L_x_1028) ;  /* 0x0000000c00e08947 */ /* 0x000fea0003800000 */
[----:B------:R-:W2:Y:S01]  /*6650*/  LDL R32, [R1+0x80] ;  /* 0x0000800001207983 */ /* 0x000ea20000100800 */
[----:B------:R-:W-:Y:S01]  /*6660*/  IMAD R99, R33, -0x80, R99 ;  /* 0xffffff8021637824 */ /* 0x000fe200078e0263 */
[----:B------:R-:W-:Y:S01]  /*6670*/  BSSY B1, `(.L_x_1029) ;  /* 0x0000019000017945 */ /* 0x000fe20003800000 */
[----:B------:R-:W-:Y:S02]  /*6680*/  CS2R R4, SRZ ;  /* 0x0000000000047805 */ /* 0x000fe4000001ff00 */
[----:B------:R-:W-:Y:S02]  /*6690*/  CS2R R6, SRZ ;  /* 0x0000000000067805 */ /* 0x000fe4000001ff00 */
[----:B------:R-:W-:Y:S02]  /*66a0*/  CS2R R8, SRZ ;  /* 0x0000000000087805 */ /* 0x000fe4000001ff00 */
[----:B------:R-:W-:Y:S02]  /*66b0*/  VIMNMX R99, R99, 0x80, PT ;  /* 0x0000008063637848 */ /* 0x000fe40003fe0100 */
[----:B------:R-:W-:-:S02]  /*66c0*/  CS2R R20, SRZ ;  /* 0x0000000000147805 */ /* 0x000fc4000001ff00 */
[----:B------:R-:W-:Y:S01]  /*66d0*/  ISETP.GE.AND P0, PT, R19, R99, PT ;  /* 0x000000631300720c */ /* 0x000fe20003f06270 */
[----:B--2---:R-:W-:-:S05]  /*66e0*/  IMAD.SHL.U32 R0, R32, 0x40, RZ ;  /* 0x0000004020007824 */ /* 0x004fca00078e00ff */
[----:B------:R-:W-:-:S04]  /*66f0*/  LOP3.LUT R3, R0, 0x1c0, RZ, 0xc0, !PT ;  /* 0x000001c000037812 */ /* 0x000fc800078ec0ff */
[----:B------:R-:W-:Y:S02]  /*6700*/  LOP3.LUT R0, R3, 0x18, R16, 0xf8, !PT ;  /* 0x0000001803007812 */ /* 0x000fe400078ef810 */
[----:B------:R-:W-:-:S04]  /*6710*/  SHF.R.U32.HI R3, RZ, 0x3, R3 ;  /* 0x00000003ff037819 */ /* 0x000fc80000011603 */
[----:B------:R-:W-:Y:S01]  /*6720*/  LOP3.LUT R33, R0, R3, RZ, 0x3c, !PT ;  /* 0x0000000300217212 */ /* 0x000fe200078e3cff */
[----:B------:R-:W-:Y:S06]  /*6730*/  @P0 BRA `(.L_x_1030) ;  /* 0x0000000000300947 */ /* 0x000fec0003800000 */
        /* <DEDUP_REMOVED lines=12> */
.L_x_1030:
[----:B------:R-:W-:Y:S05]  /*6800*/  BSYNC B1 ;  /* 0x0000000000017941 */ /* 0x000fea0003800000 */
.L_x_1029:
[----:B------:R-:W-:Y:S01]  /*6810*/  UMOV UR4, 0xffffffff ;  /* 0xffffffff00047882 */ /* 0x000fe20000000000 */
[----:B-----5:R-:W-:Y:S01]  /*6820*/  IMAD.MOV.U32 R10, RZ, RZ, R8 ;  /* 0x000000ffff0a7224 */ /* 0x020fe200078e0008 */
[----:B0-----:R-:W-:Y:S02]  /*6830*/  MOV R26, R9 ;  /* 0x00000009001a7202 */ /* 0x001fe40000000f00 */
[--C-:B------:R-:W-:Y:S02]  /*6840*/  SHF.R.U64 R27, R8, 0x10, R9.reuse ;  /* 0x00000010081b7819 */ /* 0x100fe40000001209 */
[----:B------:R-:W-:Y:S02]  /*6850*/  SHF.R.U32.HI R38, RZ, 0x10, R9 ;  /* 0x00000010ff267819 */ /* 0x000fe40000011609 */
[----:B------:R-:W-:Y:S01]  /*6860*/  LEA.HI R0, R235, R235, RZ, 0x1 ;  /* 0x000000ebeb007211 */ /* 0x000fe200078f08ff */
[----:B------:R-:W-:Y:S06]  /*6870*/  BRA.DIV UR4, `(.L_x_1031) ;  /* 0x0000010a042c7947 */ /* 0x000fec000b800000 */
.L_x_1202:
[----:B------:R-:W-:Y:S01]  /*6880*/  UMOV UR4, 0xffffffff ;  /* 0xffffffff00047882 */ /* 0x000fe20000000000 */
[----:B------:R-:W-:Y:S02]  /*6890*/  LOP3.LUT R0, R0, 0xfffffffe, RZ, 0xc0, !PT ;  /* 0xfffffffe00007812 */ /* 0x000fe400078ec0ff */
[----:B------:R-:W-:Y:S05]  /*68a0*/  BRA.DIV UR4, `(.L_x_1032) ;  /* 0x0000010a04487947 */ /* 0x000fea000b800000 */
.L_x_1205:
[----:B------:R-:W-:Y:S01]  /*68b0*/  UMOV UR4, 0xffffffff ;  /* 0xffffffff00047882 */ /* 0x000fe20000000000 */
[----:B------:R-:W-:Y:S02]  /*68c0*/  IMAD.IADD R3, R235, 0x1, -R0 ;  /* 0x00000001eb037824 */ /* 0x000fe400078e0a00 */
[----:B------:R-:W-:Y:S05]  /*68d0*/  BRA.DIV UR4, `(.L_x_1033) ;  /* 0x0000010a04647947 */ /* 0x000fea000b800000 */
.L_x_1208:
[----:B------:R-:W-:Y:S01]  /*68e0*/  UMOV UR4, 0xffffffff ;  /* 0xffffffff00047882 */ /* 0x000fe20000000000 */
[----:B------:R-:W-:Y:S02]  /*68f0*/  SHF.L.U32 R25, R3, 0x1f, RZ ;  /* 0x0000001f03197819 */ /* 0x000fe400000006ff */
[----:B------:R-:W-:Y:S05]  /*6900*/  BRA.DIV UR4, `(.L_x_1034) ;  /* 0x0000010a04807947 */ /* 0x000fea000b800000 */
.L_x_1211:
[----:B------:R-:W0:Y:S01]  /*6910*/  SYNCS.PHASECHK.TRANS64.TRYWAIT P1, [R18+URZ+0x32400], R25 ;  /* 0x03240019120075a7 */ /* 0x000e22000802017f */
        /* <DEDUP_REMOVED lines=27> */
[----:B0-----:R-:W-:Y:S06]  /*6ad0*/  @!P1 BRA `(.L_x_1036) ;  /* 0x0000010800349947 */ /* 0x001fec0003800000 */
.L_x_1212:
[----:B------:R-:W-:Y:S05]  /*6ae0*/  BSYNC B1 ;  /* 0x0000000000017941 */ /* 0x000fea0003800000 */
.L_x_1035:
[----:B------:R-:W-:Y:S04]  /*6af0*/  BSSY B1, `(.L_x_1037) ;  /* 0x0000056000017945 */ /* 0x000fe80003800000 */
[----:B------:R-:W-:Y:S05]  /*6b00*/  @P0 BRA `(.L_x_1038) ;  /* 0x0000000400500947 */ /* 0x000fea0003800000 */
[----:B------:R-:W1:Y:S01]  /*6b10*/  LDC R5, c[0x0][0x3d4] ;  /* 0x0000f500ff057b82 */ /* 0x000e620000000800 */
[C---:B------:R-:W-:Y:S01]  /*6b20*/  VIADD R4, R24.reuse, 0x10 ;  /* 0x0000001018047836 */ /* 0x040fe20000000000 */
[----:B------:R-:W-:Y:S01]  /*6b30*/  BSSY B2, `(.L_x_1039) ;  /* 0x000002a000027945 */ /* 0x000fe20003800000 */
[----:B-1----:R-:W-:-:S03]  /*6b40*/  ISETP.GE.AND P0, PT, R24, R5, PT ;  /* 0x000000051800720c */ /* 0x002fc60003f06270 */
[----:B------:R-:W-:-:S10]  /*6b50*/  ISETP.GE.AND P1, PT, R4, R5, PT ;  /* 0x000000050400720c */ /* 0x000fd40003f26270 */
[----:B------:R-:W-:Y:S05]  /*6b60*/  @P0 BRA `(.L_x_1040) ;  /* 0x0000000000980947 */ /* 0x000fea0003800000 */
[----:B------:R-:W1:Y:S01]  /*6b70*/  LDS.128 R4, [R9+0x18400] ;  /* 0x0184000009047984 */ /* 0x000e620000000c00 */
[C---:B------:R-:W-:Y:S01]  /*6b80*/  IMAD.U32 R21, R33.reuse, 0x10000, RZ ;  /* 0x0001000021157824 */ /* 0x040fe200078e00ff */
[----:B------:R-:W-:Y:S01]  /*6b90*/  LOP3.LUT R20, R33, 0xffff0000, RZ, 0xc0, !PT ;  /* 0xffff000021147812 */ /* 0x000fe200078ec0ff */
[C---:B------:R-:W-:Y:S01]  /*6ba0*/  IMAD.U32 R15, R29.reuse, 0x10000, RZ ;  /* 0x000100001d0f7824 */ /* 0x040fe200078e00ff */
[----:B------:R-:W-:Y:S01]  /*6bb0*/  LOP3.LUT R14, R29, 0xffff0000, RZ, 0xc0, !PT ;  /* 0xffff00001d0e7812 */ /* 0x000fe200078ec0ff */
[C---:B-1----:R-:W-:Y:S01]  /*6bc0*/  IMAD.U32 R10, R4.reuse, 0x10000, RZ ;  /* 0x00010000040a7824 */ /* 0x042fe200078e00ff */
[----:B------:R-:W-:Y:S01]  /*6bd0*/  LOP3.LUT R4, R4, 0xffff0000, RZ, 0xc0, !PT ;  /* 0xffff000004047812 */ /* 0x000fe200078ec0ff */
[C---:B------:R-:W-:Y:S01]  /*6be0*/  IMAD.U32 R11, R5.reuse, 0x10000, RZ ;  /* 0x00010000050b7824 */ /* 0x040fe200078e00ff */
[----:B------:R-:W-:Y:S01]  /*6bf0*/  LOP3.LUT R5, R5, 0xffff0000, RZ, 0xc0, !PT ;  /* 0xffff000005057812 */ /* 0x000fe200078ec0ff */
[C---:B------:R-:W-:Y:S01]  /*6c00*/  IMAD.U32 R12, R6.reuse, 0x10000, RZ ;  /* 0x00010000060c7824 */ /* 0x040fe200078e00ff */
[----:B------:R-:W-:Y:S01]  /*6c10*/  LOP3.LUT R6, R6, 0xffff0000, RZ, 0xc0, !PT ;  /* 0xffff000006067812 */ /* 0x000fe200078ec0ff */
[C---:B0-----:R-:W-:Y:S01]  /*6c20*/  FMUL.FTZ R25, R4.reuse, R21 ;  /* 0x0000001504197220 */ /* 0x041fe20000410000 */
[----:B------:R-:W-:Y:S01]  /*6c30*/  FMUL.FTZ R4, R4, R15 ;  /* 0x0000000f04047220 */ /* 0x000fe20000410000 */
[----:B------:R-:W-:-:S02]  /*6c40*/  IMAD.U32 R13, R7, 0x10000, RZ ;  /* 0x00010000070d7824 */ /* 0x000fc400078e00ff */
[----:B------:R-:W-:Y:S01]  /*6c50*/  FMUL.FTZ R28, R5, R20 ;  /* 0x00000014051c7220 */ /* 0x000fe20000410000 */
[C---:B------:R-:W-:Y:S01]  /*6c60*/  FFMA.FTZ R25, R10.reuse, R15, -R25 ;  /* 0x0000000f0a197223 */ /* 0x040fe20000010819 */
[----:B------:R-:W-:Y:S01]  /*6c70*/  FFMA.FTZ R26, R10, R21, R4 ;  /* 0x000000150a1a7223 */ /* 0x000fe20000010004 */
[----:B------:R-:W-:Y:S01]  /*6c80*/  LOP3.LUT R7, R7, 0xffff0000, RZ, 0xc0, !PT ;  /* 0xffff000007077812 */ /* 0x000fe200078ec0ff */
[-C--:B------:R-:W-:Y:S01]  /*6c90*/  FMUL.FTZ R30, R5, R14.reuse ;  /* 0x0000000e051e7220 */ /* 0x080fe20000410000 */
[C---:B------:R-:W-:Y:S01]  /*6ca0*/  LOP3.LUT R10, R34.reuse, 0xffff0000, RZ, 0xc0, !PT ;  /* 0xffff0000220a7812 */ /* 0x040fe200078ec0ff */
[----:B------:R-:W-:Y:S01]  /*6cb0*/  IMAD.U32 R15, R34, 0x10000, RZ ;  /* 0x00010000220f7824 */ /* 0x000fe200078e00ff */
[C---:B------:R-:W-:Y:S01]  /*6cc0*/  LOP3.LUT R4, R31.reuse, 0xffff0000, RZ, 0xc0, !PT ;  /* 0xffff00001f047812 */ /* 0x040fe200078ec0ff */
[----:B------:R-:W-:Y:S02]  /*6cd0*/  IMAD.U32 R5, R31, 0x10000, RZ ;  /* 0x000100001f057824 */ /* 0x000fe400078e00ff */
[C---:B------:R-:W-:Y:S01]  /*6ce0*/  FFMA.FTZ R28, R11.reuse, R14, -R28 ;  /* 0x0000000e0b1c7223 */ /* 0x040fe2000001081c */
[----:B------:R-:W-:Y:S01]  /*6cf0*/  FFMA.FTZ R11, R11, R20, R30 ;  /* 0x000000140b0b7223 */ /* 0x000fe2000001001e */
[C---:B------:R-:W-:Y:S01]  /*6d00*/  FMUL.FTZ R21, R6.reuse, R15 ;  /* 0x0000000f06157220 */ /* 0x040fe20000410000 */
[-C--:B------:R-:W-:Y:S01]  /*6d10*/  FMUL.FTZ R14, R6, R5.reuse ;  /* 0x00000005060e7220 */ /* 0x080fe20000410000 */
        /* <DEDUP_REMOVED lines=11> */
.L_x_1040:
[----:B------:R-:W-:Y:S05]  /*6dd0*/  BSYNC B2 ;  /* 0x0000000000027941 */ /* 0x000fea0003800000 */
.L_x_1039:
[----:B------:R-:W-:Y:S05]  /*6de0*/  @P1 BRA `(.L_x_1038) ;  /* 0x0000000000981947 */ /* 0x000fea0003800000 */
[----:B-1----:R-:W1:Y:S01]  /*6df0*/  LDS.128 R4, [R0] ;  /* 0x0000000000047984 */ /* 0x002e620000000c00 */
[C---:B------:R-:W-:Y:S01]  /*6e00*/  IMAD.U32 R21, R36.reuse, 0x10000, RZ ;  /* 0x0001000024157824 */ /* 0x040fe200078e00ff */
[----:B------:R-:W-:Y:S01]  /*6e10*/  LOP3.LUT R20, R36, 0xffff0000, RZ, 0xc0, !PT ;  /* 0xffff000024147812 */ /* 0x000fe200078ec0ff */
[C---:B------:R-:W-:Y:S01]  /*6e20*/  IMAD.U32 R15, R32.reuse, 0x10000, RZ ;  /* 0x00010000200f7824 */ /* 0x040fe200078e00ff */
[----:B------:R-:W-:Y:S01]  /*6e30*/  LOP3.LUT R14, R32, 0xffff0000, RZ, 0xc0, !PT ;  /* 0xffff0000200e7812 */ /* 0x000fe200078ec0ff */
[C---:B-1----:R-:W-:Y:S01]  /*6e40*/  IMAD.U32 R10, R4.reuse, 0x10000, RZ ;  /* 0x00010000040a7824 */ /* 0x042fe200078e00ff */
[----:B------:R-:W-:Y:S01]  /*6e50*/  LOP3.LUT R4, R4, 0xffff0000, RZ, 0xc0, !PT ;  /* 0xffff000004047812 */ /* 0x000fe200078ec0ff */
[----:B------:R-:W-:Y:S01]  /*6e60*/  IMAD.U32 R12, R6, 0x10000, RZ ;  /* 0x00010000060c7824 */ /* 0x000fe200078e00ff */
[----:B------:R-:W-:Y:S01]  /*6e70*/  SHF.L.U32 R11, R5, 0x10, RZ ;  /* 0x00000010050b7819 */ /* 0x000fe200000006ff */
[----:B------:R-:W-:Y:S01]  /*6e80*/  IMAD.U32 R13, R7, 0x10000, RZ ;  /* 0x00010000070d7824 */ /* 0x000fe200078e00ff */
[----:B------:R-:W-:Y:S01]  /*6e90*/  LOP3.LUT R5, R5, 0xffff0000, RZ, 0xc0, !PT ;  /* 0xffff000005057812 */ /* 0x000fe200078ec0ff */
[C---:B0-----:R-:W-:Y:S01]  /*6ea0*/  FMUL.FTZ R25, R4.reuse, R21 ;  /* 0x0000001504197220 */ /* 0x041fe20000410000 */
[----:B------:R-:W-:Y:S01]  /*6eb0*/  FMUL.FTZ R4, R4, R15 ;  /* 0x0000000f04047220 */ /* 0x000fe20000410000 */
[----:B------:R-:W-:-:S02]  /*6ec0*/  LOP3.LUT R6, R6, 0xffff0000, RZ, 0xc0, !PT ;  /* 0xffff000006067812 */ /* 0x000fc400078ec0ff */
        /* <DEDUP_REMOVED lines=24> */
.L_x_1038:
[----:B------:R-:W-:Y:S05]  /*7050*/  BSYNC B1 ;  /* 0x0000000000017941 */ /* 0x000fea0003800000 */
.L_x_1037:
[----:B------:R-:W-:-:S13]  /*7060*/  ISETP.GE.AND P0, PT, R234, R99, PT ;  /* 0x00000063ea00720c */ /* 0x000fda0003f06270 */
[----:B------:R-:W-:Y:S05]  /*7070*/  @P0 BRA `(.L_x_1041) ;  /* 0x0000001000e80947 */ /* 0x000fea0003800000 */
[----:B-12---:R-:W1:Y:S01]  /*7080*/  LDC R5, c[0x0][0x3d4] ;  /* 0x0000f500ff057b82 */ /* 0x006e620000000800 */
        /* <DEDUP_REMOVED lines=10> */
[C---:B------:R-:W-:Y:S01]  /*7130*/  IMAD.U32 R26, R34.reuse, 0x10000, RZ ;  /* 0x00010000221a7824 */ /* 0x040fe200078e00ff */
[----:B0-----:R-:W-:Y:S01]  /*7140*/  LOP3.LUT R25, R34, 0xffff0000, RZ, 0xc0, !PT ;  /* 0xffff000022197812 */ /* 0x001fe200078ec0ff */
[C---:B-1----:R-:W-:Y:S01]  /*7150*/  IMAD.U32 R10, R4.reuse, 0x10000, RZ ;  /* 0x00010000040a7824 */ /* 0x042fe200078e00ff */
[----:B------:R-:W-:Y:S01]  /*7160*/  LOP3.LUT R4, R4, 0xffff0000, RZ, 0xc0, !PT ;  /* 0xffff000004047812 */ /* 0x000fe200078ec0ff */
[C---:B------:R-:W-:Y:S01]  /*7170*/  IMAD.U32 R11, R5.reuse, 0x10000, RZ ;  /* 0x00010000050b7824 */ /* 0x040fe200078e00ff */
[----:B------:R-:W-:Y:S01]  /*7180*/  LOP3.LUT R5, R5, 0xffff0000, RZ, 0xc0, !PT ;  /* 0xffff000005057812 */ /* 0x000fe200078ec0ff */
[C---:B------:R-:W-:Y:S01]  /*7190*/  IMAD.U32 R12, R6.reuse, 0x10000, RZ ;  /* 0x00010000060c7824 */ /* 0x040fe200078e00ff */
[----:B------:R-:W-:Y:S01]  /*71a0*/  LOP3.LUT R6, R6, 0xffff0000, RZ, 0xc0, !PT ;  /* 0xffff000006067812 */ /* 0x000fe200078ec0ff */
[-C--:B------:R-:W-:Y:S01]  /*71b0*/  FMUL.FTZ R21, R20, R4.reuse ;  /* 0x0000000414157220 */ /* 0x080fe20000410000 */
[C---:B------:R-:W-:Y:S01]  /*71c0*/  FMUL.FTZ R15, R24.reuse, R4 ;  /* 0x00000004180f7220 */ /* 0x040fe20000410000 */
[C---:B------:R-:W-:Y:S01]  /*71d0*/  IMAD.U32 R13, R7.reuse, 0x10000, RZ ;  /* 0x00010000070d7824 */ /* 0x040fe200078e00ff */
[----:B------:R-:W-:Y:S01]  /*71e0*/  LOP3.LUT R7, R7, 0xffff0000, RZ, 0xc0, !PT ;  /* 0xffff000007077812 */ /* 0x000fe200078ec0ff */
[-C--:B------:R-:W-:Y:S01]  /*71f0*/  FFMA.FTZ R21, R24, R10.reuse, R21 ;  /* 0x0000000a18157223 */ /* 0x080fe20000010015 */
[----:B------:R-:W-:Y:S01]  /*7200*/  FFMA.FTZ R4, R20, R10, -R15 ;  /* 0x0000000a14047223 */ /* 0x000fe2000001080f */
[----:B------:R-:W-:-:S02]  /*7210*/  IMAD.U32 R24, R31, 0x10000, RZ ;  /* 0x000100001f187824 */ /* 0x000fc400078e00ff */
[-C--:B------:R-:W-:Y:S01]  /*7220*/  FMUL.FTZ R14, R33, R5.reuse ;  /* 0x00000005210e7220 */ /* 0x080fe20000410000 */
[----:B------:R-:W-:Y:S01]  /*7230*/  FMUL.FTZ R10, R29, R5 ;  /* 0x000000051d0a7220 */ /* 0x000fe20000410000 */
[----:B------:R-:W-:Y:S01]  /*7240*/  LOP3.LUT R31, R31, 0xffff0000, RZ, 0xc0, !PT ;  /* 0xffff00001f1f7812 */ /* 0x000fe200078ec0ff */
[-C--:B------:R-:W-:Y:S01]  /*7250*/  FMUL.FTZ R15, R24, R6.reuse ;  /* 0x00000006180f7220 */ /* 0x080fe20000410000 */
[-C--:B------:R-:W-:Y:S01]  /*7260*/  FFMA.FTZ R5, R29, R11.reuse, -R14 ;  /* 0x0000000b1d057223 */ /* 0x080fe2000001080e */
[----:B------:R-:W-:Y:S01]  /*7270*/  FFMA.FTZ R10, R33, R11, R10 ;  /* 0x0000000b210a7223 */ /* 0x000fe2000001000a */
[C---:B------:R-:W-:Y:S01]  /*7280*/  FMUL.FTZ R11, R26.reuse, R6 ;  /* 0x000000061a0b7220 */ /* 0x040fe20000410000 */
[-C--:B------:R-:W-:Y:S01]  /*7290*/  FMUL.FTZ R14, R25, R7.reuse ;  /* 0x00000007190e7220 */ /* 0x080fe20000410000 */
[C---:B------:R-:W-:Y:S01]  /*72a0*/  FMUL.FTZ R20, R31.reuse, R7 ;  /* 0x000000071f147220 */ /* 0x040fe20000410000 */
[-C--:B------:R-:W-:Y:S01]  /*72b0*/  FFMA.FTZ R15, R26, R12.reuse, R15 ;  /* 0x0000000c1a0f7223 */ /* 0x080fe2000001000f */
[----:B------:R-:W-:Y:S01]  /*72c0*/  FFMA.FTZ R6, R24, R12, -R11 ;  /* 0x0000000c18067223 */ /* 0x000fe2000001080b */
[-C--:B------:R-:W-:Y:S01]  /*72d0*/  FFMA.FTZ R7, R31, R13.reuse, -R14 ;  /* 0x0000000d1f077223 */ /* 0x080fe2000001080e */
[----:B------:R-:W-:Y:S01]  /*72e0*/  FFMA.FTZ R20, R25, R13, R20 ;  /* 0x0000000d19147223 */ /* 0x000fe20000010014 */
[----:B------:R-:W-:-:S02]  /*72f0*/  F2FP.BF16.F32.PACK_AB R4, R21, R4 ;  /* 0x000000041504723e */ /* 0x000fc400000010ff */
[----:B------:R-:W-:Y:S02]  /*7300*/  F2FP.BF16.F32.PACK_AB R5, R10, R5 ;  /* 0x000000050a05723e */ /* 0x000fe400000010ff */
[----:B------:R-:W-:Y:S02]  /*7310*/  F2FP.BF16.F32.PACK_AB R6, R15, R6 ;  /* 0x000000060f06723e */ /* 0x000fe400000010ff */
[----:B------:R-:W-:-:S05]  /*7320*/  F2FP.BF16.F32.PACK_AB R7, R20, R7 ;  /* 0x000000071407723e */ /* 0x000fca00000010ff */
[----:B------:R1:W-:Y:S02]  /*7330*/  STS.128 [R9+0x1a400], R4 ;  /* 0x01a4000409007388 */ /* 0x0003e40000000c00 */
.L_x_1043:
[----:B------:R-:W-:Y:S05]  /*7340*/  BSYNC B1 ;  /* 0x0000000000017941 */ /* 0x000fea0003800000 */
.L_x_1042:
[----:B------:R-:W-:Y:S05]  /*7350*/  @P1 BRA `(.L_x_1041) ;  /* 0x0000001000301947 */ /* 0x000fea0003800000 */
[----:B-1----:R-:W1:Y:S01]  /*7360*/  LDS.128 R4, [R0+0x2000] ;  /* 0x0020000000047984 */ /* 0x002e620000000c00 */
[C---:B------:R-:W-:Y:S01]  /*7370*/  IMAD.U32 R21, R36.reuse, 0x10000, RZ ;  /* 0x0001000024157824 */ /* 0x040fe200078e00ff */
[----:B------:R-:W-:Y:S01]  /*7380*/  LOP3.LUT R36, R36, 0xffff0000, RZ, 0xc0, !PT ;  /* 0xffff000024247812 */ /* 0x000fe200078ec0ff */
[C---:B------:R-:W-:Y:S01]  /*7390*/  IMAD.U32 R15, R32.reuse, 0x10000, RZ ;  /* 0x00010000200f7824 */ /* 0x040fe200078e00ff */
[----:B------:R-:W-:Y:S01]  /*73a0*/  LOP3.LUT R32, R32, 0xffff0000, RZ, 0xc0, !PT ;  /* 0xffff000020207812 */ /* 0x000fe200078ec0ff */
[C---:B0-----:R-:W-:Y:S01]  /*73b0*/  IMAD.U32 R25, R37.reuse, 0x10000, RZ ;  /* 0x0001000025197824 */ /* 0x041fe200078e00ff */
[----:B------:R-:W-:Y:S01]  /*73c0*/  LOP3.LUT R24, R37, 0xffff0000, RZ, 0xc0, !PT ;  /* 0xffff000025187812 */ /* 0x000fe200078ec0ff */
[C---:B-1----:R-:W-:Y:S01]  /*73d0*/  IMAD.U32 R9, R4.reuse, 0x10000, RZ ;  /* 0x0001000004097824 */ /* 0x042fe200078e00ff */
[----:B------:R-:W-:Y:S01]  /*73e0*/  LOP3.LUT R4, R4, 0xffff0000, RZ, 0xc0, !PT ;  /* 0xffff000004047812 */ /* 0x000fe200078ec0ff */
[C---:B------:R-:W-:Y:S01]  /*73f0*/  IMAD.U32 R10, R5.reuse, 0x10000, RZ ;  /* 0x00010000050a7824 */ /* 0x040fe200078e00ff */
[----:B------:R-:W-:Y:S01]  /*7400*/  LOP3.LUT R5, R5, 0xffff0000, RZ, 0xc0, !PT ;  /* 0xffff000005057812 */ /* 0x000fe200078ec0ff */
[C---:B------:R-:W-:Y:S01]  /*7410*/  IMAD.U32 R11, R6.reuse, 0x10000, RZ ;  /* 0x00010000060b7824 */ /* 0x040fe200078e00ff */
[----:B------:R-:W-:Y:S01]  /*7420*/  LOP3.LUT R6, R6, 0xffff0000, RZ, 0xc0, !PT ;  /* 0xffff000006067812 */ /* 0x000fe200078ec0ff */
[-C--:B------:R-:W-:Y:S01]  /*7430*/  FMUL.FTZ R14, R21, R4.reuse ;  /* 0x00000004150e7220 */ /* 0x080fe20000410000 */
[----:B------:R-:W-:Y:S01]  /*7440*/  FMUL.FTZ R20, R15, R4 ;  /* 0x000000040f147220 */ /* 0x000fe20000410000 */
[C---:B------:R-:W-:Y:S01]  /*7450*/  IMAD.U32 R12, R7.reuse, 0x10000, RZ ;  /* 0x00010000070c7824 */ /* 0x040fe200078e00ff */
[----:B------:R-:W-:Y:S01]  /*7460*/  LOP3.LUT R7, R7, 0xffff0000, RZ, 0xc0, !PT ;  /* 0xffff000007077812 */ /* 0x000fe200078ec0ff */
[----:B------:R-:W-:Y:S01]  /*7470*/  FFMA.FTZ R4, R15, R9, -R14 ;  /* 0x000000090f047223 */ /* 0x000fe2000001080e */
[----:B------:R-:W-:Y:S01]  /*7480*/  FMUL.FTZ R13, R36, R5 ;  /* 0x00000005240d7220 */ /* 0x000fe20000410000 */
[----:B------:R-:W-:Y:S01]  /*7490*/  FFMA.FTZ R9, R21, R9, R20 ;  /* 0x0000000915097223 */ /* 0x000fe20000010014 */
[----:B------:R-:W-:Y:S01]  /*74a0*/  FMUL.FTZ R15, R32, R5 ;  /* 0x00000005200f7220 */ /* 0x000fe20000410000 */
[----:B------:R-:W-:Y:S01]  /*74b0*/  SHF.L.U32 R21, R8, 0x10, RZ ;  /* 0x0000001008157819 */ /* 0x000fe200000006ff */
        /* <DEDUP_REMOVED lines=17> */
.L_x_1028:
[----:B------:R-:W0:Y:S01]  /*75d0*/  LDC R47, c[0x0][0x3d4] ;  /* 0x0000f500ff2f7b82 */ /* 0x000e220000000800 */
[----:B------:R-:W-:Y:S01]  /*75e0*/  IMAD R99, R33, -0x80, R99 ;  /* 0xffffff8021637824 */ /* 0x000fe200078e0263 */
[----:B------:R-:W-:Y:S02]  /*75f0*/  CS2R R6, SRZ ;  /* 0x0000000000067805 */ /* 0x000fe4000001ff00 */
[----:B------:R-:W-:Y:S02]  /*7600*/  CS2R R4, SRZ ;  /* 0x0000000000047805 */ /* 0x000fe4000001ff00 */
[----:B------:R-:W-:Y:S02]  /*7610*/  CS2R R26, SRZ ;  /* 0x00000000001a7805 */ /* 0x000fe4000001ff00 */
[----:B------:R-:W-:Y:S02]  /*7620*/  CS2R R24, SRZ ;  /* 0x0000000000187805 */ /* 0x000fe4000001ff00 */
[----:B------:R-:W-:-:S02]  /*7630*/  VIMNMX R0, R99, 0x80, PT ;  /* 0x0000008063007848 */ /* 0x000fc40003fe0100 */
[----:B0-----:R-:W-:-:S04]  /*7640*/  ISETP.GE.AND P0, PT, R16, R47, PT ;  /* 0x0000002f1000720c */ /* 0x001fc80003f06270 */
[----:B------:R-:W-:-:S13]  /*7650*/  ISETP.GE.OR P1, PT, R19, R0, P0 ;  /* 0x000000001300720c */ /* 0x000fda0000726670 */
[----:B------:R0:W5:Y:S04]  /*7660*/  @!P1 LDG.E.128 R4, desc[UR60][R36.64] ;  /* 0x0000003c24049981 */ /* 0x000168000c1e1d00 */
[----:B------:R0:W5:Y:S01]  /*7670*/  @!P1 LDG.E.128 R24, desc[UR60][R38.64] ;  /* 0x0000003c26189981 */ /* 0x000162000c1e1d00 */
[----:B------:R-:W-:Y:S01]  /*7680*/  UMOV UR4, 0xffffffff ;  /* 0xffffffff00047882 */ /* 0x000fe20000000000 */
[----:B------:R-:W-:Y:S02]  /*7690*/  LEA.HI R3, R235, R235, RZ, 0x1 ;  /* 0x000000ebeb037211 */ /* 0x000fe400078f08ff */
[----:B------:R-:W-:Y:S05]  /*76a0*/  BRA.DIV UR4, `(.L_x_1044) ;  /* 0x000000fe04547947 */ /* 0x000fea000b800000 */
.L_x_1215:
[----:B------:R-:W-:Y:S01]  /*76b0*/  UMOV UR4, 0xffffffff ;  /* 0xffffffff00047882 */ /* 0x000fe20000000000 */
[----:B------:R-:W-:Y:S02]  /*76c0*/  LOP3.LUT R8, R3, 0xfffffffe, RZ, 0xc0, !PT ;  /* 0xfffffffe03087812 */ /* 0x000fe400078ec0ff */
[----:B------:R-:W-:Y:S05]  /*76d0*/  BRA.DIV UR4, `(.L_x_1045) ;  /* 0x000000fe04707947 */ /* 0x000fea000b800000 */
.L_x_1218:
[----:B------:R-:W-:Y:S01]  /*76e0*/  UMOV UR4, 0xffffffff ;  /* 0xffffffff00047882 */ /* 0x000fe20000000000 */
[----:B------:R-:W-:Y:S02]  /*76f0*/  IMAD.IADD R3, R235, 0x1, -R8 ;  /* 0x00000001eb037824 */ /* 0x000fe400078e0a08 */
[----:B------:R-:W-:Y:S05]  /*7700*/  BRA.DIV UR4, `(.L_x_1046) ;  /* 0x000000fe048c7947 */ /* 0x000fea000b800000 */
.L_x_1221:
[----:B------:R-:W-:Y:S01]  /*7710*/  UMOV UR4, 0xffffffff ;  /* 0xffffffff00047882 */ /* 0x000fe20000000000 */
[----:B------:R-:W-:Y:S02]  /*7720*/  SHF.L.U32 R9, R3, 0x1f, RZ ;  /* 0x0000001f03097819 */ /* 0x000fe400000006ff */
[----:B------:R-:W-:Y:S05]  /*7730*/  BRA.DIV UR4, `(.L_x_1047) ;  /* 0x000000fe04a87947 */ /* 0x000fea000b800000 */
.L_x_1224:
[----:B------:R-:W1:Y:S01]  /*7740*/  SYNCS.PHASECHK.TRANS64.TRYWAIT P1, [R18+URZ+0x32400], R9 ;  /* 0x03240009120075a7 */ /* 0x000e62000802017f */
[-C--:B------:R-:W-:Y:S01]  /*7750*/  ISETP.GE.OR P2, PT, R19, R0.reuse, P0 ;  /* 0x000000001300720c */ /* 0x080fe20000746670 */
[----:B-----5:R-:W-:Y:S01]  /*7760*/  IMAD.MOV.U32 R42, RZ, RZ, R4 ;  /* 0x000000ffff2a7224 */ /* 0x020fe200078e0004 */
[----:B------:R-:W-:Y:S01]  /*7770*/  ISETP.GE.OR P0, PT, R234, R0, P0 ;  /* 0x00000000ea00720c */ /* 0x000fe20000706670 */
[--C-:B------:R-:W-:Y:S01]  /*7780*/  IMAD.MOV.U32 R13, RZ, RZ, R5.reuse ;  /* 0x000000ffff0d7224 */ /* 0x100fe200078e0005 */
[--C-:B------:R-:W-:Y:S01]  /*7790*/  SHF.R.U64 R0, R4, 0x10, R5.reuse ;  /* 0x0000001004007819 */ /* 0x100fe20000001205 */
[----:B------:R-:W-:Y:S01]  /*77a0*/  IMAD.MOV.U32 R43, RZ, RZ, R6 ;  /* 0x000000ffff2b7224 */ /* 0x000fe200078e0006 */
[----:B------:R-:W-:Y:S01]  /*77b0*/  SHF.R.U32.HI R4, RZ, 0x10, R5 ;  /* 0x00000010ff047819 */ /* 0x000fe20000011605 */
[--C-:B------:R-:W-:Y:S01]  /*77c0*/  IMAD.MOV.U32 R12, RZ, RZ, R7.reuse ;  /* 0x000000ffff0c7224 */ /* 0x100fe200078e0007 */
[--C-:B------:R-:W-:Y:S01]  /*77d0*/  SHF.R.U64 R5, R6, 0x10, R7.reuse ;  /* 0x0000001006057819 */ /* 0x100fe20000001207 */
[----:B------:R-:W-:Y:S01]  /*77e0*/  IMAD.MOV.U32 R44, RZ, RZ, R24 ;  /* 0x000000ffff2c7224 */ /* 0x000fe200078e0018 */
[----:B------:R-:W-:Y:S01]  /*77f0*/  SHF.R.U32.HI R6, RZ, 0x10, R7 ;  /* 0x00000010ff067819 */ /* 0x000fe20000011607 */
[----:B------:R-:W-:Y:S01]  /*7800*/  IMAD.MOV.U32 R14, RZ, RZ, R25 ;  /* 0x000000ffff0e7224 */ /* 0x000fe200078e0019 */
[----:B------:R-:W-:Y:S01]  /*7810*/  PRMT R42, R42, 0x5410, R0 ;  /* 0x000054102a2a7816 */ /* 0x000fe20000000000 */
[----:B------:R-:W-:Y:S01]  /*7820*/  IMAD.MOV.U32 R45, RZ, RZ, R26 ;  /* 0x000000ffff2d7224 */ /* 0x000fe200078e001a */
[----:B------:R-:W-:Y:S01]  /*7830*/  PRMT R13, R13, 0x5410, R4 ;  /* 0x000054100d0d7816 */ /* 0x000fe20000000004 */
[----:B------:R-:W-:Y:S01]  /*7840*/  IMAD.MOV.U32 R0, RZ, RZ, R27 ;  /* 0x000000ffff007224 */ /* 0x000fe200078e001b */
[----:B------:R-:W-:Y:S01]  /*7850*/  PRMT R43, R43, 0x5410, R5 ;  /* 0x000054102b2b7816 */ /* 0x000fe20000000005 */
[----:B------:R-:W-:Y:S01]  /*7860*/  BSSY B1, `(.L_x_1048) ;  /* 0x000000b000017945 */ /* 0x000fe20003800000 */
[----:B------:R-:W-:-:S02]  /*7870*/  PRMT R12, R12, 0x5410, R6 ;  /* 0x000054100c0c7816 */ /* 0x000fc40000000006 */
[--C-:B------:R-:W-:Y:S02]  /*7880*/  SHF.R.U64 R4, R24, 0x10, R25.reuse ;  /* 0x0000001018047819 */ /* 0x100fe40000001219 */
[----:B------:R-:W-:Y:S02]  /*7890*/  SHF.R.U32.HI R5, RZ, 0x10, R25 ;  /* 0x00000010ff057819 */ /* 0x000fe40000011619 */
[--C-:B------:R-:W-:Y:S02]  /*78a0*/  SHF.R.U64 R6, R26, 0x10, R27.reuse ;  /* 0x000000101a067819 */ /* 0x100fe4000000121b */
[----:B------:R-:W-:Y:S02]  /*78b0*/  SHF.R.U32.HI R7, RZ, 0x10, R27 ;  /* 0x00000010ff077819 */ /* 0x000fe4000001161b */
[----:B------:R-:W-:Y:S02]  /*78c0*/  PRMT R44, R44, 0x5410, R4 ;  /* 0x000054102c2c7816 */ /* 0x000fe40000000004 */
[----:B------:R-:W-:-:S02]  /*78d0*/  PRMT R14, R14, 0x5410, R5 ;  /* 0x000054100e0e7816 */ /* 0x000fc40000000005 */
[----:B------:R-:W-:Y:S02]  /*78e0*/  PRMT R45, R45, 0x5410, R6 ;  /* 0x000054102d2d7816 */ /* 0x000fe40000000006 */
[----:B------:R-:W-:Y:S01]  /*78f0*/  PRMT R0, R0, 0x5410, R7 ;  /* 0x0000541000007816 */ /* 0x000fe20000000007 */
[----:B-1----:R-:W-:Y:S06]  /*7900*/  @!P1 BRA `(.L_x_1049) ;  /* 0x000000fc005c9947 */ /* 0x002fec0003800000 */
.L_x_1225:
[----:B------:R-:W-:Y:S05]  /*7910*/  BSYNC B1 ;  /* 0x0000000000017941 */ /* 0x000fea0003800000 */
.L_x_1048:
[----:B------:R-:W-:Y:S04]  /*7920*/  BSSY B1, `(.L_x_1050) ;  /* 0x000005b000017945 */ /* 0x000fe80003800000 */
[----:B------:R-:W-:Y:S05]  /*7930*/  @P2 BRA `(.L_x_1051) ;  /* 0x0000000400642947 */ /* 0x000fea0003800000 */
[----:B------:R-:W2:Y:S01]  /*7940*/  LDL R4, [R1+0x80] ;  /* 0x0000800001047983 */ /* 0x000ea20000100800 */
[----:B------:R-:W-:Y:S01]  /*7950*/  IMAD.IADD R6, R16, 0x1, R47 ;  /* 0x0000000110067824 */ /* 0x000fe200078e022f */
[----:B------:R-:W-:Y:S01]  /*7960*/  SHF.L.U32 R30, R42, 0x10, RZ ;  /* 0x000000102a1e7819 */ /* 0x000fe200000006ff */
[C---:B------:R-:W-:Y:S01]  /*7970*/  IMAD.U32 R32, R44.reuse, 0x10000, RZ ;  /* 0x000100002c207824 */ /* 0x040fe200078e00ff */
[----:B------:R-:W-:Y:S01]  /*7980*/  LOP3.LUT R29, R44, 0xffff0000, RZ, 0xc0, !PT ;  /* 0xffff00002c1d7812 */ /* 0x000fe200078ec0ff */
[----:B--2---:R-:W-:-:S05]  /*7990*/  IMAD.SHL.U32 R4, R4, 0x40, RZ ;  /* 0x0000004004047824 */ /* 0x004fca00078e00ff */
[----:B------:R-:W-:-:S04]  /*79a0*/  LOP3.LUT R7, R4, 0x1c0, RZ, 0xc0, !PT ;  /* 0x000001c004077812 */ /* 0x000fc800078ec0ff */
[----:B-1----:R-:W-:Y:S02]  /*79b0*/  SHF.R.U32.HI R9, RZ, 0x3, R7 ;  /* 0x00000003ff097819 */ /* 0x002fe40000011607 */
[C---:B------:R-:W-:Y:S02]  /*79c0*/  LOP3.LUT R6, R7.reuse, 0x38, R6, 0xf8, !PT ;  /* 0x0000003807067812 */ /* 0x040fe400078ef806 */
[----:B------:R-:W-:Y:S02]  /*79d0*/  LOP3.LUT R4, R7, 0x38, R16, 0xf8, !PT ;  /* 0x0000003807047812 */ /* 0x000fe400078ef810 */
[-C--:B------:R-:W-:Y:S02]  /*79e0*/  LOP3.LUT R7, R6, R9.reuse, RZ, 0x3c, !PT ;  /* 0x0000000906077212 */ /* 0x080fe400078e3cff */
[----:B------:R-:W-:-:S03]  /*79f0*/  LOP3.LUT R5, R4, R9, RZ, 0x3c, !PT ;  /* 0x0000000904057212 */ /* 0x000fc600078e3cff */
[C---:B------:R-:W-:Y:S02]  /*7a00*/  IMAD R9, R228.reuse, 0x200, R7 ;  /* 0x00000200e4097824 */ /* 0x040fe400078e0207 */
[----:B------:R-:W-:Y:S02]  /*7a10*/  IMAD R5, R228, 0x200, R5 ;  /* 0x00000200e4057824 */ /* 0x000fe400078e0205 */
[--C-:B------:R-:W-:Y:S02]  /*7a20*/  IMAD R40, R9, 0x2, R18.reuse ;  /* 0x0000000209287824 */ /* 0x100fe400078e0212 */
[----:B0-----:R-:W-:-:S03]  /*7a30*/  IMAD R38, R5, 0x2, R18 ;  /* 0x0000000205267824 */ /* 0x001fc600078e0212 */
[----:B------:R-:W0:Y:S04]  /*7a40*/  LDS.128 R8, [R40+0x18400] ;  /* 0x0184000028087984 */ /* 0x000e280000000c00 */
[----:B------:R-:W1:Y:S01]  /*7a50*/  LDS.128 R4, [R38+0x18400] ;  /* 0x0184000026047984 */ /* 0x000e620000000c00 */
[C---:B0-----:R-:W-:Y:S01]  /*7a60*/  IMAD.U32 R25, R8.reuse, 0x10000, RZ ;  /* 0x0001000008197824 */ /* 0x041fe200078e00ff */
[----:B------:R-:W-:Y:S01]  /*7a70*/  LOP3.LUT R8, R8, 0xffff0000, RZ, 0xc0, !PT ;  /* 0xffff000008087812 */ /* 0x000fe200078ec0ff */
[C---:B------:R-:W-:Y:S01]  /*7a80*/  IMAD.U32 R27, R10.reuse, 0x10000, RZ ;  /* 0x000100000a1b7824 */ /* 0x040fe200078e00ff */
[----:B------:R-:W-:Y:S01]  /*7a90*/  LOP3.LUT R10, R10, 0xffff0000, RZ, 0xc0, !PT ;  /* 0xffff00000a0a7812 */ /* 0x000fe200078ec0ff */
[----:B-1----:R-:W-:Y:S02]  /*7aa0*/  IMAD.U32 R15, R4, 0x10000, RZ ;  /* 0x00010000040f7824 */ /* 0x002fe400078e00ff */
[C---:B------:R-:W-:Y:S01]  /*7ab0*/  FMUL.FTZ R34, R25.reuse, R32 ;  /* 0x0000002019227220 */ /* 0x040fe20000410000 */
[-C--:B------:R-:W-:Y:S01]  /*7ac0*/  FMUL.FTZ R36, R25, R30.reuse ;  /* 0x0000001e19247220 */ /* 0x080fe20000410000 */
[----:B------:R-:W-:Y:S01]  /*7ad0*/  LOP3.LUT R25, R42, 0xffff0000, RZ, 0xc0, !PT ;  /* 0xffff00002a197812 */ /* 0x000fe200078ec0ff */
[----:B------:R-:W-:Y:S01]  /*7ae0*/  FMUL.FTZ R31, R8, R29 ;  /* 0x0000001d081f7220 */ /* 0x000fe20000410000 */
[----:B------:R-:W-:Y:S01]  /*7af0*/  LOP3.LUT R4, R4, 0xffff0000, RZ, 0xc0, !PT ;  /* 0xffff000004047812 */ /* 0x000fe200078ec0ff */
[----:B------:R-:W-:Y:S01]  /*7b00*/  FFMA.FTZ R33, R15, R30, -R34 ;  /* 0x0000001e0f217223 */ /* 0x000fe20000010822 */
[----:B------:R-:W-:-:S02]  /*7b10*/  IMAD.U32 R34, R45, 0x10000, RZ ;  /* 0x000100002d227824 */ /* 0x000fc400078e00ff */
[----:B------:R-:W-:Y:S01]  /*7b20*/  FFMA.FTZ R36, R15, R32, R36 ;  /* 0x000000200f247223 */ /* 0x000fe20000010024 */
[----:B------:R-:W-:Y:S02]  /*7b30*/  IMAD.U32 R30, R43, 0x10000, RZ ;  /* 0x000100002b1e7824 */ /* 0x000fe400078e00ff */
[-C--:B------:R-:W-:Y:S01]  /*7b40*/  FMUL.FTZ R15, R8, R25.reuse ;  /* 0x00000019080f7220 */ /* 0x080fe20000410000 */
[----:B------:R-:W-:Y:S01]  /*7b50*/  FFMA.FTZ R32, R4, R25, -R31 ;  /* 0x0000001904207223 */ /* 0x000fe2000001081f */
[----:B------:R-:W-:Y:S01]  /*7b60*/  FMUL.FTZ R8, R27, R34 ;  /* 0x000000221b087220 */ /* 0x000fe20000410000 */
[C---:B------:R-:W-:Y:S01]  /*7b70*/  IMAD.U32 R21, R6.reuse, 0x10000, RZ ;  /* 0x0001000006157824 */ /* 0x040fe200078e00ff */
[----:B------:R-:W-:Y:S01]  /*7b80*/  LOP3.LUT R31, R45, 0xffff0000, RZ, 0xc0, !PT ;  /* 0xffff00002d1f7812 */ /* 0x000fe200078ec0ff */
[-C--:B------:R-:W-:Y:S01]  /*7b90*/  FMUL.FTZ R27, R27, R30.reuse ;  /* 0x0000001e1b1b7220 */ /* 0x080fe20000410000 */
[----:B------:R-:W-:Y:S01]  /*7ba0*/  LOP3.LUT R6, R6, 0xffff0000, RZ, 0xc0, !PT ;  /* 0xffff000006067812 */ /* 0x000fe200078ec0ff */
[----:B------:R-:W-:Y:S01]  /*7bb0*/  FFMA.FTZ R30, R21, R30, -R8 ;  /* 0x0000001e151e7223 */ /* 0x000fe20000010808 */
[----:B------:R-:W-:Y:S01]  /*7bc0*/  LOP3.LUT R25, R43, 0xffff0000, RZ, 0xc0, !PT ;  /* 0xffff00002b197812 */ /* 0x000fe200078ec0ff */
[----:B------:R-:W-:Y:S01]  /*7bd0*/  FFMA.FTZ R34, R21, R34, R27 ;  /* 0x0000002215227223 */ /* 0x000fe2000001001b */
[----:B------:R-:W-:-:S02]  /*7be0*/  IMAD.U32 R26, R9, 0x10000, RZ ;  /* 0x00010000091a7824 */ /* 0x000fc400078e00ff */
[----:B------:R-:W-:Y:S01]  /*7bf0*/  FMUL.FTZ R21, R10, R31 ;  /* 0x0000001f0a157220 */ /* 0x000fe20000410000 */
[----:B------:R-:W-:Y:S02]  /*7c00*/  IMAD.U32 R27, R14, 0x10000, RZ ;  /* 0x000100000e1b7824 */ /* 0x000fe400078e00ff */
[----:B------:R-:W-:Y:S01]  /*7c10*/  FFMA.FTZ R29, R4, R29, R15 ;  /* 0x0000001d041d7223 */ /* 0x000fe2000001000f */
[----:B------:R-:W-:Y:S02]  /*7c20*/  IMAD.U32 R20, R5, 0x10000, RZ ;  /* 0x0001000005147824 */ /* 0x000fe400078e00ff */
[-C--:B------:R-:W-:Y:S01]  /*7c30*/  FMUL.FTZ R41, R10, R25.reuse ;  /* 0x000000190a297220 */ /* 0x080fe20000410000 */
[----:B------:R-:W-:Y:S02]  /*7c40*/  IMAD.U32 R15, R13, 0x10000, RZ ;  /* 0x000100000d0f7824 */ /* 0x000fe400078e00ff */
[----:B------:R-:W-:Y:S01]  /*7c50*/  FFMA.FTZ R39, R6, R25, -R21 ;  /* 0x0000001906277223 */ /* 0x000fe20000010815 */
[----:B------:R-:W-:Y:S01]  /*7c60*/  FMUL.FTZ R37, R26, R27 ;  /* 0x0000001b1a257220 */ /* 0x000fe20000410000 */
[----:B------:R-:W-:-:S02]  /*7c70*/  IMAD.U32 R28, R11, 0x10000, RZ ;  /* 0x000100000b1c7824 */ /* 0x000fc400078e00ff */
[----:B------:R-:W-:Y:S01]  /*7c80*/  FMUL.FTZ R26, R26, R15 ;  /* 0x0000000f1a1a7220 */ /* 0x000fe20000410000 */
[----:B------:R-:W-:Y:S02]  /*7c90*/  IMAD.U32 R25, R0, 0x10000, RZ ;  /* 0x0001000000197824 */ /* 0x000fe400078e00ff */
[----:B------:R-:W-:Y:S01]  /*7ca0*/  FFMA.FTZ R41, R6, R31, R41 ;  /* 0x0000001f06297223 */ /* 0x000fe20000010029 */
[----:B------:R-:W-:Y:S02]  /*7cb0*/  IMAD.U32 R21, R12, 0x10000, RZ ;  /* 0x000100000c157824 */ /* 0x000fe400078e00ff */
[----:B------:R-:W-:Y:S01]  /*7cc0*/  FFMA.FTZ R37, R20, R15, -R37 ;  /* 0x0000000f14257223 */ /* 0x000fe20000010825 */
[----:B------:R-:W-:Y:S01]  /*7cd0*/  IMAD.U32 R24, R7, 0x10000, RZ ;  /* 0x0001000007187824 */ /* 0x000fe200078e00ff */
[----:B------:R-:W-:Y:S01]  /*7ce0*/  LOP3.LUT R9, R9, 0xffff0000, RZ, 0xc0, !PT ;  /* 0xffff000009097812 */ /* 0x000fe200078ec0ff */
[C---:B------:R-:W-:Y:S01]  /*7cf0*/  FMUL.FTZ R31, R28.reuse, R25 ;  /* 0x000000191c1f7220 */ /* 0x040fe20000410000 */
[----:B------:R-:W-:Y:S01]  /*7d00*/  LOP3.LUT R11, R11, 0xffff0000, RZ, 0xc0, !PT ;  /* 0xffff00000b0b7812 */ /* 0x000fe200078ec0ff */
[----:B------:R-:W-:Y:S01]  /*7d10*/  FMUL.FTZ R15, R28, R21 ;  /* 0x000000151c0f7220 */ /* 0x000fe20000410000 */
[----:B------:R-:W-:Y:S01]  /*7d20*/  LOP3.LUT R8, R14, 0xffff0000, RZ, 0xc0, !PT ;  /* 0xffff00000e087812 */ /* 0x000fe200078ec0ff */
[----:B------:R-:W-:Y:S01]  /*7d30*/  FFMA.FTZ R26, R20, R27, R26 ;  /* 0x0000001b141a7223 */ /* 0x000fe2000001001a */
[----:B------:R-:W-:Y:S01]  /*7d40*/  LOP3.LUT R10, R0, 0xffff0000, RZ, 0xc0, !PT ;  /* 0xffff0000000a7812 */ /* 0x000fe200078ec0ff */
[C---:B------:R-:W-:Y:S01]  /*7d50*/  FFMA.FTZ R31, R24.reuse, R21, -R31 ;  /* 0x00000015181f7223 */ /* 0x040fe2000001081f */
[----:B------:R-:W-:Y:S01]  /*7d60*/  LOP3.LUT R4, R13, 0xffff0000, RZ, 0xc0, !PT ;  /* 0xffff00000d047812 */ /* 0x000fe200078ec0ff */
[----:B------:R-:W-:Y:S01]  /*7d70*/  FFMA.FTZ R15, R24, R25, R15 ;  /* 0x00000019180f7223 */ /* 0x000fe2000001000f */
[----:B------:R-:W-:Y:S01]  /*7d80*/  LOP3.LUT R6, R12, 0xffff0000, RZ, 0xc0, !PT ;  /* 0xffff00000c067812 */ /* 0x000fe200078ec0ff */
[----:B------:R-:W-:Y:S01]  /*7d90*/  FMUL.FTZ R20, R9, R8 ;  /* 0x0000000809147220 */ /* 0x000fe20000410000 */
[----:B------:R-:W-:Y:S01]  /*7da0*/  LOP3.LUT R5, R5, 0xffff0000, RZ, 0xc0, !PT ;  /* 0xffff000005057812 */ /* 0x000fe200078ec0ff */
[----:B------:R-:W-:Y:S01]  /*7db0*/  FMUL.FTZ R24, R11, R10 ;  /* 0x0000000a0b187220 */ /* 0x000fe20000410000 */
[----:B------:R-:W-:Y:S01]  /*7dc0*/  LOP3.LUT R7, R7, 0xffff0000, RZ, 0xc0, !PT ;  /* 0xffff000007077812 */ /* 0x000fe200078ec0ff */
[----:B------:R-:W-:Y:S01]  /*7dd0*/  FMUL.FTZ R9, R9, R4 ;  /* 0x0000000409097220 */ /* 0x000fe20000410000 */
[----:B------:R-:W-:Y:S01]  /*7de0*/  FMUL.FTZ R11, R11, R6 ;  /* 0x000000060b0b7220 */ /* 0x000fe20000410000 */
[----:B------:R-:W-:Y:S01]  /*7df0*/  FFMA.FTZ R20, R5, R4, -R20 ;  /* 0x0000000405147223 */ /* 0x000fe20000010814 */
        /* <DEDUP_REMOVED lines=8> */
[----:B------:R-:W-:Y:S01]  /*7e80*/  F2FP.BF16.F32.PACK_AB R10, R41, R34 ;  /* 0x00000022290a723e */ /* 0x000fe200000010ff */
[----:B------:R2:W-:Y:S01]  /*7e90*/  STS.128 [R38+0x18400], R4 ;  /* 0x0184000426007388 */ /* 0x0005e20000000c00 */
[----:B------:R-:W-:Y:S02]  /*7ea0*/  F2FP.BF16.F32.PACK_AB R9, R9, R26 ;  /* 0x0000001a0909723e */ /* 0x000fe400000010ff */
[----:B------:R-:W-:-:S05]  /*7eb0*/  F2FP.BF16.F32.PACK_AB R11, R28, R15 ;  /* 0x0000000f1c0b723e */ /* 0x000fca00000010ff */
[----:B------:R2:W-:Y:S02]  /*7ec0*/  STS.128 [R40+0x18400], R8 ;  /* 0x0184000828007388 */ /* 0x0005e40000000c00 */
.L_x_1051:
[----:B------:R-:W-:Y:S05]  /*7ed0*/  BSYNC B1 ;  /* 0x0000000000017941 */ /* 0x000fea0003800000 */
.L_x_1050:
[----:B------:R-:W-:Y:S05]  /*7ee0*/  @P0 BRA `(.L_x_1041) ;  /* 0x00000004004c0947 */ /* 0x000fea0003800000 */
[----:B0-2---:R-:W2:Y:S01]  /*7ef0*/  LDL R38, [R1+0x88] ;  /* 0x0000880001267983 */ /* 0x005ea20000100800 */
[----:B------:R-:W-:Y:S01]  /*7f00*/  IMAD.IADD R47, R16, 0x1, R47 ;  /* 0x00000001102f7824 */ /* 0x000fe200078e022f */
[----:B------:R-:W-:-:S04]  /*7f10*/  SHF.R.U32.HI R5, RZ, 0x3, R224 ;  /* 0x00000003ff057819 */ /* 0x000fc800000116e0 */
[----:B------:R-:W-:-:S04]  /*7f20*/  LOP3.LUT R4, R224, 0x38, R47, 0xf8, !PT ;  /* 0x00000038e0047812 */ /* 0x000fc800078ef82f */
[----:B------:R-:W-:-:S05]  /*7f30*/  LOP3.LUT R4, R4, R5, RZ, 0x3c, !PT ;  /* 0x0000000504047212 */ /* 0x000fca00078e3cff */
[----:B-1----:R-:W-:-:S04]  /*7f40*/  IMAD.IADD R9, R229, 0x1, R4 ;  /* 0x00000001e5097824 */ /* 0x002fc800078e0204 */
[----:B------:R-:W-:-:S05]  /*7f50*/  IMAD R15, R9, 0x2, R18 ;  /* 0x00000002090f7824 */ /* 0x000fca00078e0212 */
[----:B------:R-:W0:Y:S01]  /*7f60*/  LDS.128 R8, [R15+0x18400] ;  /* 0x018400000f087984 */ /* 0x000e220000000c00 */
[C---:B------:R-:W-:Y:S01]  /*7f70*/  IMAD.U32 R32, R44.reuse, 0x10000, RZ ;  /* 0x000100002c207824 */ /* 0x040fe200078e00ff */
[----:B------:R-:W-:Y:S01]  /*7f80*/  LOP3.LUT R44, R44, 0xffff0000, RZ, 0xc0, !PT ;  /* 0xffff00002c2c7812 */ /* 0x000fe200078ec0ff */
[C---:B------:R-:W-:Y:S01]  /*7f90*/  IMAD.U32 R30, R42.reuse, 0x10000, RZ ;  /* 0x000100002a1e7824 */ /* 0x040fe200078e00ff */
[----:B------:R-:W-:Y:S01]  /*7fa0*/  LOP3.LUT R42, R42, 0xffff0000, RZ, 0xc0, !PT ;  /* 0xffff00002a2a7812 */ /* 0x000fe200078ec0ff */
[----:B------:R-:W-:Y:S01]  /*7fb0*/  IMAD.U32 R47, R14, 0x10000, RZ ;  /* 0x000100000e2f7824 */ /* 0x000fe200078e00ff */
[----:B------:R-:W-:Y:S01]  /*7fc0*/  SHF.L.U32 R41, R13, 0x10, RZ ;  /* 0x000000100d297819 */ /* 0x000fe200000006ff */
[C---:B------:R-:W-:Y:S01]  /*7fd0*/  IMAD.U32 R34, R45.reuse, 0x10000, RZ ;  /* 0x000100002d227824 */ /* 0x040fe200078e00ff */
[----:B------:R-:W-:Y:S02]  /*7fe0*/  LOP3.LUT R36, R45, 0xffff0000, RZ, 0xc0, !PT ;  /* 0xffff00002d247812 */ /* 0x000fe400078ec0ff */
[----:B------:R-:W-:Y:S01]  /*7ff0*/  LOP3.LUT R13, R13, 0xffff0000, RZ, 0xc0, !PT ;  /* 0xffff00000d0d7812 */ /* 0x000fe200078ec0ff */
[C---:B0-----:R-:W-:Y:S01]  /*8000*/  IMAD.U32 R26, R8.reuse, 0x10000, RZ ;  /* 0x00010000081a7824 */ /* 0x041fe200078e00ff */
[----:B------:R-:W-:Y:S01]  /*8010*/  LOP3.LUT R8, R8, 0xffff0000, RZ, 0xc0, !PT ;  /* 0xffff000008087812 */ /* 0x000fe200078ec0ff */
[----:B------:R-:W-:-:S02]  /*8020*/  IMAD.U32 R27, R9, 0x10000, RZ ;  /* 0x00010000091b7824 */ /* 0x000fc400078e00ff */
[-C--:B------:R-:W-:Y:S01]  /*8030*/  FMUL.FTZ R31, R32, R26.reuse ;  /* 0x0000001a201f7220 */ /* 0x080fe20000410000 */
[----:B------:R-:W-:Y:S01]  /*8040*/  FMUL.FTZ R33, R30, R26 ;  /* 0x0000001a1e217220 */ /* 0x000fe20000410000 */
[-C--:B------:R-:W-:Y:S01]  /*8050*/  FMUL.FTZ R37, R44, R8.reuse ;  /* 0x000000082c257220 */ /* 0x080fe20000410000 */
[----:B------:R-:W-:Y:S01]  /*8060*/  FMUL.FTZ R39, R42, R8 ;  /* 0x000000082a277220 */ /* 0x000fe20000410000 */
[----:B------:R-:W-:Y:S01]  /*8070*/  FMUL.FTZ R26, R47, R27 ;  /* 0x0000001b2f1a7220 */ /* 0x000fe20000410000 */
[C---:B------:R-:W-:Y:S01]  /*8080*/  IMAD.U32 R28, R10.reuse, 0x10000, RZ ;  /* 0x000100000a1c7824 */ /* 0x040fe200078e00ff */
[----:B------:R-:W-:Y:S01]  /*8090*/  LOP3.LUT R10, R10, 0xffff0000, RZ, 0xc0, !PT ;  /* 0xffff00000a0a7812 */ /* 0x000fe200078ec0ff */
[----:B------:R-:W-:Y:S01]  /*80a0*/  IMAD.U32 R29, R11, 0x10000, RZ ;  /* 0x000100000b1d7824 */ /* 0x000fe200078e00ff */
[----:B------:R-:W-:Y:S02]  /*80b0*/  LOP3.LUT R9, R9, 0xffff0000, RZ, 0xc0, !PT ;  /* 0xffff000009097812 */ /* 0x000fe400078ec0ff */
[----:B------:R-:W-:Y:S01]  /*80c0*/  LOP3.LUT R11, R11, 0xffff0000, RZ, 0xc0, !PT ;  /* 0xffff00000b0b7812 */ /* 0x000fe200078ec0ff */
[----:B--2---:R-:W0:Y:S02]  /*80d0*/  LDS.128 R4, [R38+0x18400] ;  /* 0x0184000026047984 */ /* 0x004e240000000c00 */
[C---:B0-----:R-:W-:Y:S01]  /*80e0*/  IMAD.U32 R20, R4.reuse, 0x10000, RZ ;  /* 0x0001000004147824 */ /* 0x041fe200078e00ff */
[----:B------:R-:W-:Y:S01]  /*80f0*/  LOP3.LUT R4, R4, 0xffff0000, RZ, 0xc0, !PT ;  /* 0xffff000004047812 */ /* 0x000fe200078ec0ff */
[----:B------:R-:W-:-:S02]  /*8100*/  IMAD.U32 R21, R5, 0x10000, RZ ;  /* 0x0001000005157824 */ /* 0x000fc400078e00ff */
[-C--:B------:R-:W-:Y:S01]  /*8110*/  FFMA.FTZ R31, R30, R20.reuse, -R31 ;  /* 0x000000141e1f7223 */ /* 0x080fe2000001081f */
[C---:B------:R-:W-:Y:S01]  /*8120*/  FMUL.FTZ R30, R41.reuse, R27 ;  /* 0x0000001b291e7220 */ /* 0x040fe20000410000 */
[----:B------:R-:W-:Y:S01]  /*8130*/  FFMA.FTZ R33, R32, R20, R33 ;  /* 0x0000001420217223 */ /* 0x000fe20000010021 */
[-C--:B------:R-:W-:Y:S01]  /*8140*/  FFMA.FTZ R8, R42, R4.reuse, -R37 ;  /* 0x000000042a087223 */ /* 0x080fe20000010825 */
[----:B------:R-:W-:Y:S01]  /*8150*/  FFMA.FTZ R20, R44, R4, R39 ;  /* 0x000000042c147223 */ /* 0x000fe20000010027 */
[-C--:B------:R-:W-:Y:S01]  /*8160*/  FFMA.FTZ R26, R41, R21.reuse, -R26 ;  /* 0x00000015291a7223 */ /* 0x080fe2000001081a */
[----:B------:R-:W-:Y:S02]  /*8170*/  IMAD.U32 R4, R43, 0x10000, RZ ;  /* 0x000100002b047824 */ /* 0x000fe400078e00ff */
[----:B------:R-:W-:Y:S01]  /*8180*/  FFMA.FTZ R30, R47, R21, R30 ;  /* 0x000000152f1e7223 */ /* 0x000fe2000001001e */
[----:B------:R-:W-:Y:S01]  /*8190*/  LOP3.LUT R32, R43, 0xffff0000, RZ, 0xc0, !PT ;  /* 0xffff00002b207812 */ /* 0x000fe200078ec0ff */
[----:B------:R-:W-:-:S02]  /*81a0*/  IMAD.U32 R24, R6, 0x10000, RZ ;  /* 0x0001000006187824 */ /* 0x000fc400078e00ff */
[-C--:B------:R-:W-:Y:S01]  /*81b0*/  FMUL.FTZ R21, R34, R28.reuse ;  /* 0x0000001c22157220 */ /* 0x080fe20000410000 */
[----:B------:R-:W-:Y:S01]  /*81c0*/  IMAD.U32 R43, R0, 0x10000, RZ ;  /* 0x00010000002b7824 */ /* 0x000fe200078e00ff */
[----:B------:R-:W-:Y:S01]  /*81d0*/  LOP3.LUT R6, R6, 0xffff0000, RZ, 0xc0, !PT ;  /* 0xffff000006067812 */ /* 0x000fe200078ec0ff */
[C---:B------:R-:W-:Y:S01]  /*81e0*/  FMUL.FTZ R27, R4.reuse, R28 ;  /* 0x0000001c041b7220 */ /* 0x040fe20000410000 */
[----:B------:R-:W-:Y:S01]  /*81f0*/  FFMA.FTZ R21, R4, R24, -R21 ;  /* 0x0000001804157223 */ /* 0x000fe20000010815 */
[-C--:B------:R-:W-:Y:S01]  /*8200*/  FMUL.FTZ R37, R36, R10.reuse ;  /* 0x0000000a24257220 */ /* 0x080fe20000410000 */
[----:B------:R-:W-:Y:S01]  /*8210*/  FMUL.FTZ R39, R32, R10 ;  /* 0x0000000a20277220 */ /* 0x000fe20000410000 */
[----:B------:R-:W-:Y:S02]  /*8220*/  IMAD.U32 R25, R7, 0x10000, RZ ;  /* 0x0001000007197824 */ /* 0x000fe400078e00ff */
[----:B------:R-:W-:Y:S01]  /*8230*/  FMUL.FTZ R4, R43, R29 ;  /* 0x0000001d2b047220 */ /* 0x000fe20000410000 */
[----:B------:R-:W-:-:S02]  /*8240*/  IMAD.U32 R41, R12, 0x10000, RZ ;  /* 0x000100000c297824 */ /* 0x000fc400078e00ff */
[----:B------:R-:W-:Y:S01]  /*8250*/  FFMA.FTZ R10, R34, R24, R27 ;  /* 0x00000018220a7223 */ /* 0x000fe2000001001b */
[-C--:B------:R-:W-:Y:S01]  /*8260*/  FFMA.FTZ R24, R32, R6.reuse, -R37 ;  /* 0x0000000620187223 */ /* 0x080fe20000010825 */
[----:B------:R-:W-:Y:S01]  /*8270*/  FFMA.FTZ R39, R36, R6, R39 ;  /* 0x0000000624277223 */ /* 0x000fe20000010027 */
[C---:B------:R-:W-:Y:S01]  /*8280*/  FMUL.FTZ R6, R41.reuse, R29 ;  /* 0x0000001d29067220 */ /* 0x040fe20000410000 */
[-C--:B------:R-:W-:Y:S01]  /*8290*/  FFMA.FTZ R27, R41, R25.reuse, -R4 ;  /* 0x00000019291b7223 */ /* 0x080fe20000010804 */
[----:B------:R-:W-:Y:S02]  /*82a0*/  LOP3.LUT R37, R14, 0xffff0000, RZ, 0xc0, !PT ;  /* 0xffff00000e257812 */ /* 0x000fe400078ec0ff */
[----:B------:R-:W-:Y:S02]  /*82b0*/  LOP3.LUT R41, R0, 0xffff0000, RZ, 0xc0, !PT ;  /* 0xffff000000297812 */ /* 0x000fe400078ec0ff */
[----:B------:R-:W-:Y:S01]  /*82c0*/  LOP3.LUT R29, R12, 0xffff0000, RZ, 0xc0, !PT ;  /* 0xffff00000c1d7812 */ /* 0x000fe200078ec0ff */
[----:B------:R-:W-:Y:S01]  /*82d0*/  FFMA.FTZ R25, R43, R25, R6 ;  /* 0x000000192b197223 */ /* 0x000fe20000010006 */
[----:B------:R-:W-:Y:S01]  /*82e0*/  LOP3.LUT R5, R5, 0xffff0000, RZ, 0xc0, !PT ;  /* 0xffff000005057812 */ /* 0x000fe200078ec0ff */
[-C--:B------:R-:W-:Y:S01]  /*82f0*/  FMUL.FTZ R0, R37, R9.reuse ;  /* 0x0000000925007220 */ /* 0x080fe20000410000 */
[----:B------:R-:W-:Y:S01]  /*8300*/  LOP3.LUT R7, R7, 0xffff0000, RZ, 0xc0, !PT ;  /* 0xffff000007077812 */ /* 0x000fe200078ec0ff */
[----:B------:R-:W-:Y:S01]  /*8310*/  FMUL.FTZ R4, R13, R9 ;  /* 0x000000090d047220 */ /* 0x000fe20000410000 */
[-C--:B------:R-:W-:Y:S01]  /*8320*/  FMUL.FTZ R6, R41, R11.reuse ;  /* 0x0000000b29067220 */ /* 0x080fe20000410000 */
[----:B------:R-:W-:Y:S01]  /*8330*/  FMUL.FTZ R12, R29, R11 ;  /* 0x0000000b1d0c7220 */ /* 0x000fe20000410000 */
[-C--:B------:R-:W-:Y:S01]  /*8340*/  FFMA.FTZ R9, R13, R5.reuse, -R0 ;  /* 0x000000050d097223 */ /* 0x080fe20000010800 */
[----:B------:R-:W-:Y:S01]  /*8350*/  FFMA.FTZ R11, R37, R5, R4 ;  /* 0x00000005250b7223 */ /* 0x000fe20000010004 */
[-C--:B------:R-:W-:Y:S01]  /*8360*/  FFMA.FTZ R0, R29, R7.reuse, -R6 ;  /* 0x000000071d007223 */ /* 0x080fe20000010806 */
[----:B------:R-:W-:Y:S01]  /*8370*/  FFMA.FTZ R12, R41, R7, R12 ;  /* 0x00000007290c7223 */ /* 0x000fe2000001000c */
[----:B------:R-:W-:-:S02]  /*8380*/  F2FP.BF16.F32.PACK_AB R6, R24, R21 ;  /* 0x000000151806723e */ /* 0x000fc400000010ff */
[----:B------:R-:W-:Y:S02]  /*8390*/  F2FP.BF16.F32.PACK_AB R5, R9, R26 ;  /* 0x0000001a0905723e */ /* 0x000fe400000010ff */
[----:B------:R-:W-:Y:S02]  /*83a0*/  F2FP.BF16.F32.PACK_AB R4, R8, R31 ;  /* 0x0000001f0804723e */ /* 0x000fe400000010ff */
[----:B------:R-:W-:Y:S02]  /*83b0*/  F2FP.BF16.F32.PACK_AB R9, R11, R30 ;  /* 0x0000001e0b09723e */ /* 0x000fe400000010ff */
[----:B------:R-:W-:Y:S02]  /*83c0*/  F2FP.BF16.F32.PACK_AB R7, R0, R27 ;  /* 0x0000001b0007723e */ /* 0x000fe400000010ff */
[----:B------:R-:W-:Y:S02]  /*83d0*/  F2FP.BF16.F32.PACK_AB R10, R39, R10 ;  /* 0x0000000a270a723e */ /* 0x000fe400000010ff */
[----:B------:R-:W-:-:S02]  /*83e0*/  F2FP.BF16.F32.PACK_AB R8, R20, R33 ;  /* 0x000000211408723e */ /* 0x000fc400000010ff */
[----:B------:R-:W-:Y:S01]  /*83f0*/  F2FP.BF16.F32.PACK_AB R11, R12, R25 ;  /* 0x000000190c0b723e */ /* 0x000fe200000010ff */
[----:B------:R4:W-:Y:S04]  /*8400*/  STS.128 [R38+0x18400], R4 ;  /* 0x0184000426007388 */ /* 0x0009e80000000c00 */
[----:B------:R4:W-:Y:S02]  /*8410*/  STS.128 [R15+0x18400], R8 ;  /* 0x018400080f007388 */ /* 0x0009e40000000c00 */
.L_x_1041:
[----:B------:R-:W-:Y:S05]  /*8420*/  BSYNC B0 ;  /* 0x0000000000007941 */ /* 0x000fea0003800000 */
.L_x_1027:
        /* <DEDUP_REMOVED lines=8> */
.L_x_1024:
[----:B-1234-:R-:W2:Y:S01]  /*84b0*/  LDL R4, [R1+0x7c] ;  /* 0x00007c0001047983 */ /* 0x01eea20000100800 */
[----:B0-----:R-:W0:Y:S02]  /*84c0*/  S2R R5, SR_TID.X ;  /* 0x0000000000057919 */ /* 0x001e240000002100 */
[----:B0-----:R-:W-:-:S05]  /*84d0*/  SHF.R.U32.HI R5, RZ, 0x7, R5 ;  /* 0x00000007ff057819 */ /* 0x001fca0000011605 */
[----:B------:R-:W-:Y:S01]  /*84e0*/  VIADD R199, R5, 0x8 ;  /* 0x0000000805c77836 */ /* 0x000fe20000000000 */
[----:B--2---:R-:W-:-:S13]  /*84f0*/  R2UR UR4, R4 ;  /* 0x00000000040472ca */ /* 0x004fda00000e0000 */
[----:B------:R-:W-:-:S05]  /*8500*/  IMAD.U32 R4, RZ, RZ, UR4 ;  /* 0x00000004ff047e24 */ /* 0x000fca000f8e00ff */
[----:B------:R-:W-:Y:S01]  /*8510*/  ISETP.NE.AND P0, PT, R4, 0x3, PT ;  /* 0x000000030400780c */ /* 0x000fe20003f05270 */
[----:B------:R-:W-:Y:S05]  /*8520*/  WARPSYNC.ALL ;  /* 0x0000000000007948 */ /* 0x000fea0003800000 */
[----:B------:R0:W-:Y:S07]  /*8530*/  BAR.SYNC.DEFER_BLOCKING R199, 0x100 ;  /* 0x000400c70000751d */ /* 0x0001ee0000010000 */
[----:B0-----:R-:W-:Y:S05]  /*8540*/  @!P0 BRA `(.L_x_1052) ;  /* 0x0000000000048947 */ /* 0x001fea0003800000 */
[----:B------:R-:W-:Y:S01]  /*8550*/  BPT.TRAP 0x1 ;  /* 0x000000040000795c */ /* 0x000fe20000300000 */
.L_x_1052:
[----:B------:R-:W-:Y:S01]  /*8560*/  IMAD R0, R22, 0x8, R18 ;  /* 0x0000000816007824 */ /* 0x000fe200078e0212 */
[----:B------:R-:W-:-:S04]  /*8570*/  SHF.L.U32 R7, R200, 0x1f, RZ ;  /* 0x0000001fc8077819 */ /* 0x000fc800000006ff */
[----:B------:R0:W1:Y:S01]  /*8580*/  SYNCS.PHASECHK.TRANS64.TRYWAIT P1, [R0+URZ+0x32430], R7 ;  /* 0x03243007000075a7 */ /* 0x000062000802017f */
[----:B------:R-:W-:Y:S05]  /*8590*/  @!P0 BRA `(.L_x_1053) ;  /* 0x0000000000048947 */ /* 0x000fea0003800000 */
[----:B------:R-:W-:Y:S01]  /*85a0*/  BPT.TRAP 0x1 ;  /* 0x000000040000795c */ /* 0x000fe20000300000 */
.L_x_1053:
[----:B------:R-:W-:-:S05]  /*85b0*/  VIADD R4, R18, 0x1c400 ;  /* 0x0001c40012047836 */ /* 0x000fca0000000000 */
[----:B------:R-:W-:-:S04]  /*85c0*/  SHF.R.U32.HI R4, RZ, 0x4, R4 ;  /* 0x00000004ff047819 */ /* 0x000fc80000011604 */
[----:B------:R-:W-:Y:S01]  /*85d0*/  LOP3.LUT R4, R4, 0x3fff, RZ, 0xc0, !PT ;  /* 0x00003fff04047812 */ /* 0x000fe200078ec0ff */
[----:B-1----:R-:W-:Y:S06]  /*85e0*/  @P1 BRA `(.L_x_1054) ;  /* 0x0000000000081947 */ /* 0x002fec0003800000 */
[----:B------:R-:W1:Y:S02]  /*85f0*/  SYNCS.PHASECHK.TRANS64.TRYWAIT P1, [R0+URZ+0x32430], R7 ;  /* 0x03243007000075a7 */ /* 0x000e64000802017f */
[----:B-1----:R-:W-:Y:S05]  /*8600*/  @!P1 BRA `(.L_x_1055) ;  /* 0x000000f000309947 */ /* 0x002fea0003800000 */
.L_x_1054:
[----:B------:R-:W-:Y:S05]  /*8610*/  WARPSYNC.ALL ;  /* 0x0000000000007948 */ /* 0x000fea0003800000 */
[----:B------:R-:W-:Y:S01]  /*8620*/  LOP3.LUT R225, R4, 0x10000, RZ, 0xfc, !PT ;  /* 0x0001000004e17812 */ /* 0x000fe200078efcff */
[----:B------:R-:W-:Y:S01]  /*8630*/  IMAD R35, R35, 0x2000, R18 ;  /* 0x0000200023237824 */ /* 0x000fe200078e0212 */
[----:B------:R-:W-:-:S03]  /*8640*/  UMOV UR9, 0x40000040 ;  /* 0x4000004000097882 */ /* 0x000fc60000000000 */
[----:B------:R-:W-:Y:S01]  /*8650*/  IMAD R4, R22, 0x300, R225 ;  /* 0x0000030016047824 */ /* 0x000fe200078e02e1 */
[----:B------:R-:W-:Y:S01]  /*8660*/  SHF.L.U32 R3, R3, 0x1f, RZ ;  /* 0x0000001f03037819 */ /* 0x000fe200000006ff */
[----:B------:R-:W-:Y:S01]  /*8670*/  IMAD.MOV.U32 R5, RZ, RZ, 0x40000040 ;  /* 0x40000040ff057424 */ /* 0x000fe200078e00ff */
[----:B------:R-:W-:Y:S01]  /*8680*/  R2UR UR4, R35 ;  /* 0x00000000230472ca */ /* 0x000fe200000e0000 */
[C---:B------:R-:W-:Y:S01]  /*8690*/  VIADD R8, R4.reuse, 0x2 ;  /* 0x0000000204087836 */ /* 0x040fe20000000000 */
[----:B------:R-:W-:Y:S01]  /*86a0*/  R2UR UR10, R4 ;  /* 0x00000000040a72ca */ /* 0x000fe200000e0000 */
[----:B-----5:R-:W-:Y:S01]  /*86b0*/  WARPGROUP.ARRIVE ;  /* 0x00000000000079c5 */ /* 0x020fe20000000000 */
[----:B------:R-:W-:Y:S01]  /*86c0*/  R2UR UR11, R5 ;  /* 0x00000000050b72ca */ /* 0x000fe200000e0000 */
[----:B------:R-:W-:Y:S01]  /*86d0*/  IMAD.MOV.U32 R9, RZ, RZ, 0x40000040 ;  /* 0x40000040ff097424 */ /* 0x000fe200078e00ff */
[----:B------:R-:W-:Y:S01]  /*86e0*/  BSSY B0, `(.L_x_1056) ;  /* 0x0000032000007945 */ /* 0x000fe20003800000 */
[----:B------:R-:W-:-:S02]  /*86f0*/  IMAD.U32 R11, RZ, RZ, UR9 ;  /* 0x00000009ff0b7e24 */ /* 0x000fc4000f8e00ff */
[----:B------:R-:W-:-:S04]  /*8700*/  IMAD.MOV.U32 R5, RZ, RZ, 0x40000040 ;  /* 0x40000040ff057424 */ /* 0x000fc800078e00ff */
[----:B------:R-:W-:-:S04]  /*8710*/  UIADD3 UR5, UR4, 0x18400, URZ ;  /* 0x0001840004057890 */ /* 0x000fc8000fffe03f */
[----:B------:R-:W-:-:S04]  /*8720*/  USHF.R.U32.HI UR5, URZ, 0x4, UR5 ;  /* 0x000000043f057899 */ /* 0x000fc80008011605 */
[----:B------:R-:W-:-:S04]  /*8730*/  ULOP3.LUT UR5, UR5, 0x3fff, URZ, 0xc0, !UPT ;  /* 0x00003fff05057892 */ /* 0x000fc8000f8ec03f */
[----:B------:R-:W-:-:S04]  /*8740*/  ULOP3.LUT UR6, UR5, 0x10000, URZ, 0xfc, !UPT ;  /* 0x0001000005067892 */ /* 0x000fc8000f8efc3f */
[----:B------:R-:W-:-:S03]  /*8750*/  UIADD3 UR5, UR6, 0x2, URZ ;  /* 0x0000000206057890 */ /* 0x000fc6000fffe03f */
[----:B------:R-:W-:Y:S02]  /*8760*/  UMOV UR8, UR6 ;  /* 0x0000000600087c82 */ /* 0x000fe40008000000 */
[----:B------:R-:W-:Y:S01]  /*8770*/  HGMMA.64x96x16.F32.BF16 R24, gdesc[UR8], RZ, !UPT, gsb0 ;  /* 0x01600000081879f0 */ /* 0x000fe2000c0018ff */
[----:B------:R-:W-:Y:S01]  /*8780*/  R2UR UR10, R8 ;  /* 0x00000000080a72ca */ /* 0x000fe200000e0000 */
[----:B------:R-:W-:Y:S01]  /*8790*/  IMAD.U32 R10, RZ, RZ, UR8 ;  /* 0x00000008ff0a7e24 */ /* 0x000fe2000f8e00ff */
[----:B------:R-:W-:Y:S01]  /*87a0*/  R2UR UR11, R9 ;  /* 0x00000000090b72ca */ /* 0x000fe200000e0000 */
[----:B------:R-:W-:Y:S01]  /*87b0*/  UMOV UR8, UR5 ;  /* 0x0000000500087c82 */ /* 0x000fe20008000000 */
[----:B------:R-:W-:Y:S01]  /*87c0*/  UMOV UR9, 0x40000040 ;  /* 0x4000004000097882 */ /* 0x000fe20000000000 */
[C---:B------:R-:W-:Y:S01]  /*87d0*/  VIADD R8, R4.reuse, 0x4 ;  /* 0x0000000404087836 */ /* 0x040fe20000000000 */
[----:B------:R-:W-:Y:S01]  /*87e0*/  UIADD3 UR5, UR6, 0x4, URZ ;  /* 0x0000000406057890 */ /* 0x000fe2000fffe03f */
[----:B------:R-:W-:Y:S01]  /*87f0*/  IMAD.MOV.U32 R9, RZ, RZ, 0x40000040 ;  /* 0x40000040ff097424 */ /* 0x000fe200078e00ff */
[----:B------:R2:W-:Y:S01]  /*8800*/  STL.64 [R1+0x70], R10 ;  /* 0x0000700a01007387 */ /* 0x0005e20000100a00 */
[----:B------:R-:W-:-:S02]  /*8810*/  VIADD R4, R4, 0x6 ;  /* 0x0000000604047836 */ /* 0x000fc40000000000 */
[----:B--2---:R-:W-:Y:S02]  /*8820*/  IMAD.U32 R10, RZ, RZ, UR8 ;  /* 0x00000008ff0a7e24 */ /* 0x004fe4000f8e00ff */
[----:B------:R-:W-:-:S05]  /*8830*/  IMAD.U32 R11, RZ, RZ, UR9 ;  /* 0x00000009ff0b7e24 */ /* 0x000fca000f8e00ff */
[----:B------:R2:W-:Y:S01]  /*8840*/  STL.64 [R1+0x68], R10 ;  /* 0x0000680a01007387 */ /* 0x0005e20000100a00 */
[----:B------:R-:W-:Y:S02]  /*8850*/  WARPGROUP.DEPBAR.LE gsb0, 0x0 ;  /* 0x00008000000079c5 */ /* 0x000fe40000010000 */
[----:B------:R-:W-:-:S06]  /*8860*/  WARPGROUP.ARRIVE ;  /* 0x00000000000079c5 */ /* 0x000fcc0000000000 */
[----:B------:R-:W-:Y:S01]  /*8870*/  HGMMA.64x96x16.F32.BF16 R24, gdesc[UR8], R24, gsb0 ;  /* 0x01600000081879f0 */ /* 0x000fe20008001818 */
[----:B------:R-:W-:Y:S01]  /*8880*/  R2UR UR10, R8 ;  /* 0x00000000080a72ca */ /* 0x000fe200000e0000 */
[----:B------:R-:W-:Y:S01]  /*8890*/  UMOV UR8, UR5 ;  /* 0x0000000500087c82 */ /* 0x000fe20008000000 */
[----:B------:R-:W-:Y:S01]  /*88a0*/  R2UR UR11, R9 ;  /* 0x00000000090b72ca */ /* 0x000fe200000e0000 */
[----:B------:R-:W-:Y:S01]  /*88b0*/  UMOV UR9, 0x40000040 ;  /* 0x4000004000097882 */ /* 0x000fe20000000000 */
[----:B------:R-:W-:Y:S01]  /*88c0*/  UIADD3 UR5, UR6, 0x6, URZ ;  /* 0x0000000606057890 */ /* 0x000fe2000fffe03f */
[----:B------:R-:W-:Y:S02]  /*88d0*/  IMAD.U32 R8, RZ, RZ, UR8 ;  /* 0x00000008ff087e24 */ /* 0x000fe4000f8e00ff */
        /* <DEDUP_REMOVED lines=9> */
[----:B------:R-:W-:Y:S01]  /*8970*/  MOV R4, UR8 ;  /* 0x0000000800047c02 */ /* 0x000fe20008000f00 */
[----:B------:R-:W-:-:S05]  /*8980*/  IMAD.U32 R5, RZ, RZ, UR9 ;  /* 0x00000009ff057e24 */ /* 0x000fca000f8e00ff */
[----:B------:R2:W-:Y:S01]  /*8990*/  STL.64 [R1+0x58], R4 ;  /* 0x0000580401007387 */ /* 0x0005e20000100a00 */
[----:B------:R-:W-:Y:S02]  /*89a0*/  WARPGROUP.DEPBAR.LE gsb0, 0x0 ;  /* 0x00008000000079c5 */ /* 0x000fe40000010000 */
[----:B------:R-:W-:-:S06]  /*89b0*/  WARPGROUP.ARRIVE ;  /* 0x00000000000079c5 */ /* 0x000fcc0000000000 */
[----:B------:R-:W-:Y:S03]  /*89c0*/  HGMMA.64x96x16.F32.BF16 R24, gdesc[UR8], R24, gsb0 ;  /* 0x01600000081879f0 */ /* 0x000fe60008001818 */
[----:B------:R-:W-:Y:S02]  /*89d0*/  WARPGROUP.DEPBAR.LE gsb0, 0x0 ;  /* 0x00008000000079c5 */ /* 0x000fe40000010000 */
[----:B------:R-:W3:Y:S02]  /*89e0*/  SYNCS.PHASECHK.TRANS64.TRYWAIT P1, [R18+URZ+0x32410], R3 ;  /* 0x03241003120075a7 */ /* 0x000ee4000802017f */
[----:B--23--:R-:W-:Y:S05]  /*89f0*/  @!P1 BRA `(.L_x_1057) ;  /* 0x000000ec00489947 */ /* 0x00cfea0003800000 */
.L_x_1226:
[----:B------:R-:W-:Y:S05]  /*8a00*/  BSYNC B0 ;  /* 0x0000000000007941 */ /* 0x000fea0003800000 */
.L_x_1056:
[----:B------:R-:W-:Y:S05]  /*8a10*/  @!P0 BRA `(.L_x_1058) ;  /* 0x0000000000048947 */ /* 0x000fea0003800000 */
[----:B------:R-:W-:Y:S01]  /*8a20*/  BPT.TRAP 0x1 ;  /* 0x000000040000795c */ /* 0x000fe20000300000 */
.L_x_1058:
[----:B------:R3:W4:Y:S01]  /*8a30*/  SYNCS.PHASECHK.TRANS64.TRYWAIT P2, [R0+URZ+0x32450], R7 ;  /* 0x03245007000075a7 */ /* 0x000722000804017f */
[----:B------:R-:W-:Y:S05]  /*8a40*/  @!P0 BRA `(.L_x_1059) ;  /* 0x0000000000048947 */ /* 0x000fea0003800000 */
[----:B------:R-:W-:Y:S01]  /*8a50*/  BPT.TRAP 0x1 ;  /* 0x000000040000795c */ /* 0x000fe20000300000 */
.L_x_1059:
[----:B--2---:R-:W2:Y:S01]  /*8a60*/  S2R R3, SR_TID.X ;  /* 0x0000000000037919 */ /* 0x004ea20000002100 */
[----:B------:R-:W-:Y:S01]  /*8a70*/  BSSY B0, `(.L_x_1060) ;  /* 0x0000006000007945 */ /* 0x000fe20003800000 */
[----:B--2---:R-:W-:-:S04]  /*8a80*/  LOP3.LUT R3, R3, 0x7f, RZ, 0xc0, !PT ;  /* 0x0000007f03037812 */ /* 0x004fc800078ec0ff */
[----:B------:R-:W-:Y:S01]  /*8a90*/  ISETP.NE.AND P1, PT, R3, RZ, PT ;  /* 0x000000ff0300720c */ /* 0x000fe20003f25270 */
[----:B----4-:R-:W-:-:S12]  /*8aa0*/  @P2 BRA `(.L_x_1061) ;  /* 0x0000000000082947 */ /* 0x010fd80003800000 */
[----:B------:R-:W2:Y:S02]  /*8ab0*/  SYNCS.PHASECHK.TRANS64.TRYWAIT P2, [R0+URZ+0x32450], R7 ;  /* 0x03245007000075a7 */ /* 0x000ea4000804017f */
[----:B--2---:R-:W-:Y:S05]  /*8ac0*/  @!P2 BRA `(.L_x_1062) ;  /* 0x000000ec0028a947 */ /* 0x004fea0003800000 */
.L_x_1061:
[----:B------:R-:W-:Y:S05]  /*8ad0*/  BSYNC B0 ;  /* 0x0000000000007941 */ /* 0x000fea0003800000 */
.L_x_1060:
[----:B------:R-:W-:Y:S05]  /*8ae0*/  WARPSYNC.ALL ;  /* 0x0000000000007948 */ /* 0x000fea0003800000 */
[----:B------:R-:W-:Y:S01]  /*8af0*/  R2UR UR5, R18 ;  /* 0x00000000120572ca */ /* 0x000fe200000e0000 */
[----:B------:R-:W-:Y:S01]  /*8b00*/  IMAD.MOV.U32 R5, RZ, RZ, 0xc00 ;  /* 0x00000c00ff057424 */ /* 0x000fe200078e00ff */
[----:B------:R-:W-:Y:S01]  /*8b10*/  UIADD3 UR4, UR4, 0x22400, URZ ;  /* 0x0002240004047890 */ /* 0x000fe2000fffe03f */
[----:B------:R-:W-:Y:S01]  /*8b20*/  WARPGROUP.ARRIVE ;  /* 0x00000000000079c5 */ /* 0x000fe20000000000 */
[----:B------:R-:W-:Y:S01]  /*8b30*/  UMOV UR9, 0x40000040 ;  /* 0x4000004000097882 */ /* 0x000fe20000000000 */
[----:B0123--:R-:W-:Y:S01]  /*8b40*/  IMAD.MOV.U32 R7, RZ, RZ, 0x40000040 ;  /* 0x40000040ff077424 */ /* 0x00ffe200078e00ff */
[----:B------:R-:W-:Y:S01]  /*8b50*/  USHF.R.U32.HI UR4, URZ, 0x4, UR4 ;  /* 0x000000043f047899 */ /* 0x000fe20008011604 */
[----:B------:R-:W-:-:S03]  /*8b60*/  IMAD.U32 R9, RZ, RZ, UR9 ;  /* 0x00000009ff097e24 */ /* 0x000fc6000f8e00ff */
[----:B------:R-:W-:-:S03]  /*8b70*/  ULOP3.LUT UR4, UR4, 0x3fff, URZ, 0xc0, !UPT ;  /* 0x00003fff04047892 */ /* 0x000fc6000f8ec03f */
[----:B------:R-:W-:Y:S02]  /*8b80*/  UIADD3 UR5, UR5, 0x400, URZ ;  /* 0x0000040005057890 */ /* 0x000fe4000fffe03f */
[----:B------:R-:W-:Y:S02]  /*8b90*/  ULOP3.LUT UR4, UR4, 0x10000, URZ, 0xfc, !UPT ;  /* 0x0001000004047892 */ /* 0x000fe4000f8efc3f */
[----:B------:R-:W-:-:S04]  /*8ba0*/  USHF.R.U32.HI UR5, URZ, 0x4, UR5 ;  /* 0x000000043f057899 */ /* 0x000fc80008011605 */
[----:B------:R-:W-:Y:S01]  /*8bb0*/  ULOP3.LUT UR5, UR5, 0x3fff, URZ, 0xc0, !UPT ;  /* 0x00003fff05057892 */ /* 0x000fe2000f8ec03f */
[----:B------:R-:W-:-:S03]  /*8bc0*/  UMOV UR8, UR4 ;  /* 0x0000000400087c82 */ /* 0x000fc60008000000 */
[----:B------:R-:W-:Y:S01]  /*8bd0*/  ULOP3.LUT UR6, UR5, 0x10000, URZ, 0xfc, !UPT ;  /* 0x0001000005067892 */ /* 0x000fe2000f8efc3f */
[----:B------:R-:W-:-:S05]  /*8be0*/  IMAD.U32 R8, RZ, RZ, UR8 ;  /* 0x00000008ff087e24 */ /* 0x000fca000f8e00ff */
[----:B------:R-:W-:Y:S02]  /*8bf0*/  IMAD R4, R22, R5, UR6 ;  /* 0x0000000616047e24 */ /* 0x000fe4000f8e0205 */
[----:B------:R-:W-:Y:S02]  /*8c00*/  IMAD.MOV.U32 R5, RZ, RZ, 0x40000040 ;  /* 0x40000040ff057424 */ /* 0x000fe400078e00ff */
[C---:B------:R-:W-:Y:S01]  /*8c10*/  VIADD R6, R4.reuse, 0x2 ;  /* 0x0000000204067836 */ /* 0x040fe20000000000 */
[----:B------:R-:W-:Y:S01]  /*8c20*/  R2UR UR10, R4 ;  /* 0x00000000040a72ca */ /* 0x000fe200000e0000 */
[----:B------:R-:W-:Y:S01]  /*8c30*/  IMAD.U32 R3, RZ, RZ, UR6 ;  /* 0x00000006ff037e24 */ /* 0x000fe2000f8e00ff */
[----:B------:R-:W-:Y:S01]  /*8c40*/  R2UR UR11, R5 ;  /* 0x00000000050b72ca */ /* 0x000fe200000e0000 */
[----:B------:R-:W-:-:S03]  /*8c50*/  UIADD3 UR6, UR4, 0x2, URZ ;  /* 0x0000000204067890 */ /* 0x000fc6000fffe03f */
[----:B------:R-:W-:Y:S04]  /*8c60*/  STL [R1+0x78], R3 ;  /* 0x0000780301007387 */ /* 0x000fe80000100800 */
[----:B------:R0:W-:Y:S05]  /*8c70*/  STL.64 [R1+0x50], R8 ;  /* 0x0000500801007387 */ /* 0x0001ea0000100a00 */
[----:B------:R-:W-:Y:S01]  /*8c80*/  HGMMA.64x96x16.F32.BF16 R24, gdesc[UR8], R24, gsb0 ;  /* 0x01600000081879f0 */ /* 0x000fe20008001818 */
[----:B------:R-:W-:Y:S01]  /*8c90*/  R2UR UR10, R6 ;  /* 0x00000000060a72ca */ /* 0x000fe200000e0000 */
[----:B------:R-:W-:Y:S01]  /*8ca0*/  UMOV UR8, UR6 ;  /* 0x0000000600087c82 */ /* 0x000fe20008000000 */
[----:B------:R-:W-:Y:S01]  /*8cb0*/  R2UR UR11, R7 ;  /* 0x00000000070b72ca */ /* 0x000fe200000e0000 */
[----:B------:R-:W-:Y:S01]  /*8cc0*/  UMOV UR9, 0x40000040 ;  /* 0x4000004000097882 */ /* 0x000fe20000000000 */
[----:B------:R-:W-:Y:S01]  /*8cd0*/  VIADD R6, R4, 0x4 ;  /* 0x0000000404067836 */ /* 0x000fe20000000000 */
[----:B------:R-:W-:Y:S01]  /*8ce0*/  UIADD3 UR6, UR4, 0x4, URZ ;  /* 0x0000000404067890 */ /* 0x000fe2000fffe03f */
[----:B------:R-:W-:-:S02]  /*8cf0*/  IMAD.MOV.U32 R7, RZ, RZ, 0x40000040 ;  /* 0x40000040ff077424 */ /* 0x000fc400078e00ff */
[----:B0-----:R-:W-:Y:S02]  /*8d00*/  IMAD.U32 R8, RZ, RZ, UR8 ;  /* 0x00000008ff087e24 */ /* 0x001fe4000f8e00ff */
        /* <DEDUP_REMOVED lines=9> */
[----:B------:R-:W-:Y:S01]  /*8da0*/  VIADD R6, R4, 0x6 ;  /* 0x0000000604067836 */ /* 0x000fe20000000000 */
[----:B------:R-:W-:Y:S01]  /*8db0*/  UIADD3 UR6, UR4, 0x6, URZ ;  /* 0x0000000604067890 */ /* 0x000fe2000fffe03f */
[----:B------:R-:W-:Y:S02]  /*8dc0*/  IMAD.MOV.U32 R7, RZ, RZ, 0x40000040 ;  /* 0x40000040ff077424 */ /* 0x000fe400078e00ff */
        /* <DEDUP_REMOVED lines=23> */
[----:B------:R-:W-:Y:S01]  /*8f40*/  IMAD.MOV.U32 R7, RZ, RZ, 0x40000040 ;  /* 0x40000040ff077424 */ /* 0x000fe200078e00ff */
[----:B------:R-:W-:Y:S01]  /*8f50*/  IADD3 R6, R4, 0x302, RZ ;  /* 0x0000030204067810 */ /* 0x000fe20007ffe0ff */
[----:B------:R-:W-:Y:S01]  /*8f60*/  UIADD3 UR6, UR4, 0x402, URZ ;  /* 0x0000040204067890 */ /* 0x000fe2000fffe03f */
        /* <DEDUP_REMOVED lines=66> */
[----:B------:R-:W-:Y:S01]  /*9390*/  IMAD.U32 R9, RZ, RZ, UR9 ;  /* 0x00000009ff097e24 */ /* 0x000fe2000f8e00ff */
[----:B------:R-:W-:Y:S01]  /*93a0*/  UIADD3 UR52, UR4, 0x806, URZ ;  /* 0x0000080604347890 */ /* 0x000fe2000fffe03f */
[----:B------:R-:W-:Y:S01]  /*93b0*/  UMOV UR53, 0x40000040 ;  /* 0x4000004000357882 */ /* 0x000fe20000000000 */
[----:B------:R-:W-:-:S02]  /*93c0*/  UIADD3 UR48, UR4, 0xc00, URZ ;  /* 0x00000c0004307890 */ /* 0x000fc4000fffe03f */
[----:B------:R0:W-:Y:S01]  /*93d0*/  STL.64 [R1+0x8], R8 ;  /* 0x0000080801007387 */ /* 0x0001e20000100a00 */
[----:B------:R-:W-:Y:S01]  /*93e0*/  UMOV UR49, 0x40000040 ;  /* 0x4000004000317882 */ /* 0x000fe20000000000 */
[----:B------:R-:W-:Y:S01]  /*93f0*/  UIADD3 UR44, UR4, 0xc02, URZ ;  /* 0x00000c02042c7890 */ /* 0x000fe2000fffe03f */
[----:B------:R-:W-:Y:S01]  /*9400*/  UMOV UR45, 0x40000040 ;  /* 0x40000040002d7882 */ /* 0x000fe20000000000 */
[----:B------:R-:W2:Y:S01]  /*9410*/  LDL R14, [R1+0x8c] ;  /* 0x00008c00010e7983 */ /* 0x000ea20000100800 */
        /* <DEDUP_REMOVED lines=9> */
[----:B------:R-:W-:Y:S01]  /*94b0*/  IMAD.MOV.U32 R7, RZ, RZ, 0x40000040 ;  /* 0x40000040ff077424 */ /* 0x000fe200078e00ff */
[----:B------:R-:W-:Y:S01]  /*94c0*/  UMOV UR41, 0x40000040 ;  /* 0x4000004000297882 */ /* 0x000fe20000000000 */
[----:B------:R-:W-:Y:S01]  /*94d0*/  IMAD.MOV.U32 R5, RZ, RZ, 0x40000040 ;  /* 0x40000040ff057424 */ /* 0x000fe200078e00ff */
[----:B------:R-:W-:-:S02]  /*94e0*/  WARPGROUP.DEPBAR.LE gsb0, 0x0 ;  /* 0x00008000000079c5 */ /* 0x000fc40000010000 */
[----:B------:R-:W-:Y:S01]  /*94f0*/  WARPGROUP.ARRIVE ;  /* 0x00000000000079c5 */ /* 0x000fe20000000000 */
[----:B------:R-:W-:Y:S01]  /*9500*/  UIADD3 UR36, UR4, 0xc06, URZ ;  /* 0x00000c0604247890 */ /* 0x000fe2000fffe03f */
[----:B------:R-:W-:Y:S01]  /*9510*/  R2UR UR54, R6 ;  /* 0x00000000063672ca */ /* 0x000fe200000e0000 */
[----:B------:R-:W-:Y:S01]  /*9520*/  UMOV UR37, 0x40000040 ;  /* 0x4000004000257882 */ /* 0x000fe20000000000 */
[----:B0-----:R-:W-:Y:S01]  /*9530*/  IMAD.U32 R8, RZ, RZ, UR8 ;  /* 0x00000008ff087e24 */ /* 0x001fe2000f8e00ff */
[----:B------:R-:W-:Y:S01]  /*9540*/  R2UR UR55, R7 ;  /* 0x00000000073772ca */ /* 0x000fe200000e0000 */
[----:B------:R-:W-:Y:S01]  /*9550*/  HGMMA.64x96x16.F32.BF16 R24, gdesc[UR8], R24, gsb0 ;  /* 0x01600000081879f0 */ /* 0x000fe20008001818 */
[----:B------:R-:W-:Y:S01]  /*9560*/  VIADD R6, R4, 0x900 ;  /* 0x0000090004067836 */ /* 0x000fe20000000000 */
[----:B------:R-:W-:Y:S01]  /*9570*/  R2UR UR39, R5 ;  /* 0x00000000052772ca */ /* 0x000fe200000e0000 */
[----:B------:R-:W-:Y:S01]  /*9580*/  IMAD.MOV.U32 R7, RZ, RZ, 0x40000040 ;  /* 0x40000040ff077424 */ /* 0x000fe200078e00ff */
[----:B------:R-:W-:Y:S01]  /*9590*/  MOV R9, UR9 ;  /* 0x0000000900097c02 */ /* 0x000fe20008000f00 */
[----:B------:R-:W-:Y:S01]  /*95a0*/  ULDC UR4, c[0x0][0xad0] ;  /* 0x0002b40000047ab9 */ /* 0x000fe20000000800 */
[----:B------:R-:W-:-:S02]  /*95b0*/  R2UR UR50, R6 ;  /* 0x00000000063272ca */ /* 0x000fc400000e0000 */
[----:B------:R-:W-:Y:S01]  /*95c0*/  R2UR UR51, R7 ;  /* 0x00000000073372ca */ /* 0x000fe200000e0000 */
[----:B------:R-:W-:Y:S02]  /*95d0*/  WARPGROUP.DEPBAR.LE gsb0, 0x0 ;  /* 0x00008000000079c5 */ /* 0x000fe40000010000 */
[----:B------:R-:W-:-:S06]  /*95e0*/  WARPGROUP.ARRIVE ;  /* 0x00000000000079c5 */ /* 0x000fcc0000000000 */
[----:B------:R-:W-:Y:S01]  /*95f0*/  HGMMA.64x96x16.F32.BF16 R24, gdesc[UR52], R24, gsb0 ;  /* 0x01600000341879f0 */ /* 0x000fe20008001818 */
[----:B------:R-:W-:Y:S02]  /*9600*/  VIADD R6, R4, 0x902 ;  /* 0x0000090204067836 */ /* 0x000fe40000000000 */
[----:B------:R-:W-:-:S03]  /*9610*/  IMAD.MOV.U32 R7, RZ, RZ, 0x40000040 ;  /* 0x40000040ff077424 */ /* 0x000fc600078e00ff */
[----:B------:R-:W-:Y:S02]  /*9620*/  R2UR UR46, R6 ;  /* 0x00000000062e72ca */ /* 0x000fe400000e0000 */
        /* <DEDUP_REMOVED lines=11> */
[----:B------:R-:W-:-:S05]  /*96e0*/  VIADD R4, R4, 0x906 ;  /* 0x0000090604047836 */ /* 0x000fca0000000000 */
[----:B------:R-:W-:Y:S01]  /*96f0*/  R2UR UR38, R4 ;  /* 0x00000000042672ca */ /* 0x000fe200000e0000 */
[----:B------:R-:W-:Y:S02]  /*9700*/  WARPGROUP.DEPBAR.LE gsb0, 0x0 ;  /* 0x00008000000079c5 */ /* 0x000fe40000010000 */
[----:B------:R-:W-:-:S06]  /*9710*/  WARPGROUP.ARRIVE ;  /* 0x00000000000079c5 */ /* 0x000fcc0000000000 */
[----:B------:R-:W-:Y:S01]  /*9720*/  HGMMA.64x96x16.F32.BF16 R24, gdesc[UR40], R24, gsb0 ;  /* 0x01600000281879f0 */ /* 0x000fe20008001818 */
[----:B------:R0:W-:Y:S01]  /*9730*/  STL.64 [R1], R8 ;  /* 0x0000000801007387 */ /* 0x0001e20000100a00 */
[----:B------:R-:W-:Y:S01]  /*9740*/  ULDC UR43, c[0x0][0xa80] ;  /* 0x0002a000002b7ab9 */ /* 0x000fe20000000800 */
[----:B------:R-:W-:Y:S02]  /*9750*/  WARPGROUP.DEPBAR.LE gsb0, 0x0 ;  /* 0x00008000000079c5 */ /* 0x000fe40000010000 */
[----:B------:R-:W-:-:S06]  /*9760*/  WARPGROUP.ARRIVE ;  /* 0x00000000000079c5 */ /* 0x000fcc0000000000 */
[----:B------:R-:W-:Y:S01]  /*9770*/  HGMMA.64x96x16.F32.BF16 R24, gdesc[UR36], R24, gsb0 ;  /* 0x01600000241879f0 */ /* 0x000fe20008001818 */
[----:B0-----:R-:W-:Y:S02]  /*9780*/  IMAD R8, R198, -0x60, R197 ;  /* 0xffffffa0c6087824 */ /* 0x001fe400078e02c5 */
[----:B------:R-:W0:Y:S01]  /*9790*/  S2R R72, SR_TID.X ;  /* 0x0000000000487919 */ /* 0x000e220000002100 */
[----:B------:R-:W-:Y:S01]  /*97a0*/  ULDC UR39, c[0x0][0xa80] ;  /* 0x0002a00000277ab9 */ /* 0x000fe20000000800 */
[----:B------:R-:W-:Y:S01]  /*97b0*/  ULOP3.LUT UR42, UR5, 0x3000000, URZ, 0xfc, !UPT ;  /* 0x03000000052a7892 */ /* 0x000fe2000f8efc3f */
[----:B------:R-:W-:Y:S01]  /*97c0*/  VIADD R8, R8, 0x60 ;  /* 0x0000006008087836 */ /* 0x000fe20000000000 */
[----:B------:R-:W-:-:S03]  /*97d0*/  ULDC UR38, c[0x0][0xad0] ;  /* 0x0002b40000267ab9 */ /* 0x000fc60000000800 */
[----:B--2---:R-:W-:-:S05]  /*97e0*/  IMAD R8, R14, -0x2, R8 ;  /* 0xfffffffe0e087824 */ /* 0x004fca00078e0208 */
[C---:B------:R-:W-:Y:S02]  /*97f0*/  ISETP.GT.AND P4, PT, R8.reuse, RZ, PT ;  /* 0x000000ff0800720c */ /* 0x040fe40003f84270 */
[C---:B------:R-:W-:Y:S02]  /*9800*/  ISETP.GT.AND P5, PT, R8.reuse, 0x1, PT ;  /* 0x000000010800780c */ /* 0x040fe40003fa4270 */
[C---:B------:R-:W-:Y:S02]  /*9810*/  ISETP.GT.AND P2, PT, R8.reuse, 0x8, PT ;  /* 0x000000080800780c */ /* 0x040fe40003f44270 */
[----:B------:R-:W-:Y:S01]  /*9820*/  ISETP.GT.AND P3, PT, R8, 0x9, PT ;  /* 0x000000090800780c */ /* 0x000fe20003f64270 */
[----:B------:R-:W-:Y:S02]  /*9830*/  WARPGROUP.DEPBAR.LE gsb0, 0x0 ;  /* 0x00008000000079c5 */ /* 0x000fe40000010000 */
[----:B------:R-:W-:Y:S01]  /*9840*/  FMUL.FTZ R24, R24, UR4 ;  /* 0x0000000418187c20 */ /* 0x000fe20008410000 */
[----:B------:R-:W-:Y:S01]  /*9850*/  FMUL.FTZ R25, R25, UR4 ;  /* 0x0000000419197c20 */ /* 0x000fe20008410000 */
[----:B------:R-:W-:Y:S01]  /*9860*/  FMUL.FTZ R30, R30, UR4 ;  /* 0x000000041e1e7c20 */ /* 0x000fe20008410000 */
[----:B------:R-:W-:Y:S01]  /*9870*/  FMUL.FTZ R28, R28, UR4 ;  /* 0x000000041c1c7c20 */ /* 0x000fe20008410000 */
[----:B------:R-:W1:Y:S01]  /*9880*/  MUFU.TANH R9, R24 ;  /* 0x0000001800097308 */ /* 0x000e620000002400 */
[----:B------:R-:W-:Y:S01]  /*9890*/  FMUL.FTZ R27, R27, UR4 ;  /* 0x000000041b1b7c20 */ /* 0x000fe20008410000 */
[----:B------:R-:W-:Y:S01]  /*98a0*/  FMUL.FTZ R29, R29, UR4 ;  /* 0x000000041d1d7c20 */ /* 0x000fe20008410000 */
[----:B------:R-:W-:-:S05]  /*98b0*/  FMUL.FTZ R26, R26, UR4 ;  /* 0x000000041a1a7c20 */ /* 0x000fca0008410000 */
[----:B------:R-:W2:Y:S01]  /*98c0*/  MUFU.TANH R13, R25 ;  /* 0x00000019000d7308 */ /* 0x000ea20000002400 */
[----:B------:R-:W-:-:S07]  /*98d0*/  FMUL.FTZ R32, R32, UR4 ;  /* 0x0000000420207c20 */ /* 0x000fce0008410000 */
[----:B------:R-:W3:Y:S01]  /*98e0*/  MUFU.TANH R30, R30 ;  /* 0x0000001e001e7308 */ /* 0x000ee20000002400 */
[----:B------:R-:W-:-:S07]  /*98f0*/  FMUL.FTZ R33, R33, UR4 ;  /* 0x0000000421217c20 */ /* 0x000fce0008410000 */
[----:B------:R-:W4:Y:S08]  /*9900*/  MUFU.TANH R28, R28 ;  /* 0x0000001c001c7308 */ /* 0x000f300000002400 */
[----:B------:R3:W5:Y:S08]  /*9910*/  MUFU.TANH R12, R26 ;  /* 0x0000001a000c7308 */ /* 0x0007700000002400 */
[----:B------:R-:W0:Y:S08]  /*9920*/  MUFU.TANH R27, R27 ;  /* 0x0000001b001b7308 */ /* 0x000e300000002400 */
[----:B------:R-:W0:Y:S01]  /*9930*/  MUFU.TANH R29, R29 ;  /* 0x0000001d001d7308 */ /* 0x000e220000002400 */
[----:B------:R-:W-:Y:S01]  /*9940*/  FMUL.FTZ R31, R31, UR4 ;  /* 0x000000041f1f7c20 */ /* 0x000fe20008410000 */
[----:B-1----:R-:W-:-:S06]  /*9950*/  FSEL R9, R9, -INF , P4 ;  /* 0xff80000009097808 */ /* 0x002fcc0002000000 */
[----:B------:R-:W1:Y:S01]  /*9960*/  MUFU.TANH R7, R32 ;  /* 0x0000002000077308 */ /* 0x000e620000002400 */
[----:B--2---:R-:W-:Y:S01]  /*9970*/  FSEL R13, R13, -INF , P5 ;  /* 0xff8000000d0d7808 */ /* 0x004fe20002800000 */
[----:B------:R-:W-:Y:S01]  /*9980*/  FMUL.FTZ R36, R36, UR4 ;  /* 0x0000000424247c20 */ /* 0x000fe20008410000 */
[----:B---3--:R-:W-:-:S05]  /*9990*/  FSEL R26, R30, -INF , P2 ;  /* 0xff8000001e1a7808 */ /* 0x008fca0001000000 */
[----:B------:R-:W2:Y:S01]  /*99a0*/  MUFU.TANH R33, R33 ;  /* 0x0000002100217308 */ /* 0x000ea20000002400 */
[----:B----4-:R-:W-:Y:S01]  /*99b0*/  FSEL R25, R28, -INF , P2 ;  /* 0xff8000001c197808 */ /* 0x010fe20001000000 */
[----:B------:R-:W-:Y:S01]  /*99c0*/  FMUL.FTZ R37, R37, UR4 ;  /* 0x0000000425257c20 */ /* 0x000fe20008410000 */
[----:B------:R-:W-:Y:S01]  /*99d0*/  FMNMX.FTZ R30, R9, R13, !PT ;  /* 0x0000000d091e7209 */ /* 0x000fe20007810000 */
[----:B------:R-:W-:Y:S01]  /*99e0*/  FMUL.FTZ R34, R34, UR4 ;  /* 0x0000000422227c20 */ /* 0x000fe20008410000 */
[----:B-----5:R-:W-:Y:S02]  /*99f0*/  FSEL R12, R12, -INF , P4 ;  /* 0xff8000000c0c7808 */ /* 0x020fe40002000000 */
[----:B0-----:R-:W-:Y:S01]  /*9a00*/  FSEL R24, R27, -INF , P5 ;  /* 0xff8000001b187808 */ /* 0x001fe20002800000 */
[----:B------:R-:W0:Y:S01]  /*9a10*/  MUFU.TANH R31, R31 ;  /* 0x0000001f001f7308 */ /* 0x000e220000002400 */
[----:B------:R-:W-:Y:S01]  /*9a20*/  ISETP.GT.AND P4, PT, R8, 0x10, PT ;  /* 0x000000100800780c */ /* 0x000fe20003f84270 */
[----:B------:R-:W-:Y:S01]  /*9a30*/  FMUL.FTZ R40, R40, UR4 ;  /* 0x0000000428287c20 */ /* 0x000fe20008410000 */
[----:B------:R-:W-:-:S02]  /*9a40*/  FSEL R27, R29, -INF , P3 ;  /* 0xff8000001d1b7808 */ /* 0x000fc40001800000 */
[----:B------:R-:W-:-:S03]  /*9a50*/  FMNMX.FTZ R30, R25, R30, !PT ;  /* 0x0000001e191e7209 */ /* 0x000fc60007810000 */
[----:B------:R-:W3:Y:S01]  /*9a60*/  MUFU.TANH R11, R36 ;  /* 0x00000024000b7308 */ /* 0x000ee20000002400 */
[----:B------:R-:W-:Y:S01]  /*9a70*/  FMUL.FTZ R35, R35, UR4 ;  /* 0x0000000423237c20 */ /* 0x000fe20008410000 */
[----:B------:R-:W-:Y:S01]  /*9a80*/  ISETP.GT.AND P5, PT, R8, 0x11, PT ;  /* 0x000000110800780c */ /* 0x000fe20003fa4270 */
[----:B------:R-:W-:Y:S01]  /*9a90*/  FMUL.FTZ R41, R41, UR4 ;  /* 0x0000000429297c20 */ /* 0x000fe20008410000 */
[----:B-1----:R-:W-:Y:S02]  /*9aa0*/  FSEL R7, R7, -INF , P4 ;  /* 0xff80000007077808 */ /* 0x002fe40002000000 */
[----:B------:R-:W-:Y:S02]  /*9ab0*/  FMNMX.FTZ R30, R27, R30, !PT ;  /* 0x0000001e1b1e7209 */ /* 0x000fe40007810000 */
[----:B------:R-:W1:Y:S01]  /*9ac0*/  MUFU.TANH R5, R34 ;  /* 0x0000002200057308 */ /* 0x000e620000002400 */
[----:B------:R-:W-:Y:S01]  /*9ad0*/  FMUL.FTZ R38, R38, UR4 ;  /* 0x0000000426267c20 */ /* 0x000fe20008410000 */
[----:B------:R-:W-:Y:S01]  /*9ae0*/  FMUL.FTZ R39, R39, UR4 ;  /* 0x0000000427277c20 */ /* 0x000fe20008410000 */
[----:B--2---:R-:W-:-:S05]  /*9af0*/  FSEL R180, R33, -INF , P5 ;  /* 0xff80000021b47808 */ /* 0x004fca0002800000 */
[----:B------:R-:W2:Y:S01]  /*9b00*/  MUFU.TANH R37, R37 ;  /* 0x0000002500257308 */ /* 0x000ea20000002400 */
[----:B------:R-:W-:Y:S01]  /*9b10*/  FMNMX.FTZ R29, R7, R30, !PT ;  /* 0x0000001e071d7209 */ /* 0x000fe20007810000 */
[----:B------:R-:W-:-:S06]  /*9b20*/  FMUL.FTZ R44, R44, UR4 ;  /* 0x000000042c2c7c20 */ /* 0x000fcc0008410000 */
[----:B------:R-:W4:Y:S01]  /*9b30*/  MUFU.TANH R6, R35 ;  /* 0x0000002300067308 */ /* 0x000f220000002400 */
[----:B------:R-:W-:Y:S01]  /*9b40*/  FMUL.FTZ R42, R42, UR4 ;  /* 0x000000042a2a7c20 */ /* 0x000fe20008410000 */
[----:B------:R-:W-:-:S06]  /*9b50*/  ISETP.GT.AND P2, PT, R8, 0x18, PT ;  /* 0x000000180800780c */ /* 0x000fcc0003f44270 */
[----:B------:R-:W5:Y:S01]  /*9b60*/  MUFU.TANH R40, R40 ;  /* 0x0000002800287308 */ /* 0x000f620000002400 */
[----:B------:R-:W-:Y:S01]  /*9b70*/  FMNMX.FTZ R30, R180, R29, !PT ;  /* 0x0000001db41e7209 */ /* 0x000fe20007810000 */
[----:B------:R-:W-:Y:S01]  /*9b80*/  FMUL.FTZ R45, R45, UR4 ;  /* 0x000000042d2d7c20 */ /* 0x000fe20008410000 */
[----:B------:R-:W-:-:S05]  /*9b90*/  FMNMX.FTZ R29, R12, R24, !PT ;  /* 0x000000180c1d7209 */ /* 0x000fca0007810000 */
[----:B------:R-:W5:Y:S01]  /*9ba0*/  MUFU.TANH R10, R38 ;  /* 0x00000026000a7308 */ /* 0x000f620000002400 */
[----:B0-----:R-:W-:Y:S01]  /*9bb0*/  FSEL R28, R31, -INF , P3 ;  /* 0xff8000001f1c7808 */ /* 0x001fe20001800000 */
[----:B------:R-:W-:Y:S01]  /*9bc0*/  FMUL.FTZ R43, R43, UR4 ;  /* 0x000000042b2b7c20 */ /* 0x000fe20008410000 */
[----:B------:R-:W-:-:S05]  /*9bd0*/  ISETP.GT.AND P3, PT, R8, 0x19, PT ;  /* 0x000000190800780c */ /* 0x000fca0003f64270 */
[----:B------:R-:W0:Y:S01]  /*9be0*/  MUFU.TANH R41, R41 ;  /* 0x0000002900297308 */ /* 0x000e220000002400 */
[----:B---3--:R-:W-:Y:S02]  /*9bf0*/  FSEL R11, R11, -INF , P2 ;  /* 0xff8000000b0b7808 */ /* 0x008fe40001000000 */
[----:B------:R-:W-:-:S05]  /*9c00*/  FMNMX.FTZ R29, R26, R29, !PT ;  /* 0x0000001d1a1d7209 */ /* 0x000fca0007810000 */
[----:B------:R-:W3:Y:S01]  /*9c10*/  MUFU.TANH R39, R39 ;  /* 0x0000002700277308 */ /* 0x000ee20000002400 */
[----:B------:R-:W-:Y:S01]  /*9c20*/  FMUL.FTZ R48, R48, UR4 ;  /* 0x0000000430307c20 */ /* 0x000fe20008410000 */
[----:B-1----:R-:W-:Y:S01]  /*9c30*/  FSEL R5, R5, -INF , P4 ;  /* 0xff80000005057808 */ /* 0x002fe20002000000 */
[----:B------:R-:W-:-:S05]  /*9c40*/  FMUL.FTZ R46, R46, UR4 ;  /* 0x000000042e2e7c20 */ /* 0x000fca0008410000 */
[----:B------:R-:W1:Y:S01]  /*9c50*/  MUFU.TANH R44, R44 ;  /* 0x0000002c002c7308 */ /* 0x000e620000002400 */
[----:B------:R-:W-:Y:S01]  /*9c60*/  ISETP.GT.AND P4, PT, R8, 0x20, PT ;  /* 0x000000200800780c */ /* 0x000fe20003f84270 */
[----:B------:R-:W-:Y:S01]  /*9c70*/  FMUL.FTZ R49, R49, UR4 ;  /* 0x0000000431317c20 */ /* 0x000fe20008410000 */
[----:B--2---:R-:W-:Y:S02]  /*9c80*/  FSEL R182, R37, -INF , P3 ;  /* 0xff80000025b67808 */ /* 0x004fe40001800000 */
[----:B------:R-:W-:-:S03]  /*9c90*/  FMNMX.FTZ R31, R11, R30, !PT ;  /* 0x0000001e0b1f7209 */ /* 0x000fc60007810000 */
[----:B------:R-:W2:Y:S01]  /*9ca0*/  MUFU.TANH R42, R42 ;  /* 0x0000002a002a7308 */ /* 0x000ea20000002400 */
[----:B------:R-:W-:Y:S01]  /*9cb0*/  FMNMX.FTZ R30, R28, R29, !PT ;  /* 0x0000001d1c1e7209 */ /* 0x000fe20007810000 */
[----:B------:R-:W-:Y:S01]  /*9cc0*/  FMUL.FTZ R47, R47, UR4 ;  /* 0x000000042f2f7c20 */ /* 0x000fe20008410000 */
[----:B----4-:R-:W-:-:S05]  /*9cd0*/  FSEL R6, R6, -INF , P5 ;  /* 0xff80000006067808 */ /* 0x010fca0002800000 */
[----:B------:R-:W4:Y:S01]  /*9ce0*/  MUFU.TANH R45, R45 ;  /* 0x0000002d002d7308 */ /* 0x000f220000002400 */
[----:B------:R-:W-:Y:S01]  /*9cf0*/  ISETP.GT.AND P5, PT, R8, 0x21, PT ;  /* 0x000000210800780c */ /* 0x000fe20003fa4270 */
[----:B------:R-:W-:Y:S01]  /*9d00*/  FMUL.FTZ R52, R52, UR4 ;  /* 0x0000000434347c20 */ /* 0x000fe20008410000 */
[----:B-----5:R-:W-:Y:S02]  /*9d10*/  FSEL R168, R40, -INF , P4 ;  /* 0xff80000028a87808 */ /* 0x020fe40002000000 */
[----:B------:R-:W-:-:S03]  /*9d20*/  FMNMX.FTZ R31, R182, R31, !PT ;  /* 0x0000001fb61f7209 */ /* 0x000fc60007810000 */
[----:B------:R-:W5:Y:S01]  /*9d30*/  MUFU.TANH R43, R43 ;  /* 0x0000002b002b7308 */ /* 0x000f620000002400 */
[----:B------:R-:W-:Y:S02]  /*9d40*/  FMNMX.FTZ R29, R5, R30, !PT ;  /* 0x0000001e051d7209 */ /* 0x000fe40007810000 */
[----:B------:R-:W-:-:S05]  /*9d50*/  FSEL R10, R10, -INF , P2 ;  /* 0xff8000000a0a7808 */ /* 0x000fca0001000000 */
[----:B------:R-:W5:Y:S01]  /*9d60*/  MUFU.TANH R4, R48 ;  /* 0x0000003000047308 */ /* 0x000f620000002400 */
[----:B------:R-:W-:Y:S01]  /*9d70*/  ISETP.GT.AND P2, PT, R8, 0x28, PT ;  /* 0x000000280800780c */ /* 0x000fe20003f44270 */
[----:B------:R-:W-:Y:S01]  /*9d80*/  FMUL.FTZ R53, R53, UR4 ;  /* 0x0000000435357c20 */ /* 0x000fe20008410000 */
[----:B0-----:R-:W-:Y:S02]  /*9d90*/  FSEL R169, R41, -INF , P5 ;  /* 0xff80000029a97808 */ /* 0x001fe40002800000 */
[----:B------:R-:W-:-:S03]  /*9da0*/  FMNMX.FTZ R32, R168, R31, !PT ;  /* 0x0000001fa8207209 */ /* 0x000fc60007810000 */
[----:B------:R-:W0:Y:S01]  /*9db0*/  MUFU.TANH R46, R46 ;  /* 0x0000002e002e7308 */ /* 0x000e220000002400 */
[----:B------:R-:W-:Y:S01]  /*9dc0*/  FMNMX.FTZ R29, R6, R29, !PT ;  /* 0x0000001d061d7209 */ /* 0x000fe20007810000 */
[----:B------:R-:W-:Y:S01]  /*9dd0*/  FMUL.FTZ R50, R50, UR4 ;  /* 0x0000000432327c20 */ /* 0x000fe20008410000 */
[----:B------:R-:W-:Y:S01]  /*9de0*/  FMUL.FTZ R51, R51, UR4 ;  /* 0x0000000433337c20 */ /* 0x000fe20008410000 */
[----:B------:R-:W-:-:S04]  /*9df0*/  FMUL.FTZ R54, R54, UR4 ;  /* 0x0000000436367c20 */ /* 0x000fc80008410000 */
[----:B------:R-:W0:Y:S01]  /*9e00*/  MUFU.TANH R49, R49 ;  /* 0x0000003100317308 */ /* 0x000e220000002400 */
[----:B------:R-:W-:Y:S01]  /*9e10*/  FMUL.FTZ R55, R55, UR4 ;  /* 0x0000000437377c20 */ /* 0x000fe20008410000 */
[----:B---3--:R-:W-:Y:S01]  /*9e20*/  FSEL R181, R39, -INF , P3 ;  /* 0xff80000027b57808 */ /* 0x008fe20001800000 */
[----:B------:R-:W-:Y:S01]  /*9e30*/  FMUL.FTZ R56, R56, UR4 ;  /* 0x0000000438387c20 */ /* 0x000fe20008410000 */
[----:B------:R-:W-:Y:S02]  /*9e40*/  ISETP.GT.AND P3, PT, R8, 0x29, PT ;  /* 0x000000290800780c */ /* 0x000fe40003f64270 */
[----:B-1----:R-:W-:Y:S02]  /*9e50*/  FSEL R170, R44, -INF , P2 ;  /* 0xff8000002caa7808 */ /* 0x002fe40001000000 */
[----:B------:R-:W1:Y:S01]  /*9e60*/  MUFU.TANH R47, R47 ;  /* 0x0000002f002f7308 */ /* 0x000e620000002400 */
[----:B------:R-:W-:Y:S02]  /*9e70*/  FMNMX.FTZ R31, R169, R32, !PT ;  /* 0x00000020a91f7209 */ /* 0x000fe40007810000 */
[----:B------:R-:W-:-:S05]  /*9e80*/  FMNMX.FTZ R30, R10, R29, !PT ;  /* 0x0000001d0a1e7209 */ /* 0x000fca0007810000 */
[----:B------:R-:W3:Y:S01]  /*9e90*/  MUFU.TANH R52, R52 ;  /* 0x0000003400347308 */ /* 0x000ee20000002400 */
[----:B--2---:R-:W-:Y:S01]  /*9ea0*/  FSEL R172, R42, -INF , P4 ;  /* 0xff8000002aac7808 */ /* 0x004fe20002000000 */
[----:B------:R-:W-:Y:S01]  /*9eb0*/  FMUL.FTZ R58, R58, UR4 ;  /* 0x000000043a3a7c20 */ /* 0x000fe20008410000 */
[----:B------:R-:W-:Y:S01]  /*9ec0*/  ISETP.GT.AND P4, PT, R8, 0x30, PT ;  /* 0x000000300800780c */ /* 0x000fe20003f84270 */
[----:B------:R-:W-:Y:S01]  /*9ed0*/  FMUL.FTZ R61, R61, UR4 ;  /* 0x000000043d3d7c20 */ /* 0x000fe20008410000 */
[----:B----4-:R-:W-:Y:S01]  /*9ee0*/  FSEL R171, R45, -INF , P3 ;  /* 0xff8000002dab7808 */ /* 0x010fe20001800000 */
[----:B------:R-:W-:Y:S02]  /*9ef0*/  FMUL.FTZ R63, R63, UR4 ;  /* 0x000000043f3f7c20 */ /* 0x000fe40008410000 */
[----:B------:R-:W2:Y:S01]  /*9f00*/  MUFU.TANH R3, R50 ;  /* 0x0000003200037308 */ /* 0x000ea20000002400 */
[----:B------:R-:W-:Y:S01]  /*9f10*/  FMNMX.FTZ R32, R170, R31, !PT ;  /* 0x0000001faa207209 */ /* 0x000fe20007810000 */
[----:B------:R-:W-:Y:S01]  /*9f20*/  FMUL.FTZ R57, R57, UR4 ;  /* 0x0000000439397c20 */ /* 0x000fe20008410000 */
[----:B------:R-:W-:Y:S01]  /*9f30*/  FMNMX.FTZ R29, R181, R30, !PT ;  /* 0x0000001eb51d7209 */ /* 0x000fe20007810000 */
[----:B------:R-:W-:Y:S01]  /*9f40*/  FMUL.FTZ R59, R59, UR4 ;  /* 0x000000043b3b7c20 */ /* 0x000fe20008410000 */
[----:B------:R-:W-:-:S03]  /*9f50*/  FMUL.FTZ R60, R60, UR4 ;  /* 0x000000043c3c7c20 */ /* 0x000fc60008410000 */
[----:B------:R-:W4:Y:S01]  /*9f60*/  MUFU.TANH R53, R53 ;  /* 0x0000003500357308 */ /* 0x000f220000002400 */
[----:B------:R-:W-:Y:S01]  /*9f70*/  FMUL.FTZ R62, R62, UR4 ;  /* 0x000000043e3e7c20 */ /* 0x000fe20008410000 */
[----:B-----5:R-:W-:Y:S02]  /*9f80*/  FSEL R173, R43, -INF , P5 ;  /* 0xff8000002bad7808 */ /* 0x020fe40002800000 */
[----:B------:R-:W-:-:S04]  /*9f90*/  ISETP.GT.AND P5, PT, R8, 0x31, PT ;  /* 0x000000310800780c */ /* 0x000fc80003fa4270 */
[----:B------:R-:W5:Y:S01]  /*9fa0*/  MUFU.TANH R51, R51 ;  /* 0x0000003300337308 */ /* 0x000f620000002400 */
[----:B------:R-:W-:Y:S02]  /*9fb0*/  FSEL R4, R4, -INF , P4 ;  /* 0xff80000004047808 */ /* 0x000fe40002000000 */
[----:B------:R-:W-:-:S05]  /*9fc0*/  FMNMX.FTZ R31, R171, R32, !PT ;  /* 0x00000020ab1f7209 */ /* 0x000fca0007810000 */
[----:B------:R-:W5:Y:S01]  /*9fd0*/  MUFU.TANH R54, R54 ;  /* 0x0000003600367308 */ /* 0x000f620000002400 */
[----:B------:R-:W-:-:S07]  /*9fe0*/  FMNMX.FTZ R30, R172, R29, !PT ;  /* 0x0000001dac1e7209 */ /* 0x000fce0007810000 */
[----:B------:R-:W5:Y:S01]  /*9ff0*/  MUFU.TANH R55, R55 ;  /* 0x0000003700377308 */ /* 0x000f620000002400 */
[----:B0-----:R-:W-:Y:S02]  /*a000*/  FSEL R174, R46, -INF , P2 ;  /* 0xff8000002eae7808 */ /* 0x001fe40001000000 */
[----:B------:R-:W-:-:S05]  /*a010*/  ISETP.GT.AND P2, PT, R8, 0x38, PT ;  /* 0x000000380800780c */ /* 0x000fca0003f44270 */
[----:B------:R-:W0:Y:S01]  /*a020*/  MUFU.TANH R56, R56 ;  /* 0x0000003800387308 */ /* 0x000e220000002400 */
[----:B------:R-:W-:Y:S02]  /*a030*/  FSEL R159, R49, -INF , P5 ;  /* 0xff800000319f7808 */ /* 0x000fe40002800000 */
[----:B------:R-:W-:Y:S02]  /*a040*/  FMNMX.FTZ R32, R4, R31, !PT ;  /* 0x0000001f04207209 */ /* 0x000fe40007810000 */
[----:B------:R-:W-:-:S03]  /*a050*/  FMNMX.FTZ R29, R173, R30, !PT ;  /* 0x0000001ead1d7209 */ /* 0x000fc60007810000 */
[----:B------:R-:W-:Y:S01]  /*a060*/  MUFU.TANH R14, R57 ;  /* 0x00000039000e7308 */ /* 0x000fe20000002400 */
[----:B-1----:R-:W-:-:S07]  /*a070*/  FSEL R175, R47, -INF , P3 ;  /* 0xff8000002faf7808 */ /* 0x002fce0001800000 */
[----:B------:R-:W1:Y:S01]  /*a080*/  MUFU.TANH R58, R58 ;  /* 0x0000003a003a7308 */ /* 0x000e620000002400 */
[----:B------:R-:W-:-:S07]  /*a090*/  ISETP.GT.AND P3, PT, R8, 0x39, PT ;  /* 0x000000390800780c */ /* 0x000fce0003f64270 */
[----:B------:R-:W1:Y:S01]  /*a0a0*/  MUFU.TANH R15, R59 ;  /* 0x0000003b000f7308 */ /* 0x000e620000002400 */
[----:B---3--:R-:W-:-:S07]  /*a0b0*/  FSEL R161, R52, -INF , P2 ;  /* 0xff80000034a17808 */ /* 0x008fce0001000000 */
[----:B------:R-:W-:Y:S01]  /*a0c0*/  MUFU.TANH R20, R60 ;  /* 0x0000003c00147308 */ /* 0x000fe20000002400 */
[----:B------:R-:W-:-:S07]  /*a0d0*/  FMNMX.FTZ R32, R159, R32, !PT ;  /* 0x000000209f207209 */ /* 0x000fce0007810000 */
[----:B------:R-:W-:Y:S01]  /*a0e0*/  MUFU.TANH R61, R61 ;  /* 0x0000003d003d7308 */ /* 0x000fe20000002400 */
[----:B------:R-:W-:-:S07]  /*a0f0*/  FMUL.FTZ R64, R64, UR4 ;  /* 0x0000000440407c20 */ /* 0x000fce0008410000 */
[----:B------:R-:W3:Y:S01]  /*a100*/  MUFU.TANH R21, R62 ;  /* 0x0000003e00157308 */ /* 0x000ee20000002400 */
[----:B------:R-:W-:-:S07]  /*a110*/  FMNMX.FTZ R30, R174, R29, !PT ;  /* 0x0000001dae1e7209 */ /* 0x000fce0007810000 */
[----:B------:R-:W3:Y:S01]  /*a120*/  MUFU.TANH R63, R63 ;  /* 0x0000003f003f7308 */ /* 0x000ee20000002400 */
[----:B--2---:R-:W-:Y:S01]  /*a130*/  FSEL R3, R3, -INF , P4 ;  /* 0xff80000003037808 */ /* 0x004fe20002000000 */
[----:B------:R-:W-:Y:S01]  /*a140*/  FMUL.FTZ R65, R65, UR4 ;  /* 0x0000000441417c20 */ /* 0x000fe20008410000 */
[----:B------:R-:W-:Y:S02]  /*a150*/  ISETP.GT.AND P4, PT, R8, 0x40, PT ;  /* 0x000000400800780c */ /* 0x000fe40003f84270 */
[----:B----4-:R-:W-:Y:S02]  /*a160*/  FSEL R166, R53, -INF , P3 ;  /* 0xff80000035a67808 */ /* 0x010fe40001800000 */
[----:B------:R-:W-:Y:S02]  /*a170*/  FMNMX.FTZ R31, R161, R32, !PT ;  /* 0x00000020a11f7209 */ /* 0x000fe40007810000 */
[----:B------:R-:W-:Y:S01]  /*a180*/  FMNMX.FTZ R30, R175, R30, !PT ;  /* 0x0000001eaf1e7209 */ /* 0x000fe20007810000 */
[----:B------:R-:W2:Y:S01]  /*a190*/  MUFU.TANH R64, R64 ;  /* 0x0000004000407308 */ /* 0x000ea20000002400 */
[----:B-----5:R-:W-:-:S02]  /*a1a0*/  FSEL R160, R51, -INF , P5 ;  /* 0xff80000033a07808 */ /* 0x020fc40002800000 */
[----:B------:R-:W-:Y:S02]  /*a1b0*/  FSEL R163, R54, -INF , P2 ;  /* 0xff80000036a37808 */ /* 0x000fe40001000000 */
[----:B------:R-:W-:Y:S02]  /*a1c0*/  FSEL R167, R55, -INF , P3 ;  /* 0xff80000037a77808 */ /* 0x000fe40001800000 */
[C---:B------:R-:W-:Y:S02]  /*a1d0*/  ISETP.GT.AND P5, PT, R8.reuse, 0x41, PT ;  /* 0x000000410800780c */ /* 0x040fe40003fa4270 */
[C---:B------:R-:W-:Y:S02]  /*a1e0*/  ISETP.GT.AND P2, PT, R8.reuse, 0x48, PT ;  /* 0x000000480800780c */ /* 0x040fe40003f44270 */
[----:B------:R-:W-:Y:S01]  /*a1f0*/  ISETP.GT.AND P3, PT, R8, 0x49, PT ;  /* 0x000000490800780c */ /* 0x000fe20003f64270 */
[----:B------:R-:W-:Y:S01]  /*a200*/  FMUL.FTZ R68, R68, UR4 ;  /* 0x0000000444447c20 */ /* 0x000fe20008410000 */
[----:B0-----:R-:W-:-:S02]  /*a210*/  FSEL R183, R56, -INF , P4 ;  /* 0xff80000038b77808 */ /* 0x001fc40002000000 */
[----:B------:R-:W-:Y:S02]  /*a220*/  FMNMX.FTZ R32, R166, R31, !PT ;  /* 0x0000001fa6207209 */ /* 0x000fe40007810000 */
[----:B------:R-:W-:Y:S01]  /*a230*/  FMNMX.FTZ R29, R3, R30, !PT ;  /* 0x0000001e031d7209 */ /* 0x000fe20007810000 */
[----:B------:R-:W0:Y:S01]  /*a240*/  MUFU.TANH R65, R65 ;  /* 0x0000004100417308 */ /* 0x000e220000002400 */
[----:B-1----:R-:W-:Y:S02]  /*a250*/  FSEL R184, R58, -INF , P4 ;  /* 0xff8000003ab87808 */ /* 0x002fe40002000000 */
[----:B------:R-:W-:Y:S02]  /*a260*/  FSEL R15, R15, -INF , P5 ;  /* 0xff8000000f0f7808 */ /* 0x000fe40002800000 */
[----:B------:R-:W-:Y:S02]  /*a270*/  FSEL R14, R14, -INF , P5 ;  /* 0xff8000000e0e7808 */ /* 0x000fe40002800000 */
[----:B---3--:R-:W-:-:S02]  /*a280*/  FSEL R21, R21, -INF , P2 ;  /* 0xff80000015157808 */ /* 0x008fc40001000000 */
[----:B------:R-:W-:Y:S02]  /*a290*/  FSEL R20, R20, -INF , P2 ;  /* 0xff80000014147808 */ /* 0x000fe40001000000 */
[----:B------:R-:W-:Y:S02]  /*a2a0*/  FSEL R165, R63, -INF , P3 ;  /* 0xff8000003fa57808 */ /* 0x000fe40001800000 */
[----:B------:R-:W-:Y:S01]  /*a2b0*/  FSEL R164, R61, -INF , P3 ;  /* 0xff8000003da47808 */ /* 0x000fe20001800000 */
[----:B------:R-:W-:Y:S01]  /*a2c0*/  FMUL.FTZ R69, R69, UR4 ;  /* 0x0000000445457c20 */ /* 0x000fe20008410000 */
[C---:B------:R-:W-:Y:S02]  /*a2d0*/  ISETP.GT.AND P4, PT, R8.reuse, 0x50, PT ;  /* 0x000000500800780c */ /* 0x040fe40003f84270 */
[C---:B------:R-:W-:Y:S02]  /*a2e0*/  ISETP.GT.AND P5, PT, R8.reuse, 0x51, PT ;  /* 0x000000510800780c */ /* 0x040fe40003fa4270 */
[----:B------:R-:W-:-:S02]  /*a2f0*/  ISETP.GT.AND P2, PT, R8, 0x58, PT ;  /* 0x000000580800780c */ /* 0x000fc40003f44270 */
[----:B------:R-:W-:Y:S02]  /*a300*/  FMNMX.FTZ R31, R183, R32, !PT ;  /* 0x00000020b71f7209 */ /* 0x000fe40007810000 */
[----:B------:R-:W-:Y:S01]  /*a310*/  ISETP.GT.AND P3, PT, R8, 0x59, PT ;  /* 0x000000590800780c */ /* 0x000fe20003f64270 */
[----:B------:R-:W-:Y:S01]  /*a320*/  FMUL.FTZ R66, R66, UR4 ;  /* 0x0000000442427c20 */ /* 0x000fe20008410000 */
[----:B------:R-:W-:Y:S01]  /*a330*/  FMNMX.FTZ R8, R160, R29, !PT ;  /* 0x0000001da0087209 */ /* 0x000fe20007810000 */
[----:B------:R-:W1:Y:S01]  /*a340*/  MUFU.TANH R68, R68 ;  /* 0x0000004400447308 */ /* 0x000e620000002400 */
[----:B------:R-:W-:Y:S01]  /*a350*/  FMNMX.FTZ R31, R14, R31, !PT ;  /* 0x0000001f0e1f7209 */ /* 0x000fe20007810000 */
[----:B------:R-:W-:Y:S01]  /*a360*/  FMUL.FTZ R67, R67, UR4 ;  /* 0x0000000443437c20 */ /* 0x000fe20008410000 */
[----:B------:R-:W-:Y:S02]  /*a370*/  FMNMX.FTZ R8, R163, R8, !PT ;  /* 0x00000008a3087209 */ /* 0x000fe40007810000 */
[----:B------:R-:W-:-:S03]  /*a380*/  FMNMX.FTZ R31, R20, R31, !PT ;  /* 0x0000001f141f7209 */ /* 0x000fc60007810000 */
[----:B------:R-:W3:Y:S01]  /*a390*/  MUFU.TANH R69, R69 ;  /* 0x0000004500457308 */ /* 0x000ee20000002400 */
[----:B------:R-:W-:Y:S01]  /*a3a0*/  FMNMX.FTZ R29, R167, R8, !PT ;  /* 0x00000008a71d7209 */ /* 0x000fe20007810000 */
[----:B------:R-:W-:Y:S01]  /*a3b0*/  FMUL.FTZ R70, R70, UR4 ;  /* 0x0000000446467c20 */ /* 0x000fe20008410000 */
[----:B--2---:R-:W-:-:S05]  /*a3c0*/  FSEL R193, R64, -INF , P4 ;  /* 0xff80000040c17808 */ /* 0x004fca0002000000 */
[----:B------:R-:W2:Y:S01]  /*a3d0*/  MUFU.TANH R66, R66 ;  /* 0x0000004200427308 */ /* 0x000ea20000002400 */
[----:B------:R-:W-:Y:S01]  /*a3e0*/  FMNMX.FTZ R30, R164, R31, !PT ;  /* 0x0000001fa41e7209 */ /* 0x000fe20007810000 */
[----:B------:R-:W-:Y:S01]  /*a3f0*/  FMUL.FTZ R71, R71, UR4 ;  /* 0x0000000447477c20 */ /* 0x000fe20008410000 */
[----:B------:R-:W-:-:S05]  /*a400*/  FMNMX.FTZ R8, R184, R29, !PT ;  /* 0x0000001db8087209 */ /* 0x000fca0007810000 */
[----:B------:R-:W4:Y:S01]  /*a410*/  MUFU.TANH R67, R67 ;  /* 0x0000004300437308 */ /* 0x000f220000002400 */
[----:B0-----:R-:W-:Y:S02]  /*a420*/  FSEL R187, R65, -INF , P5 ;  /* 0xff80000041bb7808 */ /* 0x001fe40002800000 */
[----:B------:R-:W-:Y:S02]  /*a430*/  FMNMX.FTZ R30, R193, R30, !PT ;  /* 0x0000001ec11e7209 */ /* 0x000fe40007810000 */
[----:B------:R-:W-:-:S03]  /*a440*/  FMNMX.FTZ R8, R15, R8, !PT ;  /* 0x000000080f087209 */ /* 0x000fc60007810000 */
[----:B------:R-:W0:Y:S01]  /*a450*/  MUFU.TANH R70, R70 ;  /* 0x0000004600467308 */ /* 0x000e220000002400 */
[----:B-1----:R-:W-:Y:S02]  /*a460*/  FSEL R186, R68, -INF , P2 ;  /* 0xff80000044ba7808 */ /* 0x002fe40001000000 */
[----:B------:R-:W-:Y:S02]  /*a470*/  FMNMX.FTZ R29, R187, R30, !PT ;  /* 0x0000001ebb1d7209 */ /* 0x000fe40007810000 */
[----:B------:R-:W-:-:S03]  /*a480*/  FMNMX.FTZ R8, R21, R8, !PT ;  /* 0x0000000815087209 */ /* 0x000fc60007810000 */
[----:B------:R-:W1:Y:S01]  /*a490*/  MUFU.TANH R71, R71 ;  /* 0x0000004700477308 */ /* 0x000e620000002400 */
[----:B---3--:R-:W-:Y:S02]  /*a4a0*/  FSEL R158, R69, -INF , P3 ;  /* 0xff800000459e7808 */ /* 0x008fe40001800000 */
[----:B------:R-:W-:Y:S02]  /*a4b0*/  FMNMX.FTZ R29, R186, R29, !PT ;  /* 0x0000001dba1d7209 */ /* 0x000fe40007810000 */
[----:B--2---:R-:W-:Y:S02]  /*a4c0*/  FSEL R179, R66, -INF , P4 ;  /* 0xff80000042b37808 */ /* 0x004fe40002000000 */
[----:B------:R-:W-:Y:S02]  /*a4d0*/  FMNMX.FTZ R8, R165, R8, !PT ;  /* 0x00000008a5087209 */ /* 0x000fe40007810000 */
[----:B------:R-:W-:Y:S02]  /*a4e0*/  FMNMX.FTZ R30, R158, R29, !PT ;  /* 0x0000001d9e1e7209 */ /* 0x000fe40007810000 */
[----:B----4-:R-:W-:-:S02]  /*a4f0*/  FSEL R178, R67, -INF , P5 ;  /* 0xff80000043b27808 */ /* 0x010fc40002800000 */
[----:B------:R-:W-:Y:S02]  /*a500*/  FMNMX.FTZ R29, R179, R8, !PT ;  /* 0x00000008b31d7209 */ /* 0x000fe40007810000 */
[----:B0-----:R-:W-:Y:S02]  /*a510*/  FSEL R177, R70, -INF , P2 ;  /* 0xff80000046b17808 */ /* 0x001fe40001000000 */
[----:B------:R-:W-:Y:S02]  /*a520*/  FMNMX.FTZ R8, R178, R29, !PT ;  /* 0x0000001db2087209 */ /* 0x000fe40007810000 */
[----:B-1----:R-:W-:Y:S02]  /*a530*/  FSEL R176, R71, -INF , P3 ;  /* 0xff80000047b07808 */ /* 0x002fe40001800000 */
[----:B------:R-:W-:Y:S01]  /*a540*/  FMNMX.FTZ R29, R177, R8, !PT ;  /* 0x00000008b11d7209 */ /* 0x000fe20007810000 */
[----:B------:R-:W0:Y:S03]  /*a550*/  SHFL.BFLY PT, R31, R30, 0x2, 0x1f ;  /* 0x0c401f001e1f7f89 */ /* 0x000e2600000e0000 */
[----:B------:R-:W-:-:S05]  /*a560*/  FMNMX.FTZ R29, R176, R29, !PT ;  /* 0x0000001db01d7209 */ /* 0x000fca0007810000 */
[----:B------:R-:W1:Y:S01]  /*a570*/  SHFL.BFLY PT, R8, R29, 0x2, 0x1f ;  /* 0x0c401f001d087f89 */ /* 0x000e6200000e0000 */
[----:B0-----:R-:W-:-:S05]  /*a580*/  FMNMX.FTZ R31, R30, R31, !PT ;  /* 0x0000001f1e1f7209 */ /* 0x001fca0007810000 */
[----:B------:R-:W0:Y:S01]  /*a590*/  SHFL.BFLY PT, R162, R31, 0x1, 0x1f ;  /* 0x0c201f001fa27f89 */ /* 0x000e2200000e0000 */
[----:B-1----:R-:W-:-:S05]  /*a5a0*/  FMNMX.FTZ R30, R29, R8, !PT ;  /* 0x000000081d1e7209 */ /* 0x002fca0007810000 */
[----:B------:R-:W1:Y:S01]  /*a5b0*/  SHFL.BFLY PT, R33, R30, 0x1, 0x1f ;  /* 0x0c201f001e217f89 */ /* 0x000e6200000e0000 */
[----:B0-----:R-:W-:-:S04]  /*a5c0*/  FMNMX.FTZ R162, R31, R162, !PT ;  /* 0x000000a21fa27209 */ /* 0x001fc80007810000 */
[C---:B------:R-:W-:Y:S01]  /*a5d0*/  FSETP.NEU.FTZ.AND P2, PT, R162.reuse, -INF , PT ;  /* 0xff800000a200780b */ /* 0x040fe20003f5d000 */
[----:B------:R-:W-:Y:S01]  /*a5e0*/  FMUL.FTZ R156, R162, UR39 ;  /* 0x00000027a29c7c20 */ /* 0x000fe20008410000 */
[----:B-1----:R-:W-:-:S04]  /*a5f0*/  FMNMX.FTZ R8, R30, R33, !PT ;  /* 0x000000211e087209 */ /* 0x002fc80007810000 */
[----:B------:R-:W-:Y:S02]  /*a600*/  FSEL R156, R156, RZ, P2 ;  /* 0x000000ff9c9c7208 */ /* 0x000fe40001000000 */
[C---:B------:R-:W-:Y:S01]  /*a610*/  FSETP.NEU.FTZ.AND P2, PT, R8.reuse, -INF , PT ;  /* 0xff8000000800780b */ /* 0x040fe20003f5d000 */
[----:B------:R-:W-:-:S05]  /*a620*/  FMUL.FTZ R157, R8, UR39 ;  /* 0x00000027089d7c20 */ /* 0x000fca0008410000 */
[----:B------:R-:W-:Y:S02]  /*a630*/  FSEL R157, R157, RZ, P2 ;  /* 0x000000ff9d9d7208 */ /* 0x000fe40001000000 */
[----:B------:R-:W-:-:S03]  /*a640*/  SHF.R.U32.HI R34, RZ, 0x7, R72 ;  /* 0x00000007ff227819 */ /* 0x000fc60000011648 */
[--C-:B------:R-:W-:Y:S01]  /*a650*/  FFMA.FTZ R189, R24, UR39, -R157.reuse ;  /* 0x0000002718bd7c23 */ /* 0x100fe2000801089d */
[----:B------:R-:W-:Y:S02]  /*a660*/  @!P1 VIADD R24, R0, 0x32440 ;  /* 0x0003244000189836 */ /* 0x000fe40000000000 */
[--C-:B------:R-:W-:Y:S01]  /*a670*/  FFMA.FTZ R195, R9, UR39, -R156.reuse ;  /* 0x0000002709c37c23 */ /* 0x100fe2000801089c */
[----:B------:R-:W-:Y:S01]  /*a680*/  IADD3 R9, -R34, 0xb, RZ ;  /* 0x0000000b22097810 */ /* 0x000fe20007ffe1ff */
[----:B------:R-:W-:Y:S01]  /*a690*/  FFMA.FTZ R194, R13, UR39, -R156 ;  /* 0x000000270dc27c23 */ /* 0x000fe2000801089c */
[----:B------:R-:W-:Y:S01]  /*a6a0*/  @!P1 PRMT R24, RZ, 0x654, R24 ;  /* 0x00000654ff189816 */ /* 0x000fe20000000018 */
[--C-:B------:R-:W-:Y:S01]  /*a6b0*/  FFMA.FTZ R192, R25, UR39, -R156.reuse ;  /* 0x0000002719c07c23 */ /* 0x100fe2000801089c */
[----:B------:R-:W-:Y:S01]  /*a6c0*/  FFMA.FTZ R191, R27, UR39, -R156 ;  /* 0x000000271bbf7c23 */ /* 0x000fe2000801089c */
[--C-:B------:R-:W-:Y:S01]  /*a6d0*/  FFMA.FTZ R190, R12, UR39, -R157.reuse ;  /* 0x000000270cbe7c23 */ /* 0x100fe2000801089d */
[--C-:B------:R-:W-:Y:S01]  /*a6e0*/  FFMA.FTZ R188, R26, UR39, -R157.reuse ;  /* 0x000000271abc7c23 */ /* 0x100fe2000801089d */
[----:B------:R-:W-:Y:S01]  /*a6f0*/  FFMA.FTZ R196, R28, UR39, -R157 ;  /* 0x000000271cc47c23 */ /* 0x000fe2000801089d */
[----:B------:R0:W-:Y:S06]  /*a700*/  BAR.ARV R9, 0x100 ;  /* 0x000400090000751d */ /* 0x0001ec0000002000 */
[----:B------:R1:W-:Y:S01]  /*a710*/  @!P1 SYNCS.ARRIVE.TRANS64.RED.A1T0 RZ, [R24+URZ], RZ ;  /* 0x000000ff18ff99a7 */ /* 0x0003e2000810043f */
[----:B------:R-:W-:Y:S01]  /*a720*/  MUFU.EX2 R195, R195 ;  /* 0x000000c300c37308 */ /* 0x000fe20000000800 */
[----:B------:R-:W-:-:S07]  /*a730*/  IMAD.MOV.U32 R13, RZ, RZ, 0xc00 ;  /* 0x00000c00ff0d7424 */ /* 0x000fce00078e00ff */
[----:B------:R-:W2:Y:S08]  /*a740*/  MUFU.EX2 R194, R194 ;  /* 0x000000c200c27308 */ /* 0x000eb00000000800 */
[----:B------:R-:W-:Y:S08]  /*a750*/  MUFU.EX2 R192, R192 ;  /* 0x000000c000c07308 */ /* 0x000ff00000000800 */
[----:B------:R-:W3:Y:S08]  /*a760*/  MUFU.EX2 R191, R191 ;  /* 0x000000bf00bf7308 */ /* 0x000ef00000000800 */
[----:B------:R-:W-:Y:S08]  /*a770*/  MUFU.EX2 R190, R190 ;  /* 0x000000be00be7308 */ /* 0x000ff00000000800 */
[----:B------:R-:W4:Y:S08]  /*a780*/  MUFU.EX2 R189, R189 ;  /* 0x000000bd00bd7308 */ /* 0x000f300000000800 */
[----:B------:R-:W-:Y:S08]  /*a790*/  MUFU.EX2 R188, R188 ;  /* 0x000000bc00bc7308 */ /* 0x000ff00000000800 */
[----:B------:R-:W5:Y:S01]  /*a7a0*/  MUFU.EX2 R196, R196 ;  /* 0x000000c400c47308 */ /* 0x000f620000000800 */
[----:B------:R-:W-:-:S02]  /*a7b0*/  IMAD R12, R22, R13, UR42 ;  /* 0x0000002a160c7e24 */ /* 0x000fc4000f8e020d */
[----:B------:R-:W-:-:S03]  /*a7c0*/  IMAD.MOV.U32 R13, RZ, RZ, 0x40000040 ;  /* 0x40000040ff0d7424 */ /* 0x000fc600078e00ff */
[----:B------:R-:W-:Y:S02]  /*a7d0*/  R2UR UR6, R12 ;  /* 0x000000000c0672ca */ /* 0x000fe400000e0000 */
[----:B------:R-:W-:Y:S02]  /*a7e0*/  R2UR UR7, R13 ;  /* 0x000000000d0772ca */ /* 0x000fe400000e0000 */
[----:B--2---:R-:W-:Y:S02]  /*a7f0*/  F2FP.BF16.F32.PACK_AB R152, R194, R195 ;  /* 0x000000c3c298723e */ /* 0x004fe400000010ff */
[----:B---3--:R-:W-:Y:S02]  /*a800*/  F2FP.BF16.F32.PACK_AB R154, R191, R192 ;  /* 0x000000c0bf9a723e */ /* 0x008fe400000010ff */
[----:B----4-:R-:W-:Y:S02]  /*a810*/  F2FP.BF16.F32.PACK_AB R153, R189, R190 ;  /* 0x000000bebd99723e */ /* 0x010fe400000010ff */
[----:B-----5:R-:W-:Y:S01]  /*a820*/  F2FP.BF16.F32.PACK_AB R155, R196, R188 ;  /* 0x000000bcc49b723e */ /* 0x020fe200000010ff */
[----:B------:R0:W-:Y:S06]  /*a830*/  BAR.SYNC.DEFER_BLOCKING R199, 0x100 ;  /* 0x000400c70000751d */ /* 0x0001ec0000010000 */
[----:B-1----:R-:W-:-:S06]  /*a840*/  WARPGROUP.ARRIVE ;  /* 0x00000000000079c5 */ /* 0x002fcc0000000000 */
[----:B------:R-:W-:Y:S01]  /*a850*/  HGMMA.64x256x16.F32.BF16 R24, R152, gdesc[UR4].tnspB, RZ, !UPT, gsb0 ;  /* 0x43e0000498187df0 */ /* 0x000fe2000c0018ff */
[--C-:B------:R-:W-:Y:S01]  /*a860*/  FFMA.FTZ R185, R7, UR39, -R156.reuse ;  /* 0x0000002707b97c23 */ /* 0x100fe2000801089c */
[--C-:B------:R-:W-:Y:S01]  /*a870*/  FFMA.FTZ R7, R11, UR39, -R156.reuse ;  /* 0x000000270b077c23 */ /* 0x100fe2000801089c */
[--C-:B------:R-:W-:Y:S01]  /*a880*/  FFMA.FTZ R180, R180, UR39, -R156.reuse ;  /* 0x00000027b4b47c23 */ /* 0x100fe2000801089c */
[--C-:B------:R-:W-:Y:S01]  /*a890*/  FFMA.FTZ R11, R182, UR39, -R156.reuse ;  /* 0x00000027b60b7c23 */ /* 0x100fe2000801089c */
[--C-:B------:R-:W-:Y:S01]  /*a8a0*/  FFMA.FTZ R5, R5, UR39, -R157.reuse ;  /* 0x0000002705057c23 */ /* 0x100fe2000801089d */
[--C-:B------:R-:W-:Y:S01]  /*a8b0*/  FFMA.FTZ R6, R6, UR39, -R157.reuse ;  /* 0x0000002706067c23 */ /* 0x100fe2000801089d */
[--C-:B------:R-:W-:Y:S01]  /*a8c0*/  FFMA.FTZ R10, R10, UR39, -R157.reuse ;  /* 0x000000270a0a7c23 */ /* 0x100fe2000801089d */
[--C-:B------:R-:W-:Y:S01]  /*a8d0*/  FFMA.FTZ R13, R181, UR39, -R157.reuse ;  /* 0x00000027b50d7c23 */ /* 0x100fe2000801089d */
[----:B------:R-:W-:Y:S08]  /*a8e0*/  MUFU.EX2 R185, R185 ;  /* 0x000000b900b97308 */ /* 0x000ff00000000800 */
[----:B------:R-:W1:Y:S08]  /*a8f0*/  MUFU.EX2 R180, R180 ;  /* 0x000000b400b47308 */ /* 0x000e700000000800 */
[----:B------:R-:W-:Y:S08]  /*a900*/  MUFU.EX2 R7, R7 ;  /* 0x0000000700077308 */ /* 0x000ff00000000800 */
[----:B------:R-:W-:Y:S08]  /*a910*/  MUFU.EX2 R11, R11 ;  /* 0x0000000b000b7308 */ /* 0x000ff00000000800 */
[----:B------:R-:W-:Y:S08]  /*a920*/  MUFU.EX2 R5, R5 ;  /* 0x0000000500057308 */ /* 0x000ff00000000800 */
[----:B------:R-:W2:Y:S08]  /*a930*/  MUFU.EX2 R6, R6 ;  /* 0x0000000600067308 */ /* 0x000eb00000000800 */
[----:B------:R-:W-:Y:S08]  /*a940*/  MUFU.EX2 R10, R10 ;  /* 0x0000000a000a7308 */ /* 0x000ff00000000800 */
[----:B------:R-:W3:Y:S01]  /*a950*/  MUFU.EX2 R13, R13 ;  /* 0x0000000d000d7308 */ /* 0x000ee20000000800 */
[--C-:B------:R-:W-:Y:S01]  /*a960*/  FFMA.FTZ R168, R168, UR39, -R156.reuse ;  /* 0x00000027a8a87c23 */ /* 0x100fe2000801089c */
[--C-:B------:R-:W-:Y:S01]  /*a970*/  FFMA.FTZ R169, R169, UR39, -R156.reuse ;  /* 0x00000027a9a97c23 */ /* 0x100fe2000801089c */
[--C-:B------:R-:W-:Y:S01]  /*a980*/  FFMA.FTZ R170, R170, UR39, -R156.reuse ;  /* 0x00000027aaaa7c23 */ /* 0x100fe2000801089c */
[----:B------:R-:W-:Y:S01]  /*a990*/  FFMA.FTZ R171, R171, UR39, -R156 ;  /* 0x00000027abab7c23 */ /* 0x000fe2000801089c */
[--C-:B------:R-:W-:Y:S01]  /*a9a0*/  FFMA.FTZ R172, R172, UR39, -R157.reuse ;  /* 0x00000027acac7c23 */ /* 0x100fe2000801089d */
[--C-:B------:R-:W-:Y:S01]  /*a9b0*/  FFMA.FTZ R173, R173, UR39, -R157.reuse ;  /* 0x00000027adad7c23 */ /* 0x100fe2000801089d */
[--C-:B------:R-:W-:Y:S01]  /*a9c0*/  FFMA.FTZ R174, R174, UR39, -R157.reuse ;  /* 0x00000027aeae7c23 */ /* 0x100fe2000801089d */
[----:B------:R-:W-:Y:S01]  /*a9d0*/  FFMA.FTZ R175, R175, UR39, -R157 ;  /* 0x00000027afaf7c23 */ /* 0x000fe2000801089d */
[----:B------:R-:W-:Y:S08]  /*a9e0*/  MUFU.EX2 R168, R168 ;  /* 0x000000a800a87308 */ /* 0x000ff00000000800 */
[----:B------:R-:W4:Y:S08]  /*a9f0*/  MUFU.EX2 R169, R169 ;  /* 0x000000a900a97308 */ /* 0x000f300000000800 */
[----:B------:R-:W-:Y:S01]  /*aa00*/  MUFU.EX2 R170, R170 ;  /* 0x000000aa00aa7308 */ /* 0x000fe20000000800 */
[----:B------:R-:W-:-:S02]  /*aa10*/  WARPGROUP.DEPBAR.LE gsb0, 0x0 ;  /* 0x00008000000079c5 */ /* 0x000fc40000010000 */
[----:B------:R-:W-:Y:S02]  /*aa20*/  VIADD R152, R12, 0x80 ;  /* 0x000000800c987836 */ /* 0x000fe40000000000 */
[----:B------:R-:W-:-:S03]  /*aa30*/  IMAD.MOV.U32 R153, RZ, RZ, 0x40000040 ;  /* 0x40000040ff997424 */ /* 0x000fc600078e00ff */
[----:B------:R-:W-:Y:S02]  /*aa40*/  R2UR UR6, R152 ;  /* 0x00000000980672ca */ /* 0x000fe400000e0000 */
[----:B------:R-:W-:Y:S02]  /*aa50*/  R2UR UR7, R153 ;  /* 0x00000000990772ca */ /* 0x000fe400000e0000 */
[----:B-1----:R-:W-:Y:S02]  /*aa60*/  F2FP.BF16.F32.PACK_AB R152, R180, R185 ;  /* 0x000000b9b498723e */ /* 0x002fe400000010ff */
[----:B--2---:R-:W-:Y:S02]  /*aa70*/  F2FP.BF16.F32.PACK_AB R153, R6, R5 ;  /* 0x000000050699723e */ /* 0x004fe400000010ff */
[----:B------:R-:W-:Y:S02]  /*aa80*/  F2FP.BF16.F32.PACK_AB R154, R11, R7 ;  /* 0x000000070b9a723e */ /* 0x000fe400000010ff */
[----:B---3--:R-:W-:-:S04]  /*aa90*/  F2FP.BF16.F32.PACK_AB R155, R13, R10 ;  /* 0x0000000a0d9b723e */ /* 0x008fc800000010ff */
[----:B------:R-:W-:-:S06]  /*aaa0*/  WARPGROUP.ARRIVE ;  /* 0x00000000000079c5 */ /* 0x000fcc0000000000 */
[----:B------:R-:W-:Y:S01]  /*aab0*/  HGMMA.64x256x16.F32.BF16 R24, R152, gdesc[UR4].tnspB, R24, gsb0 ;  /* 0x43e0000498187df0 */ /* 0x000fe20008001818 */
[----:B------:R-:W-:Y:S08]  /*aac0*/  MUFU.EX2 R171, R171 ;  /* 0x000000ab00ab7308 */ /* 0x000ff00000000800 */
[----:B------:R-:W-:Y:S08]  /*aad0*/  MUFU.EX2 R172, R172 ;  /* 0x000000ac00ac7308 */ /* 0x000ff00000000800 */
[----:B------:R-:W1:Y:S08]  /*aae0*/  MUFU.EX2 R173, R173 ;  /* 0x000000ad00ad7308 */ /* 0x000e700000000800 */
[----:B------:R-:W-:Y:S08]  /*aaf0*/  MUFU.EX2 R174, R174 ;  /* 0x000000ae00ae7308 */ /* 0x000ff00000000800 */
[----:B------:R-:W2:Y:S01]  /*ab00*/  MUFU.EX2 R175, R175 ;  /* 0x000000af00af7308 */ /* 0x000ea20000000800 */
        /* <DEDUP_REMOVED lines=9> */
[----:B------:R-:W3:Y:S08]  /*aba0*/  MUFU.EX2 R159, R159 ;  /* 0x0000009f009f7308 */ /* 0x000ef00000000800 */
[----:B------:R-:W-:Y:S08]  /*abb0*/  MUFU.EX2 R161, R161 ;  /* 0x000000a100a17308 */ /* 0x000ff00000000800 */
[----:B------:R-:W-:Y:S08]  /*abc0*/  MUFU.EX2 R166, R166 ;  /* 0x000000a600a67308 */ /* 0x000ff00000000800 */
[----:B------:R-:W-:Y:S08]  /*abd0*/  MUFU.EX2 R3, R3 ;  /* 0x0000000300037308 */ /* 0x000ff00000000800 */
[----:B------:R-:W5:Y:S08]  /*abe0*/  MUFU.EX2 R160, R160 ;  /* 0x000000a000a07308 */ /* 0x000f700000000800 */
[----:B------:R-:W-:Y:S01]  /*abf0*/  MUFU.EX2 R163, R163 ;  /* 0x000000a300a37308 */ /* 0x000fe20000000800 */
[----:B------:R-:W-:-:S02]  /*ac00*/  WARPGROUP.DEPBAR.LE gsb0, 0x0 ;  /* 0x00008000000079c5 */ /* 0x000fc40000010000 */
[----:B------:R-:W-:Y:S02]  /*ac10*/  VIADD R152, R12, 0x100 ;  /* 0x000001000c987836 */ /* 0x000fe40000000000 */
[----:B------:R-:W-:-:S03]  /*ac20*/  IMAD.MOV.U32 R153, RZ, RZ, 0x40000040 ;  /* 0x40000040ff997424 */ /* 0x000fc600078e00ff */
[----:B------:R-:W-:Y:S02]  /*ac30*/  R2UR UR6, R152 ;  /* 0x00000000980672ca */ /* 0x000fe400000e0000 */
[----:B------:R-:W-:Y:S02]  /*ac40*/  R2UR UR7, R153 ;  /* 0x00000000990772ca */ /* 0x000fe400000e0000 */
[----:B----4-:R-:W-:Y:S02]  /*ac50*/  F2FP.BF16.F32.PACK_AB R152, R169, R168 ;  /* 0x000000a8a998723e */ /* 0x010fe400000010ff */
[----:B-1----:R-:W-:Y:S02]  /*ac60*/  F2FP.BF16.F32.PACK_AB R153, R173, R172 ;  /* 0x000000acad99723e */ /* 0x002fe400000010ff */
[----:B------:R-:W-:Y:S02]  /*ac70*/  F2FP.BF16.F32.PACK_AB R154, R171, R170 ;  /* 0x000000aaab9a723e */ /* 0x000fe400000010ff */
[----:B--2---:R-:W-:-:S04]  /*ac80*/  F2FP.BF16.F32.PACK_AB R155, R175, R174 ;  /* 0x000000aeaf9b723e */ /* 0x004fc800000010ff */
[----:B------:R-:W-:-:S06]  /*ac90*/  WARPGROUP.ARRIVE ;  /* 0x00000000000079c5 */ /* 0x000fcc0000000000 */
[----:B------:R-:W-:Y:S01]  /*aca0*/  HGMMA.64x256x16.F32.BF16 R24, R152, gdesc[UR4].tnspB, R24, gsb0 ;  /* 0x43e0000498187df0 */ /* 0x000fe20008001818 */
[----:B------:R-:W1:Y:S01]  /*acb0*/  MUFU.EX2 R167, R167 ;  /* 0x000000a700a77308 */ /* 0x000e620000000800 */
[--C-:B------:R-:W-:Y:S01]  /*acc0*/  FFMA.FTZ R181, R183, UR39, -R156.reuse ;  /* 0x00000027b7b57c23 */ /* 0x100fe2000801089c */
[--C-:B------:R-:W-:Y:S01]  /*acd0*/  FFMA.FTZ R183, R184, UR39, -R157.reuse ;  /* 0x00000027b8b77c23 */ /* 0x100fe2000801089d */
[--C-:B------:R-:W-:Y:S01]  /*ace0*/  FFMA.FTZ R182, R14, UR39, -R156.reuse ;  /* 0x000000270eb67c23 */ /* 0x100fe2000801089c */
[--C-:B------:R-:W-:Y:S01]  /*acf0*/  FFMA.FTZ R20, R20, UR39, -R156.reuse ;  /* 0x0000002714147c23 */ /* 0x100fe2000801089c */
[----:B------:R-:W-:Y:S01]  /*ad00*/  FFMA.FTZ R164, R164, UR39, -R156 ;  /* 0x00000027a4a47c23 */ /* 0x000fe2000801089c */
[--C-:B------:R-:W-:Y:S01]  /*ad10*/  FFMA.FTZ R184, R15, UR39, -R157.reuse ;  /* 0x000000270fb87c23 */ /* 0x100fe2000801089d */
[--C-:B------:R-:W-:Y:S01]  /*ad20*/  FFMA.FTZ R21, R21, UR39, -R157.reuse ;  /* 0x0000002715157c23 */ /* 0x100fe2000801089d */
[----:B------:R-:W-:Y:S01]  /*ad30*/  FFMA.FTZ R165, R165, UR39, -R157 ;  /* 0x00000027a5a57c23 */ /* 0x000fe2000801089d */
[----:B------:R-:W-:Y:S08]  /*ad40*/  MUFU.EX2 R181, R181 ;  /* 0x000000b500b57308 */ /* 0x000ff00000000800 */
[----:B------:R-:W2:Y:S08]  /*ad50*/  MUFU.EX2 R182, R182 ;  /* 0x000000b600b67308 */ /* 0x000eb00000000800 */
[----:B------:R-:W-:Y:S08]  /*ad60*/  MUFU.EX2 R20, R20 ;  /* 0x0000001400147308 */ /* 0x000ff00000000800 */
[----:B------:R-:W-:Y:S08]  /*ad70*/  MUFU.EX2 R164, R164 ;  /* 0x000000a400a47308 */ /* 0x000ff00000000800 */
[----:B------:R-:W-:Y:S08]  /*ad80*/  MUFU.EX2 R183, R183 ;  /* 0x000000b700b77308 */ /* 0x000ff00000000800 */
[----:B------:R-:W4:Y:S08]  /*ad90*/  MUFU.EX2 R184, R184 ;  /* 0x000000b800b87308 */ /* 0x000f300000000800 */
[----:B------:R-:W-:Y:S08]  /*ada0*/  MUFU.EX2 R21, R21 ;  /* 0x0000001500157308 */ /* 0x000ff00000000800 */
[----:B------:R-:W0:Y:S01]  /*adb0*/  MUFU.EX2 R165, R165 ;  /* 0x000000a500a57308 */ /* 0x000e220000000800 */
[----:B------:R-:W-:-:S02]  /*adc0*/  VIADD R14, R12, 0x200 ;  /* 0x000002000c0e7836 */ /* 0x000fc40000000000 */
[----:B------:R-:W-:Y:S01]  /*add0*/  IMAD.MOV.U32 R15, RZ, RZ, 0x40000040 ;  /* 0x40000040ff0f7424 */ /* 0x000fe200078e00ff */
[----:B------:R-:W-:Y:S02]  /*ade0*/  WARPGROUP.DEPBAR.LE gsb0, 0x0 ;  /* 0x00008000000079c5 */ /* 0x000fe40000010000 */
[----:B------:R-:W-:Y:S02]  /*adf0*/  VIADD R152, R12, 0x180 ;  /* 0x000001800c987836 */ /* 0x000fe40000000000 */
[----:B------:R-:W-:-:S03]  /*ae00*/  IMAD.MOV.U32 R153, RZ, RZ, 0x40000040 ;  /* 0x40000040ff997424 */ /* 0x000fc600078e00ff */
[----:B------:R-:W-:Y:S02]  /*ae10*/  R2UR UR6, R152 ;  /* 0x00000000980672ca */ /* 0x000fe400000e0000 */
[----:B------:R-:W-:Y:S02]  /*ae20*/  R2UR UR7, R153 ;  /* 0x00000000990772ca */ /* 0x000fe400000e0000 */
[----:B---3--:R-:W-:Y:S02]  /*ae30*/  F2FP.BF16.F32.PACK_AB R152, R159, R4 ;  /* 0x000000049f98723e */ /* 0x008fe400000010ff */
[----:B-----5:R-:W-:Y:S02]  /*ae40*/  F2FP.BF16.F32.PACK_AB R153, R160, R3 ;  /* 0x00000003a099723e */ /* 0x020fe400000010ff */
[----:B------:R-:W-:Y:S02]  /*ae50*/  F2FP.BF16.F32.PACK_AB R154, R166, R161 ;  /* 0x000000a1a69a723e */ /* 0x000fe400000010ff */
[----:B-1----:R-:W-:-:S04]  /*ae60*/  F2FP.BF16.F32.PACK_AB R155, R167, R163 ;  /* 0x000000a3a79b723e */ /* 0x002fc800000010ff */
[----:B------:R-:W-:-:S06]  /*ae70*/  WARPGROUP.ARRIVE ;  /* 0x00000000000079c5 */ /* 0x000fcc0000000000 */
[----:B------:R-:W-:Y:S01]  /*ae80*/  HGMMA.64x256x16.F32.BF16 R24, R152, gdesc[UR4].tnspB, R24, gsb0 ;  /* 0x43e0000498187df0 */ /* 0x000fe20008001818 */
[----:B------:R-:W-:Y:S02]  /*ae90*/  R2UR UR6, R14 ;  /* 0x000000000e0672ca */ /* 0x000fe400000e0000 */
[----:B------:R-:W-:Y:S01]  /*aea0*/  R2UR UR7, R15 ;  /* 0x000000000f0772ca */ /* 0x000fe200000e0000 */
        /* <DEDUP_REMOVED lines=8> */
[----:B------:R-:W-:Y:S01]  /*af30*/  IADD3 R14, R12, 0x280, RZ ;  /* 0x000002800c0e7810 */ /* 0x000fe20007ffe0ff */
[----:B------:R-:W1:Y:S08]  /*af40*/  MUFU.EX2 R193, R193 ;  /* 0x000000c100c17308 */ /* 0x000e700000000800 */
[----:B------:R-:W-:Y:S08]  /*af50*/  MUFU.EX2 R187, R187 ;  /* 0x000000bb00bb7308 */ /* 0x000ff00000000800 */
[----:B------:R-:W-:Y:S08]  /*af60*/  MUFU.EX2 R186, R186 ;  /* 0x000000ba00ba7308 */ /* 0x000ff00000000800 */
[----:B------:R-:W-:Y:S08]  /*af70*/  MUFU.EX2 R156, R156 ;  /* 0x0000009c009c7308 */ /* 0x000ff00000000800 */
[----:B------:R-:W3:Y:S08]  /*af80*/  MUFU.EX2 R158, R158 ;  /* 0x0000009e009e7308 */ /* 0x000ef00000000800 */
[----:B------:R-:W5:Y:S08]  /*af90*/  MUFU.EX2 R178, R178 ;  /* 0x000000b200b27308 */ /* 0x000f700000000800 */
[----:B------:R-:W-:Y:S08]  /*afa0*/  MUFU.EX2 R177, R177 ;  /* 0x000000b100b17308 */ /* 0x000ff00000000800 */
[----:B------:R-:W5:Y:S01]  /*afb0*/  MUFU.EX2 R12, R157 ;  /* 0x0000009d000c7308 */ /* 0x000f620000000800 */
[----:B------:R-:W-:Y:S01]  /*afc0*/  IMAD.MOV.U32 R15, RZ, RZ, 0x40000040 ;  /* 0x40000040ff0f7424 */ /* 0x000fe200078e00ff */
[----:B------:R-:W-:-:S02]  /*afd0*/  WARPGROUP.DEPBAR.LE gsb0, 0x0 ;  /* 0x00008000000079c5 */ /* 0x000fc40000010000 */
[----:B--2---:R-:W-:Y:S02]  /*afe0*/  F2FP.BF16.F32.PACK_AB R152, R182, R181 ;  /* 0x000000b5b698723e */ /* 0x004fe400000010ff */
[----:B----4-:R-:W-:Y:S02]  /*aff0*/  F2FP.BF16.F32.PACK_AB R153, R184, R183 ;  /* 0x000000b7b899723e */ /* 0x010fe400000010ff */
[----:B------:R-:W-:Y:S02]  /*b000*/  F2FP.BF16.F32.PACK_AB R154, R164, R20 ;  /* 0x00000014a49a723e */ /* 0x000fe400000010ff */
[----:B0-----:R-:W-:-:S04]  /*b010*/  F2FP.BF16.F32.PACK_AB R155, R165, R21 ;  /* 0x00000015a59b723e */ /* 0x001fc800000010ff */
[----:B------:R-:W-:-:S06]  /*b020*/  WARPGROUP.ARRIVE ;  /* 0x00000000000079c5 */ /* 0x000fcc0000000000 */
[----:B------:R-:W-:Y:S01]  /*b030*/  HGMMA.64x256x16.F32.BF16 R24, R152, gdesc[UR4].tnspB, R24, gsb0 ;  /* 0x43e0000498187df0 */ /* 0x000fe20008001818 */
[----:B------:R-:W-:Y:S02]  /*b040*/  R2UR UR6, R14 ;  /* 0x000000000e0672ca */ /* 0x000fe400000e0000 */
[----:B------:R-:W-:Y:S01]  /*b050*/  R2UR UR7, R15 ;  /* 0x000000000f0772ca */ /* 0x000fe200000e0000 */
[----:B------:R-:W-:Y:S01]  /*b060*/  FADD.FTZ R194, R195, R194 ;  /* 0x000000c2c3c27221 */ /* 0x000fe20000010000 */
[----:B------:R-:W-:-:S03]  /*b070*/  FADD.FTZ R189, R190, R189 ;  /* 0x000000bdbebd7221 */ /* 0x000fc60000010000 */
        /* <DEDUP_REMOVED lines=33> */
[----:B------:R-:W-:Y:S01]  /*b290*/  FADD.FTZ R184, R21, R184 ;  /* 0x000000b815b87221 */ /* 0x000fe20000010000 */
[----:B------:R-:W-:Y:S02]  /*b2a0*/  ISETP.GE.AND P2, PT, R197, 0x61, PT ;  /* 0x00000061c500780c */ /* 0x000fe40003f46270 */
[----:B------:R-:W-:Y:S01]  /*b2b0*/  FADD.FTZ R164, R164, R181 ;  /* 0x000000b5a4a47221 */ /* 0x000fe20000010000 */
[----:B------:R-:W-:Y:S01]  /*b2c0*/  FADD.FTZ R165, R165, R184 ;  /* 0x000000b8a5a57221 */ /* 0x000fe20000010000 */
[----:B------:R-:W-:Y:S02]  /*b2d0*/  @!P1 VIADD R0, R0, 0x32460 ;  /* 0x0003246000009836 */ /* 0x000fe40000000000 */
[----:B-1----:R-:W-:Y:S01]  /*b2e0*/  FADD.FTZ R164, R193, R164 ;  /* 0x000000a4c1a47221 */ /* 0x002fe20000010000 */
[----:B---3--:R-:W-:Y:S02]  /*b2f0*/  FADD.FTZ R165, R158, R165 ;  /* 0x000000a59ea57221 */ /* 0x008fe40000010000 */
[----:B------:R-:W-:Y:S01]  /*b300*/  @!P1 PRMT R0, RZ, 0x654, R0 ;  /* 0x00000654ff009816 */ /* 0x000fe20000000000 */
[----:B------:R-:W-:-:S02]  /*b310*/  WARPGROUP.DEPBAR.LE gsb0, 0x0 ;  /* 0x00008000000079c5 */ /* 0x000fc40000010000 */
[----:B------:R-:W-:Y:S02]  /*b320*/  F2FP.BF16.F32.PACK_AB R152, R187, R193 ;  /* 0x000000c1bb98723e */ /* 0x000fe400000010ff */
[----:B-----5:R-:W-:Y:S02]  /*b330*/  F2FP.BF16.F32.PACK_AB R153, R178, R158 ;  /* 0x0000009eb299723e */ /* 0x020fe400000010ff */
[----:B------:R-:W-:Y:S02]  /*b340*/  F2FP.BF16.F32.PACK_AB R154, R156, R186 ;  /* 0x000000ba9c9a723e */ /* 0x000fe400000010ff */
[----:B------:R-:W-:-:S04]  /*b350*/  F2FP.BF16.F32.PACK_AB R155, R12, R177 ;  /* 0x000000b10c9b723e */ /* 0x000fc800000010ff */
[----:B------:R-:W-:-:S06]  /*b360*/  WARPGROUP.ARRIVE ;  /* 0x00000000000079c5 */ /* 0x000fcc0000000000 */
[----:B------:R-:W-:Y:S01]  /*b370*/  HGMMA.64x256x16.F32.BF16 R24, R152, gdesc[UR4].tnspB, R24, gsb0 ;  /* 0x43e0000498187df0 */ /* 0x000fe20008001818 */
[----:B------:R-:W-:Y:S01]  /*b380*/  FADD.FTZ R187, R187, R164 ;  /* 0x000000a4bbbb7221 */ /* 0x000fe20000010000 */
[----:B------:R-:W-:-:S03]  /*b390*/  FADD.FTZ R178, R178, R165 ;  /* 0x000000a5b2b27221 */ /* 0x000fc60000010000 */
[----:B------:R-:W-:Y:S01]  /*b3a0*/  FADD.FTZ R187, R186, R187 ;  /* 0x000000bbbabb7221 */ /* 0x000fe20000010000 */
[----:B------:R-:W-:-:S03]  /*b3b0*/  FADD.FTZ R177, R177, R178 ;  /* 0x000000b2b1b17221 */ /* 0x000fc60000010000 */
[----:B------:R-:W-:Y:S01]  /*b3c0*/  FADD.FTZ R7, R156, R187 ;  /* 0x000000bb9c077221 */ /* 0x000fe20000010000 */
[----:B------:R-:W-:Y:S01]  /*b3d0*/  FADD.FTZ R4, R12, R177 ;  /* 0x000000b10c047221 */ /* 0x000fe20000010000 */
[----:B------:R-:W-:Y:S02]  /*b3e0*/  WARPGROUP.DEPBAR.LE gsb0, 0x0 ;  /* 0x00008000000079c5 */ /* 0x000fe40000010000 */
[----:B------:R0:W-:Y:S01]  /*b3f0*/  @!P1 SYNCS.ARRIVE.TRANS64.RED.A1T0 RZ, [R0+URZ], RZ ;  /* 0x000000ff00ff99a7 */ /* 0x0001e2000810043f */
[----:B------:R-:W-:Y:S05]  /*b400*/  @!P2 BRA `(.L_x_1063) ;  /* 0x0000002c00a8a947 */ /* 0x000fea0003800000 */
[----:B0-----:R-:W-:Y:S02]  /*b410*/  VIADD R0, R198, 0xfffffffe ;  /* 0xfffffffec6007836 */ /* 0x001fe40000000000 */
[----:B------:R-:W-:Y:S02]  /*b420*/  IMAD.MOV.U32 R6, RZ, RZ, R8 ;  /* 0x000000ffff067224 */ /* 0x000fe400078e0008 */
[----:B------:R-:W-:-:S07]  /*b430*/  IMAD.MOV.U32 R5, RZ, RZ, R162 ;  /* 0x000000ffff057224 */ /* 0x000fce00078e00a2 */
.L_x_1073:
[----:B------:R-:W-:Y:S01]  /*b440*/  VIADD R22, R22, 0x1 ;  /* 0x0000000116167836 */ /* 0x000fe20000000000 */
[----:B------:R-:W-:Y:S05]  /*b450*/  YIELD ;  /* 0x0000000000007946 */ /* 0x000fea0003800000 */
[----:B------:R-:W-:Y:S02]  /*b460*/  ISETP.NE.AND P3, PT, R22, 0x2, PT ;  /* 0x000000021600780c */ /* 0x000fe40003f65270 */
[C---:B------:R-:W-:Y:S01]  /*b470*/  ISETP.GT.AND P2, PT, R0.reuse, RZ, PT ;  /* 0x000000ff0000720c */ /* 0x040fe20003f44270 */
[----:B------:R-:W-:Y:S01]  /*b480*/  VIADD R0, R0, 0xffffffff ;  /* 0xffffffff00007836 */ /* 0x000fe20000000000 */
[----:B-1----:R-:W-:-:S02]  /*b490*/  SEL R3, RZ, 0x1, P3 ;  /* 0x00000001ff037807 */ /* 0x002fc40001800000 */
[----:B------:R-:W-:Y:S02]  /*b4a0*/  SEL R22, R22, RZ, P3 ;  /* 0x000000ff16167207 */ /* 0x000fe40001800000 */
[----:B------:R-:W-:Y:S01]  /*b4b0*/  LOP3.LUT R200, R200, R3, RZ, 0x3c, !PT ;  /* 0x00000003c8c87212 */ /* 0x000fe200078e3cff */
[----:B------:R-:W-:Y:S06]  /*b4c0*/  @!P0 BRA `(.L_x_1064) ;  /* 0x0000000000048947 */ /* 0x000fec0003800000 */
[----:B------:R-:W-:Y:S01]  /*b4d0*/  BPT.TRAP 0x1 ;  /* 0x000000040000795c */ /* 0x000fe20000300000 */
.L_x_1064:
[----:B------:R-:W-:Y:S01]  /*b4e0*/  IMAD R3, R22, 0x8, R18 ;  /* 0x0000000816037824 */ /* 0x000fe200078e0212 */
[----:B------:R-:W-:-:S04]  /*b4f0*/  SHF.L.U32 R12, R200, 0x1f, RZ ;  /* 0x0000001fc80c7819 */ /* 0x000fc800000006ff */
[----:B------:R0:W1:Y:S01]  /*b500*/  SYNCS.PHASECHK.TRANS64.TRYWAIT P3, [R3+URZ+0x32430], R12 ;  /* 0x0324300c030075a7 */ /* 0x000062000806017f */
[----:B------:R-:W-:Y:S05]  /*b510*/  @!P0 BRA `(.L_x_1065) ;  /* 0x0000000000048947 */ /* 0x000fea0003800000 */
[----:B------:R-:W-:Y:S01]  /*b520*/  BPT.TRAP 0x1 ;  /* 0x000000040000795c */ /* 0x000fe20000300000 */
.L_x_1065:
[----:B------:R-:W-:Y:S02]  /*b530*/  IMAD R8, R22, 0x300, R225 ;  /* 0x0000030016087824 */ /* 0x000fe400078e02e1 */
[----:B------:R-:W-:Y:S01]  /*b540*/  IMAD.MOV.U32 R9, RZ, RZ, 0x40000040 ;  /* 0x40000040ff097424 */ /* 0x000fe200078e00ff */
[----:B-1----:R-:W-:Y:S06]  /*b550*/  @P3 BRA `(.L_x_1066) ;  /* 0x0000000000083947 */ /* 0x002fec0003800000 */
[----:B------:R-:W1:Y:S02]  /*b560*/  SYNCS.PHASECHK.TRANS64.TRYWAIT P3, [R3+URZ+0x32430], R12 ;  /* 0x0324300c030075a7 */ /* 0x000e64000806017f */
[----:B-1----:R-:W-:Y:S05]  /*b570*/  @!P3 BRA `(.L_x_1067) ;  /* 0x000000c00090b947 */ /* 0x002fea0003800000 */
.L_x_1066:
[----:B------:R-:W2:Y:S04]  /*b580*/  LDL.64 R152, [R1+0x70] ;  /* 0x0000700001987983 */ /* 0x000ea80000100a00 */
[----:B------:R-:W3:Y:S04]  /*b590*/  LDL.64 R202, [R1+0x68] ;  /* 0x0000680001ca7983 */ /* 0x000ee80000100a00 */
[----:B------:R-:W4:Y:S01]  /*b5a0*/  LDL.64 R20, [R1+0x60] ;  /* 0x0000600001147983 */ /* 0x000f220000100a00 */
[----:B------:R-:W-:Y:S05]  /*b5b0*/  WARPSYNC.ALL ;  /* 0x0000000000007948 */ /* 0x000fea0003800000 */
[----:B------:R-:W5:Y:S01]  /*b5c0*/  LDL.64 R14, [R1+0x58] ;  /* 0x00005800010e7983 */ /* 0x000f620000100a00 */
[C---:B------:R-:W-:Y:S01]  /*b5d0*/  R2UR UR6, R8.reuse ;  /* 0x00000000080672ca */ /* 0x040fe200000e0000 */
[----:B------:R-:W-:Y:S01]  /*b5e0*/  VIADD R10, R8, 0x2 ;  /* 0x00000002080a7836 */ /* 0x000fe20000000000 */
[----:B------:R-:W-:Y:S01]  /*b5f0*/  R2UR UR7, R9 ;  /* 0x00000000090772ca */ /* 0x000fe200000e0000 */
[----:B------:R-:W-:-:S02]  /*b600*/  IMAD.MOV.U32 R11, RZ, RZ, 0x40000040 ;  /* 0x40000040ff0b7424 */ /* 0x000fc400078e00ff */
[----:B------:R-:W-:Y:S01]  /*b610*/  IMAD.MOV.U32 R9, RZ, RZ, 0x40000040 ;  /* 0x40000040ff097424 */ /* 0x000fe200078e00ff */
[----:B--2---:R-:W-:Y:S02]  /*b620*/  R2UR UR4, R152 ;  /* 0x00000000980472ca */ /* 0x004fe400000e0000 */
[----:B------:R-:W-:Y:S02]  /*b630*/  R2UR UR5, R153 ;  /* 0x00000000990572ca */ /* 0x000fe400000e0000 */
[----:B------:R-:W-:-:S11]  /*b640*/  WARPGROUP.ARRIVE ;  /* 0x00000000000079c5 */ /* 0x000fd60000000000 */
[----:B------:R-:W-:Y:S01]  /*b650*/  HGMMA.64x96x16.F32.BF16 R152, gdesc[UR4], RZ, !UPT, gsb0 ;  /* 0x01600000049879f0 */ /* 0x000fe2000c0018ff */
[----:B------:R-:W-:Y:S01]  /*b660*/  R2UR UR6, R10 ;  /* 0x000000000a0672ca */ /* 0x000fe200000e0000 */
[----:B------:R-:W-:Y:S01]  /*b670*/  VIADD R10, R8, 0x4 ;  /* 0x00000004080a7836 */ /* 0x000fe20000000000 */
[----:B------:R-:W-:Y:S01]  /*b680*/  R2UR UR7, R11 ;  /* 0x000000000b0772ca */ /* 0x000fe200000e0000 */
[----:B------:R-:W-:Y:S01]  /*b690*/  IMAD.MOV.U32 R11, RZ, RZ, 0x40000040 ;  /* 0x40000040ff0b7424 */ /* 0x000fe200078e00ff */
[----:B---3--:R-:W-:Y:S01]  /*b6a0*/  R2UR UR4, R202 ;  /* 0x00000000ca0472ca */ /* 0x008fe200000e0000 */
[----:B------:R-:W-:Y:S01]  /*b6b0*/  VIADD R8, R8, 0x6 ;  /* 0x0000000608087836 */ /* 0x000fe20000000000 */
[----:B------:R-:W-:Y:S01]  /*b6c0*/  R2UR UR5, R203 ;  /* 0x00000000cb0572ca */ /* 0x000fe200000e0000 */
[----:B------:R-:W-:Y:S02]  /*b6d0*/  WARPGROUP.DEPBAR.LE gsb0, 0x0 ;  /* 0x00008000000079c5 */ /* 0x000fe40000010000 */
[----:B------:R-:W-:-:S10]  /*b6e0*/  WARPGROUP.ARRIVE ;  /* 0x00000000000079c5 */ /* 0x000fd40000000000 */
[----:B------:R-:W-:Y:S01]  /*b6f0*/  HGMMA.64x96x16.F32.BF16 R152, gdesc[UR4], R152, gsb0 ;  /* 0x01600000049879f0 */ /* 0x000fe20008001898 */
[----:B------:R-:W-:Y:S02]  /*b700*/  R2UR UR6, R10 ;  /* 0x000000000a0672ca */ /* 0x000fe400000e0000 */
[----:B------:R-:W-:Y:S02]  /*b710*/  R2UR UR7, R11 ;  /* 0x000000000b0772ca */ /* 0x000fe400000e0000 */
[----:B----4-:R-:W-:Y:S02]  /*b720*/  R2UR UR4, R20 ;  /* 0x00000000140472ca */ /* 0x010fe400000e0000 */
[----:B------:R-:W-:Y:S01]  /*b730*/  R2UR UR5, R21 ;  /* 0x00000000150572ca */ /* 0x000fe200000e0000 */
[----:B------:R-:W-:Y:S02]  /*b740*/  WARPGROUP.DEPBAR.LE gsb0, 0x0 ;  /* 0x00008000000079c5 */ /* 0x000fe40000010000 */
[----:B------:R-:W-:-:S10]  /*b750*/  WARPGROUP.ARRIVE ;  /* 0x00000000000079c5 */ /* 0x000fd40000000000 */
[----:B------:R-:W-:Y:S01]  /*b760*/  HGMMA.64x96x16.F32.BF16 R152, gdesc[UR4], R152, gsb0 ;  /* 0x01600000049879f0 */ /* 0x000fe20008001898 */
[----:B------:R-:W-:Y:S02]  /*b770*/  R2UR UR6, R8 ;  /* 0x00000000080672ca */ /* 0x000fe400000e0000 */
[----:B------:R-:W-:Y:S02]  /*b780*/  R2UR UR7, R9 ;  /* 0x00000000090772ca */ /* 0x000fe400000e0000 */
[----:B-----5:R-:W-:Y:S02]  /*b790*/  R2UR UR4, R14 ;  /* 0x000000000e0472ca */ /* 0x020fe400000e0000 */
[----:B------:R-:W-:Y:S01]  /*b7a0*/  R2UR UR5, R15 ;  /* 0x000000000f0572ca */ /* 0x000fe200000e0000 */
[----:B------:R-:W-:Y:S02]  /*b7b0*/  WARPGROUP.DEPBAR.LE gsb0, 0x0 ;  /* 0x00008000000079c5 */ /* 0x000fe40000010000 */
[----:B------:R-:W-:-:S10]  /*b7c0*/  WARPGROUP.ARRIVE ;  /* 0x00000000000079c5 */ /* 0x000fd40000000000 */
[----:B------:R-:W-:Y:S03]  /*b7d0*/  HGMMA.64x96x16.F32.BF16 R152, gdesc[UR4], R152, gsb0 ;  /* 0x01600000049879f0 */ /* 0x000fe60008001898 */
[----:B------:R-:W-:Y:S02]  /*b7e0*/  WARPGROUP.DEPBAR.LE gsb0, 0x0 ;  /* 0x00008000000079c5 */ /* 0x000fe40000010000 */
[----:B------:R-:W-:Y:S05]  /*b7f0*/  @!P0 BRA `(.L_x_1068) ;  /* 0x0000000000048947 */ /* 0x000fea0003800000 */
[----:B------:R-:W-:Y:S01]  /*b800*/  BPT.TRAP 0x1 ;  /* 0x000000040000795c */ /* 0x000fe20000300000 */
.L_x_1068:
[----:B------:R2:W3:Y:S01]  /*b810*/  SYNCS.PHASECHK.TRANS64.TRYWAIT P3, [R3+URZ+0x32450], R12 ;  /* 0x0324500c030075a7 */ /* 0x0004e2000806017f */
[----:B------:R-:W-:Y:S05]  /*b820*/  @!P0 BRA `(.L_x_1069) ;  /* 0x0000000000048947 */ /* 0x000fea0003800000 */
[----:B------:R-:W-:Y:S01]  /*b830*/  BPT.TRAP 0x1 ;  /* 0x000000040000795c */ /* 0x000fe20000300000 */
.L_x_1069:
[----:B------:R-:W-:Y:S04]  /*b840*/  BSSY B0, `(.L_x_1070) ;  /* 0x0000004000007945 */ /* 0x000fe80003800000 */
[----:B---3--:R-:W-:Y:S05]  /*b850*/  @P3 BRA `(.L_x_1071) ;  /* 0x0000000000083947 */ /* 0x008fea0003800000 */
[----:B------:R-:W3:Y:S02]  /*b860*/  SYNCS.PHASECHK.TRANS64.TRYWAIT P3, [R3+URZ+0x32450], R12 ;  /* 0x0324500c030075a7 */ /* 0x000ee4000806017f */
[----:B---3--:R-:W-:Y:S05]  /*b870*/  @!P3 BRA `(.L_x_1072) ;  /* 0x000000bc00e4b947 */ /* 0x008fea0003800000 */
.L_x_1071:
[----:B------:R-:W-:Y:S05]  /*b880*/  BSYNC B0 ;  /* 0x0000000000007941 */ /* 0x000fea0003800000 */
.L_x_1070:
[----:B------:R-:W-:Y:S05]  /*b890*/  WARPSYNC.ALL ;  /* 0x0000000000007948 */ /* 0x000fea0003800000 */
[----:B------:R-:W4:Y:S04]  /*b8a0*/  LDL R8, [R1+0x78] ;  /* 0x0000780001087983 */ /* 0x000f280000100800 */
[----:B------:R-:W5:Y:S04]  /*b8b0*/  LDL.64 R204, [R1+0x50] ;  /* 0x0000500001cc7983 */ /* 0x000f680000100a00 */
[----:B------:R-:W5:Y:S04]  /*b8c0*/  LDL.64 R202, [R1+0x48] ;  /* 0x0000480001ca7983 */ /* 0x000f680000100a00 */
[----:B------:R-:W5:Y:S01]  /*b8d0*/  LDL.64 R20, [R1+0x40] ;  /* 0x0000400001147983 */ /* 0x000f620000100a00 */
[----:B------:R-:W-:-:S03]  /*b8e0*/  IMAD.MOV.U32 R9, RZ, RZ, 0x40000040 ;  /* 0x40000040ff097424 */ /* 0x000fc600078e00ff */
[----:B------:R-:W5:Y:S02]  /*b8f0*/  LDL.64 R14, [R1+0x38] ;  /* 0x00003800010e7983 */ /* 0x000f640000100a00 */
[----:B------:R-:W-:Y:S01]  /*b900*/  R2UR UR7, R9 ;  /* 0x00000000090772ca */ /* 0x000fe200000e0000 */
[----:B------:R-:W-:Y:S01]  /*b910*/  WARPGROUP.ARRIVE ;  /* 0x00000000000079c5 */ /* 0x000fe20000000000 */
[----:B------:R-:W-:Y:S01]  /*b920*/  IMAD.MOV.U32 R11, RZ, RZ, 0x40000040 ;  /* 0x40000040ff0b7424 */ /* 0x000fe200078e00ff */
[----:B0123--:R-:W2:Y:S04]  /*b930*/  LDL.64 R12, [R1+0x30] ;  /* 0x00003000010c7983 */ /* 0x00fea80000100a00 */
[----:B------:R-:W3:Y:S01]  /*b940*/  LDL.64 R206, [R1+0x28] ;  /* 0x0000280001ce7983 */ /* 0x000ee20000100a00 */
[----:B----4-:R-:W-:Y:S01]  /*b950*/  R2UR UR4, R8 ;  /* 0x00000000080472ca */ /* 0x010fe200000e0000 */
[----:B------:R-:W-:Y:S01]  /*b960*/  IMAD.MOV.U32 R8, RZ, RZ, 0xc00 ;  /* 0x00000c00ff087424 */ /* 0x000fe200078e00ff */
[----:B-----5:R-:W-:-:S11]  /*b970*/  R2UR UR5, R205 ;  /* 0x00000000cd0572ca */ /* 0x020fd600000e0000 */
[----:B------:R-:W-:Y:S01]  /*b980*/  IMAD R8, R22, R8, UR4 ;  /* 0x0000000416087e24 */ /* 0x000fe2000f8e0208 */
[----:B------:R-:W-:Y:S02]  /*b990*/  R2UR UR4, R204 ;  /* 0x00000000cc0472ca */ /* 0x000fe400000e0000 */
[----:B------:R-:W4:Y:S02]  /*b9a0*/  LDL.64 R204, [R1+0x20] ;  /* 0x0000200001cc7983 */ /* 0x000f240000100a00 */
[----:B------:R-:W-:-:S13]  /*b9b0*/  R2UR UR6, R8 ;  /* 0x00000000080672ca */ /* 0x000fda00000e0000 */
[----:B------:R-:W-:Y:S01]  /*b9c0*/  HGMMA.64x96x16.F32.BF16 R152, gdesc[UR4], R152, gsb0 ;  /* 0x01600000049879f0 */ /* 0x000fe20008001898 */
[----:B------:R-:W-:Y:S01]  /*b9d0*/  VIADD R10, R8, 0x2 ;  /* 0x00000002080a7836 */ /* 0x000fe20000000000 */
[----:B------:R-:W-:Y:S02]  /*b9e0*/  R2UR UR7, R11 ;  /* 0x000000000b0772ca */ /* 0x000fe400000e0000 */
[----:B------:R-:W-:Y:S02]  /*b9f0*/  R2UR UR4, R202 ;  /* 0x00000000ca0472ca */ /* 0x000fe400000e0000 */
[----:B------:R-:W-:Y:S02]  /*ba00*/  R2UR UR6, R10 ;  /* 0x000000000a0672ca */ /* 0x000fe400000e0000 */
[----:B------:R-:W-:Y:S01]  /*ba10*/  R2UR UR5, R203 ;  /* 0x00000000cb0572ca */ /* 0x000fe200000e0000 */
[----:B------:R-:W-:Y:S01]  /*ba20*/  VIADD R10, R8, 0x4 ;  /* 0x00000004080a7836 */ /* 0x000fe20000000000 */
[----:B------:R-:W5:Y:S01]  /*ba30*/  LDL.64 R202, [R1+0x18] ;  /* 0x0000180001ca7983 */ /* 0x000f620000100a00 */
[----:B------:R-:W-:Y:S01]  /*ba40*/  IMAD.MOV.U32 R11, RZ, RZ, 0x40000040 ;  /* 0x40000040ff0b7424 */ /* 0x000fe200078e00ff */
[----:B------:R-:W-:-:S02]  /*ba50*/  WARPGROUP.DEPBAR.LE gsb0, 0x0 ;  /* 0x00008000000079c5 */ /* 0x000fc40000010000 */
[----:B------:R-:W-:-:S07]  /*ba60*/  WARPGROUP.ARRIVE ;  /* 0x00000000000079c5 */ /* 0x000fce0000000000 */
[----:B------:R-:W-:Y:S01]  /*ba70*/  HGMMA.64x96x16.F32.BF16 R152, gdesc[UR4], R152, gsb0 ;  /* 0x01600000049879f0 */ /* 0x000fe20008001898 */
[----:B------:R-:W-:Y:S02]  /*ba80*/  R2UR UR6, R10 ;  /* 0x000000000a0672ca */ /* 0x000fe400000e0000 */
[----:B------:R-:W-:Y:S02]  /*ba90*/  R2UR UR7, R11 ;  /* 0x000000000b0772ca */ /* 0x000fe400000e0000 */
[----:B------:R-:W-:Y:S02]  /*baa0*/  R2UR UR4, R20 ;  /* 0x00000000140472ca */ /* 0x000fe400000e0000 */
[----:B------:R-:W-:Y:S01]  /*bab0*/  R2UR UR5, R21 ;  /* 0x00000000150572ca */ /* 0x000fe200000e0000 */
[----:B------:R-:W-:Y:S01]  /*bac0*/  VIADD R10, R8, 0x6 ;  /* 0x00000006080a7836 */ /* 0x000fe20000000000 */
[----:B------:R-:W-:Y:S01]  /*bad0*/  MOV R11, 0x40000040 ;  /* 0x40000040000b7802 */ /* 0x000fe20000000f00 */
[----:B------:R-:W5:Y:S01]  /*bae0*/  LDL.64 R20, [R1+0x10] ;  /* 0x0000100001147983 */ /* 0x000f620000100a00 */
        /* <DEDUP_REMOVED lines=15> */
[----:B--2---:R-:W-:Y:S02]  /*bbe0*/  R2UR UR4, R12 ;  /* 0x000000000c0472ca */ /* 0x004fe400000e0000 */
[----:B------:R-:W-:Y:S01]  /*bbf0*/  R2UR UR5, R13 ;  /* 0x000000000d0572ca */ /* 0x000fe200000e0000 */
[----:B------:R-:W-:Y:S01]  /*bc00*/  VIADD R10, R8, 0x302 ;  /* 0x00000302080a7836 */ /* 0x000fe20000000000 */
[----:B------:R-:W2:Y:S01]  /*bc10*/  LDL.64 R12, [R1] ;  /* 0x00000000010c7983 */ /* 0x000ea20000100a00 */
[----:B------:R-:W-:Y:S01]  /*bc20*/  IMAD.MOV.U32 R11, RZ, RZ, 0x40000040 ;  /* 0x40000040ff0b7424 */ /* 0x000fe200078e00ff */
[----:B------:R-:W-:-:S02]  /*bc30*/  WARPGROUP.DEPBAR.LE gsb0, 0x0 ;  /* 0x00008000000079c5 */ /* 0x000fc40000010000 */
[----:B------:R-:W-:-:S07]  /*bc40*/  WARPGROUP.ARRIVE ;  /* 0x00000000000079c5 */ /* 0x000fce0000000000 */
[----:B------:R-:W-:Y:S01]  /*bc50*/  HGMMA.64x96x16.F32.BF16 R152, gdesc[UR4], R152, gsb0 ;  /* 0x01600000049879f0 */ /* 0x000fe20008001898 */
[----:B------:R-:W-:Y:S02]  /*bc60*/  R2UR UR6, R10 ;  /* 0x000000000a0672ca */ /* 0x000fe400000e0000 */
[----:B------:R-:W-:Y:S02]  /*bc70*/  R2UR UR7, R11 ;  /* 0x000000000b0772ca */ /* 0x000fe400000e0000 */
[----:B---3--:R-:W-:Y:S02]  /*bc80*/  R2UR UR4, R206 ;  /* 0x00000000ce0472ca */ /* 0x008fe400000e0000 */
[----:B------:R-:W-:Y:S01]  /*bc90*/  R2UR UR5, R207 ;  /* 0x00000000cf0572ca */ /* 0x000fe200000e0000 */
[----:B------:R-:W-:Y:S02]  /*bca0*/  VIADD R10, R8, 0x304 ;  /* 0x00000304080a7836 */ /* 0x000fe40000000000 */
[----:B------:R-:W-:Y:S01]  /*bcb0*/  IMAD.MOV.U32 R11, RZ, RZ, 0x40000040 ;  /* 0x40000040ff0b7424 */ /* 0x000fe200078e00ff */
[----:B------:R-:W-:-:S02]  /*bcc0*/  WARPGROUP.DEPBAR.LE gsb0, 0x0 ;  /* 0x00008000000079c5 */ /* 0x000fc40000010000 */
[----:B------:R-:W-:-:S07]  /*bcd0*/  WARPGROUP.ARRIVE ;  /* 0x00000000000079c5 */ /* 0x000fce0000000000 */
[----:B------:R-:W-:Y:S01]  /*bce0*/  HGMMA.64x96x16.F32.BF16 R152, gdesc[UR4], R152, gsb0 ;  /* 0x01600000049879f0 */ /* 0x000fe20008001898 */
[----:B------:R-:W-:Y:S02]  /*bcf0*/  R2UR UR6, R10 ;  /* 0x000000000a0672ca */ /* 0x000fe400000e0000 */
[----:B------:R-:W-:Y:S02]  /*bd00*/  R2UR UR7, R11 ;  /* 0x000000000b0772ca */ /* 0x000fe400000e0000 */
[----:B----4-:R-:W-:Y:S02]  /*bd10*/  R2UR UR4, R204 ;  /* 0x00000000cc0472ca */ /* 0x010fe400000e0000 */
        /* <DEDUP_REMOVED lines=8> */
[----:B-----5:R-:W-:Y:S02]  /*bda0*/  R2UR UR4, R202 ;  /* 0x00000000ca0472ca */ /* 0x020fe400000e0000 */
        /* <DEDUP_REMOVED lines=28> */
[----:B------:R-:W-:Y:S02]  /*bf70*/  VIADD R10, R8, 0x606 ;  /* 0x00000606080a7836 */ /* 0x000fe40000000000 */
[----:B------:R-:W-:Y:S01]  /*bf80*/  IMAD.MOV.U32 R11, RZ, RZ, 0x40000040 ;  /* 0x40000040ff0b7424 */ /* 0x000fe200078e00ff */
[----:B------:R-:W-:-:S02]  /*bf90*/  WARPGROUP.DEPBAR.LE gsb0, 0x0 ;  /* 0x00008000000079c5 */ /* 0x000fc40000010000 */
[----:B------:R-:W-:-:S07]  /*bfa0*/  WARPGROUP.ARRIVE ;  /* 0x00000000000079c5 */ /* 0x000fce0000000000 */
[----:B------:R-:W-:Y:S01]  /*bfb0*/  HGMMA.64x96x16.F32.BF16 R152, gdesc[UR4], R152, gsb0 ;  /* 0x01600000049879f0 */ /* 0x000fe20008001898 */
[----:B------:R-:W-:Y:S02]  /*bfc0*/  R2UR UR6, R10 ;  /* 0x000000000a0672ca */ /* 0x000fe400000e0000 */
[----:B------:R-:W-:Y:S01]  /*bfd0*/  R2UR UR7, R11 ;  /* 0x000000000b0772ca */ /* 0x000fe200000e0000 */
[----:B------:R-:W-:Y:S01]  /*bfe0*/  UMOV UR4, UR52 ;  /* 0x0000003400047c82 */ /* 0x000fe20008000000 */
[----:B------:R-:W-:Y:S01]  /*bff0*/  UMOV UR5, UR53 ;  /* 0x0000003500057c82 */ /* 0x000fe20008000000 */
[----:B------:R-:W-:Y:S02]  /*c000*/  VIADD R10, R8, 0x900 ;  /* 0x00000900080a7836 */ /* 0x000fe40000000000 */
[----:B------:R-:W-:Y:S01]  /*c010*/  IMAD.MOV.U32 R11, RZ, RZ, 0x40000040 ;  /* 0x40000040ff0b7424 */ /* 0x000fe200078e00ff */
[----:B------:R-:W-:Y:S02]  /*c020*/  WARPGROUP.DEPBAR.LE gsb0, 0x0 ;  /* 0x00008000000079c5 */ /* 0x000fe40000010000 */
[----:B------:R-:W-:-:S06]  /*c030*/  WARPGROUP.ARRIVE ;  /* 0x00000000000079c5 */ /* 0x000fcc0000000000 */
        /* <DEDUP_REMOVED lines=23> */
[----:B------:R-:W-:Y:S01]  /*c1b0*/  IMAD.MOV.U32 R9, RZ, RZ, 0x40000040 ;  /* 0x40000040ff097424 */ /* 0x000fe200078e00ff */
[----:B------:R-:W-:Y:S01]  /*c1c0*/  IADD3 R8, R8, 0x906, RZ ;  /* 0x0000090608087810 */ /* 0x000fe20007ffe0ff */
[----:B------:R-:W-:Y:S02]  /*c1d0*/  WARPGROUP.DEPBAR.LE gsb0, 0x0 ;  /* 0x00008000000079c5 */ /* 0x000fe40000010000 */
[----:B------:R-:W-:-:S06]  /*c1e0*/  WARPGROUP.ARRIVE ;  /* 0x00000000000079c5 */ /* 0x000fcc0000000000 */
[----:B------:R-:W-:Y:S01]  /*c1f0*/  HGMMA.64x96x16.F32.BF16 R152, gdesc[UR4], R152, gsb0 ;  /* 0x01600000049879f0 */ /* 0x000fe20008001898 */
[----:B------:R-:W-:Y:S02]  /*c200*/  R2UR UR6, R8 ;  /* 0x00000000080672ca */ /* 0x000fe400000e0000 */
[----:B------:R-:W-:Y:S01]  /*c210*/  R2UR UR7, R9 ;  /* 0x00000000090772ca */ /* 0x000fe200000e0000 */
[----:B------:R-:W-:Y:S01]  /*c220*/  UMOV UR4, UR36 ;  /* 0x0000002400047c82 */ /* 0x000fe20008000000 */
[----:B------:R-:W-:Y:S01]  /*c230*/  UMOV UR5, UR37 ;  /* 0x0000002500057c82 */ /* 0x000fe20008000000 */
[----:B------:R-:W-:Y:S02]  /*c240*/  WARPGROUP.DEPBAR.LE gsb0, 0x0 ;  /* 0x00008000000079c5 */ /* 0x000fe40000010000 */
[----:B------:R-:W-:-:S08]  /*c250*/  WARPGROUP.ARRIVE ;  /* 0x00000000000079c5 */ /* 0x000fd00000000000 */
[----:B------:R-:W-:Y:S03]  /*c260*/  HGMMA.64x96x16.F32.BF16 R152, gdesc[UR4], R152, gsb0 ;  /* 0x01600000049879f0 */ /* 0x000fe60008001898 */
[----:B------:R-:W-:Y:S02]  /*c270*/  WARPGROUP.DEPBAR.LE gsb0, 0x0 ;  /* 0x00008000000079c5 */ /* 0x000fe40000010000 */
[----:B------:R-:W-:Y:S01]  /*c280*/  FMUL.FTZ R8, R152, UR38 ;  /* 0x0000002698087c20 */ /* 0x000fe20008410000 */
[----:B------:R-:W-:Y:S01]  /*c290*/  FMUL.FTZ R9, R153, UR38 ;  /* 0x0000002699097c20 */ /* 0x000fe20008410000 */
[----:B------:R-:W-:-:S04]  /*c2a0*/  FMUL.FTZ R12, R156, UR38 ;  /* 0x000000269c0c7c20 */ /* 0x000fc80008410000 */
[----:B------:R-:W0:Y:S01]  /*c2b0*/  MUFU.TANH R8, R8 ;  /* 0x0000000800087308 */ /* 0x000e220000002400 */
[----:B------:R-:W-:Y:S01]  /*c2c0*/  FMUL.FTZ R15, R157, UR38 ;  /* 0x000000269d0f7c20 */ /* 0x000fe20008410000 */
[----:B------:R-:W-:-:S06]  /*c2d0*/  FMUL.FTZ R13, R160, UR38 ;  /* 0x00000026a00d7c20 */ /* 0x000fcc0008410000 */
[----:B------:R-:W1:Y:S01]  /*c2e0*/  MUFU.TANH R9, R9 ;  /* 0x0000000900097308 */ /* 0x000e620000002400 */
[----:B------:R-:W-:-:S07]  /*c2f0*/  FMUL.FTZ R14, R161, UR38 ;  /* 0x00000026a10e7c20 */ /* 0x000fce0008410000 */
[----:B------:R-:W2:Y:S01]  /*c300*/  MUFU.TANH R12, R12 ;  /* 0x0000000c000c7308 */ /* 0x000ea20000002400 */
[----:B0-----:R-:W-:Y:S01]  /*c310*/  FMNMX.FTZ R152, R8, R5, !PT ;  /* 0x0000000508987209 */ /* 0x001fe20007810000 */
[----:B------:R-:W-:-:S06]  /*c320*/  FMUL.FTZ R156, R164, UR38 ;  /* 0x00000026a49c7c20 */ /* 0x000fcc0008410000 */
[----:B------:R-:W0:Y:S01]  /*c330*/  MUFU.TANH R15, R15 ;  /* 0x0000000f000f7308 */ /* 0x000e220000002400 */
[----:B-1----:R-:W-:Y:S01]  /*c340*/  FMNMX.FTZ R152, R9, R152, !PT ;  /* 0x0000009809987209 */ /* 0x002fe20007810000 */
[----:B------:R-:W-:-:S06]  /*c350*/  FMUL.FTZ R157, R165, UR38 ;  /* 0x00000026a59d7c20 */ /* 0x000fcc0008410000 */
[----:B------:R-:W1:Y:S01]  /*c360*/  MUFU.TANH R13, R13 ;  /* 0x0000000d000d7308 */ /* 0x000e620000002400 */
[----:B------:R-:W-:Y:S01]  /*c370*/  FMUL.FTZ R10, R154, UR38 ;  /* 0x000000269a0a7c20 */ /* 0x000fe20008410000 */
[----:B--2---:R-:W-:-:S06]  /*c380*/  FMNMX.FTZ R152, R12, R152, !PT ;  /* 0x000000980c987209 */ /* 0x004fcc0007810000 */
[----:B------:R-:W2:Y:S01]  /*c390*/  MUFU.TANH R14, R14 ;  /* 0x0000000e000e7308 */ /* 0x000ea20000002400 */
[----:B------:R-:W-:Y:S01]  /*c3a0*/  FMUL.FTZ R210, R168, UR38 ;  /* 0x00000026a8d27c20 */ /* 0x000fe20008410000 */
[----:B------:R-:W-:Y:S01]  /*c3b0*/  FMUL.FTZ R11, R155, UR38 ;  /* 0x000000269b0b7c20 */ /* 0x000fe20008410000 */
[----:B0-----:R-:W-:-:S05]  /*c3c0*/  FMNMX.FTZ R152, R15, R152, !PT ;  /* 0x000000980f987209 */ /* 0x001fca0007810000 */
[----:B------:R-:W0:Y:S01]  /*c3d0*/  MUFU.TANH R156, R156 ;  /* 0x0000009c009c7308 */ /* 0x000e220000002400 */
[----:B------:R-:W-:Y:S01]  /*c3e0*/  FMUL.FTZ R209, R169, UR38 ;  /* 0x00000026a9d17c20 */ /* 0x000fe20008410000 */
[----:B------:R-:W-:Y:S01]  /*c3f0*/  FMUL.FTZ R20, R158, UR38 ;  /* 0x000000269e147c20 */ /* 0x000fe20008410000 */
[----:B-1----:R-:W-:-:S05]  /*c400*/  FMNMX.FTZ R152, R13, R152, !PT ;  /* 0x000000980d987209 */ /* 0x002fca0007810000 */
[----:B------:R-:W1:Y:S01]  /*c410*/  MUFU.TANH R157, R157 ;  /* 0x0000009d009d7308 */ /* 0x000e620000002400 */
[----:B------:R-:W-:Y:S01]  /*c420*/  FMUL.FTZ R205, R172, UR38 ;  /* 0x00000026accd7c20 */ /* 0x000fe20008410000 */
[----:B------:R-:W-:-:S06]  /*c430*/  FMUL.FTZ R21, R159, UR38 ;  /* 0x000000269f157c20 */ /* 0x000fcc0008410000 */
[----:B------:R-:W3:Y:S01]  /*c440*/  MUFU.TANH R10, R10 ;  /* 0x0000000a000a7308 */ /* 0x000ee20000002400 */
[----:B--2---:R-:W-:Y:S01]  /*c450*/  FMNMX.FTZ R152, R14, R152, !PT ;  /* 0x000000980e987209 */ /* 0x004fe20007810000 */
[----:B------:R-:W-:-:S06]  /*c460*/  FMUL.FTZ R204, R173, UR38 ;  /* 0x00000026adcc7c20 */ /* 0x000fcc0008410000 */
[----:B------:R-:W2:Y:S01]  /*c470*/  MUFU.TANH R210, R210 ;  /* 0x000000d200d27308 */ /* 0x000ea20000002400 */
[----:B------:R-:W-:-:S07]  /*c480*/  FMUL.FTZ R203, R162, UR38 ;  /* 0x00000026a2cb7c20 */ /* 0x000fce0008410000 */
[----:B------:R-:W4:Y:S01]  /*c490*/  MUFU.TANH R11, R11 ;  /* 0x0000000b000b7308 */ /* 0x000f220000002400 */
[----:B0-----:R-:W-:Y:S01]  /*c4a0*/  FMNMX.FTZ R152, R156, R152, !PT ;  /* 0x000000989c987209 */ /* 0x001fe20007810000 */
[----:B------:R-:W-:-:S06]  /*c4b0*/  FMUL.FTZ R219, R176, UR38 ;  /* 0x00000026b0db7c20 */ /* 0x000fcc0008410000 */
[----:B------:R-:W0:Y:S01]  /*c4c0*/  MUFU.TANH R209, R209 ;  /* 0x000000d100d17308 */ /* 0x000e220000002400 */
[----:B------:R-:W-:-:S07]  /*c4d0*/  FMUL.FTZ R202, R163, UR38 ;  /* 0x00000026a3ca7c20 */ /* 0x000fce0008410000 */
[----:B------:R-:W5:Y:S01]  /*c4e0*/  MUFU.TANH R20, R20 ;  /* 0x0000001400147308 */ /* 0x000f620000002400 */
[----:B-1----:R-:W-:Y:S01]  /*c4f0*/  FMNMX.FTZ R152, R157, R152, !PT ;  /* 0x000000989d987209 */ /* 0x002fe20007810000 */
[----:B------:R-:W-:-:S06]  /*c500*/  FMUL.FTZ R218, R177, UR38 ;  /* 0x00000026b1da7c20 */ /* 0x000fcc0008410000 */
[----:B------:R-:W1:Y:S01]  /*c510*/  MUFU.TANH R205, R205 ;  /* 0x000000cd00cd7308 */ /* 0x000e620000002400 */
[----:B---3--:R-:W-:Y:S01]  /*c520*/  FMNMX.FTZ R153, R10, R6, !PT ;  /* 0x000000060a997209 */ /* 0x008fe20007810000 */
[----:B------:R-:W-:-:S06]  /*c530*/  FMUL.FTZ R158, R166, UR38 ;  /* 0x00000026a69e7c20 */ /* 0x000fcc0008410000 */
[----:B------:R-:W3:Y:S01]  /*c540*/  MUFU.TANH R21, R21 ;  /* 0x0000001500157308 */ /* 0x000ee20000002400 */
[----:B--2---:R-:W-:Y:S01]  /*c550*/  FMNMX.FTZ R152, R210, R152, !PT ;  /* 0x00000098d2987209 */ /* 0x004fe20007810000 */
[----:B------:R-:W-:-:S06]  /*c560*/  FMUL.FTZ R214, R180, UR38 ;  /* 0x00000026b4d67c20 */ /* 0x000fcc0008410000 */
[----:B------:R-:W2:Y:S01]  /*c570*/  MUFU.TANH R204, R204 ;  /* 0x000000cc00cc7308 */ /* 0x000ea20000002400 */
[----:B----4-:R-:W-:Y:S01]  /*c580*/  FMNMX.FTZ R153, R11, R153, !PT ;  /* 0x000000990b997209 */ /* 0x010fe20007810000 */
[----:B------:R-:W-:-:S06]  /*c590*/  FMUL.FTZ R159, R167, UR38 ;  /* 0x00000026a79f7c20 */ /* 0x000fcc0008410000 */
[----:B------:R-:W4:Y:S01]  /*c5a0*/  MUFU.TANH R203, R203 ;  /* 0x000000cb00cb7308 */ /* 0x000f220000002400 */
[----:B0-----:R-:W-:Y:S01]  /*c5b0*/  FMNMX.FTZ R152, R209, R152, !PT ;  /* 0x00000098d1987209 */ /* 0x001fe20007810000 */
[----:B------:R-:W-:-:S06]  /*c5c0*/  FMUL.FTZ R213, R181, UR38 ;  /* 0x00000026b5d57c20 */ /* 0x000fcc0008410000 */
[----:B------:R-:W0:Y:S01]  /*c5d0*/  MUFU.TANH R219, R219 ;  /* 0x000000db00db7308 */ /* 0x000e220000002400 */
[----:B-----5:R-:W-:Y:S01]  /*c5e0*/  FMNMX.FTZ R153, R20, R153, !PT ;  /* 0x0000009914997209 */ /* 0x020fe20007810000 */
[----:B------:R-:W-:-:S06]  /*c5f0*/  FMUL.FTZ R212, R170, UR38 ;  /* 0x00000026aad47c20 */ /* 0x000fcc0008410000 */
        /* <DEDUP_REMOVED lines=49> */
[----:B0-----:R-:W-:-:S07]  /*c910*/  FMNMX.FTZ R152, R163, R152, !PT ;  /* 0x00000098a3987209 */ /* 0x001fce0007810000 */
[----:B------:R-:W0:Y:S01]  /*c920*/  MUFU.TANH R168, R168 ;  /* 0x000000a800a87308 */ /* 0x000e220000002400 */
[----:B-----5:R-:W-:Y:S01]  /*c930*/  FMNMX.FTZ R153, R207, R153, !PT ;  /* 0x00000099cf997209 */ /* 0x020fe20007810000 */
[----:B------:R-:W-:-:S06]  /*c940*/  FMUL.FTZ R220, R187, UR38 ;  /* 0x00000026bbdc7c20 */ /* 0x000fcc0008410000 */
[----:B------:R-:W5:Y:S01]  /*c950*/  MUFU.TANH R217, R217 ;  /* 0x000000d900d97308 */ /* 0x000f620000002400 */
[----:B-1----:R-:W-:-:S07]  /*c960*/  FMNMX.FTZ R152, R164, R152, !PT ;  /* 0x00000098a4987209 */ /* 0x002fce0007810000 */
[----:B------:R-:W1:Y:S01]  /*c970*/  MUFU.TANH R169, R169 ;  /* 0x000000a900a97308 */ /* 0x000e620000002400 */
[----:B---3--:R-:W-:Y:S01]  /*c980*/  FMNMX.FTZ R153, R223, R153, !PT ;  /* 0x00000099df997209 */ /* 0x008fe20007810000 */
[----:B------:R-:W-:-:S06]  /*c990*/  FMUL.FTZ R187, R190, UR38 ;  /* 0x00000026bebb7c20 */ /* 0x000fcc0008410000 */
[----:B------:R-:W3:Y:S01]  /*c9a0*/  MUFU.TANH R216, R216 ;  /* 0x000000d800d87308 */ /* 0x000ee20000002400 */
[----:B--2---:R-:W-:-:S07]  /*c9b0*/  FMNMX.FTZ R152, R165, R152, !PT ;  /* 0x00000098a5987209 */ /* 0x004fce0007810000 */
[----:B------:R-:W2:Y:S01]  /*c9c0*/  MUFU.TANH R172, R172 ;  /* 0x000000ac00ac7308 */ /* 0x000ea20000002400 */
[----:B----4-:R-:W-:Y:S01]  /*c9d0*/  FMNMX.FTZ R153, R222, R153, !PT ;  /* 0x00000099de997209 */ /* 0x010fe20007810000 */
[----:B------:R-:W-:-:S06]  /*c9e0*/  FMUL.FTZ R186, R191, UR38 ;  /* 0x00000026bfba7c20 */ /* 0x000fcc0008410000 */
[----:B------:R-:W4:Y:S01]  /*c9f0*/  MUFU.TANH R221, R221 ;  /* 0x000000dd00dd7308 */ /* 0x000f220000002400 */
[----:B0-----:R-:W-:Y:S01]  /*ca00*/  FMNMX.FTZ R152, R168, R152, !PT ;  /* 0x00000098a8987209 */ /* 0x001fe20007810000 */
[----:B------:R-:W-:Y:S01]  /*ca10*/  FMUL.FTZ R166, R194, UR38 ;  /* 0x00000026c2a67c20 */ /* 0x000fe20008410000 */
[----:B-----5:R-:W-:-:S05]  /*ca20*/  FMNMX.FTZ R153, R217, R153, !PT ;  /* 0x00000099d9997209 */ /* 0x020fca0007810000 */
[----:B------:R-:W0:Y:S01]  /*ca30*/  MUFU.TANH R220, R220 ;  /* 0x000000dc00dc7308 */ /* 0x000e220000002400 */
[----:B-1----:R-:W-:Y:S01]  /*ca40*/  FMNMX.FTZ R152, R169, R152, !PT ;  /* 0x00000098a9987209 */ /* 0x002fe20007810000 */
[----:B------:R-:W-:Y:S01]  /*ca50*/  FMUL.FTZ R167, R195, UR38 ;  /* 0x00000026c3a77c20 */ /* 0x000fe20008410000 */
[----:B---3--:R-:W-:-:S05]  /*ca60*/  FMNMX.FTZ R153, R216, R153, !PT ;  /* 0x00000099d8997209 */ /* 0x008fca0007810000 */
[----:B------:R-:W1:Y:S01]  /*ca70*/  MUFU.TANH R187, R187 ;  /* 0x000000bb00bb7308 */ /* 0x000e620000002400 */
[----:B--2---:R-:W-:Y:S01]  /*ca80*/  FMNMX.FTZ R152, R172, R152, !PT ;  /* 0x00000098ac987209 */ /* 0x004fe20007810000 */
[----:B------:R-:W-:Y:S01]  /*ca90*/  FMUL.FTZ R170, R198, UR38 ;  /* 0x00000026c6aa7c20 */ /* 0x000fe20008410000 */
[----:B----4-:R-:W-:-:S05]  /*caa0*/  FMNMX.FTZ R153, R221, R153, !PT ;  /* 0x00000099dd997209 */ /* 0x010fca0007810000 */
[----:B------:R-:W2:Y:S01]  /*cab0*/  MUFU.TANH R186, R186 ;  /* 0x000000ba00ba7308 */ /* 0x000ea20000002400 */
[----:B------:R-:W3:Y:S01]  /*cac0*/  SHFL.BFLY PT, R162, R152, 0x2, 0x1f ;  /* 0x0c401f0098a27f89 */ /* 0x000ee200000e0000 */
[----:B0-----:R-:W-:-:S06]  /*cad0*/  FMNMX.FTZ R153, R220, R153, !PT ;  /* 0x00000099dc997209 */ /* 0x001fcc0007810000 */
[----:B------:R-:W0:Y:S01]  /*cae0*/  MUFU.TANH R166, R166 ;  /* 0x000000a600a67308 */ /* 0x000e220000002400 */
[----:B------:R-:W-:Y:S01]  /*caf0*/  FMUL.FTZ R171, R199, UR38 ;  /* 0x00000026c7ab7c20 */ /* 0x000fe20008410000 */
[----:B-1----:R-:W-:-:S06]  /*cb00*/  FMNMX.FTZ R153, R187, R153, !PT ;  /* 0x00000099bb997209 */ /* 0x002fcc0007810000 */
[----:B------:R-:W1:Y:S01]  /*cb10*/  MUFU.TANH R167, R167 ;  /* 0x000000a700a77308 */ /* 0x000e620000002400 */
[----:B--2---:R-:W-:-:S07]  /*cb20*/  FMNMX.FTZ R153, R186, R153, !PT ;  /* 0x00000099ba997209 */ /* 0x004fce0007810000 */
[----:B------:R-:W2:Y:S01]  /*cb30*/  MUFU.TANH R170, R170 ;  /* 0x000000aa00aa7308 */ /* 0x000ea20000002400 */
[----:B0-----:R-:W-:-:S07]  /*cb40*/  FMNMX.FTZ R153, R166, R153, !PT ;  /* 0x00000099a6997209 */ /* 0x001fce0007810000 */
[----:B------:R-:W0:Y:S01]  /*cb50*/  MUFU.TANH R171, R171 ;  /* 0x000000ab00ab7308 */ /* 0x000e220000002400 */
[----:B-1----:R-:W-:Y:S02]  /*cb60*/  FMNMX.FTZ R153, R167, R153, !PT ;  /* 0x00000099a7997209 */ /* 0x002fe40007810000 */
[----:B---3--:R-:W-:Y:S02]  /*cb70*/  FMNMX.FTZ R162, R152, R162, !PT ;  /* 0x000000a298a27209 */ /* 0x008fe40007810000 */
[----:B--2---:R-:W-:-:S03]  /*cb80*/  FMNMX.FTZ R153, R170, R153, !PT ;  /* 0x00000099aa997209 */ /* 0x004fc60007810000 */
[----:B------:R-:W1:Y:S01]  /*cb90*/  SHFL.BFLY PT, R154, R162, 0x1, 0x1f ;  /* 0x0c201f00a29a7f89 */ /* 0x000e6200000e0000 */
[----:B0-----:R-:W-:-:S05]  /*cba0*/  FMNMX.FTZ R152, R171, R153, !PT ;  /* 0x00000099ab987209 */ /* 0x001fca0007810000 */
[----:B------:R-:W0:Y:S01]  /*cbb0*/  SHFL.BFLY PT, R153, R152, 0x2, 0x1f ;  /* 0x0c401f0098997f89 */ /* 0x000e2200000e0000 */
[----:B-1----:R-:W-:Y:S02]  /*cbc0*/  FMNMX.FTZ R162, R162, R154, !PT ;  /* 0x0000009aa2a27209 */ /* 0x002fe40007810000 */
[----:B0-----:R-:W-:-:S03]  /*cbd0*/  FMNMX.FTZ R152, R152, R153, !PT ;  /* 0x0000009998987209 */ /* 0x001fc60007810000 */
[----:B------:R-:W-:Y:S02]  /*cbe0*/  FADD.FTZ R153, -R162, R5 ;  /* 0x00000005a2997221 */ /* 0x000fe40000010100 */
[----:B------:R-:W0:Y:S01]  /*cbf0*/  SHFL.BFLY PT, R5, R152, 0x1, 0x1f ;  /* 0x0c201f0098057f89 */ /* 0x000e2200000e0000 */
[----:B------:R-:W-:Y:S01]  /*cc00*/  IMAD.MOV.U32 R161, RZ, RZ, 0x40000040 ;  /* 0x40000040ffa17424 */ /* 0x000fe200078e00ff */
[----:B------:R-:W1:Y:S01]  /*cc10*/  S2R R155, SR_TID.X ;  /* 0x00000000009b7919 */ /* 0x000e620000002100 */
[----:B------:R-:W-:-:S03]  /*cc20*/  UMOV UR39, UR43 ;  /* 0x0000002b00277c82 */ /* 0x000fc60008000000 */
[----:B------:R-:W-:Y:S01]  /*cc30*/  R2UR UR7, R161 ;  /* 0x00000000a10772ca */ /* 0x000fe200000e0000 */
[----:B------:R-:W-:-:S04]  /*cc40*/  FMUL.FTZ R161, R162, UR39 ;  /* 0x00000027a2a17c20 */ /* 0x000fc80008410000 */
[----:B------:R-:W-:Y:S01]  /*cc50*/  FFMA.FTZ R174, R8, UR39, -R161 ;  /* 0x0000002708ae7c23 */ /* 0x000fe200080108a1 */
[----:B0-----:R-:W-:-:S05]  /*cc60*/  FMNMX.FTZ R8, R152, R5, !PT ;  /* 0x0000000598087209 */ /* 0x001fca0007810000 */
[----:B------:R-:W-:-:S04]  /*cc70*/  FADD.FTZ R6, -R8, R6 ;  /* 0x0000000608067221 */ /* 0x000fc80000010100 */
[----:B------:R-:W-:-:S04]  /*cc80*/  FMUL.FTZ R6, R6, UR39 ;  /* 0x0000002706067c20 */ /* 0x000fc80008410000 */
[----:B------:R0:W-:Y:S01]  /*cc90*/  MUFU.EX2 R178, R6 ;  /* 0x0000000600b27308 */ /* 0x0001e20000000800 */
[----:B-1----:R-:W-:Y:S01]  /*cca0*/  SHF.R.U32.HI R155, RZ, 0x7, R155 ;  /* 0x00000007ff9b7819 */ /* 0x002fe2000001169b */
[----:B------:R-:W-:Y:S01]  /*ccb0*/  FFMA.FTZ R175, R9, UR39, -R161 ;  /* 0x0000002709af7c23 */ /* 0x000fe200080108a1 */
[----:B0-----:R-:W-:-:S04]  /*ccc0*/  FMUL.FTZ R6, R8, UR39 ;  /* 0x0000002708067c20 */ /* 0x001fc80008410000 */
[--C-:B------:R-:W-:Y:S01]  /*ccd0*/  FFMA.FTZ R179, R10, UR39, -R6.reuse ;  /* 0x000000270ab37c23 */ /* 0x100fe20008010806 */
[----:B------:R-:W-:Y:S02]  /*cce0*/  @!P1 VIADD R10, R3, 0x32440 ;  /* 0x00032440030a9836 */ /* 0x000fe40000000000 */
[--C-:B------:R-:W-:Y:S01]  /*ccf0*/  FFMA.FTZ R11, R11, UR39, -R6.reuse ;  /* 0x000000270b0b7c23 */ /* 0x100fe20008010806 */
[----:B------:R-:W-:Y:S01]  /*cd00*/  IADD3 R9, -R155, 0xb, RZ ;  /* 0x0000000b9b097810 */ /* 0x000fe20007ffe1ff */
[----:B------:R-:W-:Y:S01]  /*cd10*/  FFMA.FTZ R5, R15, UR39, -R161 ;  /* 0x000000270f057c23 */ /* 0x000fe200080108a1 */
[----:B------:R-:W-:Y:S01]  /*cd20*/  FFMA.FTZ R15, R20, UR39, -R6 ;  /* 0x00000027140f7c23 */ /* 0x000fe20008010806 */
[----:B------:R-:W-:Y:S01]  /*cd30*/  @!P1 PRMT R10, RZ, 0x654, R10 ;  /* 0x00000654ff0a9816 */ /* 0x000fe2000000000a */
[----:B------:R0:W-:Y:S01]  /*cd40*/  MUFU.EX2 R20, R11 ;  /* 0x0000000b00147308 */ /* 0x0001e20000000800 */
[----:B------:R1:W-:Y:S06]  /*cd50*/  BAR.ARV R9, 0x100 ;  /* 0x000400090000751d */ /* 0x0003ec0000002000 */
[----:B------:R2:W-:Y:S01]  /*cd60*/  @!P1 SYNCS.ARRIVE.TRANS64.RED.A1T0 RZ, [R10+URZ], RZ ;  /* 0x000000ff0aff99a7 */ /* 0x0005e2000810043f */
[----:B0-----:R-:W-:-:S02]  /*cd70*/  VIADD R11, R155, 0x8 ;  /* 0x000000089b0b7836 */ /* 0x001fc40000000000 */
[----:B------:R-:W-:Y:S01]  /*cd80*/  FMUL.FTZ R153, R153, UR39 ;  /* 0x0000002799997c20 */ /* 0x000fe20008410000 */
[----:B------:R-:W-:Y:S02]  /*cd90*/  FFMA.FTZ R12, R12, UR39, -R161 ;  /* 0x000000270c0c7c23 */ /* 0x000fe400080108a1 */
[----:B------:R0:W-:Y:S01]  /*cda0*/  BAR.SYNC.DEFER_BLOCKING R11, 0x100 ;  /* 0x0004000b0000751d */ /* 0x0001e20000010000 */
[----:B--2---:R-:W-:-:S05]  /*cdb0*/  FFMA.FTZ R10, R21, UR39, -R6 ;  /* 0x00000027150a7c23 */ /* 0x004fca0008010806 */
[----:B------:R-:W2:Y:S01]  /*cdc0*/  MUFU.EX2 R173, R153 ;  /* 0x0000009900ad7308 */ /* 0x000ea20000000800 */
[----:B------:R-:W-:-:S07]  /*cdd0*/  IMAD.MOV.U32 R160, RZ, RZ, 0xc00 ;  /* 0x00000c00ffa07424 */ /* 0x000fce00078e00ff */
[----:B------:R-:W-:Y:S08]  /*cde0*/  MUFU.EX2 R174, R174 ;  /* 0x000000ae00ae7308 */ /* 0x000ff00000000800 */
[----:B------:R-:W3:Y:S08]  /*cdf0*/  MUFU.EX2 R175, R175 ;  /* 0x000000af00af7308 */ /* 0x000ef00000000800 */
[----:B------:R-:W-:Y:S08]  /*ce00*/  MUFU.EX2 R12, R12 ;  /* 0x0000000c000c7308 */ /* 0x000ff00000000800 */
[----:B------:R-:W4:Y:S08]  /*ce10*/  MUFU.EX2 R5, R5 ;  /* 0x0000000500057308 */ /* 0x000f300000000800 */
[----:B------:R-:W5:Y:S08]  /*ce20*/  MUFU.EX2 R179, R179 ;  /* 0x000000b300b37308 */ /* 0x000f700000000800 */
[----:B------:R-:W-:Y:S08]  /*ce30*/  MUFU.EX2 R15, R15 ;  /* 0x0000000f000f7308 */ /* 0x000ff00000000800 */
[----:B------:R-:W1:Y:S01]  /*ce40*/  MUFU.EX2 R10, R10 ;  /* 0x0000000a000a7308 */ /* 0x000e620000000800 */
[----:B------:R-:W-:-:S02]  /*ce50*/  IMAD R160, R22, R160, UR42 ;  /* 0x0000002a16a07e24 */ /* 0x000fc4000f8e02a0 */
[-C--:B--2---:R-:W-:Y:S01]  /*ce60*/  FMUL.FTZ R24, R24, R173.reuse ;  /* 0x000000ad18187220 */ /* 0x084fe20000410000 */
[-C--:B------:R-:W-:Y:S01]  /*ce70*/  FMUL.FTZ R25, R25, R173.reuse ;  /* 0x000000ad19197220 */ /* 0x080fe20000410000 */
[-C--:B------:R-:W-:Y:S01]  /*ce80*/  FMUL.FTZ R28, R28, R173.reuse ;  /* 0x000000ad1c1c7220 */ /* 0x080fe20000410000 */
[-C--:B------:R-:W-:Y:S01]  /*ce90*/  FMUL.FTZ R29, R29, R173.reuse ;  /* 0x000000ad1d1d7220 */ /* 0x080fe20000410000 */
[----:B------:R-:W-:Y:S01]  /*cea0*/  R2UR UR6, R160 ;  /* 0x00000000a00672ca */ /* 0x000fe200000e0000 */
        /* <DEDUP_REMOVED lines=124> */
[----:B---3--:R-:W-:-:S02]  /*d670*/  F2FP.BF16.F32.PACK_AB R152, R175, R174 ;  /* 0x000000aeaf98723e */ /* 0x008fc400000010ff */
[----:B----4-:R-:W-:Y:S02]  /*d680*/  F2FP.BF16.F32.PACK_AB R154, R5, R12 ;  /* 0x0000000c059a723e */ /* 0x010fe400000010ff */
[----:B-----5:R-:W-:Y:S02]  /*d690*/  F2FP.BF16.F32.PACK_AB R153, R20, R179 ;  /* 0x000000b31499723e */ /* 0x020fe400000010ff */
[----:B-1----:R-:W-:-:S04]  /*d6a0*/  F2FP.BF16.F32.PACK_AB R155, R10, R15 ;  /* 0x0000000f0a9b723e */ /* 0x002fc800000010ff */
[----:B------:R-:W-:-:S06]  /*d6b0*/  WARPGROUP.ARRIVE ;  /* 0x00000000000079c5 */ /* 0x000fcc0000000000 */
[----:B------:R-:W-:Y:S01]  /*d6c0*/  HGMMA.64x256x16.F32.BF16 R24, R152, gdesc[UR4].tnspB, R24, gsb0 ;  /* 0x43e0000498187df0 */ /* 0x000fe20008001818 */
[--C-:B------:R-:W-:Y:S01]  /*d6d0*/  FFMA.FTZ R177, R14, UR39, -R161.reuse ;  /* 0x000000270eb17c23 */ /* 0x100fe200080108a1 */
[--C-:B------:R-:W-:Y:S01]  /*d6e0*/  FFMA.FTZ R176, R13, UR39, -R161.reuse ;  /* 0x000000270db07c23 */ /* 0x100fe200080108a1 */
[--C-:B0-----:R-:W-:Y:S01]  /*d6f0*/  FFMA.FTZ R11, R156, UR39, -R161.reuse ;  /* 0x000000279c0b7c23 */ /* 0x101fe200080108a1 */
[--C-:B------:R-:W-:Y:S01]  /*d700*/  FFMA.FTZ R14, R157, UR39, -R161.reuse ;  /* 0x000000279d0e7c23 */ /* 0x100fe200080108a1 */
[--C-:B------:R-:W-:Y:S01]  /*d710*/  FFMA.FTZ R157, R203, UR39, -R6.reuse ;  /* 0x00000027cb9d7c23 */ /* 0x100fe20008010806 */
[--C-:B------:R-:W-:Y:S01]  /*d720*/  FFMA.FTZ R13, R202, UR39, -R6.reuse ;  /* 0x00000027ca0d7c23 */ /* 0x100fe20008010806 */
[--C-:B------:R-:W-:Y:S01]  /*d730*/  FFMA.FTZ R21, R158, UR39, -R6.reuse ;  /* 0x000000279e157c23 */ /* 0x100fe20008010806 */
[--C-:B------:R-:W-:Y:S01]  /*d740*/  FFMA.FTZ R156, R159, UR39, -R6.reuse ;  /* 0x000000279f9c7c23 */ /* 0x100fe20008010806 */
[----:B------:R-:W-:Y:S08]  /*d750*/  MUFU.EX2 R176, R176 ;  /* 0x000000b000b07308 */ /* 0x000ff00000000800 */
[----:B------:R-:W0:Y:S08]  /*d760*/  MUFU.EX2 R177, R177 ;  /* 0x000000b100b17308 */ /* 0x000e300000000800 */
[----:B------:R-:W-:Y:S08]  /*d770*/  MUFU.EX2 R11, R11 ;  /* 0x0000000b000b7308 */ /* 0x000ff00000000800 */
        /* <DEDUP_REMOVED lines=15> */
[----:B------:R-:W-:Y:S01]  /*d870*/  MUFU.EX2 R180, R180 ;  /* 0x000000b400b47308 */ /* 0x000fe20000000800 */
[----:B------:R-:W-:-:S02]  /*d880*/  WARPGROUP.DEPBAR.LE gsb0, 0x0 ;  /* 0x00008000000079c5 */ /* 0x000fc40000010000 */
[----:B------:R-:W-:Y:S02]  /*d890*/  VIADD R152, R160, 0x80 ;  /* 0x00000080a0987836 */ /* 0x000fe40000000000 */
[----:B------:R-:W-:-:S03]  /*d8a0*/  IMAD.MOV.U32 R153, RZ, RZ, 0x40000040 ;  /* 0x40000040ff997424 */ /* 0x000fc600078e00ff */
[----:B------:R-:W-:Y:S02]  /*d8b0*/  R2UR UR6, R152 ;  /* 0x00000000980672ca */ /* 0x000fe400000e0000 */
[----:B------:R-:W-:Y:S02]  /*d8c0*/  R2UR UR7, R153 ;  /* 0x00000000990772ca */ /* 0x000fe400000e0000 */
[----:B0-----:R-:W-:Y:S02]  /*d8d0*/  F2FP.BF16.F32.PACK_AB R152, R177, R176 ;  /* 0x000000b0b198723e */ /* 0x001fe400000010ff */
[----:B-1----:R-:W-:Y:S02]  /*d8e0*/  F2FP.BF16.F32.PACK_AB R153, R13, R157 ;  /* 0x0000009d0d99723e */ /* 0x002fe400000010ff */
[----:B------:R-:W-:Y:S02]  /*d8f0*/  F2FP.BF16.F32.PACK_AB R154, R14, R11 ;  /* 0x0000000b0e9a723e */ /* 0x000fe400000010ff */
[----:B--2---:R-:W-:-:S04]  /*d900*/  F2FP.BF16.F32.PACK_AB R155, R156, R21 ;  /* 0x000000159c9b723e */ /* 0x004fc800000010ff */
[----:B------:R-:W-:-:S06]  /*d910*/  WARPGROUP.ARRIVE ;  /* 0x00000000000079c5 */ /* 0x000fcc0000000000 */
[----:B------:R-:W-:Y:S01]  /*d920*/  HGMMA.64x256x16.F32.BF16 R24, R152, gdesc[UR4].tnspB, R24, gsb0 ;  /* 0x43e0000498187df0 */ /* 0x000fe20008001818 */
[----:B------:R-:W-:Y:S08]  /*d930*/  MUFU.EX2 R181, R181 ;  /* 0x000000b500b57308 */ /* 0x000ff00000000800 */
[----:B------:R-:W-:Y:S08]  /*d940*/  MUFU.EX2 R182, R182 ;  /* 0x000000b600b67308 */ /* 0x000ff00000000800 */
[----:B------:R-:W0:Y:S08]  /*d950*/  MUFU.EX2 R183, R183 ;  /* 0x000000b700b77308 */ /* 0x000e300000000800 */
[----:B------:R-:W-:Y:S08]  /*d960*/  MUFU.EX2 R184, R184 ;  /* 0x000000b800b87308 */ /* 0x000ff00000000800 */
[----:B------:R-:W1:Y:S01]  /*d970*/  MUFU.EX2 R185, R185 ;  /* 0x000000b900b97308 */ /* 0x000e620000000800 */
[----:B------:R-:W-:Y:S01]  /*d980*/  FFMA.FTZ R190, R178, R4, R179 ;  /* 0x00000004b2be7223 */ /* 0x000fe200000100b3 */
[----:B------:R-:W-:Y:S01]  /*d990*/  FFMA.FTZ R4, R219, UR39, -R161 ;  /* 0x00000027db047c23 */ /* 0x000fe200080108a1 */
[--C-:B------:R-:W-:Y:S01]  /*d9a0*/  FFMA.FTZ R178, R223, UR39, -R6.reuse ;  /* 0x00000027dfb27c23 */ /* 0x100fe20008010806 */
[--C-:B------:R-:W-:Y:S01]  /*d9b0*/  FFMA.FTZ R179, R222, UR39, -R6.reuse ;  /* 0x00000027deb37c23 */ /* 0x100fe20008010806 */
[--C-:B------:R-:W-:Y:S01]  /*d9c0*/  FFMA.FTZ R188, R217, UR39, -R6.reuse ;  /* 0x00000027d9bc7c23 */ /* 0x100fe20008010806 */
[----:B------:R-:W-:-:S02]  /*d9d0*/  FFMA.FTZ R189, R216, UR39, -R6 ;  /* 0x00000027d8bd7c23 */ /* 0x000fc40008010806 */
[----:B------:R-:W-:Y:S08]  /*d9e0*/  MUFU.EX2 R4, R4 ;  /* 0x0000000400047308 */ /* 0x000ff00000000800 */
[----:B------:R-:W-:Y:S08]  /*d9f0*/  MUFU.EX2 R178, R178 ;  /* 0x000000b200b27308 */ /* 0x000ff00000000800 */
[----:B------:R-:W-:Y:S08]  /*da00*/  MUFU.EX2 R179, R179 ;  /* 0x000000b300b37308 */ /* 0x000ff00000000800 */
[----:B------:R-:W-:Y:S08]  /*da10*/  MUFU.EX2 R188, R188 ;  /* 0x000000bc00bc7308 */ /* 0x000ff00000000800 */
[----:B------:R-:W-:Y:S01]  /*da20*/  MUFU.EX2 R189, R189 ;  /* 0x000000bd00bd7308 */ /* 0x000fe20000000800 */
[----:B------:R-:W-:-:S02]  /*da30*/  WARPGROUP.DEPBAR.LE gsb0, 0x0 ;  /* 0x00008000000079c5 */ /* 0x000fc40000010000 */
[----:B------:R-:W-:Y:S02]  /*da40*/  VIADD R152, R160, 0x100 ;  /* 0x00000100a0987836 */ /* 0x000fe40000000000 */
[----:B------:R-:W-:-:S03]  /*da50*/  IMAD.MOV.U32 R153, RZ, RZ, 0x40000040 ;  /* 0x40000040ff997424 */ /* 0x000fc600078e00ff */
[----:B------:R-:W-:Y:S02]  /*da60*/  R2UR UR6, R152 ;  /* 0x00000000980672ca */ /* 0x000fe400000e0000 */
[----:B------:R-:W-:Y:S02]  /*da70*/  R2UR UR7, R153 ;  /* 0x00000000990772ca */ /* 0x000fe400000e0000 */
[----:B---3--:R-:W-:Y:S02]  /*da80*/  F2FP.BF16.F32.PACK_AB R152, R159, R158 ;  /* 0x0000009e9f98723e */ /* 0x008fe400000010ff */
[----:B0-----:R-:W-:Y:S02]  /*da90*/  F2FP.BF16.F32.PACK_AB R153, R183, R182 ;  /* 0x000000b6b799723e */ /* 0x001fe400000010ff */
[----:B------:R-:W-:Y:S02]  /*daa0*/  F2FP.BF16.F32.PACK_AB R154, R181, R180 ;  /* 0x000000b4b59a723e */ /* 0x000fe400000010ff */
[----:B-1----:R-:W-:-:S04]  /*dab0*/  F2FP.BF16.F32.PACK_AB R155, R185, R184 ;  /* 0x000000b8b99b723e */ /* 0x002fc800000010ff */
[----:B------:R-:W-:-:S06]  /*dac0*/  WARPGROUP.ARRIVE ;  /* 0x00000000000079c5 */ /* 0x000fcc0000000000 */
[----:B------:R-:W-:Y:S01]  /*dad0*/  HGMMA.64x256x16.F32.BF16 R24, R152, gdesc[UR4].tnspB, R24, gsb0 ;  /* 0x43e0000498187df0 */ /* 0x000fe20008001818 */
[--C-:B------:R-:W-:Y:S01]  /*dae0*/  FFMA.FTZ R215, R215, UR39, -R161.reuse ;  /* 0x00000027d7d77c23 */ /* 0x100fe200080108a1 */
[--C-:B------:R-:W-:Y:S01]  /*daf0*/  FFMA.FTZ R206, R206, UR39, -R161.reuse ;  /* 0x00000027cece7c23 */ /* 0x100fe200080108a1 */
        /* <DEDUP_REMOVED lines=9> */
[----:B------:R-:W-:Y:S08]  /*db90*/  MUFU.EX2 R206, R206 ;  /* 0x000000ce00ce7308 */ /* 0x000ff00000000800 */
[----:B------:R-:W-:Y:S08]  /*dba0*/  MUFU.EX2 R163, R163 ;  /* 0x000000a300a37308 */ /* 0x000ff00000000800 */
[----:B------:R-:W-:Y:S08]  /*dbb0*/  MUFU.EX2 R164, R164 ;  /* 0x000000a400a47308 */ /* 0x000ff00000000800 */
[----:B------:R-:W-:Y:S08]  /*dbc0*/  MUFU.EX2 R191, R191 ;  /* 0x000000bf00bf7308 */ /* 0x000ff00000000800 */
[----:B------:R-:W-:Y:S08]  /*dbd0*/  MUFU.EX2 R187, R187 ;  /* 0x000000bb00bb7308 */ /* 0x000ff00000000800 */
[----:B------:R-:W-:Y:S01]  /*dbe0*/  MUFU.EX2 R186, R186 ;  /* 0x000000ba00ba7308 */ /* 0x000fe20000000800 */
[----:B------:R-:W-:-:S02]  /*dbf0*/  WARPGROUP.DEPBAR.LE gsb0, 0x0 ;  /* 0x00008000000079c5 */ /* 0x000fc40000010000 */
[----:B------:R-:W-:Y:S01]  /*dc00*/  FFMA.FTZ R154, R173, R7, R174 ;  /* 0x00000007ad9a7223 */ /* 0x000fe200000100ae */
[--C-:B------:R-:W-:Y:S01]  /*dc10*/  FFMA.FTZ R7, R218, UR39, -R161.reuse ;  /* 0x00000027da077c23 */ /* 0x100fe200080108a1 */
[--C-:B------:R-:W-:Y:S01]  /*dc20*/  FFMA.FTZ R173, R214, UR39, -R161.reuse ;  /* 0x00000027d6ad7c23 */ /* 0x100fe200080108a1 */
[----:B------:R-:W-:-:S04]  /*dc30*/  FFMA.FTZ R174, R213, UR39, -R161 ;  /* 0x00000027d5ae7c23 */ /* 0x000fc800080108a1 */
[----:B------:R-:W0:Y:S08]  /*dc40*/  MUFU.EX2 R7, R7 ;  /* 0x0000000700077308 */ /* 0x000e300000000800 */
[----:B------:R-:W-:Y:S08]  /*dc50*/  MUFU.EX2 R173, R173 ;  /* 0x000000ad00ad7308 */ /* 0x000ff00000000800 */
[----:B------:R-:W1:Y:S01]  /*dc60*/  MUFU.EX2 R174, R174 ;  /* 0x000000ae00ae7308 */ /* 0x000e620000000800 */
[----:B------:R-:W-:-:S02]  /*dc70*/  VIADD R152, R160, 0x180 ;  /* 0x00000180a0987836 */ /* 0x000fc40000000000 */
[----:B------:R-:W-:Y:S02]  /*dc80*/  IMAD.MOV.U32 R153, RZ, RZ, 0x40000040 ;  /* 0x40000040ff997424 */ /* 0x000fe400078e00ff */
[----:B------:R-:W-:Y:S01]  /*dc90*/  FADD.FTZ R175, R175, R154 ;  /* 0x0000009aafaf7221 */ /* 0x000fe20000010000 */
[----:B------:R-:W-:Y:S02]  /*dca0*/  R2UR UR6, R152 ;  /* 0x00000000980672ca */ /* 0x000fe400000e0000 */
[----:B------:R-:W-:Y:S02]  /*dcb0*/  R2UR UR7, R153 ;  /* 0x00000000990772ca */ /* 0x000fe400000e0000 */
[----:B0-----:R-:W-:Y:S02]  /*dcc0*/  F2FP.BF16.F32.PACK_AB R152, R7, R4 ;  /* 0x000000040798723e */ /* 0x001fe400000010ff */
[----:B------:R-:W-:Y:S02]  /*dcd0*/  F2FP.BF16.F32.PACK_AB R153, R179, R178 ;  /* 0x000000b2b399723e */ /* 0x000fe400000010ff */
[----:B------:R-:W-:-:S02]  /*dce0*/  F2FP.BF16.F32.PACK_AB R155, R189, R188 ;  /* 0x000000bcbd9b723e */ /* 0x000fc400000010ff */
[----:B-1----:R-:W-:-:S04]  /*dcf0*/  F2FP.BF16.F32.PACK_AB R154, R174, R173 ;  /* 0x000000adae9a723e */ /* 0x002fc800000010ff */
[----:B------:R-:W-:-:S06]  /*dd00*/  WARPGROUP.ARRIVE ;  /* 0x00000000000079c5 */ /* 0x000fcc0000000000 */
[----:B------:R-:W-:Y:S01]  /*dd10*/  HGMMA.64x256x16.F32.BF16 R24, R152, gdesc[UR4].tnspB, R24, gsb0 ;  /* 0x43e0000498187df0 */ /* 0x000fe20008001818 */
[----:B------:R-:W-:Y:S01]  /*dd20*/  FFMA.FTZ R161, R172, UR39, -R161 ;  /* 0x00000027aca17c23 */ /* 0x000fe200080108a1 */
[----:B------:R-:W-:-:S06]  /*dd30*/  FFMA.FTZ R172, R221, UR39, -R6 ;  /* 0x00000027ddac7c23 */ /* 0x000fcc0008010806 */
[----:B------:R-:W0:Y:S01]  /*dd40*/  MUFU.EX2 R172, R172 ;  /* 0x000000ac00ac7308 */ /* 0x000e220000000800 */
[--C-:B------:R-:W-:Y:S01]  /*dd50*/  FFMA.FTZ R166, R166, UR39, -R6.reuse ;  /* 0x00000027a6a67c23 */ /* 0x100fe20008010806 */
[--C-:B------:R-:W-:Y:S01]  /*dd60*/  FFMA.FTZ R167, R167, UR39, -R6.reuse ;  /* 0x00000027a7a77c23 */ /* 0x100fe20008010806 */
[--C-:B------:R-:W-:Y:S01]  /*dd70*/  FFMA.FTZ R170, R170, UR39, -R6.reuse ;  /* 0x00000027aaaa7c23 */ /* 0x100fe20008010806 */
[----:B------:R-:W-:Y:S01]  /*dd80*/  FFMA.FTZ R6, R171, UR39, -R6 ;  /* 0x00000027ab067c23 */ /* 0x000fe20008010806 */
[----:B------:R-:W-:-:S03]  /*dd90*/  FADD.FTZ R175, R12, R175 ;  /* 0x000000af0caf7221 */ /* 0x000fc60000010000 */
[----:B------:R-:W-:Y:S08]  /*dda0*/  MUFU.EX2 R165, R165 ;  /* 0x000000a500a57308 */ /* 0x000ff00000000800 */
[----:B------:R-:W1:Y:S08]  /*ddb0*/  MUFU.EX2 R168, R168 ;  /* 0x000000a800a87308 */ /* 0x000e700000000800 */
[----:B------:R-:W-:Y:S08]  /*ddc0*/  MUFU.EX2 R169, R169 ;  /* 0x000000a900a97308 */ /* 0x000ff00000000800 */
[----:B------:R2:W-:Y:S08]  /*ddd0*/  MUFU.EX2 R12, R161 ;  /* 0x000000a1000c7308 */ /* 0x0005f00000000800 */
[----:B------:R-:W-:Y:S08]  /*dde0*/  MUFU.EX2 R166, R166 ;  /* 0x000000a600a67308 */ /* 0x000ff00000000800 */
[----:B------:R-:W3:Y:S08]  /*ddf0*/  MUFU.EX2 R167, R167 ;  /* 0x000000a700a77308 */ /* 0x000ef00000000800 */
[----:B------:R-:W-:Y:S08]  /*de00*/  MUFU.EX2 R170, R170 ;  /* 0x000000aa00aa7308 */ /* 0x000ff00000000800 */
[----:B------:R-:W4:Y:S01]  /*de10*/  MUFU.EX2 R6, R6 ;  /* 0x0000000600067308 */ /* 0x000f220000000800 */
[----:B--2---:R-:W-:Y:S01]  /*de20*/  IMAD.MOV.U32 R161, RZ, RZ, 0x40000040 ;  /* 0x40000040ffa17424 */ /* 0x004fe200078e00ff */
[----:B------:R-:W-:-:S02]  /*de30*/  WARPGROUP.DEPBAR.LE gsb0, 0x0 ;  /* 0x00008000000079c5 */ /* 0x000fc40000010000 */
[----:B------:R-:W-:Y:S02]  /*de40*/  VIADD R152, R160, 0x200 ;  /* 0x00000200a0987836 */ /* 0x000fe40000000000 */
[----:B------:R-:W-:-:S03]  /*de50*/  IMAD.MOV.U32 R153, RZ, RZ, 0x40000040 ;  /* 0x40000040ff997424 */ /* 0x000fc600078e00ff */
[----:B------:R-:W-:Y:S02]  /*de60*/  R2UR UR6, R152 ;  /* 0x00000000980672ca */ /* 0x000fe400000e0000 */
[----:B------:R-:W-:Y:S02]  /*de70*/  R2UR UR7, R153 ;  /* 0x00000000990772ca */ /* 0x000fe400000e0000 */
[----:B------:R-:W-:Y:S02]  /*de80*/  F2FP.BF16.F32.PACK_AB R152, R206, R215 ;  /* 0x000000d7ce98723e */ /* 0x000fe400000010ff */
[----:B0-----:R-:W-:Y:S02]  /*de90*/  F2FP.BF16.F32.PACK_AB R153, R191, R172 ;  /* 0x000000acbf99723e */ /* 0x001fe400000010ff */
[----:B------:R-:W-:Y:S02]  /*dea0*/  F2FP.BF16.F32.PACK_AB R154, R164, R163 ;  /* 0x000000a3a49a723e */ /* 0x000fe400000010ff */
[----:B------:R-:W-:-:S04]  /*deb0*/  F2FP.BF16.F32.PACK_AB R155, R186, R187 ;  /* 0x000000bbba9b723e */ /* 0x000fc800000010ff */
[----:B------:R-:W-:-:S06]  /*dec0*/  WARPGROUP.ARRIVE ;  /* 0x00000000000079c5 */ /* 0x000fcc0000000000 */
[----:B------:R-:W-:Y:S01]  /*ded0*/  HGMMA.64x256x16.F32.BF16 R24, R152, gdesc[UR4].tnspB, R24, gsb0 ;  /* 0x43e0000498187df0 */ /* 0x000fe20008001818 */
[----:B------:R-:W-:Y:S01]  /*dee0*/  VIADD R160, R160, 0x280 ;  /* 0x00000280a0a07836 */ /* 0x000fe20000000000 */
[----:B------:R-:W-:-:S04]  /*def0*/  R2UR UR7, R161 ;  /* 0x00000000a10772ca */ /* 0x000fc800000e0000 */
[----:B------:R-:W-:Y:S01]  /*df00*/  R2UR UR6, R160 ;  /* 0x00000000a00672ca */ /* 0x000fe200000e0000 */
[----:B------:R-:W-:-:S04]  /*df10*/  FADD.FTZ R190, R20, R190 ;  /* 0x000000be14be7221 */ /* 0x000fc80000010000 */
        /* <DEDUP_REMOVED lines=35> */
[----:B------:R-:W-:-:S05]  /*e150*/  @!P1 VIADD R3, R3, 0x32460 ;  /* 0x0003246003039836 */ /* 0x000fca0000000000 */
[----:B------:R-:W-:Y:S01]  /*e160*/  @!P1 PRMT R3, RZ, 0x654, R3 ;  /* 0x00000654ff039816 */ /* 0x000fe20000000003 */
[----:B------:R-:W-:Y:S01]  /*e170*/  IMAD.MOV.U32 R5, RZ, RZ, R162 ;  /* 0x000000ffff057224 */ /* 0x000fe200078e00a2 */
[----:B------:R-:W-:Y:S02]  /*e180*/  WARPGROUP.DEPBAR.LE gsb0, 0x0 ;  /* 0x00008000000079c5 */ /* 0x000fe40000010000 */
[----:B-1----:R-:W-:Y:S02]  /*e190*/  F2FP.BF16.F32.PACK_AB R152, R168, R165 ;  /* 0x000000a5a898723e */ /* 0x002fe400000010ff */
[----:B---3--:R-:W-:Y:S02]  /*e1a0*/  F2FP.BF16.F32.PACK_AB R153, R167, R166 ;  /* 0x000000a6a799723e */ /* 0x008fe400000010ff */
[----:B------:R-:W-:Y:S02]  /*e1b0*/  F2FP.BF16.F32.PACK_AB R154, R12, R169 ;  /* 0x000000a90c9a723e */ /* 0x000fe400000010ff */
[----:B----4-:R-:W-:-:S04]  /*e1c0*/  F2FP.BF16.F32.PACK_AB R155, R6, R170 ;  /* 0x000000aa069b723e */ /* 0x010fc800000010ff */
[----:B------:R-:W-:-:S06]  /*e1d0*/  WARPGROUP.ARRIVE ;  /* 0x00000000000079c5 */ /* 0x000fcc0000000000 */
[----:B------:R-:W-:Y:S01]  /*e1e0*/  HGMMA.64x256x16.F32.BF16 R24, R152, gdesc[UR4].tnspB, R24, gsb0 ;  /* 0x43e0000498187df0 */ /* 0x000fe20008001818 */
        /* <DEDUP_REMOVED lines=8> */
[----:B------:R-:W-:Y:S01]  /*e270*/  IMAD.MOV.U32 R6, RZ, RZ, R8 ;  /* 0x000000ffff067224 */ /* 0x000fe200078e0008 */
[----:B------:R-:W-:Y:S02]  /*e280*/  WARPGROUP.DEPBAR.LE gsb0, 0x0 ;  /* 0x00008000000079c5 */ /* 0x000fe40000010000 */
[----:B------:R1:W-:Y:S01]  /*e290*/  @!P1 SYNCS.ARRIVE.TRANS64.RED.A1T0 RZ, [R3+URZ], RZ ;  /* 0x000000ff03ff99a7 */ /* 0x0003e2000810043f */
[----:B------:R-:W-:Y:S05]  /*e2a0*/  @P2 BRA `(.L_x_1073) ;  /* 0xffffffd000642947 */ /* 0x000fea000383ffff */
.L_x_1063:
[----:B------:R-:W-:Y:S05]  /*e2b0*/  WARPSYNC.ALL ;  /* 0x0000000000007948 */ /* 0x000fea0003800000 */
[----:B0-----:R-:W0:Y:S01]  /*e2c0*/  SHFL.BFLY PT, R0, R7, 0x2, 0x1f ;  /* 0x0c401f0007007f89 */ /* 0x001e2200000e0000 */
[----:B------:R-:W-:Y:S01]  /*e2d0*/  VIADD R22, R22, 0x1 ;  /* 0x0000000116167836 */ /* 0x000fe20000000000 */
[----:B------:R2:W-:Y:S08]  /*e2e0*/  BAR.ARV R9, 0x100 ;  /* 0x000400090000751d */ /* 0x0005f00000002000 */
[----:B------:R-:W-:Y:S06]  /*e2f0*/  BAR.ARV 0x8, 0x120 ;  /* 0x0204800000007b1d */ /* 0x000fec0000002000 */
[----:B------:R-:W-:Y:S01]  /*e300*/  ISETP.NE.AND P0, PT, R22, 0x2, PT ;  /* 0x000000021600780c */ /* 0x000fe20003f05270 */
[----:B------:R-:W-:Y:S01]  /*e310*/  VIADD R235, R235, 0x1 ;  /* 0x00000001ebeb7836 */ /* 0x000fe20000000000 */
[----:B------:R-:W3:Y:S01]  /*e320*/  SHFL.BFLY PT, R5, R4, 0x2, 0x1f ;  /* 0x0c401f0004057f89 */ /* 0x000ee200000e0000 */
[----:B------:R-:W-:-:S02]  /*e330*/  PLOP3.LUT P1, PT, PT, PT, PT, 0x8, 0x0 ;  /* 0x000000000000781c */ /* 0x000fc40003f2e170 */
[----:B------:R-:W-:Y:S01]  /*e340*/  SEL R11, RZ, 0x1, P0 ;  /* 0x00000001ff0b7807 */ /* 0x000fe20000000000 */
[----:B0-----:R-:W-:Y:S01]  /*e350*/  FADD.FTZ R0, R0, R7 ;  /* 0x0000000700007221 */ /* 0x001fe20000010000 */
[----:B------:R-:W-:Y:S02]  /*e360*/  SEL R22, R22, RZ, P0 ;  /* 0x000000ff16167207 */ /* 0x000fe40000000000 */
[----:B------:R-:W-:Y:S02]  /*e370*/  LOP3.LUT R200, R200, R11, RZ, 0x3c, !PT ;  /* 0x0000000bc8c87212 */ /* 0x000fe400078e3cff */
[----:B-1----:R-:W0:Y:S01]  /*e380*/  SHFL.BFLY PT, R3, R0, 0x1, 0x1f ;  /* 0x0c201f0000037f89 */ /* 0x002e2200000e0000 */
[----:B---3--:R-:W-:Y:S01]  /*e390*/  FADD.FTZ R5, R5, R4 ;  /* 0x0000000405057221 */ /* 0x008fe20000010000 */
[----:B------:R-:W-:-:S04]  /*e3a0*/  IMAD.MOV.U32 R4, RZ, RZ, RZ ;  /* 0x000000ffff047224 */ /* 0x000fc800078e00ff */
[----:B------:R-:W1:Y:S01]  /*e3b0*/  SHFL.BFLY PT, R10, R5, 0x1, 0x1f ;  /* 0x0c201f00050a7f89 */ /* 0x000e6200000e0000 */
[----:B0-----:R-:W-:Y:S01]  /*e3c0*/  FADD.FTZ R6, R0, R3 ;  /* 0x0000000300067221 */ /* 0x001fe20000010000 */
[----:B------:R-:W-:-:S04]  /*e3d0*/  IMAD.MOV.U32 R3, RZ, RZ, RZ ;  /* 0x000000ffff037224 */ /* 0x000fc800078e00ff */
[----:B------:R-:W-:-:S13]  /*e3e0*/  FSETP.NE.FTZ.AND P2, PT, R6, RZ, PT ;  /* 0x000000ff0600720b */ /* 0x000fda0003f55000 */
[----:B------:R-:W0:Y:S01]  /*e3f0*/  @P2 MUFU.RCP R4, R6 ;  /* 0x0000000600042308 */ /* 0x000e220000001000 */
[----:B-1----:R-:W-:Y:S01]  /*e400*/  FADD.FTZ R7, R5, R10 ;  /* 0x0000000a05077221 */ /* 0x002fe20000010000 */
[----:B------:R-:W-:-:S04]  /*e410*/  MOV R5, 0xff800000 ;  /* 0xff80000000057802 */ /* 0x000fc80000000f00 */
[----:B------:R-:W-:Y:S01]  /*e420*/  FSETP.NE.FTZ.AND P3, PT, R7, RZ, PT ;  /* 0x000000ff0700720b */ /* 0x000fe20003f75000 */
[-C--:B0-----:R-:W-:Y:S01]  /*e430*/  FMUL.FTZ R10, R28, R4.reuse ;  /* 0x000000041c0a7220 */ /* 0x081fe20000410000 */
[-C--:B------:R-:W-:Y:S01]  /*e440*/  FMUL.FTZ R12, R32, R4.reuse ;  /* 0x00000004200c7220 */ /* 0x080fe20000410000 */
[----:B------:R-:W0:Y:S01]  /*e450*/  @P2 MUFU.LG2 R28, R6 ;  /* 0x00000006001c2308 */ /* 0x000e220000000c00 */
[-C--:B------:R-:W-:Y:S01]  /*e460*/  FMUL.FTZ R0, R33, R4.reuse ;  /* 0x0000000421007220 */ /* 0x080fe20000410000 */
[----:B------:R-:W-:Y:S02]  /*e470*/  IMAD.U32 R33, RZ, RZ, UR39 ;  /* 0x00000027ff217e24 */ /* 0x000fe4000f8e00ff */
[-C--:B------:R-:W-:Y:S01]  /*e480*/  FMUL.FTZ R161, R48, R4.reuse ;  /* 0x0000000430a17220 */ /* 0x080fe20000410000 */
[----:B------:R-:W-:Y:S02]  /*e490*/  IMAD.U32 R32, RZ, RZ, UR39 ;  /* 0x00000027ff207e24 */ /* 0x000fe4000f8e00ff */
[-C--:B------:R-:W-:Y:S01]  /*e4a0*/  FMUL.FTZ R166, R64, R4.reuse ;  /* 0x0000000440a67220 */ /* 0x080fe20000410000 */
[----:B------:R-:W-:Y:S01]  /*e4b0*/  @P2 FMUL.FTZ R33, R33, 0.69314718246459960938 ;  /* 0x3f31721821212820 */ /* 0x000fe20000410000 */
[-C--:B------:R-:W-:Y:S01]  /*e4c0*/  FMUL.FTZ R171, R84, R4.reuse ;  /* 0x0000000454ab7220 */ /* 0x080fe20000410000 */
[----:B------:R-:W1:Y:S01]  /*e4d0*/  @P3 MUFU.RCP R3, R7 ;  /* 0x0000000700033308 */ /* 0x000e620000001000 */
[----:B------:R-:W-:Y:S01]  /*e4e0*/  @P3 FMUL.FTZ R32, R32, 0.69314718246459960938 ;  /* 0x3f31721820203820 */ /* 0x000fe20000410000 */
[-C--:B------:R-:W-:Y:S01]  /*e4f0*/  FMUL.FTZ R24, R24, R4.reuse ;  /* 0x0000000418187220 */ /* 0x080fe20000410000 */
[-C--:B------:R-:W-:Y:S01]  /*e500*/  FMUL.FTZ R25, R25, R4.reuse ;  /* 0x0000000419197220 */ /* 0x080fe20000410000 */
[-C--:B------:R-:W-:Y:S01]  /*e510*/  FMUL.FTZ R29, R29, R4.reuse ;  /* 0x000000041d1d7220 */ /* 0x080fe20000410000 */
[-C--:B------:R-:W-:Y:S01]  /*e520*/  FMUL.FTZ R36, R36, R4.reuse ;  /* 0x0000000424247220 */ /* 0x080fe20000410000 */
[-C--:B------:R-:W-:Y:S01]  /*e530*/  FMUL.FTZ R37, R37, R4.reuse ;  /* 0x0000000425257220 */ /* 0x080fe20000410000 */
[-C--:B------:R-:W-:Y:S01]  /*e540*/  FMUL.FTZ R14, R40, R4.reuse ;  /* 0x00000004280e7220 */ /* 0x080fe20000410000 */
[----:B------:R1:W3:Y:S01]  /*e550*/  @P3 MUFU.LG2 R18, R7 ;  /* 0x0000000700123308 */ /* 0x0002e20000000c00 */
[----:B0-----:R-:W-:Y:S01]  /*e560*/  @P2 FMUL.FTZ R28, R28, 0.69314718246459960938 ;  /* 0x3f3172181c1c2820 */ /* 0x001fe20000410000 */
[-C--:B------:R-:W-:Y:S01]  /*e570*/  FMUL.FTZ R41, R41, R4.reuse ;  /* 0x0000000429297220 */ /* 0x080fe20000410000 */
[-C--:B------:R-:W-:Y:S01]  /*e580*/  FMUL.FTZ R160, R44, R4.reuse ;  /* 0x000000042ca07220 */ /* 0x080fe20000410000 */
[-C--:B------:R-:W-:Y:S01]  /*e590*/  FMUL.FTZ R45, R45, R4.reuse ;  /* 0x000000042d2d7220 */ /* 0x080fe20000410000 */
[-C--:B------:R-:W-:Y:S01]  /*e5a0*/  FMUL.FTZ R49, R49, R4.reuse ;  /* 0x0000000431317220 */ /* 0x080fe20000410000 */
[-C--:B------:R-:W-:Y:S01]  /*e5b0*/  FMUL.FTZ R163, R52, R4.reuse ;  /* 0x0000000434a37220 */ /* 0x080fe20000410000 */
[-C--:B------:R-:W-:Y:S01]  /*e5c0*/  FMUL.FTZ R53, R53, R4.reuse ;  /* 0x0000000435357220 */ /* 0x080fe20000410000 */
[-C--:B------:R-:W-:Y:S01]  /*e5d0*/  FMUL.FTZ R164, R56, R4.reuse ;  /* 0x0000000438a47220 */ /* 0x080fe20000410000 */
[-C--:B-1----:R-:W-:Y:S01]  /*e5e0*/  FMUL.FTZ R7, R35, R3.reuse ;  /* 0x0000000323077220 */ /* 0x082fe20000410000 */
[-C--:B------:R-:W-:Y:S01]  /*e5f0*/  FMUL.FTZ R57, R57, R4.reuse ;  /* 0x0000000439397220 */ /* 0x080fe20000410000 */
[-C--:B------:R-:W-:Y:S01]  /*e600*/  FMUL.FTZ R165, R60, R4.reuse ;  /* 0x000000043ca57220 */ /* 0x080fe20000410000 */
[-C--:B------:R-:W-:Y:S01]  /*e610*/  FMUL.FTZ R61, R61, R4.reuse ;  /* 0x000000043d3d7220 */ /* 0x080fe20000410000 */
[-C--:B------:R-:W-:Y:S01]  /*e620*/  FMUL.FTZ R65, R65, R4.reuse ;  /* 0x0000000441417220 */ /* 0x080fe20000410000 */
[-C--:B------:R-:W-:Y:S01]  /*e630*/  FMUL.FTZ R167, R68, R4.reuse ;  /* 0x0000000444a77220 */ /* 0x080fe20000410000 */
[-C--:B------:R-:W-:Y:S01]  /*e640*/  FMUL.FTZ R69, R69, R4.reuse ;  /* 0x0000000445457220 */ /* 0x080fe20000410000 */
[-C--:B------:R-:W-:Y:S01]  /*e650*/  FMUL.FTZ R168, R72, R4.reuse ;  /* 0x0000000448a87220 */ /* 0x080fe20000410000 */
[----:B---3--:R-:W-:Y:S01]  /*e660*/  @P3 FMUL.FTZ R35, R18, 0.69314718246459960938 ;  /* 0x3f31721812233820 */ /* 0x008fe20000410000 */
        /* <DEDUP_REMOVED lines=39> */
[----:B------:R-:W-:Y:S01]  /*e8e0*/  FMUL.FTZ R15, R47, R3 ;  /* 0x000000032f0f7220 */ /* 0x000fe20000410000 */
[----:B------:R-:W-:-:S02]  /*e8f0*/  IMAD.MOV.U32 R4, RZ, RZ, -0x800000 ;  /* 0xff800000ff047424 */ /* 0x000fc400078e00ff */
[-C--:B--2---:R-:W-:Y:S01]  /*e900*/  FMUL.FTZ R9, R26, R3.reuse ;  /* 0x000000031a097220 */ /* 0x084fe20000410000 */
        /* <DEDUP_REMOVED lines=62> */
.L_x_1016:
        /* <DEDUP_REMOVED lines=10> */
[----:B------:R-:W2:Y:S01]  /*ed90*/  LDL R8, [R1+0x94] ;  /* 0x0000940001087983 */ /* 0x000ea20000100800 */
[----:B------:R-:W-:Y:S05]  /*eda0*/  WARPSYNC.ALL ;  /* 0x0000000000007948 */ /* 0x000fea0003800000 */
[----:B------:R-:W3:Y:S01]  /*edb0*/  S2R R93, SR_SWINHI ;  /* 0x00000000005d7919 */ /* 0x000ee20000002f00 */
[----:B------:R-:W-:Y:S01]  /*edc0*/  F2FP.BF16.F32.PACK_AB R9, R27, R9 ;  /* 0x000000091b09723e */ /* 0x000fe200000010ff */
[----:B------:R-:W-:Y:S01]  /*edd0*/  ULDC.64 UR4, c[0x0][0xcd8] ;  /* 0x0003360000047ab9 */ /* 0x000fe20000000a00 */
[----:B------:R-:W-:Y:S02]  /*ede0*/  F2FP.BF16.F32.PACK_AB R10, R29, R10 ;  /* 0x0000000a1d0a723e */ /* 0x000fe400000010ff */
        /* <DEDUP_REMOVED lines=14> */
[----:B------:R-:W-:Y:S02]  /*eed0*/  MOV R88, R18 ;  /* 0x0000001200587202 */ /* 0x000fe40000000f00 */
[----:B---3--:R-:W-:Y:S02]  /*eee0*/  MOV R89, R93 ;  /* 0x0000005d00597202 */ /* 0x008fe40000000f00 */
[----:B------:R-:W-:Y:S01]  /*eef0*/  F2FP.BF16.F32.PACK_AB R147, R3, R150 ;  /* 0x000000960393723e */ /* 0x000fe200000010ff */
[----:B------:R-:W-:Y:S01]  /*ef00*/  IMAD R3, R226, 0x40, R201 ;  /* 0x00000040e2037824 */ /* 0x000fe200078e02c9 */
[----:B------:R-:W-:Y:S01]  /*ef10*/  BAR.SYNC.DEFER_BLOCKING 0x1, 0x100 ;  /* 0x0044000000007b1d */ /* 0x000fe20000010000 */
[----:B--2---:R-:W-:-:S03]  /*ef20*/  IMAD.WIDE R128, R8, 0x2, R88 ;  /* 0x0000000208807825 */ /* 0x004fc600078e0258 */
[C---:B------:R-:W-:Y:S02]  /*ef30*/  IADD3 R8, P1, R128.reuse, 0x20, RZ ;  /* 0x0000002080087810 */ /* 0x040fe40007f3e0ff */
[----:B------:R-:W-:Y:S02]  /*ef40*/  IADD3 R92, P0, R128, 0x4040, RZ ;  /* 0x00004040805c7810 */ /* 0x000fe40007f1e0ff */
[----:B------:R-:W-:Y:S01]  /*ef50*/  LOP3.LUT R100, R8, 0x380, RZ, 0xc0, !PT ;  /* 0x0000038008647812 */ /* 0x000fe200078ec0ff */
[--C-:B------:R-:W-:Y:S01]  /*ef60*/  IMAD.X R101, RZ, RZ, R129.reuse, P1 ;  /* 0x000000ffff657224 */ /* 0x100fe200008e0681 */
[----:B------:R-:W-:Y:S01]  /*ef70*/  IADD3 R26, P2, R128, 0x40, RZ ;  /* 0x00000040801a7810 */ /* 0x000fe20007f5e0ff */
[--C-:B------:R-:W-:Y:S01]  /*ef80*/  IMAD.X R113, RZ, RZ, R129.reuse, P0 ;  /* 0x000000ffff717224 */ /* 0x100fe200000e0681 */
[----:B------:R-:W-:Y:S02]  /*ef90*/  SHF.R.U64 R100, R100, 0x3, RZ ;  /* 0x0000000364647819 */ /* 0x000fe400000012ff */
[C---:B-----5:R-:W-:Y:S01]  /*efa0*/  IADD3 R28, P3, R128.reuse, 0x60, RZ ;  /* 0x00000060801c7810 */ /* 0x060fe20007f7e0ff */
[----:B------:R-:W-:Y:S01]  /*efb0*/  IMAD.X R105, RZ, RZ, R129, P2 ;  /* 0x000000ffff697224 */ /* 0x000fe200010e0681 */
[----:B------:R-:W-:-:S02]  /*efc0*/  IADD3 R30, P4, R128, 0x4000, RZ ;  /* 0x00004000801e7810 */ /* 0x000fc40007f9e0ff */
[----:B------:R-:W-:Y:S01]  /*efd0*/  LOP3.LUT R100, R100, R8, RZ, 0x3c, !PT ;  /* 0x0000000864647212 */ /* 0x000fe200078e3cff */
[--C-:B------:R-:W-:Y:S01]  /*efe0*/  IMAD.X R107, RZ, RZ, R129.reuse, P3 ;  /* 0x000000ffff6b7224 */ /* 0x100fe200018e0681 */
[----:B------:R-:W-:Y:S01]  /*eff0*/  LOP3.LUT R8, R92, 0x380, RZ, 0xc0, !PT ;  /* 0x000003805c087812 */ /* 0x000fe200078ec0ff */
[----:B------:R-:W-:Y:S01]  /*f000*/  IMAD.X R109, RZ, RZ, R129, P4 ;  /* 0x000000ffff6d7224 */ /* 0x000fe200020e0681 */
[----:B------:R-:W-:Y:S02]  /*f010*/  LOP3.LUT R104, R26, 0x380, RZ, 0xc0, !PT ;  /* 0x000003801a687812 */ /* 0x000fe400078ec0ff */
[----:B------:R-:W-:Y:S02]  /*f020*/  LOP3.LUT R106, R28, 0x380, RZ, 0xc0, !PT ;  /* 0x000003801c6a7812 */ /* 0x000fe400078ec0ff */
[----:B------:R-:W-:Y:S02]  /*f030*/  SHF.R.U64 R8, R8, 0x3, RZ ;  /* 0x0000000308087819 */ /* 0x000fe400000012ff */
[----:B------:R-:W-:-:S02]  /*f040*/  IADD3 R120, P4, R128, 0x8040, RZ ;  /* 0x0000804080787810 */ /* 0x000fc40007f9e0ff */
[----:B------:R-:W-:Y:S02]  /*f050*/  SHF.R.U64 R104, R104, 0x3, RZ ;  /* 0x0000000368687819 */ /* 0x000fe400000012ff */
[----:B------:R-:W-:Y:S01]  /*f060*/  IADD3 R96, P1, R128, 0x4060, RZ ;  /* 0x0000406080607810 */ /* 0x000fe20007f3e0ff */
[--C-:B------:R-:W-:Y:S01]  /*f070*/  IMAD.X R121, RZ, RZ, R129.reuse, P4 ;  /* 0x000000ffff797224 */ /* 0x100fe200020e0681 */
[----:B------:R-:W-:Y:S02]  /*f080*/  SHF.R.U64 R106, R106, 0x3, RZ ;  /* 0x000000036a6a7819 */ /* 0x000fe400000012ff */
[----:B------:R-:W-:Y:S01]  /*f090*/  IADD3 R99, P2, R128, 0x8000, RZ ;  /* 0x0000800080637810 */ /* 0x000fe20007f5e0ff */
[--C-:B------:R-:W-:Y:S01]  /*f0a0*/  IMAD.X R115, RZ, RZ, R129.reuse, P1 ;  /* 0x000000ffff737224 */ /* 0x100fe200008e0681 */
[----:B------:R-:W-:Y:S02]  /*f0b0*/  LOP3.LUT R112, R8, R92, RZ, 0x3c, !PT ;  /* 0x0000005c08707212 */ /* 0x000fe400078e3cff */
[----:B-1----:R-:W-:Y:S01]  /*f0c0*/  IADD3 R32, P5, R128, 0x4020, RZ ;  /* 0x0000402080207810 */ /* 0x002fe20007fbe0ff */
[----:B------:R-:W-:Y:S01]  /*f0d0*/  IMAD.X R117, RZ, RZ, R129, P2 ;  /* 0x000000ffff757224 */ /* 0x000fe200010e0681 */
[----:B------:R-:W-:-:S02]  /*f0e0*/  LOP3.LUT R104, R104, R26, RZ, 0x3c, !PT ;  /* 0x0000001a68687212 */ /* 0x000fc400078e3cff */
[----:B------:R-:W-:Y:S01]  /*f0f0*/  LOP3.LUT R8, R120, 0x380, RZ, 0xc0, !PT ;  /* 0x0000038078087812 */ /* 0x000fe200078ec0ff */
[----:B------:R-:W-:Y:S01]  /*f100*/  IMAD.X R111, RZ, RZ, R129, P5 ;  /* 0x000000ffff6f7224 */ /* 0x000fe200028e0681 */
[----:B------:R-:W-:Y:S02]  /*f110*/  LOP3.LUT R106, R106, R28, RZ, 0x3c, !PT ;  /* 0x0000001c6a6a7212 */ /* 0x000fe400078e3cff */
[----:B------:R-:W-:Y:S02]  /*f120*/  LOP3.LUT R26, R96, 0x380, RZ, 0xc0, !PT ;  /* 0x00000380601a7812 */ /* 0x000fe400078ec0ff */
[----:B------:R-:W-:Y:S02]  /*f130*/  LOP3.LUT R28, R30, 0x380, RZ, 0xc0, !PT ;  /* 0x000003801e1c7812 */ /* 0x000fe400078ec0ff */
[----:B------:R-:W-:Y:S02]  /*f140*/  SHF.R.U64 R8, R8, 0x3, RZ ;  /* 0x0000000308087819 */ /* 0x000fe400000012ff */
[----:B------:R-:W-:-:S02]  /*f150*/  IADD3 R151, P2, R128, 0xc040, RZ ;  /* 0x0000c04080977810 */ /* 0x000fc40007f5e0ff */
[----:B------:R-:W-:Y:S02]  /*f160*/  SHF.R.U64 R26, R26, 0x3, RZ ;  /* 0x000000031a1a7819 */ /* 0x000fe400000012ff */
[C---:B------:R-:W-:Y:S01]  /*f170*/  LOP3.LUT R97, R128.reuse, 0x380, RZ, 0xc0, !PT ;  /* 0x0000038080617812 */ /* 0x040fe200078ec0ff */
[--C-:B------:R-:W-:Y:S01]  /*f180*/  IMAD.X R93, RZ, RZ, R129.reuse, P2 ;  /* 0x000000ffff5d7224 */ /* 0x100fe200010e0681 */
[----:B------:R-:W-:Y:S02]  /*f190*/  IADD3 R122, P5, R128, 0x8060, RZ ;  /* 0x00008060807a7810 */ /* 0x000fe40007fbe0ff */
[----:B------:R-:W-:Y:S02]  /*f1a0*/  SHF.R.U64 R28, R28, 0x3, RZ ;  /* 0x000000031c1c7819 */ /* 0x000fe400000012ff */
[----:B------:R-:W-:Y:S01]  /*f1b0*/  IADD3 R118, P3, R128, 0x8020, RZ ;  /* 0x0000802080767810 */ /* 0x000fe20007f7e0ff */
[----:B------:R-:W-:Y:S01]  /*f1c0*/  IMAD.X R123, RZ, RZ, R129, P5 ;  /* 0x000000ffff7b7224 */ /* 0x000fe200028e0681 */
[----:B------:R-:W-:-:S02]  /*f1d0*/  LOP3.LUT R120, R8, R120, RZ, 0x3c, !PT ;  /* 0x0000007808787212 */ /* 0x000fc400078e3cff */
[----:B------:R-:W-:Y:S01]  /*f1e0*/  LOP3.LUT R114, R26, R96, RZ, 0x3c, !PT ;  /* 0x000000601a727212 */ /* 0x000fe200078e3cff */
[----:B------:R-:W-:Y:S01]  /*f1f0*/  IMAD.X R119, RZ, RZ, R129, P3 ;  /* 0x000000ffff777224 */ /* 0x000fe200018e0681 */
[----:B------:R-:W-:Y:S02]  /*f200*/  LOP3.LUT R8, R151, 0x380, RZ, 0xc0, !PT ;  /* 0x0000038097087812 */ /* 0x000fe400078ec0ff */
[----:B------:R-:W-:Y:S02]  /*f210*/  SHF.R.U64 R97, R97, 0x3, RZ ;  /* 0x0000000361617819 */ /* 0x000fe400000012ff */
[----:B------:R-:W-:Y:S02]  /*f220*/  LOP3.LUT R108, R28, R30, RZ, 0x3c, !PT ;  /* 0x0000001e1c6c7212 */ /* 0x000fe400078e3cff */
[----:B------:R-:W-:Y:S02]  /*f230*/  LOP3.LUT R26, R122, 0x380, RZ, 0xc0, !PT ;  /* 0x000003807a1a7812 */ /* 0x000fe400078ec0ff */
[----:B------:R-:W-:-:S02]  /*f240*/  LOP3.LUT R28, R99, 0x380, RZ, 0xc0, !PT ;  /* 0x00000380631c7812 */ /* 0x000fc400078ec0ff */
[----:B------:R-:W-:Y:S02]  /*f250*/  LOP3.LUT R30, R118, 0x380, RZ, 0xc0, !PT ;  /* 0x00000380761e7812 */ /* 0x000fe400078ec0ff */
[C---:B------:R-:W-:Y:S02]  /*f260*/  IADD3 R124, P0, R128.reuse, 0xc000, RZ ;  /* 0x0000c000807c7810 */ /* 0x040fe40007f1e0ff */
[C---:B------:R-:W-:Y:S02]  /*f270*/  IADD3 R126, P1, R128.reuse, 0xc020, RZ ;  /* 0x0000c020807e7810 */ /* 0x040fe40007f3e0ff */
[----:B------:R-:W-:Y:S01]  /*f280*/  IADD3 R162, P3, R128, 0xc060, RZ ;  /* 0x0000c06080a27810 */ /* 0x000fe20007f7e0ff */
[--C-:B------:R-:W-:Y:S01]  /*f290*/  IMAD.X R125, RZ, RZ, R129.reuse, P0 ;  /* 0x000000ffff7d7224 */ /* 0x100fe200000e0681 */
[----:B------:R-:W-:Y:S01]  /*f2a0*/  SHF.R.U64 R8, R8, 0x3, RZ ;  /* 0x0000000308087819 */ /* 0x000fe200000012ff */
[--C-:B------:R-:W-:Y:S01]  /*f2b0*/  IMAD.X R127, RZ, RZ, R129.reuse, P1 ;  /* 0x000000ffff7f7224 */ /* 0x100fe200008e0681 */
[----:B------:R-:W-:Y:S01]  /*f2c0*/  LOP3.LUT R128, R97, R128, RZ, 0x3c, !PT ;  /* 0x0000008061807212 */ /* 0x000fe200078e3cff */
[----:B------:R-:W-:Y:S01]  /*f2d0*/  IMAD.X R97, RZ, RZ, R129, P3 ;  /* 0x000000ffff617224 */ /* 0x000fe200018e0681 */
[----:B------:R-:W-:-:S02]  /*f2e0*/  SHF.R.U64 R26, R26, 0x3, RZ ;  /* 0x000000031a1a7819 */ /* 0x000fc400000012ff */
[----:B------:R-:W-:Y:S02]  /*f2f0*/  SHF.R.U64 R28, R28, 0x3, RZ ;  /* 0x000000031c1c7819 */ /* 0x000fe400000012ff */
[----:B------:R-:W-:Y:S02]  /*f300*/  SHF.R.U64 R30, R30, 0x3, RZ ;  /* 0x000000031e1e7819 */ /* 0x000fe400000012ff */
[----:B------:R-:W-:Y:S02]  /*f310*/  LOP3.LUT R92, R8, R151, RZ, 0x3c, !PT ;  /* 0x00000097085c7212 */ /* 0x000fe400078e3cff */
[----:B------:R-:W-:Y:S02]  /*f320*/  LOP3.LUT R110, R32, 0x380, RZ, 0xc0, !PT ;  /* 0x00000380206e7812 */ /* 0x000fe400078ec0ff */
[----:B------:R-:W-:Y:S02]  /*f330*/  LOP3.LUT R122, R26, R122, RZ, 0x3c, !PT ;  /* 0x0000007a1a7a7212 */ /* 0x000fe400078e3cff */
[----:B------:R-:W-:-:S02]  /*f340*/  MOV R128, R128 ;  /* 0x0000008000807202 */ /* 0x000fc40000000f00 */
[----:B------:R-:W-:Y:S02]  /*f350*/  F2FP.BF16.F32.PACK_AB R8, R25, R24 ;  /* 0x000000181908723e */ /* 0x000fe400000010ff */
[----:B------:R-:W-:Y:S02]  /*f360*/  LOP3.LUT R116, R28, R99, RZ, 0x3c, !PT ;  /* 0x000000631c747212 */ /* 0x000fe400078e3cff */
[----:B------:R-:W-:Y:S01]  /*f370*/  LOP3.LUT R118, R30, R118, RZ, 0x3c, !PT ;  /* 0x000000761e767212 */ /* 0x000fe200078e3cff */
[----:B------:R1:W-:Y:S01]  /*f380*/  STSM.16.M88.4 [R128], R8 ;  /* 0x0000000880007844 */ /* 0x0003e20000000200 */
[----:B------:R-:W-:Y:S02]  /*f390*/  LOP3.LUT R26, R162, 0x380, RZ, 0xc0, !PT ;  /* 0x00000380a21a7812 */ /* 0x000fe400078ec0ff */
[----:B------:R-:W-:Y:S02]  /*f3a0*/  LOP3.LUT R28, R124, 0x380, RZ, 0xc0, !PT ;  /* 0x000003807c1c7812 */ /* 0x000fe400078ec0ff */
[----:B------:R-:W-:-:S02]  /*f3b0*/  LOP3.LUT R30, R126, 0x380, RZ, 0xc0, !PT ;  /* 0x000003807e1e7812 */ /* 0x000fc400078ec0ff */
[----:B------:R-:W-:Y:S02]  /*f3c0*/  SHF.R.U64 R110, R110, 0x3, RZ ;  /* 0x000000036e6e7819 */ /* 0x000fe400000012ff */
[----:B------:R-:W-:Y:S02]  /*f3d0*/  SHF.R.U64 R26, R26, 0x3, RZ ;  /* 0x000000031a1a7819 */ /* 0x000fe400000012ff */
[----:B------:R-:W-:Y:S02]  /*f3e0*/  SHF.R.U64 R28, R28, 0x3, RZ ;  /* 0x000000031c1c7819 */ /* 0x000fe400000012ff */
[----:B------:R-:W-:Y:S02]  /*f3f0*/  SHF.R.U64 R30, R30, 0x3, RZ ;  /* 0x000000031e1e7819 */ /* 0x000fe400000012ff */
[----:B------:R-:W-:Y:S02]  /*f400*/  MOV R100, R100 ;  /* 0x0000006400647202 */ /* 0x000fe40000000f00 */
[----:B-1----:R-:W-:-:S02]  /*f410*/  F2FP.BF16.F32.PACK_AB R8, R0, R12 ;  /* 0x0000000c0008723e */ /* 0x002fc400000010ff */
        /* <DEDUP_REMOVED lines=8> */
[----:B------:R-:W-:Y:S02]  /*f4a0*/  LOP3.LUT R96, R26, R162, RZ, 0x3c, !PT ;  /* 0x000000a21a607212 */ /* 0x000fe400078e3cff */
[----:B------:R-:W-:Y:S01]  /*f4b0*/  LOP3.LUT R124, R28, R124, RZ, 0x3c, !PT ;  /* 0x0000007c1c7c7212 */ /* 0x000fe200078e3cff */
[----:B------:R2:W-:Y:S01]  /*f4c0*/  STSM.16.M88.4 [R104], R12 ;  /* 0x0000000c68007844 */ /* 0x0005e20000000200 */
[----:B------:R-:W-:Y:S02]  /*f4d0*/  LOP3.LUT R126, R30, R126, RZ, 0x3c, !PT ;  /* 0x0000007e1e7e7212 */ /* 0x000fe400078e3cff */
[----:B------:R-:W-:Y:S02]  /*f4e0*/  MOV R106, R106 ;  /* 0x0000006a006a7202 */ /* 0x000fe40000000f00 */
[----:B------:R-:W-:-:S02]  /*f4f0*/  F2FP.BF16.F32.PACK_AB R24, R49, R161 ;  /* 0x000000a13118723e */ /* 0x000fc400000010ff */
[----:B------:R-:W-:Y:S02]  /*f500*/  F2FP.BF16.F32.PACK_AB R25, R51, R50 ;  /* 0x000000323319723e */ /* 0x000fe400000010ff */
[----:B------:R-:W-:Y:S02]  /*f510*/  F2FP.BF16.F32.PACK_AB R26, R53, R163 ;  /* 0x000000a3351a723e */ /* 0x000fe400000010ff */
[----:B------:R-:W-:Y:S02]  /*f520*/  MOV R108, R108 ;  /* 0x0000006c006c7202 */ /* 0x000fe40000000f00 */
[----:B------:R-:W-:Y:S01]  /*f530*/  F2FP.BF16.F32.PACK_AB R28, R57, R164 ;  /* 0x000000a4391c723e */ /* 0x000fe200000010ff */
[----:B------:R-:W-:Y:S01]  /*f540*/  STSM.16.M88.4 [R106], R24 ;  /* 0x000000186a007844 */ /* 0x000fe20000000200 */
[----:B------:R-:W-:Y:S02]  /*f550*/  F2FP.BF16.F32.PACK_AB R30, R61, R165 ;  /* 0x000000a53d1e723e */ /* 0x000fe400000010ff */
[----:B------:R-:W-:-:S02]  /*f560*/  MOV R110, R110 ;  /* 0x0000006e006e7202 */ /* 0x000fc40000000f00 */
[----:B-1----:R-:W-:Y:S01]  /*f570*/  F2FP.BF16.F32.PACK_AB R8, R65, R166 ;  /* 0x000000a64108723e */ /* 0x002fe200000010ff */
[----:B------:R-:W-:Y:S01]  /*f580*/  STSM.16.M88.4 [R108], R28 ;  /* 0x0000001c6c007844 */ /* 0x000fe20000000200 */
[----:B------:R-:W-:Y:S02]  /*f590*/  F2FP.BF16.F32.PACK_AB R9, R67, R66 ;  /* 0x000000424309723e */ /* 0x000fe400000010ff */
[----:B------:R-:W-:Y:S02]  /*f5a0*/  F2FP.BF16.F32.PACK_AB R10, R69, R167 ;  /* 0x000000a7450a723e */ /* 0x000fe400000010ff */
[----:B------:R-:W-:Y:S02]  /*f5b0*/  F2FP.BF16.F32.PACK_AB R11, R71, R70 ;  /* 0x00000046470b723e */ /* 0x000fe400000010ff */
[----:B------:R-:W-:Y:S02]  /*f5c0*/  MOV R112, R112 ;  /* 0x0000007000707202 */ /* 0x000fe40000000f00 */
[----:B--2---:R-:W-:Y:S01]  /*f5d0*/  F2FP.BF16.F32.PACK_AB R12, R73, R168 ;  /* 0x000000a8490c723e */ /* 0x004fe200000010ff */
[----:B------:R1:W-:Y:S01]  /*f5e0*/  STSM.16.M88.4 [R110], R8 ;  /* 0x000000086e007844 */ /* 0x0003e20000000200 */
[----:B------:R-:W-:-:S02]  /*f5f0*/  F2FP.BF16.F32.PACK_AB R13, R75, R74 ;  /* 0x0000004a4b0d723e */ /* 0x000fc400000010ff */
[----:B------:R-:W-:Y:S02]  /*f600*/  F2FP.BF16.F32.PACK_AB R14, R77, R169 ;  /* 0x000000a94d0e723e */ /* 0x000fe400000010ff */
[----:B------:R-:W-:Y:S02]  /*f610*/  F2FP.BF16.F32.PACK_AB R15, R79, R78 ;  /* 0x0000004e4f0f723e */ /* 0x000fe400000010ff */
[----:B------:R-:W-:Y:S02]  /*f620*/  MOV R114, R114 ;  /* 0x0000007200727202 */ /* 0x000fe40000000f00 */
[----:B------:R-:W-:Y:S01]  /*f630*/  F2FP.BF16.F32.PACK_AB R36, R81, R170 ;  /* 0x000000aa5124723e */ /* 0x000fe200000010ff */
[----:B------:R2:W-:Y:S01]  /*f640*/  STSM.16.M88.4 [R112], R12 ;  /* 0x0000000c70007844 */ /* 0x0005e20000000200 */
[----:B------:R-:W-:Y:S02]  /*f650*/  F2FP.BF16.F32.PACK_AB R37, R83, R82 ;  /* 0x000000525325723e */ /* 0x000fe400000010ff */
[----:B------:R-:W-:-:S02]  /*f660*/  F2FP.BF16.F32.PACK_AB R38, R85, R171 ;  /* 0x000000ab5526723e */ /* 0x000fc400000010ff */
[----:B------:R-:W-:Y:S02]  /*f670*/  F2FP.BF16.F32.PACK_AB R39, R87, R86 ;  /* 0x000000565727723e */ /* 0x000fe400000010ff */
[----:B------:R-:W-:Y:S02]  /*f680*/  MOV R116, R116 ;  /* 0x0000007400747202 */ /* 0x000fe40000000f00 */
[----:B------:R-:W-:Y:S01]  /*f690*/  F2FP.BF16.F32.PACK_AB R49, R91, R90 ;  /* 0x0000005a5b31723e */ /* 0x000fe200000010ff */
[----:B------:R-:W-:Y:S01]  /*f6a0*/  STSM.16.M88.4 [R114], R36 ;  /* 0x0000002472007844 */ /* 0x000fe20000000200 */
[----:B------:R-:W-:Y:S02]  /*f6b0*/  F2FP.BF16.F32.PACK_AB R50, R64, R173 ;  /* 0x000000ad4032723e */ /* 0x000fe400000010ff */
[----:B------:R-:W-:Y:S02]  /*f6c0*/  F2FP.BF16.F32.PACK_AB R51, R95, R94 ;  /* 0x0000005e5f33723e */ /* 0x000fe400000010ff */
[----:B------:R-:W-:-:S02]  /*f6d0*/  MOV R118, R118 ;  /* 0x0000007600767202 */ /* 0x000fc40000000f00 */
[----:B------:R-:W-:Y:S01]  /*f6e0*/  F2FP.BF16.F32.PACK_AB R64, R84, R174 ;  /* 0x000000ae5440723e */ /* 0x000fe200000010ff */
[----:B------:R-:W-:Y:S01]  /*f6f0*/  STSM.16.M88.4 [R116], R48 ;  /* 0x0000003074007844 */ /* 0x000fe20000000200 */
[----:B------:R-:W-:Y:S01]  /*f700*/  F2FP.BF16.F32.PACK_AB R65, R20, R98 ;  /* 0x000000621441723e */ /* 0x000fe200000010ff */
[----:B------:R-:W-:Y:S01]  /*f710*/  IMAD.WIDE R88, R3, 0x2, R88 ;  /* 0x0000000203587825 */ /* 0x000fe200078e0258 */
[----:B------:R-:W-:Y:S02]  /*f720*/  F2FP.BF16.F32.PACK_AB R66, R152, R175 ;  /* 0x000000af9842723e */ /* 0x000fe400000010ff */
[----:B------:R-:W-:Y:S01]  /*f730*/  F2FP.BF16.F32.PACK_AB R67, R103, R102 ;  /* 0x000000666743723e */ /* 0x000fe200000010ff */
[----:B------:R-:W-:Y:S01]  /*f740*/  IMAD.MOV.U32 R20, RZ, RZ, RZ ;  /* 0x000000ffff147224 */ /* 0x000fe200078e00ff */
[----:B------:R-:W-:Y:S02]  /*f750*/  MOV R120, R120 ;  /* 0x0000007800787202 */ /* 0x000fe40000000f00 */
[----:B-1----:R-:W-:Y:S01]  /*f760*/  F2FP.BF16.F32.PACK_AB R8, R153, R176 ;  /* 0x000000b09908723e */ /* 0x002fe200000010ff */
[----:B------:R-:W-:Y:S01]  /*f770*/  STSM.16.M88.4 [R118], R64 ;  /* 0x0000004076007844 */ /* 0x000fe20000000200 */
[----:B------:R-:W-:-:S02]  /*f780*/  F2FP.BF16.F32.PACK_AB R9, R40, R21 ;  /* 0x000000152809723e */ /* 0x000fc400000010ff */
[----:B------:R-:W-:Y:S02]  /*f790*/  F2FP.BF16.F32.PACK_AB R10, R154, R177 ;  /* 0x000000b19a0a723e */ /* 0x000fe400000010ff */
[----:B------:R-:W-:Y:S02]  /*f7a0*/  F2FP.BF16.F32.PACK_AB R11, R44, R43 ;  /* 0x0000002b2c0b723e */ /* 0x000fe400000010ff */
[----:B------:R-:W-:Y:S02]  /*f7b0*/  MOV R122, R122 ;  /* 0x0000007a007a7202 */ /* 0x000fe40000000f00 */
[----:B--2---:R-:W-:Y:S01]  /*f7c0*/  F2FP.BF16.F32.PACK_AB R12, R155, R178 ;  /* 0x000000b29b0c723e */ /* 0x004fe200000010ff */
[----:B------:R1:W-:Y:S01]  /*f7d0*/  STSM.16.M88.4 [R120], R8 ;  /* 0x0000000878007844 */ /* 0x0003e20000000200 */
[----:B------:R-:W-:Y:S02]  /*f7e0*/  F2FP.BF16.F32.PACK_AB R13, R52, R47 ;  /* 0x0000002f340d723e */ /* 0x000fe400000010ff */
[----:B------:R-:W-:-:S02]  /*f7f0*/  F2FP.BF16.F32.PACK_AB R14, R156, R179 ;  /* 0x000000b39c0e723e */ /* 0x000fc400000010ff */
[----:B------:R-:W-:Y:S02]  /*f800*/  F2FP.BF16.F32.PACK_AB R15, R60, R56 ;  /* 0x000000383c0f723e */ /* 0x000fe400000010ff */
[----:B------:R-:W-:Y:S02]  /*f810*/  MOV R124, R124 ;  /* 0x0000007c007c7202 */ /* 0x000fe40000000f00 */
[----:B------:R-:W-:Y:S01]  /*f820*/  F2FP.BF16.F32.PACK_AB R24, R157, R180 ;  /* 0x000000b49d18723e */ /* 0x000fe200000010ff */
[----:B------:R2:W-:Y:S01]  /*f830*/  STSM.16.M88.4 [R122], R12 ;  /* 0x0000000c7a007844 */ /* 0x0005e20000000200 */
[----:B------:R-:W-:Y:S02]  /*f840*/  F2FP.BF16.F32.PACK_AB R25, R72, R68 ;  /* 0x000000444819723e */ /* 0x000fe400000010ff */
[----:B------:R-:W-:Y:S02]  /*f850*/  F2FP.BF16.F32.PACK_AB R26, R158, R181 ;  /* 0x000000b59e1a723e */ /* 0x000fe400000010ff */
[----:B------:R-:W-:-:S02]  /*f860*/  F2FP.BF16.F32.PACK_AB R27, R80, R76 ;  /* 0x0000004c501b723e */ /* 0x000fc400000010ff */
[----:B------:R-:W-:Y:S02]  /*f870*/  ISETP.NE.U32.AND P0, PT, RZ, UR4, PT ;  /* 0x00000004ff007c0c */ /* 0x000fe4000bf05070 */
[----:B-1----:R-:W-:Y:S01]  /*f880*/  IADD3 R8, P1, R231, UR4, RZ ;  /* 0x00000004e7087c10 */ /* 0x002fe2000ff3e0ff */
[----:B------:R2:W-:Y:S01]  /*f890*/  STSM.16.M88.4 [R124], R24 ;  /* 0x000000187c007844 */ /* 0x0005e20000000200 */
[----:B------:R-:W-:Y:S02]  /*f8a0*/  MOV R126, R126 ;  /* 0x0000007e007e7202 */ /* 0x000fe40000000f00 */
[----:B------:R-:W-:Y:S02]  /*f8b0*/  F2FP.BF16.F32.PACK_AB R28, R159, R182 ;  /* 0x000000b69f1c723e */ /* 0x000fe400000010ff */
[----:B------:R-:W-:Y:S02]  /*f8c0*/  F2FP.BF16.F32.PACK_AB R29, R131, R130 ;  /* 0x00000082831d723e */ /* 0x000fe400000010ff */
[----:B------:R-:W-:-:S02]  /*f8d0*/  F2FP.BF16.F32.PACK_AB R30, R133, R132 ;  /* 0x00000084851e723e */ /* 0x000fc400000010ff */
[----:B------:R-:W-:Y:S02]  /*f8e0*/  F2FP.BF16.F32.PACK_AB R31, R135, R134 ;  /* 0x00000086871f723e */ /* 0x000fe400000010ff */
[----:B------:R-:W-:Y:S02]  /*f8f0*/  MOV R92, R92 ;  /* 0x0000005c005c7202 */ /* 0x000fe40000000f00 */
[----:B------:R-:W-:Y:S01]  /*f900*/  MOV R96, R96 ;  /* 0x0000006000607202 */ /* 0x000fe20000000f00 */
[----:B------:R2:W-:Y:S01]  /*f910*/  STSM.16.M88.4 [R126], R28 ;  /* 0x0000001c7e007844 */ /* 0x0005e20000000200 */
[----:B------:R-:W-:Y:S02]  /*f920*/  ISETP.NE.AND.EX P0, PT, RZ, UR5, PT, P0 ;  /* 0x00000005ff007c0c */ /* 0x000fe4000bf05300 */
[----:B------:R-:W-:Y:S01]  /*f930*/  IADD3.X R9, R232, UR5, RZ, P1, !PT ;  /* 0x00000005e8097c10 */ /* 0x000fe20008ffe4ff */
[----:B------:R-:W-:Y:S01]  /*f940*/  ULDC.64 UR4, c[0x0][0xce0] ;  /* 0x0003380000047ab9 */ /* 0x000fe20000000a00 */
[----:B------:R2:W-:Y:S01]  /*f950*/  STSM.16.M88.4 [R92], R136 ;  /* 0x000000885c007844 */ /* 0x0005e20000000200 */
[----:B------:R-:W-:-:S03]  /*f960*/  ISETP.NE.U32.AND P1, PT, RZ, UR4, PT ;  /* 0x00000004ff007c0c */ /* 0x000fc6000bf25070 */
[----:B------:R2:W-:Y:S01]  /*f970*/  STSM.16.M88.4 [R96], R144 ;  /* 0x0000009060007844 */ /* 0x0005e20000000200 */
[----:B------:R-:W-:Y:S01]  /*f980*/  BAR.SYNC.DEFER_BLOCKING 0x1, 0x100 ;  /* 0x0044000000007b1d */ /* 0x000fe20000010000 */
[----:B------:R-:W-:-:S13]  /*f990*/  ISETP.NE.AND.EX P1, PT, RZ, UR5, PT, P1 ;  /* 0x00000005ff007c0c */ /* 0x000fda000bf25310 */
[----:B------:R-:W-:Y:S01]  /*f9a0*/  @P1 IADD3 R6, P2, R231, UR4, RZ ;  /* 0x00000004e7061c10 */ /* 0x000fe2000ff5e0ff */
[----:B------:R-:W-:Y:S02]  /*f9b0*/  ULDC UR4, c[0x0][0xb88] ;  /* 0x0002e20000047ab9 */ /* 0x000fe40000000800 */
[----:B------:R-:W-:Y:S01]  /*f9c0*/  IMAD.U32 R3, RZ, RZ, UR4 ;  /* 0x00000004ff037e24 */ /* 0x000fe2000f8e00ff */
[----:B------:R-:W-:Y:S01]  /*f9d0*/  @P1 IADD3.X R7, R232, UR5, RZ, P2, !PT ;  /* 0x00000005e8071c10 */ /* 0x000fe200097fe4ff */
[----:B------:R2:W5:Y:S01]  /*f9e0*/  @P0 LDG.E R20, desc[UR60][R8.64] ;  /* 0x0000003c08140981 */ /* 0x000562000c1e1900 */
[----:B------:R-:W-:-:S03]  /*f9f0*/  IADD3 R11, P4, R88, 0x1000, RZ ;  /* 0x00001000580b7810 */ /* 0x000fc60007f9e0ff */
[----:B------:R2:W5:Y:S01]  /*fa00*/  @P1 LDG.E R3, desc[UR60][R6.64] ;  /* 0x0000003c06031981 */ /* 0x000562000c1e1900 */
[----:B------:R-:W-:Y:S09]  /*fa10*/  @P1 BRA `(.L_x_1076) ;  /* 0x0000000000101947 */ /* 0x000ff20003800000 */
[----:B------:R-:W-:Y:S05]  /*fa20*/  @!P0 BRA `(.L_x_1076) ;  /* 0x00000000000c8947 */ /* 0x000fea0003800000 */
[----:B------:R-:W3:Y:S04]  /*fa30*/  LDG.E R0, desc[UR60][R8.64] ;  /* 0x0000003c08007981 */ /* 0x000ee8000c1e1900 */
[----:B-----5:R-:W3:Y:S02]  /*fa40*/  LDG.E R3, desc[UR60][R8.64+0x4] ;  /* 0x0000043c08037981 */ /* 0x020ee4000c1e1900 */
[----:B---3--:R-:W-:-:S07]  /*fa50*/  IADD3 R3, -R0, R3, RZ ;  /* 0x0000000300037210 */ /* 0x008fce0007ffe1ff */
.L_x_1076:
[----:B------:R-:W3:Y:S01]  /*fa60*/  LDL.LU R0, [R1+0x84] ;  /* 0x0000840001007983 */ /* 0x000ee20000300800 */
[----:B--2---:R-:W-:Y:S01]  /*fa70*/  LOP3.LUT R8, R11, 0x380, RZ, 0xc0, !PT ;  /* 0x000003800b087812 */ /* 0x004fe200078ec0ff */
[----:B------:R-:W-:Y:S02]  /*fa80*/  ULDC.64 UR4, c[0x0][0xc70] ;  /* 0x00031c0000047ab9 */ /* 0x000fe40000000a00 */
[----:B------:R-:W2:Y:S01]  /*fa90*/  LDL R14, [R1+0x90] ;  /* 0x00009000010e7983 */ /* 0x000ea20000100800 */
[----:B------:R-:W-:Y:S02]  /*faa0*/  SHF.R.U64 R8, R8, 0x3, RZ ;  /* 0x0000000308087819 */ /* 0x000fe400000012ff */
[----:B------:R-:W-:Y:S02]  /*fab0*/  SHF.R.S32.HI R32, RZ, 0x1f, R230 ;  /* 0x0000001fff207819 */ /* 0x000fe400000114e6 */
[----:B------:R-:W-:Y:S02]  /*fac0*/  LOP3.LUT R8, R8, R11, RZ, 0x3c, !PT ;  /* 0x0000000b08087212 */ /* 0x000fe400078e3cff */
[----:B-----5:R-:W-:Y:S01]  /*fad0*/  SHF.R.S32.HI R21, RZ, 0x1f, R20 ;  /* 0x0000001fff157819 */ /* 0x020fe20000011414 */
[----:B------:R-:W-:Y:S01]  /*fae0*/  IMAD R7, R32, UR4, RZ ;  /* 0x0000000420077c24 */ /* 0x000fe2000f8e02ff */
[----:B------:R-:W-:-:S02]  /*faf0*/  SEL R233, R233, RZ, !P0 ;  /* 0x000000ffe9e97207 */ /* 0x000fc40004000000 */
[----:B------:R-:W-:Y:S01]  /*fb00*/  IADD3 R13, P5, R88, 0x2000, RZ ;  /* 0x00002000580d7810 */ /* 0x000fe20007fbe0ff */
[----:B------:R-:W-:Y:S01]  /*fb10*/  IMAD R9, R230, UR5, R7 ;  /* 0x00000005e6097c24 */ /* 0x000fe2000f8e0207 */
[----:B------:R-:W-:Y:S01]  /*fb20*/  IADD3 R37, P2, R88, 0x5000, RZ ;  /* 0x0000500058257810 */ /* 0x000fe20007f5e0ff */
[----:B------:R-:W-:Y:S01]  /*fb30*/  IMAD.WIDE.U32 R6, R230, UR4, R20 ;  /* 0x00000004e6067c25 */ /* 0x000fe2000f8e0014 */
[----:B------:R-:W-:Y:S01]  /*fb40*/  ULDC.64 UR4, c[0x0][0xc78] ;  /* 0x00031e0000047ab9 */ /* 0x000fe20000000a00 */
[----:B------:R-:W-:Y:S02]  /*fb50*/  IADD3 R29, P1, R88, 0x4000, RZ ;  /* 0x00004000581d7810 */ /* 0x000fe40007f3e0ff */
[----:B------:R-:W-:Y:S01]  /*fb60*/  IMAD.IADD R7, R7, 0x1, R9 ;  /* 0x0000000107077824 */ /* 0x000fe200078e0209 */
[----:B------:R-:W-:Y:S02]  /*fb70*/  LOP3.LUT R12, R13, 0x380, RZ, 0xc0, !PT ;  /* 0x000003800d0c7812 */ /* 0x000fe400078ec0ff */
[----:B------:R-:W-:Y:S01]  /*fb80*/  LOP3.LUT R36, R37, 0x380, RZ, 0xc0, !PT ;  /* 0x0000038025247812 */ /* 0x000fe200078ec0ff */
[----:B------:R-:W-:Y:S01]  /*fb90*/  IMAD.WIDE.U32 R6, R233, UR4, R6 ;  /* 0x00000004e9067c25 */ /* 0x000fe2000f8e0006 */
[----:B------:R-:W-:-:S02]  /*fba0*/  LOP3.LUT R28, R29, 0x380, RZ, 0xc0, !PT ;  /* 0x000003801d1c7812 */ /* 0x000fc400078ec0ff */
[----:B------:R-:W-:Y:S02]  /*fbb0*/  SHF.R.U64 R12, R12, 0x3, RZ ;  /* 0x000000030c0c7819 */ /* 0x000fe400000012ff */
[----:B------:R-:W-:Y:S02]  /*fbc0*/  SHF.R.U64 R36, R36, 0x3, RZ ;  /* 0x0000000324247819 */ /* 0x000fe400000012ff */
[----:B------:R-:W-:Y:S02]  /*fbd0*/  SHF.R.U64 R28, R28, 0x3, RZ ;  /* 0x000000031c1c7819 */ /* 0x000fe400000012ff */
[----:B------:R-:W-:Y:S01]  /*fbe0*/  LOP3.LUT R12, R12, R13, RZ, 0x3c, !PT ;  /* 0x0000000d0c0c7212 */ /* 0x000fe200078e3cff */
[--C-:B------:R-:W-:Y:S01]  /*fbf0*/  IMAD.X R13, RZ, RZ, R89.reuse, P5 ;  /* 0x000000ffff0d7224 */ /* 0x100fe200028e0659 */
[----:B------:R-:W-:Y:S01]  /*fc00*/  LOP3.LUT R36, R36, R37, RZ, 0x3c, !PT ;  /* 0x0000002524247212 */ /* 0x000fe200078e3cff */
[----:B------:R-:W-:Y:S01]  /*fc10*/  IMAD.X R37, RZ, RZ, R89, P2 ;  /* 0x000000ffff257224 */ /* 0x000fe200010e0659 */
[----:B------:R-:W-:-:S02]  /*fc20*/  IADD3 R49, P5, R88, 0x8000, RZ ;  /* 0x0000800058317810 */ /* 0x000fc40007fbe0ff */
[----:B------:R-:W-:Y:S01]  /*fc30*/  LOP3.LUT R28, R28, R29, RZ, 0x3c, !PT ;  /* 0x0000001d1c1c7212 */ /* 0x000fe200078e3cff */
[----:B------:R-:W-:Y:S01]  /*fc40*/  IMAD.X R29, RZ, RZ, R89, P1 ;  /* 0x000000ffff1d7224 */ /* 0x000fe200008e0659 */
[C---:B------:R-:W-:Y:S02]  /*fc50*/  IADD3 R61, P2, R88.reuse, 0xb000, RZ ;  /* 0x0000b000583d7810 */ /* 0x040fe40007f5e0ff */
[----:B------:R-:W-:Y:S02]  /*fc60*/  IADD3 R57, P1, R88, 0xa000, RZ ;  /* 0x0000a00058397810 */ /* 0x000fe40007f3e0ff */
[----:B------:R-:W-:Y:S02]  /*fc70*/  LOP3.LUT R48, R49, 0x380, RZ, 0xc0, !PT ;  /* 0x0000038031307812 */ /* 0x000fe400078ec0ff */
[----:B------:R-:W-:Y:S02]  /*fc80*/  LOP3.LUT R60, R61, 0x380, RZ, 0xc0, !PT ;  /* 0x000003803d3c7812 */ /* 0x000fe400078ec0ff */
        /* <DEDUP_REMOVED lines=11> */
[----:B------:R-:W-:-:S04]  /*fd40*/  LOP3.LUT R72, R73, 0x380, RZ, 0xc0, !PT ;  /* 0x0000038049487812 */ /* 0x000fc800078ec0ff */
[----:B------:R-:W-:-:S04]  /*fd50*/  SHF.R.U64 R72, R72, 0x3, RZ ;  /* 0x0000000348487819 */ /* 0x000fc800000012ff */
[----:B------:R-:W-:Y:S01]  /*fd60*/  LOP3.LUT R72, R72, R73, RZ, 0x3c, !PT ;  /* 0x0000004948487212 */ /* 0x000fe200078e3cff */
[----:B------:R-:W-:Y:S01]  /*fd70*/  IMAD.X R73, RZ, RZ, R89, P5 ;  /* 0x000000ffff497224 */ /* 0x000fe200028e0659 */
[--C-:B------:R-:W-:Y:S01]  /*fd80*/  SHF.R.S32.HI R81, RZ, 0x1f, R201.reuse ;  /* 0x0000001fff517819 */ /* 0x100fe200000114c9 */
[----:B------:R-:W-:Y:S02]  /*fd90*/  IMAD.MOV.U32 R80, RZ, RZ, R201 ;  /* 0x000000ffff507224 */ /* 0x000fe400078e00c9 */
[----:B------:R-:W-:Y:S01]  /*fda0*/  IMAD R85, R236, -0x80, R3 ;  /* 0xffffff80ec557824 */ /* 0x000fe200078e0203 */
[----:B------:R-:W-:Y:S02]  /*fdb0*/  IADD3 R82, R226, 0x20, RZ ;  /* 0x00000020e2527810 */ /* 0x000fe40007ffe0ff */
[----:B------:R-:W-:Y:S01]  /*fdc0*/  SHF.R.S32.HI R227, RZ, 0x1f, R226 ;  /* 0x0000001fffe37819 */ /* 0x000fe200000114e2 */
[----:B------:R-:W-:Y:S01]  /*fdd0*/  BSSY B1, `(.L_x_1077) ;  /* 0x0000084000017945 */ /* 0x000fe20003800000 */
[----:B---3--:R-:W-:-:S02]  /*fde0*/  SEL R0, R0, RZ, !P0 ;  /* 0x000000ff00007207 */ /* 0x008fc40004000000 */
[----:B------:R-:W-:Y:S01]  /*fdf0*/  IADD3 R25, P0, R88, 0x3000, RZ ;  /* 0x0000300058197810 */ /* 0x000fe20007f1e0ff */
[----:B--2---:R-:W-:Y:S02]  /*fe00*/  IMAD R11, R236, 0x80, R14 ;  /* 0x00000080ec0b7824 */ /* 0x004fe400078e020e */
[----:B------:R-:W1:Y:S01]  /*fe10*/  S2R R14, SR_TID.X ;  /* 0x00000000000e7919 */ /* 0x000e620000002100 */
[----:B------:R-:W-:Y:S01]  /*fe20*/  IMAD R10, R0, UR4, RZ ;  /* 0x00000004000a7c24 */ /* 0x000fe2000f8e02ff */
[----:B------:R-:W-:Y:S02]  /*fe30*/  LOP3.LUT R24, R25, 0x380, RZ, 0xc0, !PT ;  /* 0x0000038019187812 */ /* 0x000fe400078ec0ff */
[----:B------:R-:W-:Y:S01]  /*fe40*/  SHF.R.S32.HI R9, RZ, 0x1f, R11 ;  /* 0x0000001fff097819 */ /* 0x000fe2000001140b */
[----:B------:R-:W-:Y:S01]  /*fe50*/  IMAD R10, R233, UR5, R10 ;  /* 0x00000005e90a7c24 */ /* 0x000fe2000f8e020a */
[----:B------:R-:W-:Y:S01]  /*fe60*/  IADD3 R6, P3, R11, R6, RZ ;  /* 0x000000060b067210 */ /* 0x000fe20007f7e0ff */
[----:B------:R-:W-:Y:S01]  /*fe70*/  ULDC.64 UR4, c[0x0][0xc40] ;  /* 0x0003100000047ab9 */ /* 0x000fe20000000a00 */
[----:B------:R-:W-:-:S02]  /*fe80*/  SHF.R.U64 R24, R24, 0x3, RZ ;  /* 0x0000000318187819 */ /* 0x000fc400000012ff */
[----:B------:R-:W-:Y:S02]  /*fe90*/  IADD3.X R9, R9, R7, R10, P3, !PT ;  /* 0x0000000709097210 */ /* 0x000fe40001ffe40a */
[----:B------:R-:W-:Y:S02]  /*fea0*/  LEA R58, P3, R6, UR4, 0x2 ;  /* 0x00000004063a7c11 */ /* 0x000fe4000f8610ff */
[----:B------:R-:W-:Y:S01]  /*feb0*/  LOP3.LUT R24, R24, R25, RZ, 0x3c, !PT ;  /* 0x0000001918187212 */ /* 0x000fe200078e3cff */
[----:B------:R-:W-:Y:S01]  /*fec0*/  IMAD.X R25, RZ, RZ, R89, P0 ;  /* 0x000000ffff197224 */ /* 0x000fe200000e0659 */
[----:B------:R-:W-:Y:S01]  /*fed0*/  LEA.HI.X R59, R6, UR5, R9, 0x2, P3 ;  /* 0x00000005063b7c11 */ /* 0x000fe200098f1409 */
[----:B------:R-:W-:Y:S01]  /*fee0*/  IMAD.X R9, RZ, RZ, R89, P4 ;  /* 0x000000ffff097224 */ /* 0x000fe200020e0659 */
[C---:B------:R-:W-:Y:S01]  /*fef0*/  IADD3 R53, P0, R88.reuse, 0x9000, RZ ;  /* 0x0000900058357810 */ /* 0x040fe20007f1e0ff */
[----:B------:R-:W-:Y:S01]  /*ff00*/  VIADD R6, R11, 0x8 ;  /* 0x000000080b067836 */ /* 0x000fe20000000000 */
[C---:B------:R-:W-:Y:S01]  /*ff10*/  IADD3 R41, P3, R88.reuse, 0x6000, RZ ;  /* 0x0000600058297810 */ /* 0x040fe20007f7e0ff */
[----:B------:R-:W-:Y:S01]  /*ff20*/  ULDC.64 UR4, c[0x0][0xba0] ;  /* 0x0002e80000047ab9 */ /* 0x000fe20000000a00 */
[----:B------:R-:W-:-:S02]  /*ff30*/  IADD3 R45, P4, R88, 0x7000, RZ ;  /* 0x00007000582d7810 */ /* 0x000fc40007f9e0ff */
[----:B------:R-:W-:Y:S02]  /*ff40*/  LOP3.LUT R52, R53, 0x380, RZ, 0xc0, !PT ;  /* 0x0000038035347812 */ /* 0x000fe400078ec0ff */
[----:B------:R-:W-:Y:S02]  /*ff50*/  LOP3.LUT R40, R41, 0x380, RZ, 0xc0, !PT ;  /* 0x0000038029287812 */ /* 0x000fe400078ec0ff */
[----:B------:R-:W-:Y:S02]  /*ff60*/  LOP3.LUT R44, R45, 0x380, RZ, 0xc0, !PT ;  /* 0x000003802d2c7812 */ /* 0x000fe400078ec0ff */
[----:B------:R-:W-:Y:S01]  /*ff70*/  SHF.R.U64 R52, R52, 0x3, RZ ;  /* 0x0000000334347819 */ /* 0x000fe200000012ff */
[----:B-1----:R-:W-:Y:S01]  /*ff80*/  VIADD R15, R14, 0xffffff80 ;  /* 0xffffff800e0f7836 */ /* 0x002fe20000000000 */
[----:B------:R-:W-:Y:S02]  /*ff90*/  SHF.R.U64 R40, R40, 0x3, RZ ;  /* 0x0000000328287819 */ /* 0x000fe400000012ff */
[----:B------:R-:W-:-:S02]  /*ffa0*/  SHF.R.U64 R44, R44, 0x3, RZ ;  /* 0x000000032c2c7819 */ /* 0x000fc400000012ff */
[----:B------:R-:W-:Y:S02]  /*ffb0*/  SHF.R.S32.HI R14, RZ, 0x1f, R15 ;  /* 0x0000001fff0e7819 */ /* 0x000fe4000001140f */
[----:B------:R-:W-:Y:S01]  /*ffc0*/  LOP3.LUT R52, R52, R53, RZ, 0x3c, !PT ;  /* 0x0000003534347212 */ /* 0x000fe200078e3cff */
[--C-:B------:R-:W-:Y:S01]  /*ffd0*/  IMAD.X R53, RZ, RZ, R89.reuse, P0 ;  /* 0x000000ffff357224 */ /* 0x100fe200000e0659 */
[----:B------:R-:W-:Y:S02]  /*ffe0*/  LEA.HI R14, R14, R15, RZ, 0x7 ;  /* 0x0000000f0e0e7211 */ /* 0x000fe400078f38ff */
[----:B------:R-:W-:Y:S01]  /*fff0*/  LOP3.LUT R40, R40, R41, RZ, 0x3c, !PT ;  /* 0x0000002928287212 */ /* 0x000fe200078e3cff */
[--C-:B------:R-:W-:Y:S01]  /*10000*/  IMAD.X R41, RZ, RZ, R89.reuse, P3 ;  /* 0x000000ffff297224 */ /* 0x100fe200018e0659 */
[----:B------:R-:W-:Y:S02]  /*10010*/  LOP3.LUT R14, R14, 0xffffff80, RZ, 0xc0, !PT ;  /* 0xffffff800e0e7812 */ /* 0x000fe400078ec0ff */
[----:B------:R-:W-:Y:S01]  /*10020*/  LOP3.LUT R44, R44, R45, RZ, 0x3c, !PT ;  /* 0x0000002d2c2c7212 */ /* 0x000fe200078e3cff */
[----:B------:R-:W-:Y:S01]  /*10030*/  IMAD.X R45, RZ, RZ, R89, P4 ;  /* 0x000000ffff2d7224 */ /* 0x000fe200020e0659 */
[C---:B------:R-:W-:Y:S01]  /*10040*/  IADD3 R65, P3, R88.reuse, 0xc000, RZ ;  /* 0x0000c00058417810 */ /* 0x040fe20007f7e0ff */
[----:B------:R-:W-:Y:S01]  /*10050*/  IMAD.IADD R14, R15, 0x1, -R14 ;  /* 0x000000010f0e7824 */ /* 0x000fe200078e0a0e */
[----:B------:R-:W-:-:S02]  /*10060*/  IADD3 R69, P4, R88, 0xd000, RZ ;  /* 0x0000d00058457810 */ /* 0x000fc40007f9e0ff */
[----:B------:R-:W-:Y:S02]  /*10070*/  IADD3 R7, P2, R88, 0xf000, RZ ;  /* 0x0000f00058077810 */ /* 0x000fe40007f5e0ff */
[----:B------:R-:W-:Y:S02]  /*10080*/  LOP3.LUT P0, RZ, R14, 0x3, RZ, 0xc0, !PT ;  /* 0x000000030eff7812 */ /* 0x000fe4000780c0ff */
[----:B------:R-:W-:Y:S01]  /*10090*/  LOP3.LUT R64, R65, 0x380, RZ, 0xc0, !PT ;  /* 0x0000038041407812 */ /* 0x000fe200078ec0ff */
[----:B------:R-:W-:Y:S01]  /*100a0*/  IMAD.X R77, RZ, RZ, R89, P2 ;  /* 0x000000ffff4d7224 */ /* 0x000fe200010e0659 */
[-C--:B------:R-:W-:Y:S02]  /*100b0*/  ISETP.GE.OR P1, PT, R11, R3.reuse, P0 ;  /* 0x000000030b00720c */ /* 0x080fe40000726670 */
[----:B------:R-:W-:Y:S02]  /*100c0*/  LOP3.LUT R68, R69, 0x380, RZ, 0xc0, !PT ;  /* 0x0000038045447812 */ /* 0x000fe400078ec0ff */
[----:B------:R-:W-:-:S02]  /*100d0*/  ISETP.GE.OR P0, PT, R6, R3, P0 ;  /* 0x000000030600720c */ /* 0x000fc40000706670 */
[----:B------:R-:W-:Y:S02]  /*100e0*/  LOP3.LUT R6, R7, 0x380, RZ, 0xc0, !PT ;  /* 0x0000038007067812 */ /* 0x000fe400078ec0ff */
[----:B------:R-:W-:Y:S02]  /*100f0*/  LOP3.LUT R11, R88, 0x380, RZ, 0xc0, !PT ;  /* 0x00000380580b7812 */ /* 0x000fe400078ec0ff */
[----:B------:R-:W-:Y:S02]  /*10100*/  SHF.R.U64 R64, R64, 0x3, RZ ;  /* 0x0000000340407819 */ /* 0x000fe400000012ff */
[----:B------:R-:W-:Y:S01]  /*10110*/  SHF.R.U64 R68, R68, 0x3, RZ ;  /* 0x0000000344447819 */ /* 0x000fe200000012ff */
[----:B------:R-:W-:Y:S01]  /*10120*/  IMAD R21, R21, UR4, RZ ;  /* 0x0000000415157c24 */ /* 0x000fe2000f8e02ff */
[----:B------:R-:W-:Y:S01]  /*10130*/  SHF.R.U64 R6, R6, 0x3, RZ ;  /* 0x0000000306067819 */ /* 0x000fe200000012ff */
[----:B------:R-:W-:Y:S01]  /*10140*/  @!P1 STG.E desc[UR60][R58.64], R5 ;  /* 0x000000053a009986 */ /* 0x000fe2000c10193c */
[----:B------:R-:W-:-:S02]  /*10150*/  SHF.R.U64 R11, R11, 0x3, RZ ;  /* 0x000000030b0b7819 */ /* 0x000fc400000012ff */
[----:B------:R-:W-:Y:S01]  /*10160*/  LOP3.LUT R64, R64, R65, RZ, 0x3c, !PT ;  /* 0x0000004140407212 */ /* 0x000fe200078e3cff */
[--C-:B------:R-:W-:Y:S01]  /*10170*/  IMAD.X R65, RZ, RZ, R89.reuse, P3 ;  /* 0x000000ffff417224 */ /* 0x100fe200018e0659 */
[----:B------:R-:W-:Y:S01]  /*10180*/  LOP3.LUT R68, R68, R69, RZ, 0x3c, !PT ;  /* 0x0000004544447212 */ /* 0x000fe200078e3cff */
[----:B------:R-:W-:Y:S01]  /*10190*/  IMAD.X R69, RZ, RZ, R89, P4 ;  /* 0x000000ffff457224 */ /* 0x000fe200020e0659 */
[----:B------:R-:W-:Y:S01]  /*101a0*/  LOP3.LUT R76, R6, R7, RZ, 0x3c, !PT ;  /* 0x00000007064c7212 */ /* 0x000fe200078e3cff */
[----:B------:R1:W-:Y:S01]  /*101b0*/  @!P0 STG.E desc[UR60][R58.64+0x20], R4 ;  /* 0x000020043a008986 */ /* 0x0003e2000c10193c */
[----:B------:R-:W-:Y:S01]  /*101c0*/  LOP3.LUT R88, R11, R88, RZ, 0x3c, !PT ;  /* 0x000000580b587212 */ /* 0x000fe200078e3cff */
[C---:B------:R-:W-:Y:S02]  /*101d0*/  IMAD.WIDE.U32 R80, R20.reuse, UR4, R80 ;  /* 0x0000000414507c25 */ /* 0x040fe4000f8e0050 */
[----:B------:R-:W5:Y:S02]  /*101e0*/  LD.E.128 R8, desc[UR60][R8.64] ;  /* 0x0000003c08087980 */ /* 0x000f64000c101d00 */
[----:B------:R-:W-:Y:S01]  /*101f0*/  IMAD R21, R20, UR5, R21 ;  /* 0x0000000514157c24 */ /* 0x000fe2000f8e0215 */
[----:B------:R-:W-:Y:S01]  /*10200*/  ULDC.64 UR4, c[0x0][0xbe0] ;  /* 0x0002f80000047ab9 */ /* 0x000fe20000000a00 */
[----:B------:R-:W5:Y:S04]  /*10210*/  LD.E.128 R12, desc[UR60][R12.64] ;  /* 0x0000003c0c0c7980 */ /* 0x000f68000c101d00 */
[----:B-1----:R1:W5:Y:S04]  /*10220*/  LD.E.128 R4, desc[UR60][R88.64] ;  /* 0x0000003c58047980 */ /* 0x002368000c101d00 */
[----:B------:R-:W5:Y:S04]  /*10230*/  LD.E.128 R24, desc[UR60][R24.64] ;  /* 0x0000003c18187980 */ /* 0x000f68000c101d00 */
        /* <DEDUP_REMOVED lines=11> */
[----:B------:R-:W5:Y:S01]  /*102f0*/  LD.E.128 R76, desc[UR60][R76.64] ;  /* 0x0000003c4c4c7980 */ /* 0x000f62000c101d00 */
[----:B------:R-:W-:Y:S01]  /*10300*/  @!PT LDS RZ, [RZ] ;  /* 0x00000000fffff984 */ /* 0x000fe20000000800 */
[----:B------:R-:W-:Y:S01]  /*10310*/  @!PT LDS RZ, [RZ] ;  /* 0x00000000fffff984 */ /* 0x000fe20000000800 */
[----:B------:R-:W-:Y:S01]  /*10320*/  @!PT LDS RZ, [RZ] ;  /* 0x00000000fffff984 */ /* 0x000fe20000000800 */
[----:B------:R-:W-:Y:S01]  /*10330*/  @!PT LDS RZ, [RZ] ;  /* 0x00000000fffff984 */ /* 0x000fe20000000800 */
[----:B------:R2:W-:Y:S06]  /*10340*/  MEMBAR.ALL.CTA ;  /* 0x0000000000007992 */ /* 0x0005ec0000008000 */
[----:B--2---:R-:W2:Y:S01]  /*10350*/  FENCE.VIEW.ASYNC.S ;  /* 0x00000000000073c6 */ /* 0x004ea20000000000 */
[----:B------:R-:W-:-:S02]  /*10360*/  IMAD.IADD R81, R81, 0x1, R21 ;  /* 0x0000000151517824 */ /* 0x000fc400078e0215 */
[----:B------:R-:W-:Y:S02]  /*10370*/  IMAD R21, R32, UR4, RZ ;  /* 0x0000000420157c24 */ /* 0x000fe4000f8e02ff */
[----:B------:R-:W-:Y:S02]  /*10380*/  VIADD R32, R226, 0x60 ;  /* 0x00000060e2207836 */ /* 0x000fe40000000000 */
[----:B------:R-:W-:Y:S01]  /*10390*/  IMAD R83, R230, UR5, R21 ;  /* 0x00000005e6537c24 */ /* 0x000fe2000f8e0215 */
[-C--:B------:R-:W-:Y:S01]  /*103a0*/  ISETP.GE.AND P3, PT, R226, R85.reuse, PT ;  /* 0x00000055e200720c */ /* 0x080fe20003f66270 */
[----:B------:R-:W-:Y:S01]  /*103b0*/  IMAD.WIDE.U32 R20, R230, UR4, R80 ;  /* 0x00000004e6147c25 */ /* 0x000fe2000f8e0050 */
[----:B------:R-:W-:Y:S01]  /*103c0*/  ULDC.64 UR4, c[0x0][0xbe8] ;  /* 0x0002fa0000047ab9 */ /* 0x000fe20000000a00 */
[----:B------:R-:W-:Y:S02]  /*103d0*/  ISETP.GE.AND P1, PT, R32, R85, PT ;  /* 0x000000552000720c */ /* 0x000fe40003f26270 */
[----:B------:R-:W-:-:S02]  /*103e0*/  IMAD R32, R0, UR4, RZ ;  /* 0x0000000400207c24 */ /* 0x000fc4000f8e02ff */
[----:B------:R-:W-:Y:S02]  /*103f0*/  VIADD R0, R18, 0x32420 ;  /* 0x0003242012007836 */ /* 0x000fe40000000000 */
[----:B------:R-:W-:Y:S02]  /*10400*/  VIADD R3, R226, 0x40 ;  /* 0x00000040e2037836 */ /* 0x000fe40000000000 */
[----:B------:R-:W-:Y:S01]  /*10410*/  IMAD.IADD R21, R21, 0x1, R83 ;  /* 0x0000000115157824 */ /* 0x000fe200078e0253 */
[----:B------:R-:W-:Y:S02]  /*10420*/  PRMT R0, RZ, 0x654, R0 ;  /* 0x00000654ff007816 */ /* 0x000fe40000000000 */
[-C--:B------:R-:W-:Y:S01]  /*10430*/  ISETP.GE.AND P0, PT, R3, R85.reuse, PT ;  /* 0x000000550300720c */ /* 0x080fe20003f06270 */
[C---:B------:R-:W-:Y:S01]  /*10440*/  IMAD R3, R233.reuse, UR5, R32 ;  /* 0x00000005e9037c24 */ /* 0x040fe2000f8e0220 */
[----:B--2---:R1:W-:Y:S01]  /*10450*/  SYNCS.ARRIVE.TRANS64.RED.A1T0 RZ, [R0+URZ], RZ ;  /* 0x000000ff00ff79a7 */ /* 0x0043e2000810043f */
[----:B------:R-:W-:Y:S01]  /*10460*/  IMAD.WIDE.U32 R20, R233, UR4, R20 ;  /* 0x00000004e9147c25 */ /* 0x000fe2000f8e0014 */
[----:B------:R-:W-:-:S03]  /*10470*/  ISETP.GE.AND P2, PT, R82, R85, PT ;  /* 0x000000555200720c */ /* 0x000fc60003f46270 */
[----:B------:R-:W-:-:S04]  /*10480*/  IMAD.WIDE R82, R236, 0x80, R226 ;  /* 0x00000080ec527825 */ /* 0x000fc800078e02e2 */
[----:B------:R-:W-:Y:S01]  /*10490*/  IMAD.IADD R87, R21, 0x1, R3 ;  /* 0x0000000115577824 */ /* 0x000fe200078e0203 */
[----:B-1----:R-:W-:Y:S06]  /*104a0*/  @P3 BRA `(.L_x_1078) ;  /* 0x0000000000583947 */ /* 0x002fec0003800000 */
[----:B------:R-:W-:Y:S01]  /*104b0*/  ULDC.64 UR4, c[0x0][0xbd8] ;  /* 0x0002f60000047ab9 */ /* 0x000fe20000000a00 */
[----:B------:R-:W-:Y:S01]  /*104c0*/  IMAD.MOV.U32 R80, RZ, RZ, R20 ;  /* 0x000000ffff507224 */ /* 0x000fe200078e0014 */
[----:B------:R-:W-:Y:S01]  /*104d0*/  ULDC UR6, c[0x0][0xb8c] ;  /* 0x0002e30000067ab9 */ /* 0x000fe20000000800 */
[----:B------:R-:W-:Y:S01]  /*104e0*/  IMAD R3, R83, UR4, RZ ;  /* 0x0000000453037c24 */ /* 0x000fe2000f8e02ff */
[----:B------:R-:W-:Y:S01]  /*104f0*/  ISETP.GE.AND P5, PT, R201, UR6, PT ;  /* 0x00000006c9007c0c */ /* 0x000fe2000bfa6270 */
[----:B------:R-:W-:Y:S02]  /*10500*/  IMAD.MOV.U32 R81, RZ, RZ, R87 ;  /* 0x000000ffff517224 */ /* 0x000fe400078e0057 */
[C---:B------:R-:W-:Y:S02]  /*10510*/  IMAD R3, R82.reuse, UR5, R3 ;  /* 0x0000000552037c24 */ /* 0x040fe4000f8e0203 */
[----:B------:R-:W-:Y:S01]  /*10520*/  IMAD.WIDE.U32 R80, R82, UR4, R80 ;  /* 0x0000000452507c25 */ /* 0x000fe2000f8e0050 */
[----:B------:R-:W-:-:S03]  /*10530*/  ULDC.64 UR4, c[0x0][0xb80] ;  /* 0x0002e00000047ab9 */ /* 0x000fc60000000a00 */
[----:B------:R-:W-:Y:S01]  /*10540*/  IMAD.IADD R3, R81, 0x1, R3 ;  /* 0x0000000151037824 */ /* 0x000fe200078e0203 */
[----:B------:R-:W-:Y:S01]  /*10550*/  LEA R84, P3, R80, UR4, 0x1 ;  /* 0x0000000450547c11 */ /* 0x000fe2000f8608ff */
[----:B------:R-:W-:-:S03]  /*10560*/  VIADD R0, R201, 0x40 ;  /* 0x00000040c9007836 */ /* 0x000fc60000000000 */
[----:B------:R-:W-:Y:S01]  /*10570*/  LEA.HI.X R85, R80, UR5, R3, 0x1, P3 ;  /* 0x0000000550557c11 */ /* 0x000fe200098f0c03 */
[C---:B------:R-:W-:Y:S01]  /*10580*/  VIADD R3, R201.reuse, 0x80 ;  /* 0x00000080c9037836 */ /* 0x040fe20000000000 */
[----:B------:R-:W-:Y:S01]  /*10590*/  ISETP.GE.AND P4, PT, R0, UR6, PT ;  /* 0x0000000600007c0c */ /* 0x000fe2000bf86270 */
[----:B------:R-:W-:Y:S02]  /*105a0*/  VIADD R0, R201, 0xc0 ;  /* 0x000000c0c9007836 */ /* 0x000fe40000000000 */
[----:B-----5:R1:W-:Y:S01]  /*105b0*/  @!P5 STG.E.128 desc[UR60][R84.64], R4 ;  /* 0x000000045400d986 */ /* 0x0203e2000c101d3c */
[----:B------:R-:W-:Y:S02]  /*105c0*/  ISETP.GE.AND P3, PT, R3, UR6, PT ;  /* 0x0000000603007c0c */ /* 0x000fe4000bf66270 */
[----:B------:R-:W-:-:S07]  /*105d0*/  ISETP.GE.AND P5, PT, R0, UR6, PT ;  /* 0x0000000600007c0c */ /* 0x000fce000bfa6270 */
[----:B------:R1:W-:Y:S04]  /*105e0*/  @!P4 STG.E.128 desc[UR60][R84.64+0x80], R28 ;  /* 0x0000801c5400c986 */ /* 0x0003e8000c101d3c */
[----:B------:R1:W-:Y:S04]  /*105f0*/  @!P3 STG.E.128 desc[UR60][R84.64+0x100], R48 ;  /* 0x000100305400b986 */ /* 0x0003e8000c101d3c */
[----:B------:R1:W-:Y:S02]  /*10600*/  @!P5 STG.E.128 desc[UR60][R84.64+0x180], R64 ;  /* 0x000180405400d986 */ /* 0x0003e4000c101d3c */
.L_x_1078:
[----:B------:R-:W-:Y:S05]  /*10610*/  BSYNC B1 ;  /* 0x0000000000017941 */ /* 0x000fea0003800000 */
.L_x_1077:
        /* <DEDUP_REMOVED lines=26> */
.L_x_1080:
[----:B------:R-:W-:Y:S05]  /*107c0*/  BSYNC B1 ;  /* 0x0000000000017941 */ /* 0x000fea0003800000 */
.L_x_1079:
[----:B------:R-:W-:Y:S04]  /*107d0*/  BSSY B1, `(.L_x_1081) ;  /* 0x000001a000017945 */ /* 0x000fe80003800000 */
[----:B------:R-:W-:Y:S05]  /*107e0*/  @P0 BRA `(.L_x_1082) ;  /* 0x0000000000600947 */ /* 0x000fea0003800000 */
[----:B------:R-:W-:Y:S01]  /*107f0*/  IADD3 R3, P0, R82, 0x40, RZ ;  /* 0x0000004052037810 */ /* 0x000fe20007f1e0ff */
[C---:B-1---5:R-:W-:Y:S01]  /*10800*/  VIADD R4, R201.reuse, 0x40 ;  /* 0x00000040c9047836 */ /* 0x062fe20000000000 */
[----:B------:R-:W-:Y:S01]  /*10810*/  ULDC UR6, c[0x0][0xb8c] ;  /* 0x0002e30000067ab9 */ /* 0x000fe20000000800 */
[C---:B------:R-:W-:Y:S01]  /*10820*/  VIADD R5, R201.reuse, 0x80 ;  /* 0x00000080c9057836 */ /* 0x040fe20000000000 */
[----:B------:R-:W-:Y:S01]  /*10830*/  ULDC.64 UR4, c[0x0][0xbd8] ;  /* 0x0002f60000047ab9 */ /* 0x000fe20000000a00 */
[----:B------:R-:W-:Y:S01]  /*10840*/  IMAD.X R0, RZ, RZ, R83, P0 ;  /* 0x000000ffff007224 */ /* 0x000fe200000e0653 */
[----:B------:R-:W-:Y:S01]  /*10850*/  ISETP.GE.AND P3, PT, R4, UR6, PT ;  /* 0x0000000604007c0c */ /* 0x000fe2000bf66270 */
[----:B--2---:R-:W-:Y:S01]  /*10860*/  VIADD R6, R201, 0xc0 ;  /* 0x000000c0c9067836 */ /* 0x004fe20000000000 */
[----:B------:R-:W-:Y:S01]  /*10870*/  ISETP.GE.AND P4, PT, R5, UR6, PT ;  /* 0x0000000605007c0c */ /* 0x000fe2000bf86270 */
[----:B------:R-:W-:Y:S01]  /*10880*/  IMAD.MOV.U32 R5, RZ, RZ, R87 ;  /* 0x000000ffff057224 */ /* 0x000fe200078e0057 */
[----:B------:R-:W-:Y:S01]  /*10890*/  MOV R4, R20 ;  /* 0x0000001400047202 */ /* 0x000fe20000000f00 */
[----:B------:R-:W-:Y:S01]  /*108a0*/  IMAD R0, R0, UR4, RZ ;  /* 0x0000000400007c24 */ /* 0x000fe2000f8e02ff */
[----:B------:R-:W-:-:S02]  /*108b0*/  ISETP.GE.AND P2, PT, R201, UR6, PT ;  /* 0x00000006c9007c0c */ /* 0x000fc4000bf46270 */
[----:B------:R-:W-:Y:S01]  /*108c0*/  ISETP.GE.AND P5, PT, R6, UR6, PT ;  /* 0x0000000606007c0c */ /* 0x000fe2000bfa6270 */
[----:B------:R-:W-:-:S04]  /*108d0*/  IMAD.WIDE.U32 R4, R3, UR4, R4 ;  /* 0x0000000403047c25 */ /* 0x000fc8000f8e0004 */
        /* <DEDUP_REMOVED lines=9> */
.L_x_1082:
[----:B------:R-:W-:Y:S05]  /*10970*/  BSYNC B1 ;  /* 0x0000000000017941 */ /* 0x000fea0003800000 */
.L_x_1081:
[----:B------:R-:W-:Y:S05]  /*10980*/  @P1 BRA `(.L_x_1083) ;  /* 0x0000000c00501947 */ /* 0x000fea0003800000 */
[----:B------:R-:W-:Y:S01]  /*10990*/  IADD3 R3, P0, R82, 0x60, RZ ;  /* 0x0000006052037810 */ /* 0x000fe20007f1e0ff */
[C---:B------:R-:W-:Y:S01]  /*109a0*/  VIADD R0, R201.reuse, 0x40 ;  /* 0x00000040c9007836 */ /* 0x040fe20000000000 */
[----:B------:R-:W-:Y:S01]  /*109b0*/  ULDC UR6, c[0x0][0xb8c] ;  /* 0x0002e30000067ab9 */ /* 0x000fe20000000800 */
[----:B------:R-:W-:Y:S01]  /*109c0*/  ULDC.64 UR4, c[0x0][0xbd8] ;  /* 0x0002f60000047ab9 */ /* 0x000fe20000000a00 */
[----:B-1---5:R-:W-:Y:S01]  /*109d0*/  IMAD.MOV.U32 R4, RZ, RZ, R20 ;  /* 0x000000ffff047224 */ /* 0x022fe200078e0014 */
        /* <DEDUP_REMOVED lines=11> */
[----:B--23--:R-:W-:Y:S01]  /*10a90*/  LEA R6, P0, R4, UR4, 0x1 ;  /* 0x0000000404067c11 */ /* 0x00cfe2000f8008ff */
        /* <DEDUP_REMOVED lines=9> */
.L_x_1075:
        /* <DEDUP_REMOVED lines=9> */
[----:B------:R2:W5:Y:S01]  /*10bc0*/  @P0 LDG.E R9, desc[UR60][R4.64] ;  /* 0x0000003c04090981 */ /* 0x000562000c1e1900 */
[----:B------:R-:W3:Y:S08]  /*10bd0*/  S2R R0, SR_TID.X ;  /* 0x0000000000007919 */ /* 0x000ef00000002100 */
[----:B------:R-:W-:Y:S01]  /*10be0*/  @P1 IADD3 R6, P2, R231, UR4, RZ ;  /* 0x00000004e7061c10 */ /* 0x000fe2000ff5e0ff */
[----:B------:R-:W-:-:S02]  /*10bf0*/  ULDC UR4, c[0x0][0xb88] ;  /* 0x0002e20000047ab9 */ /* 0x000fc40000000800 */
[----:B------:R-:W-:Y:S01]  /*10c00*/  IMAD.U32 R3, RZ, RZ, UR4 ;  /* 0x00000004ff037e24 */ /* 0x000fe2000f8e00ff */
[----:B------:R-:W-:-:S05]  /*10c10*/  @P1 IADD3.X R7, R232, UR5, RZ, P2, !PT ;  /* 0x00000005e8071c10 */ /* 0x000fca00097fe4ff */
[----:B------:R2:W5:Y:S01]  /*10c20*/  @P1 LDG.E R3, desc[UR60][R6.64] ;  /* 0x0000003c06031981 */ /* 0x000562000c1e1900 */
[----:B---3--:R-:W-:-:S05]  /*10c30*/  VIADD R0, R0, 0xffffff80 ;  /* 0xffffff8000007836 */ /* 0x008fca0000000000 */
[----:B------:R-:W-:Y:S01]  /*10c40*/  ISETP.GE.AND P2, PT, R0, 0x80, PT ;  /* 0x000000800000780c */ /* 0x000fe20003f46270 */
[----:B--2---:R-:W-:-:S12]  /*10c50*/  @P1 BRA `(.L_x_1084) ;  /* 0x0000000000101947 */ /* 0x004fd80003800000 */
[----:B------:R-:W-:Y:S05]  /*10c60*/  @!P0 BRA `(.L_x_1084) ;  /* 0x00000000000c8947 */ /* 0x000fea0003800000 */
[----:B------:R-:W2:Y:S04]  /*10c70*/  LDG.E R0, desc[UR60][R4.64] ;  /* 0x0000003c04007981 */ /* 0x000ea8000c1e1900 */
[----:B-----5:R-:W2:Y:S02]  /*10c80*/  LDG.E R3, desc[UR60][R4.64+0x4] ;  /* 0x0000043c04037981 */ /* 0x020ea4000c1e1900 */
[----:B--2---:R-:W-:-:S07]  /*10c90*/  IMAD.IADD R3, R3, 0x1, -R0 ;  /* 0x0000000103037824 */ /* 0x004fce00078e0a00 */
.L_x_1084:
[----:B------:R-:W2:Y:S01]  /*10ca0*/  LDL.LU R0, [R1+0x84] ;  /* 0x0000840001007983 */ /* 0x000ea20000300800 */
[----:B------:R-:W-:Y:S01]  /*10cb0*/  BSSY B1, `(.L_x_1085) ;  /* 0x000001d000017945 */ /* 0x000fe20003800000 */
[----:B------:R-:W-:Y:S02]  /*10cc0*/  SHF.R.S32.HI R10, RZ, 0x1f, R230 ;  /* 0x0000001fff0a7819 */ /* 0x000fe400000114e6 */
[----:B------:R-:W-:Y:S02]  /*10cd0*/  SHF.R.S32.HI R14, RZ, 0x1f, R201 ;  /* 0x0000001fff0e7819 */ /* 0x000fe400000114c9 */
[----:B------:R-:W-:Y:S02]  /*10ce0*/  SEL R233, R233, RZ, !P0 ;  /* 0x000000ffe9e97207 */ /* 0x000fe40004000000 */
[----:B-----5:R-:W-:Y:S02]  /*10cf0*/  SHF.R.S32.HI R8, RZ, 0x1f, R9 ;  /* 0x0000001fff087819 */ /* 0x020fe40000011409 */
[----:B--2---:R-:W-:Y:S01]  /*10d00*/  SEL R12, R0, RZ, !P0 ;  /* 0x000000ff000c7207 */ /* 0x004fe20004000000 */
[----:B------:R-:W-:Y:S06]  /*10d10*/  @P2 BRA `(.L_x_1086) ;  /* 0x0000000000582947 */ /* 0x000fec0003800000 */
[----:B------:R-:W2:Y:S02]  /*10d20*/  S2R R0, SR_TID.X ;  /* 0x0000000000007919 */ /* 0x000ea40000002100 */
        /* <DEDUP_REMOVED lines=21> */
.L_x_1086:
[----:B------:R-:W-:Y:S05]  /*10e80*/  BSYNC B1 ;  /* 0x0000000000017941 */ /* 0x000fea0003800000 */
.L_x_1085:
[----:B------:R-:W-:Y:S01]  /*10e90*/  ULDC.64 UR4, c[0x0][0xba0] ;  /* 0x0002e80000047ab9 */ /* 0x000fe20000000a00 */
[----:B------:R-:W-:Y:S01]  /*10ea0*/  IMAD.MOV.U32 R4, RZ, RZ, R201 ;  /* 0x000000ffff047224 */ /* 0x000fe200078e00c9 */
[----:B------:R-:W-:Y:S01]  /*10eb0*/  BSSY B1, `(.L_x_1087) ;  /* 0x000002f000017945 */ /* 0x000fe20003800000 */
[----:B--2---:R-:W-:Y:S02]  /*10ec0*/  IMAD.MOV.U32 R5, RZ, RZ, R14 ;  /* 0x000000ffff057224 */ /* 0x004fe400078e000e */
[----:B------:R-:W-:Y:S02]  /*10ed0*/  IMAD R0, R8, UR4, RZ ;  /* 0x0000000408007c24 */ /* 0x000fe4000f8e02ff */
[----:B------:R-:W-:-:S04]  /*10ee0*/  IMAD.WIDE.U32 R4, R9, UR4, R4 ;  /* 0x0000000409047c25 */ /* 0x000fc8000f8e0004 */
[----:B------:R-:W-:Y:S01]  /*10ef0*/  IMAD R9, R9, UR5, R0 ;  /* 0x0000000509097c24 */ /* 0x000fe2000f8e0200 */
[----:B------:R-:W-:Y:S01]  /*10f00*/  ULDC.64 UR4, c[0x0][0xbe0] ;  /* 0x0002f80000047ab9 */ /* 0x000fe20000000a00 */
[----:B------:R-:W-:Y:S02]  /*10f10*/  IMAD R11, R236, -0x80, R3 ;  /* 0xffffff80ec0b7824 */ /* 0x000fe400078e0203 */
[----:B------:R-:W-:Y:S02]  /*10f20*/  IMAD R7, R10, UR4, RZ ;  /* 0x000000040a077c24 */ /* 0x000fe4000f8e02ff */
[----:B------:R-:W-:Y:S01]  /*10f30*/  IMAD.IADD R5, R5, 0x1, R9 ;  /* 0x0000000105057824 */ /* 0x000fe200078e0209 */
[----:B------:R-:W-:Y:S01]  /*10f40*/  ISETP.GE.AND P1, PT, R226, R11, PT ;  /* 0x0000000be200720c */ /* 0x000fe20003f26270 */
[C---:B------:R-:W-:Y:S01]  /*10f50*/  IMAD R7, R230.reuse, UR5, R7 ;  /* 0x00000005e6077c24 */ /* 0x040fe2000f8e0207 */
[----:B------:R-:W-:Y:S01]  /*10f60*/  SHF.R.S32.HI R9, RZ, 0x1f, R226 ;  /* 0x0000001fff097819 */ /* 0x000fe200000114e2 */
[----:B------:R-:W-:Y:S01]  /*10f70*/  IMAD.WIDE.U32 R4, R230, UR4, R4 ;  /* 0x00000004e6047c25 */ /* 0x000fe2000f8e0004 */
[----:B------:R-:W-:-:S03]  /*10f80*/  ULDC.64 UR4, c[0x0][0xbe8] ;  /* 0x0002fa0000047ab9 */ /* 0x000fc60000000a00 */
[----:B------:R-:W-:Y:S01]  /*10f90*/  VIADD R0, R226, 0x20 ;  /* 0x00000020e2007836 */ /* 0x000fe20000000000 */
[----:B------:R-:W-:Y:S01]  /*10fa0*/  IADD3 R5, R5, R7, RZ ;  /* 0x0000000705057210 */ /* 0x000fe20007ffe0ff */
[----:B------:R-:W-:-:S03]  /*10fb0*/  IMAD.MOV.U32 R8, RZ, RZ, R226 ;  /* 0x000000ffff087224 */ /* 0x000fc600078e00e2 */
[----:B------:R-:W-:Y:S01]  /*10fc0*/  ISETP.GE.AND P0, PT, R0, R11, PT ;  /* 0x0000000b0000720c */ /* 0x000fe20003f06270 */
[----:B------:R-:W-:Y:S02]  /*10fd0*/  IMAD R0, R12, UR4, RZ ;  /* 0x000000040c007c24 */ /* 0x000fe4000f8e02ff */
[----:B------:R-:W-:-:S04]  /*10fe0*/  IMAD.WIDE.U32 R6, R233, UR4, R4 ;  /* 0x00000004e9067c25 */ /* 0x000fc8000f8e0004 */
[----:B------:R-:W-:Y:S02]  /*10ff0*/  IMAD R3, R233, UR5, R0 ;  /* 0x00000005e9037c24 */ /* 0x000fe4000f8e0200 */
[----:B------:R-:W-:-:S04]  /*11000*/  IMAD.WIDE R8, R236, 0x80, R8 ;  /* 0x00000080ec087825 */ /* 0x000fc800078e0208 */
[----:B------:R-:W-:Y:S02]  /*11010*/  VIADD R0, R226, 0x40 ;  /* 0x00000040e2007836 */ /* 0x000fe40000000000 */
        /* <DEDUP_REMOVED lines=24> */
.L_x_1088:
[----:B------:R-:W-:Y:S05]  /*111a0*/  BSYNC B1 ;  /* 0x0000000000017941 */ /* 0x000fea0003800000 */
.L_x_1087:
        /* <DEDUP_REMOVED lines=28> */
.L_x_1090:
[----:B------:R-:W-:Y:S05]  /*11370*/  BSYNC B1 ;  /* 0x0000000000017941 */ /* 0x000fea0003800000 */
.L_x_1089:
        /* <DEDUP_REMOVED lines=10> */
[C---:B------:R-:W-:Y:S01]  /*11420*/  VIADD R10, R201.reuse, 0xc0 ;  /* 0x000000c0c90a7836 */ /* 0x040fe20000000000 */
        /* <DEDUP_REMOVED lines=16> */
.L_x_1092:
[----:B------:R-:W-:Y:S05]  /*11530*/  BSYNC B1 ;  /* 0x0000000000017941 */ /* 0x000fea0003800000 */
.L_x_1091:
        /* <DEDUP_REMOVED lines=25> */
.L_x_1083:
[----:B------:R-:W-:Y:S05]  /*116d0*/  BSYNC B0 ;  /* 0x0000000000007941 */ /* 0x000fea0003800000 */
.L_x_1074:
[----:B------:R-:W-:Y:S02]  /*116e0*/  ULDC UR4, c[0x0][0xd14] ;  /* 0x0003450000047ab9 */ /* 0x000fe40000000800 */
[----:B-1----:R-:W-:-:S13]  /*116f0*/  ISETP.GE.AND P0, PT, R35, UR4, PT ;  /* 0x0000000423007c0c */ /* 0x002fda000bf06270 */
[----:B------:R-:W-:Y:S05]  /*11700*/  @!P0 BRA `(.L_x_1093) ;  /* 0xfffffef800588947 */ /* 0x000fea000383ffff */
[----:B------:R-:W-:Y:S05]  /*11710*/  BRA `(.L_x_958) ;  /* 0x0000005400f07947 */ /* 0x000fea0003800000 */
.L_x_956:
[----:B------:R-:W-:-:S08]  /*11720*/  NOP ;  /* 0x0000000000007918 */ /* 0x000fd00000000000 */
[----:B0-----:R-:W0:-:S00]  /*11730*/  USETMAXREG.DEALLOC.CTAPOOL 0x18 ;  /* 0x00000018000079c8 */ /* 0x001e0000080e0500 */
        /* <DEDUP_REMOVED lines=59> */
.L_x_1098:
        /* <DEDUP_REMOVED lines=16> */
.L_x_1097:
[----:B------:R-:W-:Y:S05]  /*11bf0*/  BSYNC B0 ;  /* 0x0000000000007941 */ /* 0x000fea0003800000 */
.L_x_1096:
        /* <DEDUP_REMOVED lines=26> */
.L_x_1094:
        /* <DEDUP_REMOVED lines=16> */
.L_x_1099:
        /* <DEDUP_REMOVED lines=25> */
.L_x_1095:
[----:B------:R-:W-:Y:S01]  /*12030*/  IMAD.MOV.U32 R17, RZ, RZ, RZ ;  /* 0x000000ffff117224 */ /* 0x000fe200078e00ff */
[----:B------:R-:W-:Y:S01]  /*12040*/  MOV R16, UR6 ;  /* 0x0000000600107c02 */ /* 0x000fe20008000f00 */
[----:B------:R-:W-:-:S07]  /*12050*/  IMAD.MOV.U32 R18, RZ, RZ, RZ ;  /* 0x000000ffff127224 */ /* 0x000fce00078e00ff */
.L_x_1100:
        /* <DEDUP_REMOVED lines=15> */
[----:B------:R0:W-:Y:S01]  /*12150*/  STL [R1+0x4], RZ ;  /* 0x000004ff01007387 */ /* 0x0001e20000100800 */
[----:B------:R-:W-:Y:S01]  /*12160*/  ULDC.64 UR48, c[0x0][0x198] ;  /* 0x0000660000307ab9 */ /* 0x000fe20000000a00 */
[----:B------:R-:W-:Y:S01]  /*12170*/  ULDC UR51, c[0x0][0xc] ;  /* 0x0000030000337ab9 */ /* 0x000fe20000000800 */
[----:B------:R-:W-:Y:S01]  /*12180*/  UMOV UR50, URZ ;  /* 0x0000003f00327c82 */ /* 0x000fe20008000000 */
[----:B------:R0:W-:Y:S04]  /*12190*/  STL [R1+0xc], R0 ;  /* 0x00000c0001007387 */ /* 0x0001e80000100800 */
[----:B------:R0:W-:Y:S04]  /*121a0*/  STL [R1], RZ ;  /* 0x000000ff01007387 */ /* 0x0001e80000100800 */
[----:B------:R0:W-:Y:S02]  /*121b0*/  STL [R1+0x8], R0 ;  /* 0x0000080001007387 */ /* 0x0001e40000100800 */
.L_x_1183:
        /* <DEDUP_REMOVED lines=47> */
[----:B-1----:R-:W-:-:S06]  /*124b0*/  IMAD.U32 R0, RZ, RZ, UR4 ;  /* 0x00000004ff007e24 */ /* 0x002fcc000f8e00ff */
[----:B------:R0:W5:Y:S01]  /*124c0*/  @P1 LDG.E R0, desc[UR60][R8.64] ;  /* 0x0000003c08001981 */ /* 0x000162000c1e1900 */
[----:B------:R-:W-:Y:S01]  /*124d0*/  ISETP.NE.U32.AND P0, PT, RZ, UR6, PT ;  /* 0x00000006ff007c0c */ /* 0x000fe2000bf05070 */
[----:B------:R-:W-:Y:S02]  /*124e0*/  ULDC UR4, c[0x0][0x338] ;  /* 0x0000ce0000047ab9 */ /* 0x000fe40000000800 */
[----:B------:R-:W-:Y:S01]  /*124f0*/  IMAD.U32 R6, RZ, RZ, UR4 ;  /* 0x00000004ff067e24 */ /* 0x000fe2000f8e00ff */
[----:B------:R-:W-:Y:S01]  /*12500*/  ISETP.NE.AND.EX P0, PT, RZ, UR7, PT, P0 ;  /* 0x00000007ff007c0c */ /* 0x000fe2000bf05300 */
[----:B------:R-:W-:-:S12]  /*12510*/  @P1 BRA `(.L_x_1102) ;  /* 0x0000000000101947 */ /* 0x000fd80003800000 */
[----:B------:R-:W-:Y:S05]  /*12520*/  @!P2 BRA `(.L_x_1102) ;  /* 0x00000000000ca947 */ /* 0x000fea0003800000 */
[----:B-----5:R-:W2:Y:S04]  /*12530*/  LDG.E R0, desc[UR60][R2.64] ;  /* 0x0000003c02007981 */ /* 0x020ea8000c1e1900 */
[----:B0-----:R-:W2:Y:S02]  /*12540*/  LDG.E R2, desc[UR60][R2.64+0x4] ;  /* 0x0000043c02027981 */ /* 0x001ea4000c1e1900 */
[----:B--2---:R-:W-:-:S07]  /*12550*/  IMAD.IADD R0, R2, 0x1, -R0 ;  /* 0x0000000102007824 */ /* 0x004fce00078e0a00 */
.L_x_1102:
        /* <DEDUP_REMOVED lines=17> */
[----:B------:R-:W-:-:S05]  /*12670*/  SHF.R.U32.HI R2, RZ, 0x6, R9 ;  /* 0x00000006ff027819 */ /* 0x000fca0000011609 */
[----:B------:R-:W-:Y:S02]  /*12680*/  IMAD.MOV.U32 R0, RZ, RZ, R2 ;  /* 0x000000ffff007224 */ /* 0x000fe400078e0002 */
[----:B------:R-:W-:-:S04]  /*12690*/  @P1 VIADD R3, R6, 0x5f ;  /* 0x0000005f06031836 */ /* 0x000fc80000000000 */
        /* <DEDUP_REMOVED lines=21> */
.L_x_1229:
[----:B------:R-:W-:-:S03]  /*127f0*/  UMOV UR4, 0xffffffff ;  /* 0xffffffff00047882 */ /* 0x000fc60000000000 */
[----:B------:R-:W-:Y:S05]  /*12800*/  BRA.DIV UR4, `(.L_x_1106) ;  /* 0x0000005204487947 */ /* 0x000fea000b800000 */
[----:B------:R-:W-:-:S13]  /*12810*/  ELECT P6, URZ, PT ;  /* 0x00000000003f782f */ /* 0x000fda00038c0000 */
.L_x_1232:
[----:B------:R-:W0:Y:S01]  /*12820*/  S2R R5, SR_CgaCtaId ;  /* 0x0000000000057919 */ /* 0x000e220000008800 */
[----:B------:R-:W-:Y:S01]  /*12830*/  UIADD3 UR4, UR50, 0x1, URZ ;  /* 0x0000000132047890 */ /* 0x000fe2000fffe03f */
[----:B------:R-:W-:-:S03]  /*12840*/  MOV R7, 0x400 ;  /* 0x0000040000077802 */ /* 0x000fc60000000f00 */
[----:B------:R-:W-:-:S04]  /*12850*/  ULEA.HI UR5, UR4, UR4, URZ, 0x1 ;  /* 0x0000000404057291 */ /* 0x000fc8000f8f083f */
[----:B------:R-:W-:-:S04]  /*12860*/  ULOP3.LUT UR5, UR5, 0xfffffffe, URZ, 0xc0, !UPT ;  /* 0xfffffffe05057892 */ /* 0x000fc8000f8ec03f */
[----:B------:R-:W-:Y:S01]  /*12870*/  UIADD3 UR5, UR4, -UR5, URZ ;  /* 0x8000000504057290 */ /* 0x000fe2000fffe03f */
[----:B0-----:R-:W-:-:S05]  /*12880*/  LEA R5, R5, R7, 0x18 ;  /* 0x0000000705057211 */ /* 0x001fca00078ec0ff */
[----:B------:R-:W-:-:S05]  /*12890*/  IMAD.U32 R7, RZ, RZ, UR5 ;  /* 0x00000005ff077e24 */ /* 0x000fca000f8e00ff */
[----:B------:R-:W-:-:S04]  /*128a0*/  SHF.L.U32 R7, R7, 0x1f, RZ ;  /* 0x0000001f07077819 */ /* 0x000fc800000006ff */
[----:B------:R-:W0:Y:S02]  /*128b0*/  SYNCS.PHASECHK.TRANS64.TRYWAIT P0, [R5+URZ+0x32420], R7 ;  /* 0x03242007050075a7 */ /* 0x000e24000800017f */
[----:B0-----:R-:W-:Y:S05]  /*128c0*/  @!P0 BRA `(.L_x_1107) ;  /* 0x0000005000388947 */ /* 0x001fea0003800000 */
.L_x_1233:
        /* <DEDUP_REMOVED lines=8> */
.L_x_1234:
[----:B------:R-:W1:Y:S02]  /*12950*/  S2R R8, SR_TID.X ;  /* 0x0000000000087919 */ /* 0x000e640000002100 */
[----:B-1----:R-:W-:-:S04]  /*12960*/  LOP3.LUT R8, R8, 0x7f, RZ, 0xc0, !PT ;  /* 0x0000007f08087812 */ /* 0x002fc800078ec0ff */
[----:B------:R-:W-:-:S13]  /*12970*/  ISETP.NE.AND P1, PT, R8, RZ, PT ;  /* 0x000000ff0800720c */ /* 0x000fda0003f25270 */
[----:B------:R-:W-:Y:S05]  /*12980*/  @P1 BRA `(.L_x_1111) ;  /* 0x00000000001c1947 */ /* 0x000fea0003800000 */
[----:B------:R-:W1:Y:S02]  /*12990*/  S2R R8, SR_TID.X ;  /* 0x0000000000087919 */ /* 0x000e640000002100 */
[----:B-1----:R-:W-:-:S04]  /*129a0*/  LOP3.LUT R8, R8, 0x1f, RZ, 0xc0, !PT ;  /* 0x0000001f08087812 */ /* 0x002fc800078ec0ff */
[----:B------:R-:W-:Y:S02]  /*129b0*/  ISETP.NE.AND P0, PT, R8, RZ, PT ;  /* 0x000000ff0800720c */ /* 0x000fe40003f05270 */
[----:B------:R-:W-:-:S04]  /*129c0*/  MOV R8, 0x3000 ;  /* 0x0000300000087802 */ /* 0x000fc80000000f00 */
[----:B------:R1:W-:Y:S07]  /*129d0*/  SYNCS.ARRIVE.TRANS64 RZ, [R7+URZ+0x32490], R8 ;  /* 0x0324900807ff79a7 */ /* 0x0003ee000800003f */
[----:B------:R-:W-:Y:S05]  /*129e0*/  @!P0 BRA `(.L_x_1111) ;  /* 0x0000000000048947 */ /* 0x000fea0003800000 */
[----:B------:R-:W-:Y:S01]  /*129f0*/  BPT.TRAP 0x1 ;  /* 0x000000040000795c */ /* 0x000fe20000300000 */
.L_x_1111:
        /* <DEDUP_REMOVED lines=19> */
.L_x_1235:
        /* <DEDUP_REMOVED lines=8> */
.L_x_1113:
        /* <DEDUP_REMOVED lines=31> */
.L_x_1109:
[----:B------:R-:W-:Y:S05]  /*12da0*/  BSYNC B1 ;  /* 0x0000000000017941 */ /* 0x000fea0003800000 */
.L_x_1108:
[----:B0-----:R-:W2:Y:S04]  /*12db0*/  LDL.LU R7, [R1+0x4] ;  /* 0x0000040001077983 */ /* 0x001ea80000300800 */
[----:B------:R-:W3:Y:S01]  /*12dc0*/  LDL.LU R9, [R1+0xc] ;  /* 0x00000c0001097983 */ /* 0x000ee20000300800 */
[----:B------:R-:W-:Y:S01]  /*12dd0*/  PLOP3.LUT P2, PT, PT, PT, PT, 0x8, 0x0 ;  /* 0x000000000000781c */ /* 0x000fe20003f4e170 */
[----:B--2---:R-:W-:-:S05]  /*12de0*/  VIADD R7, R7, 0x1 ;  /* 0x0000000107077836 */ /* 0x004fca0000000000 */
[----:B------:R-:W-:-:S04]  /*12df0*/  ISETP.NE.AND P0, PT, R7, 0x2, PT ;  /* 0x000000020700780c */ /* 0x000fc80003f05270 */
[----:B------:R-:W-:-:S04]  /*12e00*/  SEL R8, RZ, 0x1, P0 ;  /* 0x00000001ff087807 */ /* 0x000fc80000000000 */
[----:B---3--:R-:W-:Y:S02]  /*12e10*/  LOP3.LUT R9, R9, R8, RZ, 0x3c, !PT ;  /* 0x0000000809097212 */ /* 0x008fe400078e3cff */
[----:B------:R-:W-:Y:S01]  /*12e20*/  SEL R8, R7, RZ, P0 ;  /* 0x000000ff07087207 */ /* 0x000fe20000000000 */
[----:B------:R-:W-:Y:S02]  /*12e30*/  VIADD R7, R0, 0xfffffffe ;  /* 0xfffffffe00077836 */ /* 0x000fe40000000000 */
[----:B------:R1:W-:Y:S03]  /*12e40*/  STL [R1+0xc], R9 ;  /* 0x00000c0901007387 */ /* 0x0003e60000100800 */
[----:B------:R-:W-:Y:S01]  /*12e50*/  ISETP.GE.AND P0, PT, R7, R2, PT ;  /* 0x000000020700720c */ /* 0x000fe20003f06270 */
[----:B------:R1:W-:-:S12]  /*12e60*/  STL [R1+0x4], R8 ;  /* 0x0000040801007387 */ /* 0x0003d80000100800 */
[----:B-1----:R-:W-:Y:S05]  /*12e70*/  @!P0 BRA `(.L_x_1104) ;  /* 0x0000000400748947 */ /* 0x002fea0003800000 */
[C---:B-----5:R-:W-:Y:S02]  /*12e80*/  IMAD R6, R0.reuse, 0x60, R6 ;  /* 0x0000006000067824 */ /* 0x060fe400078e0206 */
[----:B------:R-:W-:Y:S02]  /*12e90*/  VIADD R0, R0, 0xffffffff ;  /* 0xffffffff00007836 */ /* 0x000fe40000000000 */
[----:B------:R-:W-:-:S07]  /*12ea0*/  VIADD R6, R6, 0xffffff40 ;  /* 0xffffff4006067836 */ /* 0x000fce0000000000 */
.L_x_1120:
        /* <DEDUP_REMOVED lines=9> */
.L_x_1236:
        /* <DEDUP_REMOVED lines=11> */
.L_x_1117:
        /* <DEDUP_REMOVED lines=17> */
.L_x_1237:
        /* <DEDUP_REMOVED lines=8> */
.L_x_1119:
        /* <DEDUP_REMOVED lines=31> */
.L_x_1115:
[----:B------:R-:W-:Y:S05]  /*13370*/  BSYNC B1 ;  /* 0x0000000000017941 */ /* 0x000fea0003800000 */
.L_x_1114:
[----:B------:R-:W2:Y:S04]  /*13380*/  LDL.LU R7, [R1+0x4] ;  /* 0x0000040001077983 */ /* 0x000ea80000300800 */
[----:B------:R-:W3:Y:S01]  /*13390*/  LDL.LU R9, [R1+0xc] ;  /* 0x00000c0001097983 */ /* 0x000ee20000300800 */
[----:B------:R-:W-:Y:S02]  /*133a0*/  VIADD R0, R0, 0xffffffff ;  /* 0xffffffff00007836 */ /* 0x000fe40000000000 */
[----:B------:R-:W-:Y:S02]  /*133b0*/  VIADD R6, R6, 0xffffffa0 ;  /* 0xffffffa006067836 */ /* 0x000fe40000000000 */
[----:B--2---:R-:W-:-:S05]  /*133c0*/  VIADD R7, R7, 0x1 ;  /* 0x0000000107077836 */ /* 0x004fca0000000000 */
[----:B------:R-:W-:-:S04]  /*133d0*/  ISETP.NE.AND P0, PT, R7, 0x2, PT ;  /* 0x000000020700780c */ /* 0x000fc80003f05270 */
[----:B------:R-:W-:Y:S02]  /*133e0*/  SEL R8, RZ, 0x1, P0 ;  /* 0x00000001ff087807 */ /* 0x000fe40000000000 */
[----:B------:R-:W-:Y:S02]  /*133f0*/  SEL R7, R7, RZ, P0 ;  /* 0x000000ff07077207 */ /* 0x000fe40000000000 */
[----:B---3--:R-:W-:Y:S02]  /*13400*/  LOP3.LUT R9, R9, R8, RZ, 0x3c, !PT ;  /* 0x0000000809097212 */ /* 0x008fe400078e3cff */
[----:B------:R-:W-:-:S03]  /*13410*/  ISETP.GT.AND P0, PT, R0, R2, PT ;  /* 0x000000020000720c */ /* 0x000fc60003f04270 */
[----:B------:R1:W-:Y:S04]  /*13420*/  STL [R1+0xc], R9 ;  /* 0x00000c0901007387 */ /* 0x0003e80000100800 */
[----:B------:R1:W-:Y:S06]  /*13430*/  STL [R1+0x4], R7 ;  /* 0x0000040701007387 */ /* 0x0003ec0000100800 */
[----:B------:R-:W-:Y:S05]  /*13440*/  @P0 BRA `(.L_x_1120) ;  /* 0xfffffff800980947 */ /* 0x000fea000383ffff */
.L_x_1104:
[----:B------:R-:W-:Y:S05]  /*13450*/  BSYNC B0 ;  /* 0x0000000000007941 */ /* 0x000fea0003800000 */
.L_x_1103:
[----:B-1----:R-:W2:Y:S01]  /*13460*/  LDL R7, [R1+0x2c] ;  /* 0x00002c0001077983 */ /* 0x002ea20000100800 */
[----:B------:R-:W-:Y:S05]  /*13470*/  @!P2 WARPSYNC.ALL ;  /* 0x000000000000a948 */ /* 0x000fea0003800000 */
[----:B------:R-:W-:Y:S01]  /*13480*/  BSSY B6, `(.L_x_1121) ;  /* 0x00002ce000067945 */ /* 0x000fe20003800000 */
[----:B------:R-:W-:Y:S01]  /*13490*/  @!P2 BAR.SYNC.DEFER_BLOCKING 0xc, 0x120 ;  /* 0x030480000000ab1d */ /* 0x000fe20000010000 */
[----:B--2---:R-:W-:-:S13]  /*134a0*/  ISETP.GT.AND P0, PT, R7, RZ, PT ;  /* 0x000000ff0700720c */ /* 0x004fda0003f04270 */
[----:B------:R-:W-:Y:S05]  /*134b0*/  @P0 BRA `(.L_x_1122) ;  /* 0x0000000000440947 */ /* 0x000fea0003800000 */
[----:B------:R-:W1:Y:S02]  /*134c0*/  S2R R7, SR_TID.X ;  /* 0x0000000000077919 */ /* 0x000e640000002100 */
[----:B-1----:R-:W-:-:S04]  /*134d0*/  LOP3.LUT R7, R7, 0x1f, RZ, 0xc0, !PT ;  /* 0x0000001f07077812 */ /* 0x002fc800078ec0ff */
[----:B------:R-:W-:-:S13]  /*134e0*/  ISETP.NE.AND P1, PT, R7, RZ, PT ;  /* 0x000000ff0700720c */ /* 0x000fda0003f25270 */
[----:B------:R-:W-:Y:S05]  /*134f0*/  @P1 BRA `(.L_x_1123) ;  /* 0x0000002c00181947 */ /* 0x000fea0003800000 */
[----:B------:R-:W1:Y:S01]  /*13500*/  S2R R7, SR_LANEID ;  /* 0x0000000000077919 */ /* 0x000e620000000000 */
[----:B------:R-:W-:Y:S01]  /*13510*/  VOTEU.ANY UR4, UPT, PT ;  /* 0x0000000000047886 */ /* 0x000fe200038e0100 */
[----:B0-----:R-:W0:Y:S01]  /*13520*/  LDC.64 R2, c[0x0][0xd38] ;  /* 0x00034e00ff027b82 */ /* 0x001e220000000a00 */
[----:B------:R-:W1:Y:S08]  /*13530*/  FLO.U32 R0, UR4 ;  /* 0x0000000400007d00 */ /* 0x000e7000080e0000 */
[----:B------:R-:W0:Y:S01]  /*13540*/  POPC R5, UR4 ;  /* 0x0000000400057d09 */ /* 0x000e220008000000 */
[----:B-1----:R-:W-:-:S13]  /*13550*/  ISETP.EQ.U32.AND P0, PT, R0, R7, PT ;  /* 0x000000070000720c */ /* 0x002fda0003f02070 */
[----:B0-----:R-:W2:Y:S01]  /*13560*/  @P0 ATOMG.E.ADD.STRONG.GPU PT, R3, desc[UR60][R2.64], R5 ;  /* 0x00000005020309a8 */ /* 0x001ea200081ee1fc */
[----:B------:R-:W0:Y:S02]  /*13570*/  S2R R4, SR_LTMASK ;  /* 0x0000000000047919 */ /* 0x000e240000003900 */
[----:B0-----:R-:W-:-:S04]  /*13580*/  LOP3.LUT R4, R4, UR4, RZ, 0xc0, !PT ;  /* 0x0000000404047c12 */ /* 0x001fc8000f8ec0ff */
[----:B------:R-:W0:Y:S01]  /*13590*/  POPC R7, R4 ;  /* 0x0000000400077309 */ /* 0x000e220000000000 */
[----:B--2---:R-:W0:Y:S02]  /*135a0*/  SHFL.IDX PT, R0, R3, R0, 0x1f ;  /* 0x00001f0003007589 */ /* 0x004e2400000e0000 */
[----:B0-----:R-:W-:Y:S01]  /*135b0*/  IADD3 R16, R0, UR51, R7 ;  /* 0x0000003300107c10 */ /* 0x001fe2000fffe007 */
[----:B------:R-:W-:Y:S06]  /*135c0*/  BRA `(.L_x_1123) ;  /* 0x0000002800e47947 */ /* 0x000fec0003800000 */
.L_x_1122:
        /* <DEDUP_REMOVED lines=14> */
[----:B-----5:R-:W-:Y:S02]  /*136b0*/  IMAD.U32 R6, RZ, RZ, UR8 ;  /* 0x00000008ff067e24 */ /* 0x020fe4000f8e00ff */
        /* <DEDUP_REMOVED lines=8> */
.L_x_1124:
[----:B------:R-:W2:Y:S02]  /*13740*/  LDL R2, [R1+0x18] ;  /* 0x0000180001027983 */ /* 0x000ea40000100800 */
[----:B--2---:R-:W-:-:S04]  /*13750*/  IADD3 R0, R2, 0x400, RZ ;  /* 0x0000040002007810 */ /* 0x004fc80007ffe0ff */
        /* <DEDUP_REMOVED lines=9> */
[----:B-----5:R-:W-:Y:S02]  /*137f0*/  IMAD.U32 R6, RZ, RZ, UR8 ;  /* 0x00000008ff067e24 */ /* 0x020fe4000f8e00ff */
        /* <DEDUP_REMOVED lines=8> */
.L_x_1126:
        /* <DEDUP_REMOVED lines=16> */
.L_x_1125:
[----:B------:R-:W2:Y:S01]  /*13980*/  LDL.LU R2, [R1+0x24] ;  /* 0x0000240001027983 */ /* 0x000ea20000300800 */
[----:B------:R-:W-:-:S03]  /*13990*/  ULDC.64 UR4, c[0x0][0xaf0] ;  /* 0x0002bc0000047ab9 */ /* 0x000fc60000000a00 */
[----:B------:R-:W3:Y:S04]  /*139a0*/  LDL.LU R0, [R1+0x28] ;  /* 0x0000280001007983 */ /* 0x000ee80000300800 */
[----:B------:R-:W4:Y:S04]  /*139b0*/  LDL.LU R4, [R1+0x34] ;  /* 0x0000340001047983 */ /* 0x000f280000300800 */
[----:B-----5:R-:W4:Y:S01]  /*139c0*/  LDL.LU R6, [R1+0x1c] ;  /* 0x00001c0001067983 */ /* 0x020f220000300800 */
        /* <DEDUP_REMOVED lines=20> */
[----:B-1----:R-:W1:Y:S01]  /*13b10*/  @P0 LDC R2, c[0x0][0x430] ;  /* 0x00010c00ff020b82 */ /* 0x002e620000000800 */
[----:B0-----:R-:W-:-:S05]  /*13b20*/  @P0 IMAD.HI.U32 R3, R18, R5, RZ ;  /* 0x0000000512030227 */ /* 0x001fca00078e00ff */
[----:B-1----:R-:W-:Y:S02]  /*13b30*/  @P0 SHF.R.U32.HI R4, RZ, R2, R3 ;  /* 0x00000002ff040219 */ /* 0x002fe40000011603 */
[----:B------:R-:W-:-:S04]  /*13b40*/  ISETP.NE.U32.AND P0, PT, RZ, UR4, PT ;  /* 0x00000004ff007c0c */ /* 0x000fc8000bf05070 */
[----:B------:R-:W-:-:S04]  /*13b50*/  ISETP.NE.AND.EX P0, PT, RZ, UR5, PT, P0 ;  /* 0x00000005ff007c0c */ /* 0x000fc8000bf05300 */
[----:B------:R-:W-:-:S09]  /*13b60*/  SEL R2, R6, RZ, !P0 ;  /* 0x000000ff06027207 */ /* 0x000fd20004000000 */
.L_x_1127:
        /* <DEDUP_REMOVED lines=17> */
.L_x_1240:
[----:B------:R-:W2:Y:S01]  /*13c80*/  LDL R3, [R1+0x20] ;  /* 0x0000200001037983 */ /* 0x000ea20000100800 */
[----:B------:R-:W-:Y:S01]  /*13c90*/  UMOV UR4, 0xffffffff ;  /* 0xffffffff00047882 */ /* 0x000fe20000000000 */
[----:B------:R-:W-:Y:S01]  /*13ca0*/  SHF.R.S32.HI R8, RZ, 0x1f, R0 ;  /* 0x0000001fff087819 */ /* 0x000fe20000011400 */
[----:B--2---:R-:W-:Y:S01]  /*13cb0*/  VIADD R3, R3, 0xffffffff ;  /* 0xffffffff03037836 */ /* 0x004fe20000000000 */
[----:B------:R-:W-:Y:S06]  /*13cc0*/  BRA.DIV UR4, `(.L_x_1129) ;  /* 0x0000003e04d07947 */ /* 0x000fec000b800000 */
[----:B------:R-:W-:-:S13]  /*13cd0*/  ELECT P6, URZ, PT ;  /* 0x00000000003f782f */ /* 0x000fda00038c0000 */
.L_x_1243:
[----:B------:R-:W-:Y:S05]  /*13ce0*/  @!P6 BRA `(.L_x_1130) ;  /* 0x000000040008e947 */ /* 0x000fea0003800000 */
[----:B------:R0:W-:Y:S01]  /*13cf0*/  STL [R1+0x30], R3 ;  /* 0x0000300301007387 */ /* 0x0001e20000100800 */
[----:B------:R-:W-:-:S04]  /*13d00*/  ISETP.NE.U32.AND P0, PT, R20, RZ, PT ;  /* 0x000000ff1400720c */ /* 0x000fc80003f05070 */
[----:B------:R-:W-:-:S13]  /*13d10*/  ISETP.NE.AND.EX P0, PT, R21, RZ, PT, P0 ;  /* 0x000000ff1500720c */ /* 0x000fda0003f05300 */
[----:B0-----:R-:W-:Y:S05]  /*13d20*/  @!P0 BRA `(.L_x_1131) ;  /* 0x00000000004c8947 */ /* 0x001fea0003800000 */
[----:B------:R-:W0:Y:S01]  /*13d30*/  LDC R9, c[0x0][0x41c] ;  /* 0x00010700ff097b82 */ /* 0x000e220000000800 */
[----:B------:R-:W-:Y:S01]  /*13d40*/  MOV R5, R3 ;  /* 0x0000000300057202 */ /* 0x000fe20000000f00 */
        /* <DEDUP_REMOVED lines=17> */
.L_x_1131:
        /* <DEDUP_REMOVED lines=9> */
.L_x_1244:
        /* <DEDUP_REMOVED lines=11> */
.L_x_1133:
        /* <DEDUP_REMOVED lines=23> */
.L_x_1130:
        /* <DEDUP_REMOVED lines=55> */
.L_x_1135:
[----:B------:R-:W-:Y:S05]  /*14480*/  BSYNC B0 ;  /* 0x0000000000007941 */ /* 0x000fea0003800000 */
.L_x_1134:
        /* <DEDUP_REMOVED lines=8> */
.L_x_1245:
[----:B------:R-:W-:Y:S01]  /*14510*/  ULDC.64 UR38, c[0x0][0x3f8] ;  /* 0x0000fe0000267ab9 */ /* 0x000fe20000000a00 */
[----:B------:R-:W-:Y:S01]  /*14520*/  ULDC.64 UR46, c[0x0][0x408] ;  /* 0x00010200002e7ab9 */ /* 0x000fe20000000a00 */
        /* <DEDUP_REMOVED lines=11> */
.L_x_1246:
        /* <DEDUP_REMOVED lines=11> */
.L_x_1140:
        /* <DEDUP_REMOVED lines=38> */
.L_x_1138:
[----:B------:R-:W-:Y:S05]  /*148f0*/  BSYNC B0 ;  /* 0x0000000000007941 */ /* 0x000fea0003800000 */
.L_x_1137:
        /* <DEDUP_REMOVED lines=46> */
.L_x_1147:
[----:B------:R-:W2:Y:S01]  /*14be0*/  S2R R7, SR_CgaCtaId ;  /* 0x0000000000077919 */ /* 0x000ea20000008800 */
[----:B------:R-:W-:-:S04]  /*14bf0*/  MOV R2, 0x400 ;  /* 0x0000040000027802 */ /* 0x000fc80000000f00 */
[----:B--2---:R-:W-:Y:S02]  /*14c00*/  LEA R2, R7, R2, 0x18 ;  /* 0x0000000207027211 */ /* 0x004fe400078ec0ff */
[----:B------:R-:W-:-:S03]  /*14c10*/  SHF.L.U32 R7, R12, 0x1f, RZ ;  /* 0x0000001f0c077819 */ /* 0x000fc600000006ff */
[----:B------:R-:W-:-:S04]  /*14c20*/  IMAD R2, R13, 0x8, R2 ;  /* 0x000000080d027824 */ /* 0x000fc800078e0202 */
[----:B------:R-:W2:Y:S02]  /*14c30*/  SYNCS.PHASECHK.TRANS64.TRYWAIT P0, [R2+URZ+0x32440], R7 ;  /* 0x03244007020075a7 */ /* 0x000ea4000800017f */
[----:B--2---:R-:W-:Y:S05]  /*14c40*/  @!P0 BRA `(.L_x_1148) ;  /* 0x0000003000588947 */ /* 0x004fea0003800000 */
.L_x_1247:
        /* <DEDUP_REMOVED lines=11> */
.L_x_1149:
        /* <DEDUP_REMOVED lines=22> */
.L_x_1248:
        /* <DEDUP_REMOVED lines=8> */
.L_x_1151:
        /* <DEDUP_REMOVED lines=34> */
.L_x_1146:
[----:B------:R-:W-:Y:S05]  /*15100*/  BSYNC B2 ;  /* 0x0000000000027941 */ /* 0x000fea0003800000 */
.L_x_1145:
[----:B------:R-:W2:Y:S02]  /*15110*/  LDL.LU R2, [R1+0x20] ;  /* 0x0000200001027983 */ /* 0x000ea40000300800 */
[----:B--2---:R-:W-:-:S07]  /*15120*/  IADD3 R5, R2, -0x3, RZ ;  /* 0xfffffffd02057810 */ /* 0x004fce0007ffe0ff */
.L_x_1144:
[----:B------:R-:W-:Y:S05]  /*15130*/  BSYNC B1 ;  /* 0x0000000000017941 */ /* 0x000fea0003800000 */
.L_x_1143:
[----:B------:R-:W-:-:S05]  /*15140*/  IMAD.MOV R2, RZ, RZ, -R9 ;  /* 0x000000ffff027224 */ /* 0x000fca00078e0a09 */
[----:B------:R-:W-:-:S13]  /*15150*/  ISETP.NE.AND P0, PT, R3, R2, PT ;  /* 0x000000020300720c */ /* 0x000fda0003f05270 */
[----:B------:R-:W-:Y:S05]  /*15160*/  @!P0 BRA `(.L_x_1142) ;  /* 0x0000000c008c8947 */ /* 0x000fea0003800000 */
.L_x_1166:
        /* <DEDUP_REMOVED lines=10> */
[----:B------:R-:W-:Y:S01]  /*15210*/  ISETP.NE.U32.AND P0, PT, RZ, UR38, PT ;  /* 0x00000026ff007c0c */ /* 0x000fe2000bf05070 */
[----:B------:R-:W-:-:S03]  /*15220*/  IMAD.MOV.U32 R11, RZ, RZ, R5 ;  /* 0x000000ffff0b7224 */ /* 0x000fc600078e0005 */
[----:B------:R-:W-:-:S13]  /*15230*/  ISETP.NE.AND.EX P0, PT, RZ, UR39, PT, P0 ;  /* 0x00000027ff007c0c */ /* 0x000fda000bf05300 */
[----:B------:R-:W-:Y:S05]  /*15240*/  @!P0 BRA `(.L_x_1154) ;  /* 0x0000000000408947 */ /* 0x000fea0003800000 */
[----:B------:R-:W2:Y:S02]  /*15250*/  LDC R6, c[0x0][0x41c] ;  /* 0x00010700ff067b82 */ /* 0x000ea40000000800 */
        /* <DEDUP_REMOVED lines=15> */
.L_x_1154:
[----:B------:R-:W3:Y:S01]  /*15350*/  S2R R3, SR_CgaCtaId ;  /* 0x0000000000037919 */ /* 0x000ee20000008800 */
[----:B------:R-:W-:Y:S02]  /*15360*/  MOV R2, 0x400 ;  /* 0x0000040000027802 */ /* 0x000fe40000000f00 */
[----:B--2---:R-:W-:Y:S02]  /*15370*/  SHF.L.U32 R7, R10, 0x1f, RZ ;  /* 0x0000001f0a077819 */ /* 0x004fe400000006ff */
[----:B---3--:R-:W-:-:S05]  /*15380*/  LEA R2, R3, R2, 0x18 ;  /* 0x0000000203027211 */ /* 0x008fca00078ec0ff */
[----:B------:R-:W-:-:S04]  /*15390*/  IMAD R3, R9, 0x8, R2 ;  /* 0x0000000809037824 */ /* 0x000fc800078e0202 */
[----:B------:R-:W2:Y:S02]  /*153a0*/  SYNCS.PHASECHK.TRANS64.TRYWAIT P0, [R3+URZ+0x32440], R7 ;  /* 0x03244007030075a7 */ /* 0x000ea4000800017f */
[----:B--2---:R-:W-:Y:S05]  /*153b0*/  @!P0 BRA `(.L_x_1155) ;  /* 0x0000002800a48947 */ /* 0x004fea0003800000 */
.L_x_1249:
        /* <DEDUP_REMOVED lines=11> */
.L_x_1156:
        /* <DEDUP_REMOVED lines=21> */
.L_x_1250:
        /* <DEDUP_REMOVED lines=8> */
.L_x_1158:
        /* <DEDUP_REMOVED lines=33> */
.L_x_1153:
[----:B------:R-:W-:Y:S05]  /*15850*/  BSYNC B1 ;  /* 0x0000000000017941 */ /* 0x000fea0003800000 */
.L_x_1152:
        /* <DEDUP_REMOVED lines=9> */
[----:B------:R-:W-:Y:S01]  /*158f0*/  ISETP.NE.U32.AND P0, PT, RZ, UR38, PT ;  /* 0x00000026ff007c0c */ /* 0x000fe2000bf05070 */
[----:B------:R-:W-:-:S03]  /*15900*/  VIADD R9, R5, 0xffffffff ;  /* 0xffffffff05097836 */ /* 0x000fc60000000000 */
[----:B------:R-:W-:-:S13]  /*15910*/  ISETP.NE.AND.EX P0, PT, RZ, UR39, PT, P0 ;  /* 0x00000027ff007c0c */ /* 0x000fda000bf05300 */
[----:B------:R-:W-:Y:S05]  /*15920*/  @!P0 BRA `(.L_x_1161) ;  /* 0x0000000000408947 */ /* 0x000fea0003800000 */
[----:B------:R-:W3:Y:S02]  /*15930*/  LDC R6, c[0x0][0x41c] ;  /* 0x00010700ff067b82 */ /* 0x000ee40000000800 */
        /* <DEDUP_REMOVED lines=15> */
.L_x_1161:
[----:B------:R-:W4:Y:S01]  /*15a30*/  S2R R3, SR_CgaCtaId ;  /* 0x0000000000037919 */ /* 0x000f220000008800 */
[----:B------:R-:W-:Y:S02]  /*15a40*/  MOV R2, 0x400 ;  /* 0x0000040000027802 */ /* 0x000fe40000000f00 */
[----:B---3--:R-:W-:Y:S02]  /*15a50*/  SHF.L.U32 R7, R10, 0x1f, RZ ;  /* 0x0000001f0a077819 */ /* 0x008fe400000006ff */
[----:B----4-:R-:W-:-:S05]  /*15a60*/  LEA R2, R3, R2, 0x18 ;  /* 0x0000000203027211 */ /* 0x010fca00078ec0ff */
[----:B------:R-:W-:-:S04]  /*15a70*/  IMAD R3, R11, 0x8, R2 ;  /* 0x000000080b037824 */ /* 0x000fc800078e0202 */
[----:B------:R-:W3:Y:S02]  /*15a80*/  SYNCS.PHASECHK.TRANS64.TRYWAIT P0, [R3+URZ+0x32440], R7 ;  /* 0x03244007030075a7 */ /* 0x000ee4000800017f */
[----:B---3--:R-:W-:Y:S05]  /*15a90*/  @!P0 BRA `(.L_x_1162) ;  /* 0x0000002400148947 */ /* 0x008fea0003800000 */
.L_x_1251:
        /* <DEDUP_REMOVED lines=11> */
.L_x_1163:
        /* <DEDUP_REMOVED lines=22> */
.L_x_1252:
        /* <DEDUP_REMOVED lines=8> */
.L_x_1165:
        /* <DEDUP_REMOVED lines=34> */
.L_x_1160:
[----:B------:R-:W-:Y:S05]  /*15f50*/  BSYNC B1 ;  /* 0x0000000000017941 */ /* 0x000fea0003800000 */
.L_x_1159:
[C---:B------:R-:W-:Y:S01]  /*15f60*/  ISETP.GT.AND P0, PT, R5.reuse, 0x1, PT ;  /* 0x000000010500780c */ /* 0x040fe20003f04270 */
[----:B------:R-:W-:-:S04]  /*15f70*/  VIADD R2, R5, 0xfffffffe ;  /* 0xfffffffe05027836 */ /* 0x000fc80000000000 */
[----:B------:R-:W-:-:S08]  /*15f80*/  IMAD.MOV.U32 R5, RZ, RZ, R2 ;  /* 0x000000ffff057224 */ /* 0x000fd000078e0002 */
[----:B------:R-:W-:Y:S05]  /*15f90*/  @P0 BRA `(.L_x_1166) ;  /* 0xfffffff000740947 */ /* 0x000fea000383ffff */
.L_x_1142:
[----:B------:R-:W-:Y:S05]  /*15fa0*/  BSYNC B0 ;  /* 0x0000000000007941 */ /* 0x000fea0003800000 */
.L_x_1141:
        /* <DEDUP_REMOVED lines=23> */
.L_x_1168:
[----:B------:R-:W-:Y:S05]  /*16120*/  BSYNC B0 ;  /* 0x0000000000007941 */ /* 0x000fea0003800000 */
.L_x_1167:
[----:B---3--:R-:W3:Y:S02]  /*16130*/  LDL.LU R2, [R1+0x8] ;  /* 0x0000080001027983 */ /* 0x008ee40000300800 */
[----:B---3--:R-:W-:-:S05]  /*16140*/  LOP3.LUT R2, R2, R0, RZ, 0x3c, !PT ;  /* 0x0000000002027212 */ /* 0x008fca00078e3cff */
[----:B------:R3:W-:Y:S02]  /*16150*/  STL [R1+0x8], R2 ;  /* 0x0000080201007387 */ /* 0x0007e40000100800 */
.L_x_1123:
[----:B------:R-:W-:Y:S05]  /*16160*/  BSYNC B6 ;  /* 0x0000000000067941 */ /* 0x000fea0003800000 */
.L_x_1121:
[----:B------:R-:W-:-:S03]  /*16170*/  UMOV UR4, 0xffffffff ;  /* 0xffffffff00047882 */ /* 0x000fc60000000000 */
[----:B------:R-:W-:Y:S05]  /*16180*/  BRA.DIV UR4, `(.L_x_1169) ;  /* 0x0000001e04807947 */ /* 0x000fea000b800000 */
[----:B0-----:R0:W4:Y:S04]  /*16190*/  SHFL.IDX PT, R4, R16, RZ, 0x1f ;  /* 0x00001fff10047589 */ /* 0x00112800000e0000 */
[----:B------:R0:W0:Y:S02]  /*161a0*/  SHFL.IDX PT, R5, R16, 0x1, 0x1f ;  /* 0x00201f0010057f89 */ /* 0x00002400000e0000 */
.L_x_1256:
[----:B------:R-:W1:Y:S01]  /*161b0*/  S2R R0, SR_TID.X ;  /* 0x0000000000007919 */ /* 0x000e620000002100 */
[----:B------:R-:W-:Y:S01]  /*161c0*/  ULDC UR4, c[0x0][0xd14] ;  /* 0x0003450000047ab9 */ /* 0x000fe20000000800 */
[----:B------:R-:W-:Y:S01]  /*161d0*/  BSSY B0, `(.L_x_1170) ;  /* 0x000000b000007945 */ /* 0x000fe20003800000 */
[----:B------:R-:W-:Y:S02]  /*161e0*/  MOV R17, RZ ;  /* 0x000000ff00117202 */ /* 0x000fe40000000f00 */
        /* <DEDUP_REMOVED lines=9> */
.L_x_1171:
[----:B------:R-:W-:Y:S05]  /*16280*/  BSYNC B0 ;  /* 0x0000000000007941 */ /* 0x000fea0003800000 */
.L_x_1170:
        /* <DEDUP_REMOVED lines=8> */
[----:B------:R-:W1:Y:S02]  /*16310*/  SHFL.UP PT, R14, R13, 0x2, RZ ;  /* 0x044000000d0e7989 */ /* 0x000e6400000e00ff */
[----:B-1-3--:R-:W-:Y:S02]  /*16320*/  SEL R2, R14, RZ, P1 ;  /* 0x000000ff0e027207 */ /* 0x00afe40000800000 */
        /* <DEDUP_REMOVED lines=13> */
.L_x_1264:
[----:B------:R-:W-:Y:S02]  /*16400*/  ULDC UR4, c[0x0][0xd10] ;  /* 0x0003440000047ab9 */ /* 0x000fe40000000800 */
[----:B------:R-:W-:-:S04]  /*16410*/  IMAD.U32 R16, RZ, RZ, UR4 ;  /* 0x00000004ff107e24 */ /* 0x000fc8000f8e00ff */
[----:B-1----:R-:W-:-:S04]  /*16420*/  IMAD R2, R14, R16, RZ ;  /* 0x000000100e027224 */ /* 0x002fc800078e02ff */
[----:B------:R-:W-:-:S05]  /*16430*/  IMAD.IADD R5, R5, 0x1, R2 ;  /* 0x0000000105057824 */ /* 0x000fca00078e0202 */
[----:B----4-:R-:W-:-:S13]  /*16440*/  ISETP.GT.AND P0, PT, R5, R4, PT ;  /* 0x000000040500720c */ /* 0x010fda0003f04270 */
[----:B------:R-:W-:Y:S05]  /*16450*/  @P0 BRA `(.L_x_1173) ;  /* 0x0000000000b40947 */ /* 0x000fea0003800000 */
[----:B------:R-:W1:Y:S02]  /*16460*/  LDC R0, c[0x0][0xd14] ;  /* 0x00034500ff007b82 */ /* 0x000e640000000800 */
.L_x_1178:
[----:B------:R-:W-:-:S05]  /*16470*/  VIADD R19, R19, 0x1f ;  /* 0x0000001f13137836 */ /* 0x000fca0000000000 */
[----:B-1----:R-:W-:-:S13]  /*16480*/  ISETP.GE.AND P0, PT, R19, R0, PT ;  /* 0x000000001300720c */ /* 0x002fda0003f06270 */
[----:B------:R-:W-:Y:S05]  /*16490*/  @P0 BRA `(.L_x_1174) ;  /* 0x00000004005c0947 */ /* 0x000fea0003800000 */
[----:B------:R-:W1:Y:S01]  /*164a0*/  S2R R2, SR_TID.X ;  /* 0x0000000000027919 */ /* 0x000e620000002100 */
[----:B------:R-:W-:Y:S01]  /*164b0*/  BSSY B0, `(.L_x_1175) ;  /* 0x000000a000007945 */ /* 0x000fe20003800000 */
[----:B------:R-:W-:Y:S01]  /*164c0*/  IMAD.MOV.U32 R17, RZ, RZ, RZ ;  /* 0x000000ffff117224 */ /* 0x000fe200078e00ff */
[----:B-1----:R-:W-:-:S04]  /*164d0*/  LOP3.LUT R8, R2, 0x1f, RZ, 0xc0, !PT ;  /* 0x0000001f02087812 */ /* 0x002fc800078ec0ff */
[C---:B------:R-:W-:Y:S01]  /*164e0*/  ISETP.NE.AND P1, PT, R8.reuse, 0x1f, PT ;  /* 0x0000001f0800780c */ /* 0x040fe20003f25270 */
[----:B------:R-:W-:-:S05]  /*164f0*/  IMAD.IADD R7, R8, 0x1, R19 ;  /* 0x0000000108077824 */ /* 0x000fca00078e0213 */
[----:B------:R-:W-:-:S13]  /*16500*/  ISETP.GE.OR P0, PT, R7, R0, !P1 ;  /* 0x000000000700720c */ /* 0x000fda0004f06670 */
[----:B------:R-:W-:Y:S05]  /*16510*/  @P0 BRA `(.L_x_1176) ;  /* 0x00000000000c0947 */ /* 0x000fea0003800000 */
[----:B0-----:R-:W0:Y:S02]  /*16520*/  LDC.64 R2, c[0x0][0xd58] ;  /* 0x00035600ff027b82 */ /* 0x001e240000000a00 */
[----:B0-----:R-:W-:-:S05]  /*16530*/  IMAD.WIDE R2, R7, 0x4, R2 ;  /* 0x0000000407027825 */ /* 0x001fca00078e0202 */
[----:B------:R1:W5:Y:S02]  /*16540*/  LDG.E R17, desc[UR60][R2.64] ;  /* 0x0000003c02117981 */ /* 0x000364000c1e1900 */
.L_x_1176:
[----:B------:R-:W-:Y:S05]  /*16550*/  BSYNC B0 ;  /* 0x0000000000007941 */ /* 0x000fea0003800000 */
.L_x_1175:
[----:B------:R-:W-:-:S03]  /*16560*/  UMOV UR4, 0xffffffff ;  /* 0xffffffff00047882 */ /* 0x000fc60000000000 */
[----:B------:R-:W-:Y:S05]  /*16570*/  BRA.DIV UR4, `(.L_x_1177) ;  /* 0x0000001e04a07947 */ /* 0x000fea000b800000 */
[----:B-----5:R-:W3:Y:S01]  /*16580*/  SHFL.UP PT, R14, R17, 0x1, RZ ;  /* 0x04200000110e7989 */ /* 0x020ee200000e00ff */
[C---:B------:R-:W-:Y:S02]  /*16590*/  ISETP.NE.AND P0, PT, R8.reuse, RZ, PT ;  /* 0x000000ff0800720c */ /* 0x040fe40003f05270 */
[----:B------:R-:W-:Y:S02]  /*165a0*/  ISETP.GE.U32.AND P1, PT, R8, 0x2, PT ;  /* 0x000000020800780c */ /* 0x000fe40003f26070 */
[----:B---3--:R-:W-:Y:S02]  /*165b0*/  SEL R14, R14, RZ, P0 ;  /* 0x000000ff0e0e7207 */ /* 0x008fe40000000000 */
[----:B------:R-:W-:-:S03]  /*165c0*/  ISETP.GE.U32.AND P0, PT, R8, 0x4, PT ;  /* 0x000000040800780c */ /* 0x000fc60003f06070 */
[----:B------:R-:W-:-:S05]  /*165d0*/  IMAD.IADD R13, R17, 0x1, R14 ;  /* 0x00000001110d7824 */ /* 0x000fca00078e020e */
[----:B------:R-:W1:Y:S02]  /*165e0*/  SHFL.UP PT, R14, R13, 0x2, RZ ;  /* 0x044000000d0e7989 */ /* 0x000e6400000e00ff */
[----:B-1----:R-:W-:Y:S02]  /*165f0*/  SEL R2, R14, RZ, P1 ;  /* 0x000000ff0e027207 */ /* 0x002fe40000800000 */
        /* <DEDUP_REMOVED lines=13> */
.L_x_1272:
[----:B------:R-:W-:Y:S02]  /*166d0*/  ULDC UR4, c[0x0][0xd10] ;  /* 0x0003440000047ab9 */ /* 0x000fe40000000800 */
[----:B------:R-:W-:-:S04]  /*166e0*/  IMAD.U32 R16, RZ, RZ, UR4 ;  /* 0x00000004ff107e24 */ /* 0x000fc8000f8e00ff */
[----:B-1----:R-:W-:-:S04]  /*166f0*/  IMAD R2, R14, R16, RZ ;  /* 0x000000100e027224 */ /* 0x002fc800078e02ff */
[----:B------:R-:W-:-:S05]  /*16700*/  IMAD.IADD R5, R2, 0x1, R5 ;  /* 0x0000000102057824 */ /* 0x000fca00078e0205 */
[----:B------:R-:W-:-:S13]  /*16710*/  ISETP.GT.AND P0, PT, R5, R4, PT ;  /* 0x000000040500720c */ /* 0x000fda0003f04270 */
[----:B------:R-:W-:Y:S05]  /*16720*/  @!P0 BRA `(.L_x_1178) ;  /* 0xfffffffc00508947 */ /* 0x000fea000383ffff */
.L_x_1173:
        /* <DEDUP_REMOVED lines=8> */
.L_x_1276:
[----:B------:R-:W-:Y:S01]  /*167b0*/  ISETP.NE.AND P0, PT, R6, RZ, PT ;  /* 0x000000ff0600720c */ /* 0x000fe20003f05270 */
[----:B------:R-:W-:-:S12]  /*167c0*/  IMAD.MOV.U32 R14, RZ, RZ, RZ ;  /* 0x000000ffff0e7224 */ /* 0x000fd800078e00ff */
[----:B------:R-:W-:Y:S05]  /*167d0*/  @!P0 BRA `(.L_x_1180) ;  /* 0x0000000000108947 */ /* 0x000fea0003800000 */
[----:B------:R-:W-:Y:S01]  /*167e0*/  UMOV UR4, 0xffffffff ;  /* 0xffffffff00047882 */ /* 0x000fe20000000000 */
[----:B------:R-:W-:Y:S02]  /*167f0*/  VIADD R12, R5, 0xffffffff ;  /* 0xffffffff050c7836 */ /* 0x000fe40000000000 */
[----:B------:R-:W-:Y:S05]  /*16800*/  BRA.DIV UR4, `(.L_x_1181) ;  /* 0x0000002204147947 */ /* 0x000fea000b800000 */
[----:B------:R4:W0:Y:S02]  /*16810*/  SHFL.IDX PT, R14, R3, R12, 0x1f ;  /* 0x00001f0c030e7589 */ /* 0x00082400000e0000 */
.L_x_1180:
[----:B---3--:R-:W-:Y:S01]  /*16820*/  IABS R6, R17 ;  /* 0x0000001100067213 */ /* 0x008fe20000000000 */
[----:B0-----:R-:W-:Y:S01]  /*16830*/  IMAD R16, R14, R16, R2 ;  /* 0x000000100e107224 */ /* 0x001fe200078e0202 */
[----:B------:R-:W-:Y:S01]  /*16840*/  MOV R2, RZ ;  /* 0x000000ff00027202 */ /* 0x000fe20000000f00 */
[----:B------:R-:W-:Y:S01]  /*16850*/  IMAD.IADD R19, R5, 0x1, R19 ;  /* 0x0000000105137824 */ /* 0x000fe200078e0213 */
[----:B------:R-:W0:Y:S08]  /*16860*/  I2F.RP R7, R6 ;  /* 0x0000000600077306 */ /* 0x000e300000209400 */
[----:B0-----:R-:W0:Y:S02]  /*16870*/  MUFU.RCP R7, R7 ;  /* 0x0000000700077308 */ /* 0x001e240000001000 */
[----:B0-----:R-:W-:-:S06]  /*16880*/  VIADD R8, R7, 0xffffffe ;  /* 0x0ffffffe07087836 */ /* 0x001fcc0000000000 */
[----:B----4-:R-:W0:Y:S02]  /*16890*/  F2I.FTZ.U32.TRUNC.NTZ R3, R8 ;  /* 0x0000000800037305 */ /* 0x010e24000021f000 */
        /* <DEDUP_REMOVED lines=23> */
.L_x_1174:
[----:B------:R-:W-:Y:S01]  /*16a10*/  UMOV UR4, URZ ;  /* 0x0000003f00047c82 */ /* 0x000fe20008000000 */
[----:B------:R-:W-:Y:S01]  /*16a20*/  UMOV UR5, URZ ;  /* 0x0000003f00057c82 */ /* 0x000fe20008000000 */
[----:B------:R-:W-:Y:S01]  /*16a30*/  ULDC UR6, c[0x0][0xd14] ;  /* 0x0003450000067ab9 */ /* 0x000fe20000000800 */
[----:B------:R-:W-:Y:S02]  /*16a40*/  IMAD.MOV.U32 R16, RZ, RZ, R4 ;  /* 0x000000ffff107224 */ /* 0x000fe400078e0004 */
[----:B------:R-:W-:Y:S02]  /*16a50*/  IMAD.U32 R17, RZ, RZ, UR4 ;  /* 0x00000004ff117e24 */ /* 0x000fe4000f8e00ff */
[----:B------:R-:W-:Y:S02]  /*16a60*/  IMAD.U32 R18, RZ, RZ, UR5 ;  /* 0x00000005ff127e24 */ /* 0x000fe4000f8e00ff */
[----:B------:R-:W-:-:S07]  /*16a70*/  IMAD.U32 R19, RZ, RZ, UR6 ;  /* 0x00000006ff137e24 */ /* 0x000fce000f8e00ff */
.L_x_1182:
[----:B------:R-:W3:Y:S01]  /*16a80*/  S2R R2, SR_TID.X ;  /* 0x0000000000027919 */ /* 0x000ee20000002100 */
[----:B------:R-:W-:Y:S05]  /*16a90*/  WARPSYNC.ALL ;  /* 0x0000000000007948 */ /* 0x000fea0003800000 */
[----:B------:R-:W-:Y:S01]  /*16aa0*/  BAR.SYNC.DEFER_BLOCKING 0x4, 0x120 ;  /* 0x0104800000007b1d */ /* 0x000fe20000010000 */
[----:B---3--:R-:W-:-:S04]  /*16ab0*/  LOP3.LUT R2, R2, 0x1f, RZ, 0xc0, !PT ;  /* 0x0000001f02027812 */ /* 0x008fc800078ec0ff */
[----:B------:R-:W-:-:S13]  /*16ac0*/  ISETP.NE.AND P0, PT, R2, RZ, PT ;  /* 0x000000ff0200720c */ /* 0x000fda0003f05270 */
[----:B0-----:R-:W0:Y:S01]  /*16ad0*/  @!P0 S2R R3, SR_CgaCtaId ;  /* 0x0000000000038919 */ /* 0x001e220000008800 */
[----:B------:R-:W-:-:S04]  /*16ae0*/  @!P0 MOV R2, 0x400 ;  /* 0x0000040000028802 */ /* 0x000fc80000000f00 */
[----:B0-----:R-:W-:-:S05]  /*16af0*/  @!P0 LEA R2, R3, R2, 0x18 ;  /* 0x0000000203028211 */ /* 0x001fca00078ec0ff */
[----:B------:R3:W-:Y:S01]  /*16b00*/  @!P0 STS.128 [R2+0x324d0], R16 ;  /* 0x0324d01002008388 */ /* 0x0007e20000000c00 */
[----:B------:R-:W-:Y:S06]  /*16b10*/  BAR.ARV 0x5, 0x120 ;  /* 0x0144800000007b1d */ /* 0x000fec0000002000 */
[----:B------:R-:W-:-:S13]  /*16b20*/  ISETP.GE.AND P0, PT, R19, R0, PT ;  /* 0x000000001300720c */ /* 0x000fda0003f06270 */
[----:B------:R-:W-:Y:S05]  /*16b30*/  @!P0 BRA `(.L_x_1183) ;  /* 0xffffffb400a08947 */ /* 0x000fea000383ffff */
.L_x_1101:
[----:B------:R-:W4:Y:S01]  /*16b40*/  S2R R3, SR_CgaCtaId ;  /* 0x0000000000037919 */ /* 0x000f220000008800 */
[----:B------:R-:W-:Y:S01]  /*16b50*/  UIADD3 UR4, UR50, 0x1, URZ ;  /* 0x0000000132047890 */ /* 0x000fe2000fffe03f */
[----:B0-----:R-:W-:-:S03]  /*16b60*/  MOV R0, 0x400 ;  /* 0x0000040000007802 */ /* 0x001fc60000000f00 */
[----:B------:R-:W-:-:S04]  /*16b70*/  ULEA.HI UR5, UR4, UR4, URZ, 0x1 ;  /* 0x0000000404057291 */ /* 0x000fc8000f8f083f */
[----:B------:R-:W-:-:S04]  /*16b80*/  ULOP3.LUT UR5, UR5, 0xfffffffe, URZ, 0xc0, !UPT ;  /* 0xfffffffe05057892 */ /* 0x000fc8000f8ec03f */
[----:B------:R-:W-:Y:S01]  /*16b90*/  UIADD3 UR5, UR4, -UR5, URZ ;  /* 0x8000000504057290 */ /* 0x000fe2000fffe03f */
[----:B----4-:R-:W-:-:S05]  /*16ba0*/  LEA R0, R3, R0, 0x18 ;  /* 0x0000000003007211 */ /* 0x010fca00078ec0ff */
[----:B------:R-:W-:-:S05]  /*16bb0*/  IMAD.U32 R3, RZ, RZ, UR5 ;  /* 0x00000005ff037e24 */ /* 0x000fca000f8e00ff */
[----:B------:R-:W-:-:S04]  /*16bc0*/  SHF.L.U32 R3, R3, 0x1f, RZ ;  /* 0x0000001f03037819 */ /* 0x000fc800000006ff */
[----:B------:R-:W0:Y:S02]  /*16bd0*/  SYNCS.PHASECHK.TRANS64.TRYWAIT P0, [R0+URZ+0x32420], R3 ;  /* 0x03242003000075a7 */ /* 0x000e24000800017f */
[----:B0-----:R-:W-:Y:S05]  /*16be0*/  @!P0 BRA `(.L_x_1184) ;  /* 0x0000001c00408947 */ /* 0x001fea0003800000 */
.L_x_1279:
[----:B------:R-:W-:-:S03]  /*16bf0*/  UMOV UR4, 0xffffffff ;  /* 0xffffffff00047882 */ /* 0x000fc60000000000 */
[----:B------:R-:W-:Y:S05]  /*16c00*/  BRA.DIV UR4, `(.L_x_1185) ;  /* 0x0000001e044c7947 */ /* 0x000fea000b800000 */
[----:B---3--:R-:W3:Y:S02]  /*16c10*/  S2R R2, SR_TID.X ;  /* 0x0000000000027919 */ /* 0x008ee40000002100 */
[----:B---3--:R-:W-:-:S04]  /*16c20*/  SHF.R.U32.HI R2, RZ, 0x5, R2 ;  /* 0x00000005ff027819 */ /* 0x008fc80000011602 */
[----:B------:R-:W-:-:S05]  /*16c30*/  LOP3.LUT R2, R2, 0x3, RZ, 0xc0, !PT ;  /* 0x0000000302027812 */ /* 0x000fca00078ec0ff */
[----:B------:R3:W4:Y:S02]  /*16c40*/  SHFL.IDX PT, R14, R2, RZ, 0x1f ;  /* 0x00001fff020e7589 */ /* 0x00072400000e0000 */
.L_x_1282:
[----:B----4-:R-:W-:-:S13]  /*16c50*/  ISETP.NE.AND P0, PT, R14, RZ, PT ;  /* 0x000000ff0e00720c */ /* 0x010fda0003f05270 */
[----:B------:R-:W-:Y:S05]  /*16c60*/  @P0 BRA `(.L_x_958) ;  /* 0x00000000009c0947 */ /* 0x000fea0003800000 */
[----:B------:R-:W-:-:S03]  /*16c70*/  UMOV UR4, 0xffffffff ;  /* 0xffffffff00047882 */ /* 0x000fc60000000000 */
[----:B------:R-:W-:Y:S05]  /*16c80*/  BRA.DIV UR4, `(.L_x_1186) ;  /* 0x0000001e04607947 */ /* 0x000fea000b800000 */
[----:B------:R-:W-:-:S13]  /*16c90*/  ELECT P6, URZ, PT ;  /* 0x00000000003f782f */ /* 0x000fda00038c0000 */
.L_x_1285:
[----:B------:R-:W-:Y:S05]  /*16ca0*/  @!P6 BRA `(.L_x_958) ;  /* 0x00000000008ce947 */ /* 0x000fea0003800000 */
[----:B---3--:R-:W3:Y:S02]  /*16cb0*/  LDL R2, [R1+0x98] ;  /* 0x0000980001027983 */ /* 0x008ee40000100800 */
[----:B---3--:R-:W-:-:S13]  /*16cc0*/  R2UR UR4, R2 ;  /* 0x00000000020472ca */ /* 0x008fda00000e0000 */
[----:B------:R-:W-:-:S06]  /*16cd0*/  ULOP3.LUT UR4, UR4, 0x2, URZ, 0xfc, !UPT ;  /* 0x0000000204047892 */ /* 0x000fcc000f8efc3f */
[----:B------:R-:W-:-:S05]  /*16ce0*/  IMAD.U32 R2, RZ, RZ, UR4 ;  /* 0x00000004ff027e24 */ /* 0x000fca000f8e00ff */
[----:B------:R-:W-:-:S13]  /*16cf0*/  ISETP.NE.AND P2, PT, R2, 0x3, PT ;  /* 0x000000030200780c */ /* 0x000fda0003f45270 */
[----:B------:R-:W-:Y:S05]  /*16d00*/  @!P2 BRA `(.L_x_1187) ;  /* 0x000000000004a947 */ /* 0x000fea0003800000 */
[----:B------:R-:W-:Y:S01]  /*16d10*/  BPT.TRAP 0x1 ;  /* 0x000000040000795c */ /* 0x000fe20000300000 */
.L_x_1187:
[----:B0-----:R-:W3:Y:S04]  /*16d20*/  LDL R3, [R1] ;  /* 0x0000000001037983 */ /* 0x001ee80000100800 */
[----:B------:R-:W1:Y:S01]  /*16d30*/  LDL.LU R7, [R1+0x8] ;  /* 0x0000080001077983 */ /* 0x000e620000300800 */
[----:B------:R-:W-:-:S04]  /*16d40*/  VIADD R2, R0, 0x32440 ;  /* 0x0003244000027836 */ /* 0x000fc80000000000 */
[C---:B---3--:R-:W-:Y:S02]  /*16d50*/  IMAD R6, R3.reuse, 0x8, R2 ;  /* 0x0000000803067824 */ /* 0x048fe400078e0202 */
[----:B------:R-:W-:Y:S01]  /*16d60*/  VIADD R3, R3, 0x1 ;  /* 0x0000000103037836 */ /* 0x000fe20000000000 */
[----:B-1----:R-:W-:-:S04]  /*16d70*/  SHF.L.U32 R5, R7, 0x1f, RZ ;  /* 0x0000001f07057819 */ /* 0x002fc800000006ff */
        /* <DEDUP_REMOVED lines=8> */
.L_x_1286:
[----:B------:R-:W1:Y:S02]  /*16e00*/  SYNCS.PHASECHK.TRANS64.TRYWAIT P0, [R7+URZ], R2 ;  /* 0x00000002070075a7 */ /* 0x000e64000800017f */
[----:B-1----:R-:W-:Y:S05]  /*16e10*/  @!P0 BRA `(.L_x_1189) ;  /* 0x0000001c00308947 */ /* 0x002fea0003800000 */
.L_x_1287:
[----:B------:R-:W-:Y:S05]  /*16e20*/  @!P2 BRA `(.L_x_1190) ;  /* 0x000000000004a947 */ /* 0x000fea0003800000 */
[----:B------:R-:W-:Y:S01]  /*16e30*/  BPT.TRAP 0x1 ;  /* 0x000000040000795c */ /* 0x000fe20000300000 */
.L_x_1190:
[----:B------:R-:W3:Y:S01]  /*16e40*/  LDL.LU R4, [R1] ;  /* 0x0000000001047983 */ /* 0x000ee20000300800 */
[----:B------:R-:W-:-:S04]  /*16e50*/  VIADD R0, R0, 0x32460 ;  /* 0x0003246000007836 */ /* 0x000fc80000000000 */
[----:B---3--:R-:W-:-:S04]  /*16e60*/  IMAD R4, R4, 0x8, R0 ;  /* 0x0000000804047824 */ /* 0x008fc800078e0200 */
[----:B------:R-:W3:Y:S02]  /*16e70*/  SYNCS.PHASECHK.TRANS64.TRYWAIT P0, [R4+URZ], R5 ;  /* 0x00000005040075a7 */ /* 0x000ee4000800017f */
[----:B---3--:R-:W-:Y:S05]  /*16e80*/  @!P0 BRA `(.L_x_1191) ;  /* 0x0000001c00288947 */ /* 0x008fea0003800000 */
.L_x_1288:
[----:B------:R-:W-:-:S07]  /*16e90*/  IMAD R3, R3, 0x8, R0 ;  /* 0x0000000803037824 */ /* 0x000fce00078e0200 */
.L_x_1192:
[----:B----4-:R4:W0:Y:S02]  /*16ea0*/  SYNCS.PHASECHK.TRANS64.TRYWAIT P0, [R3+URZ], R2 ;  /* 0x00000002030075a7 */ /* 0x010824000800017f */
[----:B0-----:R-:W-:Y:S05]  /*16eb0*/  @!P0 NANOSLEEP.SYNCS 0x989680 ;  /* 0x009896800000895d */ /* 0x001fea0003900000 */
[----:B------:R-:W0:Y:S02]  /*16ec0*/  @!P0 SYNCS.PHASECHK.TRANS64 P0, [R3+URZ], R2 ;  /* 0x00000002030085a7 */ /* 0x000e24000800007f */
[----:B0-----:R-:W-:Y:S05]  /*16ed0*/  @!P0 BRA `(.L_x_1192) ;  /* 0xfffffffc00f08947 */ /* 0x001fea000383ffff */
.L_x_958:
[----:B------:R-:W-:Y:S05]  /*16ee0*/  BSYNC B7 ;  /* 0x0000000000077941 */ /* 0x000fea0003800000 */
.L_x_955:
[----:B------:R-:W-:Y:S05]  /*16ef0*/  EXIT ;  /* 0x000000000000794d */ /* 0x000fea0003800000 */
.L_x_976:
[----:B0-----:R0:W1:Y:S02]  /*16f00*/  SYNCS.PHASECHK.TRANS64.TRYWAIT P6, [R95+URZ+0x32490], R110 ;  /* 0x0324906e5f0075a7 */ /* 0x00106400080c017f */
[----:B-1----:R-:W-:Y:S05]  /*16f10*/  @!P6 NANOSLEEP.SYNCS 0x989680 ;  /* 0x009896800000e95d */ /* 0x002fea0003900000 */
[----:B------:R-:W1:Y:S02]  /*16f20*/  @!P6 SYNCS.PHASECHK.TRANS64 P6, [R95+URZ+0x32490], R110 ;  /* 0x0324906e5f00e5a7 */ /* 0x000e6400080c007f */
[----:B-1----:R-:W-:Y:S05]  /*16f30*/  @!P6 BRA `(.L_x_976) ;  /* 0xfffffffc00f0e947 */ /* 0x002fea000383ffff */
[----:B------:R-:W-:Y:S05]  /*16f40*/  BRA `(.L_x_1193) ;  /* 0xfffffebc00747947 */ /* 0x000fea000383ffff */
.L_x_994:
[----:B0-----:R0:W1:Y:S02]  /*16f50*/  SYNCS.PHASECHK.TRANS64.TRYWAIT P5, [R95+URZ+0x32490], R110 ;  /* 0x0324906e5f0075a7 */ /* 0x00106400080a017f */
[----:B-1----:R-:W-:Y:S05]  /*16f60*/  @!P5 NANOSLEEP.SYNCS 0x989680 ;  /* 0x009896800000d95d */ /* 0x002fea0003900000 */
[----:B------:R-:W1:Y:S02]  /*16f70*/  @!P5 SYNCS.PHASECHK.TRANS64 P5, [R95+URZ+0x32490], R110 ;  /* 0x0324906e5f00d5a7 */ /* 0x000e6400080a007f */
[----:B-1----:R-:W-:Y:S05]  /*16f80*/  @!P5 BRA `(.L_x_994) ;  /* 0xfffffffc00f0d947 */ /* 0x002fea000383ffff */
[----:B------:R-:W-:Y:S05]  /*16f90*/  BRA `(.L_x_1194) ;  /* 0xfffffed000307947 */ /* 0x000fea000383ffff */
.L_x_1003:
[----:B0-----:R0:W1:Y:S02]  /*16fa0*/  SYNCS.PHASECHK.TRANS64.TRYWAIT P4, [R95+URZ+0x32490], R110 ;  /* 0x0324906e5f0075a7 */ /* 0x001064000808017f */
[----:B-1----:R-:W-:Y:S05]  /*16fb0*/  @!P4 NANOSLEEP.SYNCS 0x989680 ;  /* 0x009896800000c95d */ /* 0x002fea0003900000 */
[----:B------:R-:W1:Y:S02]  /*16fc0*/  @!P4 SYNCS.PHASECHK.TRANS64 P4, [R95+URZ+0x32490], R110 ;  /* 0x0324906e5f00c5a7 */ /* 0x000e64000808007f */
[----:B-1----:R-:W-:Y:S05]  /*16fd0*/  @!P4 BRA `(.L_x_1003) ;  /* 0xfffffffc00f0c947 */ /* 0x002fea000383ffff */
[----:B------:R-:W-:Y:S05]  /*16fe0*/  BRA `(.L_x_1195) ;  /* 0xfffffee0005c7947 */ /* 0x000fea000383ffff */
.L_x_1009:
[----:B-1----:R1:W2:Y:S02]  /*16ff0*/  SYNCS.PHASECHK.TRANS64.TRYWAIT P3, [R95+URZ+0x324b0], R110 ;  /* 0x0324b06e5f0075a7 */ /* 0x0022a4000806017f */
[----:B--2---:R-:W-:Y:S05]  /*17000*/  @!P3 NANOSLEEP.SYNCS 0x989680 ;  /* 0x009896800000b95d */ /* 0x004fea0003900000 */
[----:B------:R-:W2:Y:S02]  /*17010*/  @!P3 SYNCS.PHASECHK.TRANS64 P3, [R95+URZ+0x324b0], R110 ;  /* 0x0324b06e5f00b5a7 */ /* 0x000ea4000806007f */
[----:B--2---:R-:W-:Y:S05]  /*17020*/  @!P3 BRA `(.L_x_1009) ;  /* 0xfffffffc00f0b947 */ /* 0x004fea000383ffff */
[----:B------:R-:W-:Y:S05]  /*17030*/  BRA `(.L_x_1196) ;  /* 0xfffffee000e87947 */ /* 0x000fea000383ffff */
.L_x_1017:
[----:B------:R-:W0:Y:S01]  /*17040*/  S2R R8, SR_TID.X ;  /* 0x0000000000087919 */ /* 0x000e220000002100 */
[----:B------:R-:W-:Y:S01]  /*17050*/  BSSY B0, `(.L_x_1197) ;  /* 0x000000c000007945 */ /* 0x000fe20003800000 */
[----:B------:R-:W-:Y:S02]  /*17060*/  IMAD.MOV.U32 R12, RZ, RZ, RZ ;  /* 0x000000ffff0c7224 */ /* 0x000fe400078e00ff */
[----:B------:R-:W-:Y:S02]  /*17070*/  IMAD.MOV.U32 R11, RZ, RZ, 0x1f ;  /* 0x0000001fff0b7424 */ /* 0x000fe400078e00ff */
[----:B------:R-:W-:Y:S01]  /*17080*/  IMAD.MOV.U32 R15, RZ, RZ, -0x1 ;  /* 0xffffffffff0f7424 */ /* 0x000fe200078e00ff */
[----:B0-----:R-:W-:-:S04]  /*17090*/  IADD3 R26, R8, -0x80, RZ ;  /* 0xffffff80081a7810 */ /* 0x001fc80007ffe0ff */
[----:B------:R-:W-:-:S04]  /*170a0*/  SHF.R.S32.HI R8, RZ, 0x1f, R26 ;  /* 0x0000001fff087819 */ /* 0x000fc8000001141a */
[----:B------:R-:W-:-:S04]  /*170b0*/  LEA.HI R8, R8, R26, RZ, 0x7 ;  /* 0x0000001a08087211 */ /* 0x000fc800078f38ff */
[----:B------:R-:W-:-:S05]  /*170c0*/  SHF.R.S32.HI R8, RZ, 0x7, R8 ;  /* 0x00000007ff087819 */ /* 0x000fca0000011408 */
[----:B------:R-:W-:-:S07]  /*170d0*/  IMAD.MOV.U32 R13, RZ, RZ, R8 ;  /* 0x000000ffff0d7224 */ /* 0x000fce00078e0008 */
[----:B-----5:R-:W-:Y:S05]  /*170e0*/  WARPSYNC.COLLECTIVE R15, `(.L_x_1198) ;  /* 0x000000000f087348 */ /* 0x020fea0003c00000 */
[----:B------:R0:W1:Y:S02]  /*170f0*/  SHFL.IDX P6, R14, R13, R12, R11 ;  /* 0x0000000c0d0e7389 */ /* 0x00006400000c000b */
[----:B01---5:R-:W-:Y:S01]  /*17100*/  ENDCOLLECTIVE ;  /* 0x000000000000791b */ /* 0x023fe20003800000 */
.L_x_1198:
[----:B------:R-:W-:Y:S05]  /*17110*/  BSYNC B0 ;  /* 0x0000000000007941 */ /* 0x000fea0003800000 */
.L_x_1197:
[----:B------:R-:W-:Y:S05]  /*17120*/  BRA `(.L_x_1199) ;  /* 0xfffffeec009c7947 */ /* 0x000fea000383ffff */
.L_x_1031:
[----:B------:R-:W-:Y:S01]  /*17130*/  BSSY B1, `(.L_x_1200) ;  /* 0x0000008000017945 */ /* 0x000fe20003800000 */
[----:B------:R-:W-:Y:S02]  /*17140*/  IMAD.MOV.U32 R13, RZ, RZ, R29 ;  /* 0x000000ffff0d7224 */ /* 0x000fe400078e001d */
[----:B------:R-:W-:Y:S02]  /*17150*/  IMAD.MOV.U32 R12, RZ, RZ, RZ ;  /* 0x000000ffff0c7224 */ /* 0x000fe400078e00ff */
[----:B------:R-:W-:Y:S02]  /*17160*/  IMAD.MOV.U32 R11, RZ, RZ, 0x1c1f ;  /* 0x00001c1fff0b7424 */ /* 0x000fe400078e00ff */
[----:B------:R-:W-:-:S07]  /*17170*/  IMAD.MOV.U32 R15, RZ, RZ, -0x1 ;  /* 0xffffffffff0f7424 */ /* 0x000fce00078e00ff */
[----:B------:R-:W-:Y:S05]  /*17180*/  WARPSYNC.COLLECTIVE R15, `(.L_x_1201) ;  /* 0x000000000f087348 */ /* 0x000fea0003c00000 */
[----:B------:R0:W1:Y:S02]  /*17190*/  SHFL.IDX P6, R14, R13, R12, R11 ;  /* 0x0000000c0d0e7389 */ /* 0x00006400000c000b */
[----:B01----:R-:W-:Y:S01]  /*171a0*/  ENDCOLLECTIVE ;  /* 0x000000000000791b */ /* 0x003fe20003800000 */
.L_x_1201:
[----:B------:R-:W-:Y:S05]  /*171b0*/  BSYNC B1 ;  /* 0x0000000000017941 */ /* 0x000fea0003800000 */
.L_x_1200:
[----:B------:R-:W-:Y:S05]  /*171c0*/  BRA `(.L_x_1202) ;  /* 0xfffffef400ac7947 */ /* 0x000fea000383ffff */
.L_x_1032:
        /* <DEDUP_REMOVED lines=8> */
.L_x_1204:
[----:B------:R-:W-:Y:S05]  /*17250*/  BSYNC B1 ;  /* 0x0000000000017941 */ /* 0x000fea0003800000 */
.L_x_1203:
[----:B------:R-:W-:Y:S05]  /*17260*/  BRA `(.L_x_1205) ;  /* 0xfffffef400907947 */ /* 0x000fea000383ffff */
.L_x_1033:
        /* <DEDUP_REMOVED lines=8> */
.L_x_1207:
[----:B------:R-:W-:Y:S05]  /*172f0*/  BSYNC B1 ;  /* 0x0000000000017941 */ /* 0x000fea0003800000 */
.L_x_1206:
[----:B------:R-:W-:Y:S05]  /*17300*/  BRA `(.L_x_1208) ;  /* 0xfffffef400747947 */ /* 0x000fea000383ffff */
.L_x_1034:
        /* <DEDUP_REMOVED lines=8> */
.L_x_1210:
[----:B------:R-:W-:Y:S05]  /*17390*/  BSYNC B1 ;  /* 0x0000000000017941 */ /* 0x000fea0003800000 */
.L_x_1209:
[----:B------:R-:W-:Y:S05]  /*173a0*/  BRA `(.L_x_1211) ;  /* 0xfffffef400587947 */ /* 0x000fea000383ffff */
.L_x_1036:
[----:B0-----:R0:W1:Y:S02]  /*173b0*/  SYNCS.PHASECHK.TRANS64.TRYWAIT P1, [R18+URZ+0x32400], R25 ;  /* 0x03240019120075a7 */ /* 0x001064000802017f */
[----:B-1----:R-:W-:Y:S05]  /*173c0*/  @!P1 NANOSLEEP.SYNCS 0x989680 ;  /* 0x009896800000995d */ /* 0x002fea0003900000 */
[----:B------:R-:W1:Y:S02]  /*173d0*/  @!P1 SYNCS.PHASECHK.TRANS64 P1, [R18+URZ+0x32400], R25 ;  /* 0x03240019120095a7 */ /* 0x000e64000802007f */
[----:B-1----:R-:W-:Y:S05]  /*173e0*/  @!P1 BRA `(.L_x_1036) ;  /* 0xfffffffc00f09947 */ /* 0x002fea000383ffff */
[----:B------:R-:W-:Y:S05]  /*173f0*/  BRA `(.L_x_1212) ;  /* 0xfffffef400b87947 */ /* 0x000fea000383ffff */
.L_x_1044:
[----:B------:R-:W-:Y:S01]  /*17400*/  BSSY B1, `(.L_x_1213) ;  /* 0x0000008000017945 */ /* 0x000fe20003800000 */
[----:B------:R-:W-:Y:S01]  /*17410*/  IMAD.MOV.U32 R13, RZ, RZ, R29 ;  /* 0x000000ffff0d7224 */ /* 0x000fe200078e001d */
[----:B------:R-:W-:Y:S01]  /*17420*/  MOV R11, 0x1c1f ;  /* 0x00001c1f000b7802 */ /* 0x000fe20000000f00 */
[----:B------:R-:W-:Y:S02]  /*17430*/  IMAD.MOV.U32 R12, RZ, RZ, RZ ;  /* 0x000000ffff0c7224 */ /* 0x000fe400078e00ff */
[----:B------:R-:W-:-:S07]  /*17440*/  IMAD.MOV.U32 R15, RZ, RZ, -0x1 ;  /* 0xffffffffff0f7424 */ /* 0x000fce00078e00ff */
[----:B0----5:R-:W-:Y:S05]  /*17450*/  WARPSYNC.COLLECTIVE R15, `(.L_x_1214) ;  /* 0x000000000f087348 */ /* 0x021fea0003c00000 */
[----:B------:R1:W2:Y:S02]  /*17460*/  SHFL.IDX P6, R14, R13, R12, R11 ;  /* 0x0000000c0d0e7389 */ /* 0x0002a400000c000b */
[----:B012--5:R-:W-:Y:S01]  /*17470*/  ENDCOLLECTIVE ;  /* 0x000000000000791b */ /* 0x027fe20003800000 */
.L_x_1214:
[----:B------:R-:W-:Y:S05]  /*17480*/  BSYNC B1 ;  /* 0x0000000000017941 */ /* 0x000fea0003800000 */
.L_x_1213:
[----:B------:R-:W-:Y:S05]  /*17490*/  BRA `(.L_x_1215) ;  /* 0xffffff0000847947 */ /* 0x000fea000383ffff */
.L_x_1045:
[----:B------:R-:W-:Y:S01]  /*174a0*/  BSSY B1, `(.L_x_1216) ;  /* 0x0000008000017945 */ /* 0x000fe20003800000 */
[----:B------:R-:W-:Y:S02]  /*174b0*/  IMAD.MOV.U32 R13, RZ, RZ, R28 ;  /* 0x000000ffff0d7224 */ /* 0x000fe400078e001c */
[----:B------:R-:W-:Y:S02]  /*174c0*/  IMAD.MOV.U32 R12, RZ, RZ, RZ ;  /* 0x000000ffff0c7224 */ /* 0x000fe400078e00ff */
[----:B------:R-:W-:Y:S02]  /*174d0*/  IMAD.MOV.U32 R11, RZ, RZ, 0x1c1f ;  /* 0x00001c1fff0b7424 */ /* 0x000fe400078e00ff */
[----:B------:R-:W-:-:S07]  /*174e0*/  IMAD.MOV.U32 R15, RZ, RZ, -0x1 ;  /* 0xffffffffff0f7424 */ /* 0x000fce00078e00ff */
[----:B0----5:R-:W-:Y:S05]  /*174f0*/  WARPSYNC.COLLECTIVE R15, `(.L_x_1217) ;  /* 0x000000000f087348 */ /* 0x021fea0003c00000 */
[----:B------:R1:W2:Y:S02]  /*17500*/  SHFL.IDX P6, R14, R13, R12, R11 ;  /* 0x0000000c0d0e7389 */ /* 0x0002a400000c000b */
[----:B012--5:R-:W-:Y:S01]  /*17510*/  ENDCOLLECTIVE ;  /* 0x000000000000791b */ /* 0x027fe20003800000 */
.L_x_1217:
[----:B------:R-:W-:Y:S05]  /*17520*/  BSYNC B1 ;  /* 0x0000000000017941 */ /* 0x000fea0003800000 */
.L_x_1216:
[----:B------:R-:W-:Y:S05]  /*17530*/  BRA `(.L_x_1218) ;  /* 0xffffff0000687947 */ /* 0x000fea000383ffff */
.L_x_1046:
        /* <DEDUP_REMOVED lines=8> */
.L_x_1220:
[----:B------:R-:W-:Y:S05]  /*175c0*/  BSYNC B1 ;  /* 0x0000000000017941 */ /* 0x000fea0003800000 */
.L_x_1219:
[----:B------:R-:W-:Y:S05]  /*175d0*/  BRA `(.L_x_1221) ;  /* 0xffffff00004c7947 */ /* 0x000fea000383ffff */
.L_x_1047:
        /* <DEDUP_REMOVED lines=8> */
.L_x_1223:
[----:B------:R-:W-:Y:S05]  /*17660*/  BSYNC B1 ;  /* 0x0000000000017941 */ /* 0x000fea0003800000 */
.L_x_1222:
[----:B------:R-:W-:Y:S05]  /*17670*/  BRA `(.L_x_1224) ;  /* 0xffffff0000307947 */ /* 0x000fea000383ffff */
.L_x_1049:
[----:B-1----:R1:W2:Y:S02]  /*17680*/  SYNCS.PHASECHK.TRANS64.TRYWAIT P1, [R18+URZ+0x32400], R9 ;  /* 0x03240009120075a7 */ /* 0x0022a4000802017f */
[----:B--2---:R-:W-:Y:S05]  /*17690*/  @!P1 NANOSLEEP.SYNCS 0x989680 ;  /* 0x009896800000995d */ /* 0x004fea0003900000 */
[----:B------:R-:W2:Y:S02]  /*176a0*/  @!P1 SYNCS.PHASECHK.TRANS64 P1, [R18+URZ+0x32400], R9 ;  /* 0x03240009120095a7 */ /* 0x000ea4000802007f */
[----:B--2---:R-:W-:Y:S05]  /*176b0*/  @!P1 BRA `(.L_x_1049) ;  /* 0xfffffffc00f09947 */ /* 0x004fea000383ffff */
[----:B------:R-:W-:Y:S05]  /*176c0*/  BRA `(.L_x_1225) ;  /* 0xffffff0000907947 */ /* 0x000fea000383ffff */
.L_x_1055:
[----:B-1----:R1:W2:Y:S02]  /*176d0*/  SYNCS.PHASECHK.TRANS64.TRYWAIT P1, [R0+URZ+0x32430], R7 ;  /* 0x03243007000075a7 */ /* 0x0022a4000802017f */
[----:B--2---:R-:W-:Y:S05]  /*176e0*/  @!P1 NANOSLEEP.SYNCS 0x989680 ;  /* 0x009896800000995d */ /* 0x004fea0003900000 */
[----:B------:R-:W2:Y:S02]  /*176f0*/  @!P1 SYNCS.PHASECHK.TRANS64 P1, [R0+URZ+0x32430], R7 ;  /* 0x03243007000095a7 */ /* 0x000ea4000802007f */
[----:B--2---:R-:W-:Y:S05]  /*17700*/  @!P1 BRA `(.L_x_1055) ;  /* 0xfffffffc00f09947 */ /* 0x004fea000383ffff */
[----:B------:R-:W-:Y:S05]  /*17710*/  BRA `(.L_x_1054) ;  /* 0xffffff0c00bc7947 */ /* 0x000fea000383ffff */
.L_x_1057:
[----:B--2---:R2:W3:Y:S02]  /*17720*/  SYNCS.PHASECHK.TRANS64.TRYWAIT P1, [R18+URZ+0x32410], R3 ;  /* 0x03241003120075a7 */ /* 0x0044e4000802017f */
[----:B---3--:R-:W-:Y:S05]  /*17730*/  @!P1 NANOSLEEP.SYNCS 0x989680 ;  /* 0x009896800000995d */ /* 0x008fea0003900000 */
[----:B------:R-:W3:Y:S02]  /*17740*/  @!P1 SYNCS.PHASECHK.TRANS64 P1, [R18+URZ+0x32410], R3 ;  /* 0x03241003120095a7 */ /* 0x000ee4000802007f */
[----:B---3--:R-:W-:Y:S05]  /*17750*/  @!P1 BRA `(.L_x_1057) ;  /* 0xfffffffc00f09947 */ /* 0x008fea000383ffff */
[----:B------:R-:W-:Y:S05]  /*17760*/  BRA `(.L_x_1226) ;  /* 0xffffff1000a47947 */ /* 0x000fea000383ffff */
.L_x_1062:
[----:B--2---:R2:W4:Y:S02]  /*17770*/  SYNCS.PHASECHK.TRANS64.TRYWAIT P2, [R0+URZ+0x32450], R7 ;  /* 0x03245007000075a7 */ /* 0x004524000804017f */
[----:B----4-:R-:W-:Y:S05]  /*17780*/  @!P2 NANOSLEEP.SYNCS 0x989680 ;  /* 0x009896800000a95d */ /* 0x010fea0003900000 */
[----:B------:R-:W4:Y:S02]  /*17790*/  @!P2 SYNCS.PHASECHK.TRANS64 P2, [R0+URZ+0x32450], R7 ;  /* 0x032450070000a5a7 */ /* 0x000f24000804007f */
[----:B----4-:R-:W-:Y:S05]  /*177a0*/  @!P2 BRA `(.L_x_1062) ;  /* 0xfffffffc00f0a947 */ /* 0x010fea000383ffff */
[----:B------:R-:W-:Y:S05]  /*177b0*/  BRA `(.L_x_1061) ;  /* 0xffffff1000c47947 */ /* 0x000fea000383ffff */
.L_x_1067:
[----:B-1----:R1:W2:Y:S02]  /*177c0*/  SYNCS.PHASECHK.TRANS64.TRYWAIT P3, [R3+URZ+0x32430], R12 ;  /* 0x0324300c030075a7 */ /* 0x0022a4000806017f */
[----:B--2---:R-:W-:Y:S05]  /*177d0*/  @!P3 NANOSLEEP.SYNCS 0x989680 ;  /* 0x009896800000b95d */ /* 0x004fea0003900000 */
[----:B------:R-:W2:Y:S02]  /*177e0*/  @!P3 SYNCS.PHASECHK.TRANS64 P3, [R3+URZ+0x32430], R12 ;  /* 0x0324300c0300b5a7 */ /* 0x000ea4000806007f */
[----:B--2---:R-:W-:Y:S05]  /*177f0*/  @!P3 BRA `(.L_x_1067) ;  /* 0xfffffffc00f0b947 */ /* 0x004fea000383ffff */
[----:B------:R-:W-:Y:S05]  /*17800*/  BRA `(.L_x_1066) ;  /* 0xffffff3c005c7947 */ /* 0x000fea000383ffff */
.L_x_1072:
[----:B---3--:R3:W4:Y:S02]  /*17810*/  SYNCS.PHASECHK.TRANS64.TRYWAIT P3, [R3+URZ+0x32450], R12 ;  /* 0x0324500c030075a7 */ /* 0x008724000806017f */
[----:B----4-:R-:W-:Y:S05]  /*17820*/  @!P3 NANOSLEEP.SYNCS 0x989680 ;  /* 0x009896800000b95d */ /* 0x010fea0003900000 */
[----:B------:R-:W4:Y:S02]  /*17830*/  @!P3 SYNCS.PHASECHK.TRANS64 P3, [R3+URZ+0x32450], R12 ;  /* 0x0324500c0300b5a7 */ /* 0x000f24000806007f */
[----:B----4-:R-:W-:Y:S05]  /*17840*/  @!P3 BRA `(.L_x_1072) ;  /* 0xfffffffc00f0b947 */ /* 0x010fea000383ffff */
[----:B------:R-:W-:Y:S05]  /*17850*/  BRA `(.L_x_1071) ;  /* 0xffffff4000087947 */ /* 0x000fea000383ffff */
.L_x_1105:
[----:B------:R-:W0:Y:S01]  /*17860*/  S2R R11, SR_TID.X ;  /* 0x00000000000b7919 */ /* 0x000e220000002100 */
[----:B------:R-:W-:Y:S01]  /*17870*/  BSSY B1, `(.L_x_1227) ;  /* 0x000000a000017945 */ /* 0x000fe20003800000 */
[----:B------:R-:W-:Y:S02]  /*17880*/  IMAD.MOV.U32 R12, RZ, RZ, RZ ;  /* 0x000000ffff0c7224 */ /* 0x000fe400078e00ff */
[----:B------:R-:W-:Y:S01]  /*17890*/  IMAD.MOV.U32 R15, RZ, RZ, -0x1 ;  /* 0xffffffffff0f7424 */ /* 0x000fe200078e00ff */
[----:B0-----:R-:W-:-:S04]  /*178a0*/  SHF.R.U32.HI R11, RZ, 0x5, R11 ;  /* 0x00000005ff0b7819 */ /* 0x001fc8000001160b */
[----:B------:R-:W-:-:S05]  /*178b0*/  LOP3.LUT R11, R11, 0x3, RZ, 0xc0, !PT ;  /* 0x000000030b0b7812 */ /* 0x000fca00078ec0ff */
[----:B------:R-:W-:Y:S02]  /*178c0*/  IMAD.MOV.U32 R13, RZ, RZ, R11 ;  /* 0x000000ffff0d7224 */ /* 0x000fe400078e000b */
[----:B------:R-:W-:-:S07]  /*178d0*/  IMAD.MOV.U32 R11, RZ, RZ, 0x1f ;  /* 0x0000001fff0b7424 */ /* 0x000fce00078e00ff */
[----:B-----5:R-:W-:Y:S05]  /*178e0*/  WARPSYNC.COLLECTIVE R15, `(.L_x_1228) ;  /* 0x000000000f087348 */ /* 0x020fea0003c00000 */
[----:B------:R0:W1:Y:S02]  /*178f0*/  SHFL.IDX P6, R14, R13, R12, R11 ;  /* 0x0000000c0d0e7389 */ /* 0x00006400000c000b */
[----:B01---5:R-:W-:Y:S01]  /*17900*/  ENDCOLLECTIVE ;  /* 0x000000000000791b */ /* 0x023fe20003800000 */
.L_x_1228:
[----:B------:R-:W-:Y:S05]  /*17910*/  BSYNC B1 ;  /* 0x0000000000017941 */ /* 0x000fea0003800000 */
.L_x_1227:
[----:B------:R-:W-:Y:S05]  /*17920*/  BRA `(.L_x_1229) ;  /* 0xffffffac00b07947 */ /* 0x000fea000383ffff */
.L_x_1106:
[----:B------:R-:W-:Y:S01]  /*17930*/  BSSY B1, `(.L_x_1230) ;  /* 0x0000006000017945 */ /* 0x000fe20003800000 */
[----:B------:R-:W-:-:S07]  /*17940*/  IMAD.MOV.U32 R15, RZ, RZ, -0x1 ;  /* 0xffffffffff0f7424 */ /* 0x000fce00078e00ff */
[----:B-----5:R-:W-:Y:S05]  /*17950*/  WARPSYNC.COLLECTIVE R15, `(.L_x_1231) ;  /* 0x000000000f0c7348 */ /* 0x020fea0003c00000 */
[----:B------:R-:W-:Y:S02]  /*17960*/  ELECT P6, UR62, PT ;  /* 0x00000000003e782f */ /* 0x000fe400038c0000 */
[----:B------:R-:W-:Y:S01]  /*17970*/  MOV R14, UR62 ;  /* 0x0000003e000e7c02 */ /* 0x000fe20008000f00 */
[----:B-----5:R-:W-:Y:S10]  /*17980*/  ENDCOLLECTIVE ;  /* 0x000000000000791b */ /* 0x020ff40003800000 */
.L_x_1231:
[----:B------:R-:W-:Y:S05]  /*17990*/  BSYNC B1 ;  /* 0x0000000000017941 */ /* 0x000fea0003800000 */
.L_x_1230:
[----:B------:R-:W-:Y:S05]  /*179a0*/  BRA `(.L_x_1232) ;  /* 0xffffffac009c7947 */ /* 0x000fea000383ffff */
.L_x_1107:
[----:B0-----:R0:W1:Y:S02]  /*179b0*/  SYNCS.PHASECHK.TRANS64.TRYWAIT P0, [R5+URZ+0x32420], R7 ;  /* 0x03242007050075a7 */ /* 0x001064000800017f */
[----:B-1----:R-:W-:Y:S05]  /*179c0*/  @!P0 NANOSLEEP.SYNCS 0x989680 ;  /* 0x009896800000895d */ /* 0x002fea0003900000 */
[----:B------:R-:W1:Y:S02]  /*179d0*/  @!P0 SYNCS.PHASECHK.TRANS64 P0, [R5+URZ+0x32420], R7 ;  /* 0x03242007050085a7 */ /* 0x000e64000800007f */
[----:B-1----:R-:W-:Y:S05]  /*179e0*/  @!P0 BRA `(.L_x_1107) ;  /* 0xfffffffc00f08947 */ /* 0x002fea000383ffff */
[----:B------:R-:W-:Y:S05]  /*179f0*/  BRA `(.L_x_1233) ;  /* 0xffffffac00b47947 */ /* 0x000fea000383ffff */
.L_x_1110:
[----:B0-----:R0:W1:Y:S02]  /*17a00*/  SYNCS.PHASECHK.TRANS64.TRYWAIT P0, [R7+URZ+0x324a0], R9 ;  /* 0x0324a009070075a7 */ /* 0x001064000800017f */
[----:B-1----:R-:W-:Y:S05]  /*17a10*/  @!P0 NANOSLEEP.SYNCS 0x989680 ;  /* 0x009896800000895d */ /* 0x002fea0003900000 */
[----:B------:R-:W1:Y:S02]  /*17a20*/  @!P0 SYNCS.PHASECHK.TRANS64 P0, [R7+URZ+0x324a0], R9 ;  /* 0x0324a009070085a7 */ /* 0x000e64000800007f */
[----:B-1----:R-:W-:Y:S05]  /*17a30*/  @!P0 BRA `(.L_x_1110) ;  /* 0xfffffffc00f08947 */ /* 0x002fea000383ffff */
[----:B------:R-:W-:Y:S05]  /*17a40*/  BRA `(.L_x_1234) ;  /* 0xffffffac00c07947 */ /* 0x000fea000383ffff */
.L_x_1112:
[----:B-1----:R1:W2:Y:S02]  /*17a50*/  SYNCS.PHASECHK.TRANS64.TRYWAIT P0, [R7+URZ+0x324c0], R9 ;  /* 0x0324c009070075a7 */ /* 0x0022a4000800017f */
[----:B--2---:R-:W-:Y:S05]  /*17a60*/  @!P0 NANOSLEEP.SYNCS 0x989680 ;  /* 0x009896800000895d */ /* 0x004fea0003900000 */
[----:B------:R-:W2:Y:S02]  /*17a70*/  @!P0 SYNCS.PHASECHK.TRANS64 P0, [R7+URZ+0x324c0], R9 ;  /* 0x0324c009070085a7 */ /* 0x000ea4000800007f */
[----:B--2---:R-:W-:Y:S05]  /*17a80*/  @!P0 BRA `(.L_x_1112) ;  /* 0xfffffffc00f08947 */ /* 0x004fea000383ffff */
[----:B------:R-:W-:Y:S05]  /*17a90*/  BRA `(.L_x_1235) ;  /* 0xffffffb000247947 */ /* 0x000fea000383ffff */
.L_x_1116:
[----:B0-----:R0:W1:Y:S02]  /*17aa0*/  SYNCS.PHASECHK.TRANS64.TRYWAIT P0, [R7+URZ+0x324a0], R8 ;  /* 0x0324a008070075a7 */ /* 0x001064000800017f */
[----:B-1----:R-:W-:Y:S05]  /*17ab0*/  @!P0 NANOSLEEP.SYNCS 0x989680 ;  /* 0x009896800000895d */ /* 0x002fea0003900000 */
[----:B------:R-:W1:Y:S02]  /*17ac0*/  @!P0 SYNCS.PHASECHK.TRANS64 P0, [R7+URZ+0x324a0], R8 ;  /* 0x0324a008070085a7 */ /* 0x000e64000800007f */
[----:B-1----:R-:W-:Y:S05]  /*17ad0*/  @!P0 BRA `(.L_x_1116) ;  /* 0xfffffffc00f08947 */ /* 0x002fea000383ffff */
[----:B------:R-:W-:Y:S05]  /*17ae0*/  BRA `(.L_x_1236) ;  /* 0xffffffb400147947 */ /* 0x000fea000383ffff */
.L_x_1118:
[----:B-1----:R1:W2:Y:S02]  /*17af0*/  SYNCS.PHASECHK.TRANS64.TRYWAIT P1, [R7+URZ+0x324c0], R8 ;  /* 0x0324c008070075a7 */ /* 0x0022a4000802017f */
[----:B--2---:R-:W-:Y:S05]  /*17b00*/  @!P1 NANOSLEEP.SYNCS 0x989680 ;  /* 0x009896800000995d */ /* 0x004fea0003900000 */
[----:B------:R-:W2:Y:S02]  /*17b10*/  @!P1 SYNCS.PHASECHK.TRANS64 P1, [R7+URZ+0x324c0], R8 ;  /* 0x0324c008070095a7 */ /* 0x000ea4000802007f */
[----:B--2---:R-:W-:Y:S05]  /*17b20*/  @!P1 BRA `(.L_x_1118) ;  /* 0xfffffffc00f09947 */ /* 0x004fea000383ffff */
[----:B------:R-:W-:Y:S05]  /*17b30*/  BRA `(.L_x_1237) ;  /* 0xffffffb400707947 */ /* 0x000fea000383ffff */
.L_x_1128:
        /* <DEDUP_REMOVED lines=11> */
.L_x_1239:
[----:B------:R-:W-:Y:S05]  /*17bf0*/  BSYNC B0 ;  /* 0x0000000000007941 */ /* 0x000fea0003800000 */
.L_x_1238:
[----:B------:R-:W-:Y:S05]  /*17c00*/  BRA `(.L_x_1240) ;  /* 0xffffffc0001c7947 */ /* 0x000fea000383ffff */
.L_x_1129:
[----:B------:R-:W-:Y:S01]  /*17c10*/  BSSY B0, `(.L_x_1241) ;  /* 0x0000006000007945 */ /* 0x000fe20003800000 */
[----:B------:R-:W-:-:S07]  /*17c20*/  MOV R15, 0xffffffff ;  /* 0xffffffff000f7802 */ /* 0x000fce0000000f00 */
[----:B------:R-:W-:Y:S05]  /*17c30*/  WARPSYNC.COLLECTIVE R15, `(.L_x_1242) ;  /* 0x000000000f0c7348 */ /* 0x000fea0003c00000 */
[----:B------:R-:W-:Y:S02]  /*17c40*/  ELECT P6, UR62, PT ;  /* 0x00000000003e782f */ /* 0x000fe400038c0000 */
[----:B------:R-:W-:Y:S01]  /*17c50*/  MOV R14, UR62 ;  /* 0x0000003e000e7c02 */ /* 0x000fe20008000f00 */
[----:B------:R-:W-:Y:S10]  /*17c60*/  ENDCOLLECTIVE ;  /* 0x000000000000791b */ /* 0x000ff40003800000 */
.L_x_1242:
[----:B------:R-:W-:Y:S05]  /*17c70*/  BSYNC B0 ;  /* 0x0000000000007941 */ /* 0x000fea0003800000 */
.L_x_1241:
[----:B------:R-:W-:Y:S05]  /*17c80*/  BRA `(.L_x_1243) ;  /* 0xffffffc000147947 */ /* 0x000fea000383ffff */
.L_x_1132:
[----:B0-----:R0:W1:Y:S02]  /*17c90*/  SYNCS.PHASECHK.TRANS64.TRYWAIT P0, [R5+URZ+0x32440], R7 ;  /* 0x03244007050075a7 */ /* 0x001064000800017f */
[----:B-1----:R-:W-:Y:S05]  /*17ca0*/  @!P0 NANOSLEEP.SYNCS 0x989680 ;  /* 0x009896800000895d */ /* 0x002fea0003900000 */
[----:B------:R-:W1:Y:S02]  /*17cb0*/  @!P0 SYNCS.PHASECHK.TRANS64 P0, [R5+URZ+0x32440], R7 ;  /* 0x03244007050085a7 */ /* 0x000e64000800007f */
[----:B-1----:R-:W-:Y:S05]  /*17cc0*/  @!P0 BRA `(.L_x_1132) ;  /* 0xfffffffc00f08947 */ /* 0x002fea000383ffff */
[----:B------:R-:W-:Y:S05]  /*17cd0*/  BRA `(.L_x_1244) ;  /* 0xffffffc000847947 */ /* 0x000fea000383ffff */
.L_x_1136:
        /* <DEDUP_REMOVED lines=8> */
.L_x_1139:
[----:B0-----:R0:W1:Y:S02]  /*17d60*/  SYNCS.PHASECHK.TRANS64.TRYWAIT P0, [R2+URZ+0x32460], R5 ;  /* 0x03246005020075a7 */ /* 0x001064000800017f */
[----:B-1----:R-:W-:Y:S05]  /*17d70*/  @!P0 NANOSLEEP.SYNCS 0x989680 ;  /* 0x009896800000895d */ /* 0x002fea0003900000 */
[----:B------:R-:W1:Y:S02]  /*17d80*/  @!P0 SYNCS.PHASECHK.TRANS64 P0, [R2+URZ+0x32460], R5 ;  /* 0x03246005020085a7 */ /* 0x000e64000800007f */
[----:B-1----:R-:W-:Y:S05]  /*17d90*/  @!P0 BRA `(.L_x_1139) ;  /* 0xfffffffc00f08947 */ /* 0x002fea000383ffff */
[----:B------:R-:W-:Y:S05]  /*17da0*/  BRA `(.L_x_1246) ;  /* 0xffffffc8000c7947 */ /* 0x000fea000383ffff */
.L_x_1148:
[----:B--2---:R2:W3:Y:S02]  /*17db0*/  SYNCS.PHASECHK.TRANS64.TRYWAIT P0, [R2+URZ+0x32440], R7 ;  /* 0x03244007020075a7 */ /* 0x0044e4000800017f */
[----:B---3--:R-:W-:Y:S05]  /*17dc0*/  @!P0 NANOSLEEP.SYNCS 0x989680 ;  /* 0x009896800000895d */ /* 0x008fea0003900000 */
[----:B------:R-:W3:Y:S02]  /*17dd0*/  @!P0 SYNCS.PHASECHK.TRANS64 P0, [R2+URZ+0x32440], R7 ;  /* 0x03244007020085a7 */ /* 0x000ee4000800007f */
[----:B---3--:R-:W-:Y:S05]  /*17de0*/  @!P0 BRA `(.L_x_1148) ;  /* 0xfffffffc00f08947 */ /* 0x008fea000383ffff */
[----:B------:R-:W-:Y:S05]  /*17df0*/  BRA `(.L_x_1247) ;  /* 0xffffffcc00947947 */ /* 0x000fea000383ffff */
.L_x_1150:
[----:B0-----:R0:W3:Y:S02]  /*17e00*/  SYNCS.PHASECHK.TRANS64.TRYWAIT P0, [R2+URZ+0x32460], R7 ;  /* 0x03246007020075a7 */ /* 0x0010e4000800017f */
[----:B---3--:R-:W-:Y:S05]  /*17e10*/  @!P0 NANOSLEEP.SYNCS 0x989680 ;  /* 0x009896800000895d */ /* 0x008fea0003900000 */
[----:B------:R-:W3:Y:S02]  /*17e20*/  @!P0 SYNCS.PHASECHK.TRANS64 P0, [R2+URZ+0x32460], R7 ;  /* 0x03246007020085a7 */ /* 0x000ee4000800007f */
[----:B---3--:R-:W-:Y:S05]  /*17e30*/  @!P0 BRA `(.L_x_1150) ;  /* 0xfffffffc00f08947 */ /* 0x008fea000383ffff */
[----:B------:R-:W-:Y:S05]  /*17e40*/  BRA `(.L_x_1248) ;  /* 0xffffffd000047947 */ /* 0x000fea000383ffff */
.L_x_1155:
[----:B--2---:R2:W3:Y:S02]  /*17e50*/  SYNCS.PHASECHK.TRANS64.TRYWAIT P0, [R3+URZ+0x32440], R7 ;  /* 0x03244007030075a7 */ /* 0x0044e4000800017f */
[----:B---3--:R-:W-:Y:S05]  /*17e60*/  @!P0 NANOSLEEP.SYNCS 0x989680 ;  /* 0x009896800000895d */ /* 0x008fea0003900000 */
[----:B------:R-:W3:Y:S02]  /*17e70*/  @!P0 SYNCS.PHASECHK.TRANS64 P0, [R3+URZ+0x32440], R7 ;  /* 0x03244007030085a7 */ /* 0x000ee4000800007f */
[----:B---3--:R-:W-:Y:S05]  /*17e80*/  @!P0 BRA `(.L_x_1155) ;  /* 0xfffffffc00f08947 */ /* 0x008fea000383ffff */
[----:B------:R-:W-:Y:S05]  /*17e90*/  BRA `(.L_x_1249) ;  /* 0xffffffd400487947 */ /* 0x000fea000383ffff */
.L_x_1157:
[----:B0-----:R0:W3:Y:S02]  /*17ea0*/  SYNCS.PHASECHK.TRANS64.TRYWAIT P1, [R3+URZ+0x32460], R7 ;  /* 0x03246007030075a7 */ /* 0x0010e4000802017f */
[----:B---3--:R-:W-:Y:S05]  /*17eb0*/  @!P1 NANOSLEEP.SYNCS 0x989680 ;  /* 0x009896800000995d */ /* 0x008fea0003900000 */
[----:B------:R-:W3:Y:S02]  /*17ec0*/  @!P1 SYNCS.PHASECHK.TRANS64 P1, [R3+URZ+0x32460], R7 ;  /* 0x03246007030095a7 */ /* 0x000ee4000802007f */
[----:B---3--:R-:W-:Y:S05]  /*17ed0*/  @!P1 BRA `(.L_x_1157) ;  /* 0xfffffffc00f09947 */ /* 0x008fea000383ffff */
[----:B------:R-:W-:Y:S05]  /*17ee0*/  BRA `(.L_x_1250) ;  /* 0xffffffd400b47947 */ /* 0x000fea000383ffff */
.L_x_1162:
[----:B---3--:R3:W4:Y:S02]  /*17ef0*/  SYNCS.PHASECHK.TRANS64.TRYWAIT P0, [R3+URZ+0x32440], R7 ;  /* 0x03244007030075a7 */ /* 0x008724000800017f */
[----:B----4-:R-:W-:Y:S05]  /*17f00*/  @!P0 NANOSLEEP.SYNCS 0x989680 ;  /* 0x009896800000895d */ /* 0x010fea0003900000 */
[----:B------:R-:W4:Y:S02]  /*17f10*/  @!P0 SYNCS.PHASECHK.TRANS64 P0, [R3+URZ+0x32440], R7 ;  /* 0x03244007030085a7 */ /* 0x000f24000800007f */
[----:B----4-:R-:W-:Y:S05]  /*17f20*/  @!P0 BRA `(.L_x_1162) ;  /* 0xfffffffc00f08947 */ /* 0x010fea000383ffff */
[----:B------:R-:W-:Y:S05]  /*17f30*/  BRA `(.L_x_1251) ;  /* 0xffffffd800d87947 */ /* 0x000fea000383ffff */
.L_x_1164:
[----:B0-----:R0:W2:Y:S02]  /*17f40*/  SYNCS.PHASECHK.TRANS64.TRYWAIT P1, [R3+URZ+0x32460], R7 ;  /* 0x03246007030075a7 */ /* 0x0010a4000802017f */
[----:B--2---:R-:W-:Y:S05]  /*17f50*/  @!P1 NANOSLEEP.SYNCS 0x989680 ;  /* 0x009896800000995d */ /* 0x004fea0003900000 */
[----:B------:R-:W2:Y:S02]  /*17f60*/  @!P1 SYNCS.PHASECHK.TRANS64 P1, [R3+URZ+0x32460], R7 ;  /* 0x03246007030095a7 */ /* 0x000ea4000802007f */
[----:B--2---:R-:W-:Y:S05]  /*17f70*/  @!P1 BRA `(.L_x_1164) ;  /* 0xfffffffc00f09947 */ /* 0x004fea000383ffff */
[----:B------:R-:W-:Y:S05]  /*17f80*/  BRA `(.L_x_1252) ;  /* 0xffffffdc00487947 */ /* 0x000fea000383ffff */
.L_x_1169:
[----:B------:R-:W-:Y:S01]  /*17f90*/  BSSY B0, `(.L_x_1253) ;  /* 0x0000008000007945 */ /* 0x000fe20003800000 */
[----:B0-----:R-:W-:Y:S02]  /*17fa0*/  IMAD.MOV.U32 R13, RZ, RZ, R16 ;  /* 0x000000ffff0d7224 */ /* 0x001fe400078e0010 */
[----:B------:R-:W-:Y:S02]  /*17fb0*/  IMAD.MOV.U32 R12, RZ, RZ, RZ ;  /* 0x000000ffff0c7224 */ /* 0x000fe400078e00ff */
[----:B--2---:R-:W-:Y:S02]  /*17fc0*/  IMAD.MOV.U32 R11, RZ, RZ, 0x1f ;  /* 0x0000001fff0b7424 */ /* 0x004fe400078e00ff */
[----:B------:R-:W-:-:S07]  /*17fd0*/  IMAD.MOV.U32 R15, RZ, RZ, -0x1 ;  /* 0xffffffffff0f7424 */ /* 0x000fce00078e00ff */
[----:B-1-3-5:R-:W-:Y:S05]  /*17fe0*/  WARPSYNC.COLLECTIVE R15, `(.L_x_1254) ;  /* 0x000000000f087348 */ /* 0x02afea0003c00000 */
[----:B------:R0:W2:Y:S02]  /*17ff0*/  SHFL.IDX P6, R14, R13, R12, R11 ;  /* 0x0000000c0d0e7389 */ /* 0x0000a400000c000b */
[----:B0123-5:R-:W-:Y:S01]  /*18000*/  ENDCOLLECTIVE ;  /* 0x000000000000791b */ /* 0x02ffe20003800000 */
.L_x_1254:
[----:B------:R-:W-:Y:S05]  /*18010*/  BSYNC B0 ;  /* 0x0000000000007941 */ /* 0x000fea0003800000 */
.L_x_1253:
        /* <DEDUP_REMOVED lines=8> */
.L_x_1255:
[----:B------:R-:W-:Y:S01]  /*180a0*/  IMAD.MOV.U32 R5, RZ, RZ, R14 ;  /* 0x000000ffff057224 */ /* 0x000fe200078e000e */
[----:B------:R-:W-:Y:S06]  /*180b0*/  BRA `(.L_x_1256) ;  /* 0xffffffe0003c7947 */ /* 0x000fec000383ffff */
.L_x_1172:
        /* <DEDUP_REMOVED lines=8> */
.L_x_1258:
[----:B------:R-:W-:Y:S05]  /*18140*/  BSYNC B0 ;  /* 0x0000000000007941 */ /* 0x000fea0003800000 */
.L_x_1257:
        /* <DEDUP_REMOVED lines=10> */
.L_x_1259:
        /* <DEDUP_REMOVED lines=8> */
.L_x_1260:
        /* <DEDUP_REMOVED lines=8> */
.L_x_1261:
        /* <DEDUP_REMOVED lines=8> */
.L_x_1262:
        /* <DEDUP_REMOVED lines=8> */
.L_x_1263:
[----:B------:R-:W-:Y:S05]  /*183f0*/  BRA `(.L_x_1264) ;  /* 0xffffffe000007947 */ /* 0x000fea000383ffff */
.L_x_1177:
[----:B------:R-:W-:Y:S01]  /*18400*/  BSSY B0, `(.L_x_1265) ;  /* 0x0000008000007945 */ /* 0x000fe20003800000 */
[----:B-----5:R-:W-:Y:S02]  /*18410*/  IMAD.MOV.U32 R13, RZ, RZ, R17 ;  /* 0x000000ffff0d7224 */ /* 0x020fe400078e0011 */
[----:B------:R-:W-:Y:S02]  /*18420*/  IMAD.MOV.U32 R12, RZ, RZ, 0x1 ;  /* 0x00000001ff0c7424 */ /* 0x000fe400078e00ff */
[----:B--2---:R-:W-:Y:S02]  /*18430*/  IMAD.MOV.U32 R11, RZ, RZ, RZ ;  /* 0x000000ffff0b7224 */ /* 0x004fe400078e00ff */
[----:B------:R-:W-:-:S07]  /*18440*/  IMAD.MOV.U32 R15, RZ, RZ, -0x1 ;  /* 0xffffffffff0f7424 */ /* 0x000fce00078e00ff */
[----:B01----:R-:W-:Y:S05]  /*18450*/  WARPSYNC.COLLECTIVE R15, `(.L_x_1266) ;  /* 0x000000000f087348 */ /* 0x003fea0003c00000 */
[----:B------:R2:W3:Y:S02]  /*18460*/  SHFL.UP P6, R14, R13, R12, R11 ;  /* 0x0400000c0d0e7389 */ /* 0x0004e400000c000b */
[----:B0123--:R-:W-:Y:S01]  /*18470*/  ENDCOLLECTIVE ;  /* 0x000000000000791b */ /* 0x00ffe20003800000 */
.L_x_1266:
[----:B------:R-:W-:Y:S05]  /*18480*/  BSYNC B0 ;  /* 0x0000000000007941 */ /* 0x000fea0003800000 */
.L_x_1265:
        /* <DEDUP_REMOVED lines=10> */
.L_x_1267:
        /* <DEDUP_REMOVED lines=8> */
.L_x_1268:
        /* <DEDUP_REMOVED lines=8> */
.L_x_1269:
        /* <DEDUP_REMOVED lines=8> */
.L_x_1270:
        /* <DEDUP_REMOVED lines=8> */
.L_x_1271:
[----:B------:R-:W-:Y:S05]  /*18730*/  BRA `(.L_x_1272) ;  /* 0xffffffdc00e47947 */ /* 0x000fea000383ffff */
.L_x_1179:
[----:B------:R-:W-:Y:S01]  /*18740*/  BSSY B0, `(.L_x_1273) ;  /* 0x0000006000007945 */ /* 0x000fe20003800000 */
[----:B------:R-:W-:Y:S01]  /*18750*/  PLOP3.LUT P6, PT, P6, PT, PT, 0x8, 0x0 ;  /* 0x000000000000781c */ /* 0x000fe200037ce170 */
[----:B------:R-:W-:-:S12]  /*18760*/  IMAD.MOV.U32 R15, RZ, RZ, -0x1 ;  /* 0xffffffffff0f7424 */ /* 0x000fd800078e00ff */
[----:B0-2---:R-:W-:Y:S05]  /*18770*/  WARPSYNC.COLLECTIVE R15, `(.L_x_1274) ;  /* 0x000000000f087348 */ /* 0x005fea0003c00000 */
[----:B------:R-:W-:Y:S01]  /*18780*/  VOTE.ANY R14, PT, P6 ;  /* 0x00000000000e7806 */ /* 0x000fe200030e0100 */
[----:B0-2---:R-:W-:Y:S06]  /*18790*/  ENDCOLLECTIVE ;  /* 0x000000000000791b */ /* 0x005fec0003800000 */
.L_x_1274:
[----:B------:R-:W-:Y:S05]  /*187a0*/  BSYNC B0 ;  /* 0x0000000000007941 */ /* 0x000fea0003800000 */
.L_x_1273:
        /* <DEDUP_REMOVED lines=9> */
.L_x_1275:
[----:B------:R-:W-:Y:S01]  /*18840*/  IMAD.MOV.U32 R17, RZ, RZ, R14 ;  /* 0x000000ffff117224 */ /* 0x000fe200078e000e */
[----:B------:R-:W-:Y:S06]  /*18850*/  BRA `(.L_x_1276) ;  /* 0xffffffdc00d47947 */ /* 0x000fec000383ffff */
.L_x_1181:
[----:B------:R-:W-:Y:S01]  /*18860*/  BSSY B0, `(.L_x_1277) ;  /* 0x0000007000007945 */ /* 0x000fe20003800000 */
[----:B------:R-:W-:Y:S02]  /*18870*/  IMAD.MOV.U32 R13, RZ, RZ, R3 ;  /* 0x000000ffff0d7224 */ /* 0x000fe400078e0003 */
[----:B--2---:R-:W-:Y:S02]  /*18880*/  IMAD.MOV.U32 R11, RZ, RZ, 0x1f ;  /* 0x0000001fff0b7424 */ /* 0x004fe400078e00ff */
[----:B------:R-:W-:-:S07]  /*18890*/  IMAD.MOV.U32 R15, RZ, RZ, -0x1 ;  /* 0xffffffffff0f7424 */ /* 0x000fce00078e00ff */
[----:B01-3--:R-:W-:Y:S05]  /*188a0*/  WARPSYNC.COLLECTIVE R15, `(.L_x_1278) ;  /* 0x000000000f087348 */ /* 0x00bfea0003c00000 */
[----:B------:R2:W4:Y:S02]  /*188b0*/  SHFL.IDX P6, R14, R13, R12, R11 ;  /* 0x0000000c0d0e7389 */ /* 0x00052400000c000b */
[----:B01234-:R-:W-:Y:S01]  /*188c0*/  ENDCOLLECTIVE ;  /* 0x000000000000791b */ /* 0x01ffe20003800000 */
.L_x_1278:
[----:B------:R-:W-:Y:S05]  /*188d0*/  BSYNC B0 ;  /* 0x0000000000007941 */ /* 0x000fea0003800000 */
.L_x_1277:
[----:B------:R-:W-:Y:S05]  /*188e0*/  BRA `(.L_x_1180) ;  /* 0xffffffdc00cc7947 */ /* 0x000fea000383ffff */
.L_x_1184:
[----:B0-----:R0:W4:Y:S02]  /*188f0*/  SYNCS.PHASECHK.TRANS64.TRYWAIT P0, [R0+URZ+0x32420], R3 ;  /* 0x03242003000075a7 */ /* 0x001124000800017f */
[----:B----4-:R-:W-:Y:S05]  /*18900*/  @!P0 NANOSLEEP.SYNCS 0x989680 ;  /* 0x009896800000895d */ /* 0x010fea0003900000 */
[----:B------:R-:W4:Y:S02]  /*18910*/  @!P0 SYNCS.PHASECHK.TRANS64 P0, [R0+URZ+0x32420], R3 ;  /* 0x03242003000085a7 */ /* 0x000f24000800007f */
[----:B----4-:R-:W-:Y:S05]  /*18920*/  @!P0 BRA `(.L_x_1184) ;  /* 0xfffffffc00f08947 */ /* 0x010fea000383ffff */
[----:B------:R-:W-:Y:S05]  /*18930*/  BRA `(.L_x_1279) ;  /* 0xffffffe000ac7947 */ /* 0x000fea000383ffff */
.L_x_1185:
[----:B---3--:R-:W3:Y:S01]  /*18940*/  S2R R2, SR_TID.X ;  /* 0x0000000000027919 */ /* 0x008ee20000002100 */
[----:B------:R-:W-:Y:S01]  /*18950*/  BSSY B0, `(.L_x_1280) ;  /* 0x000000a000007945 */ /* 0x000fe20003800000 */
[----:B------:R-:W-:Y:S02]  /*18960*/  IMAD.MOV.U32 R12, RZ, RZ, RZ ;  /* 0x000000ffff0c7224 */ /* 0x000fe400078e00ff */
[----:B--2---:R-:W-:Y:S02]  /*18970*/  IMAD.MOV.U32 R11, RZ, RZ, 0x1f ;  /* 0x0000001fff0b7424 */ /* 0x004fe400078e00ff */
[----:B------:R-:W-:Y:S01]  /*18980*/  IMAD.MOV.U32 R15, RZ, RZ, -0x1 ;  /* 0xffffffffff0f7424 */ /* 0x000fe200078e00ff */
[----:B---3--:R-:W-:-:S04]  /*18990*/  SHF.R.U32.HI R2, RZ, 0x5, R2 ;  /* 0x00000005ff027819 */ /* 0x008fc80000011602 */
[----:B------:R-:W-:-:S05]  /*189a0*/  LOP3.LUT R2, R2, 0x3, RZ, 0xc0, !PT ;  /* 0x0000000302027812 */ /* 0x000fca00078ec0ff */
[----:B------:R-:W-:-:S07]  /*189b0*/  IMAD.MOV.U32 R13, RZ, RZ, R2 ;  /* 0x000000ffff0d7224 */ /* 0x000fce00078e0002 */
[----:B01----:R-:W-:Y:S05]  /*189c0*/  WARPSYNC.COLLECTIVE R15, `(.L_x_1281) ;  /* 0x000000000f087348 */ /* 0x003fea0003c00000 */
[----:B------:R2:W3:Y:S02]  /*189d0*/  SHFL.IDX P6, R14, R13, R12, R11 ;  /* 0x0000000c0d0e7389 */ /* 0x0004e400000c000b */
[----:B0123--:R-:W-:Y:S01]  /*189e0*/  ENDCOLLECTIVE ;  /* 0x000000000000791b */ /* 0x00ffe20003800000 */
.L_x_1281:
[----:B------:R-:W-:Y:S05]  /*189f0*/  BSYNC B0 ;  /* 0x0000000000007941 */ /* 0x000fea0003800000 */
.L_x_1280:
[----:B------:R-:W-:Y:S05]  /*18a00*/  BRA `(.L_x_1282) ;  /* 0xffffffe000907947 */ /* 0x000fea000383ffff */
.L_x_1186:
[----:B------:R-:W-:Y:S01]  /*18a10*/  BSSY B0, `(.L_x_1283) ;  /* 0x0000006000007945 */ /* 0x000fe20003800000 */
[----:B------:R-:W-:-:S07]  /*18a20*/  IMAD.MOV.U32 R15, RZ, RZ, -0x1 ;  /* 0xffffffffff0f7424 */ /* 0x000fce00078e00ff */
[----:B0123--:R-:W-:Y:S05]  /*18a30*/  WARPSYNC.COLLECTIVE R15, `(.L_x_1284) ;  /* 0x000000000f0c7348 */ /* 0x00ffea0003c00000 */
[----:B------:R-:W-:Y:S02]  /*18a40*/  ELECT P6, UR62, PT ;  /* 0x00000000003e782f */ /* 0x000fe400038c0000 */
[----:B------:R-:W-:Y:S01]  /*18a50*/  MOV R14, UR62 ;  /* 0x0000003e000e7c02 */ /* 0x000fe20008000f00 */
[----:B0123--:R-:W-:Y:S10]  /*18a60*/  ENDCOLLECTIVE ;  /* 0x000000000000791b */ /* 0x00fff40003800000 */
.L_x_1284:
[----:B------:R-:W-:Y:S05]  /*18a70*/  BSYNC B0 ;  /* 0x0000000000007941 */ /* 0x000fea0003800000 */
.L_x_1283:
[----:B------:R-:W-:Y:S05]  /*18a80*/  BRA `(.L_x_1285) ;  /* 0xffffffe000847947 */ /* 0x000fea000383ffff */
.L_x_1188:
[----:B0-----:R0:W1:Y:S02]  /*18a90*/  SYNCS.PHASECHK.TRANS64.TRYWAIT P0, [R6+URZ], R5 ;  /* 0x00000005060075a7 */ /* 0x001064000800017f */
[----:B-1----:R-:W-:Y:S05]  /*18aa0*/  @!P0 NANOSLEEP.SYNCS 0x989680 ;  /* 0x009896800000895d */ /* 0x002fea0003900000 */
[----:B------:R-:W1:Y:S02]  /*18ab0*/  @!P0 SYNCS.PHASECHK.TRANS64 P0, [R6+URZ], R5 ;  /* 0x00000005060085a7 */ /* 0x000e64000800007f */
[----:B-1----:R-:W-:Y:S05]  /*18ac0*/  @!P0 BRA `(.L_x_1188) ;  /* 0xfffffffc00f08947 */ /* 0x002fea000383ffff */
[----:B------:R-:W-:Y:S05]  /*18ad0*/  BRA `(.L_x_1286) ;  /* 0xffffffe000c87947 */ /* 0x000fea000383ffff */
.L_x_1189:
[----:B-1----:R1:W3:Y:S02]  /*18ae0*/  SYNCS.PHASECHK.TRANS64.TRYWAIT P0, [R7+URZ], R2 ;  /* 0x00000002070075a7 */ /* 0x0022e4000800017f */
[----:B---3--:R-:W-:Y:S05]  /*18af0*/  @!P0 NANOSLEEP.SYNCS 0x989680 ;  /* 0x009896800000895d */ /* 0x008fea0003900000 */
[----:B------:R-:W3:Y:S02]  /*18b00*/  @!P0 SYNCS.PHASECHK.TRANS64 P0, [R7+URZ], R2 ;  /* 0x00000002070085a7 */ /* 0x000ee4000800007f */
[----:B---3--:R-:W-:Y:S05]  /*18b10*/  @!P0 BRA `(.L_x_1189) ;  /* 0xfffffffc00f08947 */ /* 0x008fea000383ffff */
[----:B------:R-:W-:Y:S05]  /*18b20*/  BRA `(.L_x_1287) ;  /* 0xffffffe000bc7947 */ /* 0x000fea000383ffff */
.L_x_1191:
[----:B---3--:R3:W4:Y:S02]  /*18b30*/  SYNCS.PHASECHK.TRANS64.TRYWAIT P0, [R4+URZ], R5 ;  /* 0x00000005040075a7 */ /* 0x008724000800017f */
[----:B----4-:R-:W-:Y:S05]  /*18b40*/  @!P0 NANOSLEEP.SYNCS 0x989680 ;  /* 0x009896800000895d */ /* 0x010fea0003900000 */
[----:B------:R-:W4:Y:S02]  /*18b50*/  @!P0 SYNCS.PHASECHK.TRANS64 P0, [R4+URZ], R5 ;  /* 0x00000005040085a7 */ /* 0x000f24000800007f */
[----:B----4-:R-:W-:Y:S05]  /*18b60*/  @!P0 BRA `(.L_x_1191) ;  /* 0xfffffffc00f08947 */ /* 0x010fea000383ffff */
[----:B------:R-:W-:Y:S05]  /*18b70*/  BRA `(.L_x_1288) ;  /* 0xffffffe000c47947 */ /* 0x000fea000383ffff */
.L_x_1289:
        /* <DEDUP_REMOVED lines=16> */
.L_x_4719:


//--------------------- .text._ZN7cutlass13device_kernelIN5flash11enable_sm90INS1_16FlashAttnFwdSm90INS1_25CollectiveMainloopFwdSm90ILi2EN4cute5tupleIJNS5_1CILi1EEES8_S8_EEENS6_IJNS7_ILi128EEENS7_ILi96EEENS7_ILi64EEEEEELi256ENS_10bfloat16_tEfNS_4arch4Sm90ELb0ELb1ELb1ELb0ELb0ELb0ELb0ELb1ELb0ELb0ELb0ELb0EEENS1_21CollectiveEpilogueFwdINS6_IJSA_NS7_ILi256EEESB_EEES9_SE_SG_Li256ELb0ELb0ELb0ELb0EEENS1_30DynamicPersistentTileSchedulerILi256ELi32ELb0ELb0ELb1EEEEEEEEEvNT_6ParamsE --------------------------
	.section	.text._ZN7cutlass13device_kernelIN5flash11enable_sm90INS1_16FlashAttnFwdSm90INS1_25CollectiveMainloopFwdSm90ILi2EN4cute5tupleIJNS5_1CILi1EEES8_S8_EEENS6_IJNS7_ILi128EEENS7_ILi96EEENS7_ILi64EEEEEELi256ENS_10bfloat16_tEfNS_4arch4Sm90ELb0ELb1ELb1ELb0ELb0ELb0ELb0ELb1ELb0ELb0ELb0ELb0EEENS1_21CollectiveEpilogueFwdINS6_IJSA_NS7_ILi256EEESB_EEES9_SE_SG_Li256ELb0ELb0ELb0ELb0EEENS1_30DynamicPersistentTileSchedulerILi256ELi32ELb0ELb0ELb1EEEEEEEEEvNT_6ParamsE,"ax",@progbits
	.align	128
.text._ZN7cutlass13device_kernelIN5flash11enable_sm90INS1_16FlashAttnFwdSm90INS1_25CollectiveMainloopFwdSm90ILi2EN4cute5tupleIJNS5_1CILi1EEES8_S8_EEENS6_IJNS7_ILi128EEENS7_ILi96EEENS7_ILi64EEEEEELi256ENS_10bfloat16_tEfNS_4arch4Sm90ELb0ELb1ELb1ELb0ELb0ELb0ELb0ELb1ELb0ELb0ELb0ELb0EEENS1_21CollectiveEpilogueFwdINS6_IJSA_NS7_ILi256EEESB_EEES9_SE_SG_Li256ELb0ELb0ELb0ELb0EEENS1_30DynamicPersistentTileSchedulerILi256ELi32ELb0ELb0ELb1EEEEEEEEEvNT_6ParamsE:
        .type           _ZN7cutlass13device_kernelIN5flash11enable_sm90INS1_16FlashAttnFwdSm90INS1_25CollectiveMainloopFwdSm90ILi2EN4cute5tupleIJNS5_1CILi1EEES8_S8_EEENS6_IJNS7_ILi128EEENS7_ILi96EEENS7_ILi64EEEEEELi256ENS_10bfloat16_tEfNS_4arch4Sm90ELb0ELb1ELb1ELb0ELb0ELb0ELb0ELb1ELb0ELb0ELb0ELb0EEENS1_21CollectiveEpilogueFwdINS6_IJSA_NS7_ILi256EEESB_EEES9_SE_SG_Li256ELb0ELb0ELb0ELb0EEENS1_30DynamicPersistentTileSchedulerILi256ELi32ELb0ELb0ELb1EEEEEEEEEvNT_6ParamsE,@function
        .size           _ZN7cutlass13device_kernelIN5flash11enable_sm90INS1_16FlashAttnFwdSm90INS1_25CollectiveMainloopFwdSm90ILi2EN4cute5tupleIJNS5_1CILi1EEES8_S8_EEENS6_IJNS7_ILi128EEENS7_ILi96EEENS7_ILi64EEEEEELi256ENS_10bfloat16_tEfNS_4arch4Sm90ELb0ELb1ELb1ELb0ELb0ELb0ELb0ELb1ELb0ELb0ELb0ELb0EEENS1_21CollectiveEpilogueFwdINS6_IJSA_NS7_ILi256EEESB_EEES9_SE_SG_Li256ELb0ELb0ELb0ELb0EEENS1_30DynamicPersistentTileSchedulerILi256ELi32ELb0ELb0ELb1EEEEEEEEEvNT_6ParamsE,(.L_x_4720 - _ZN7cutlass13device_kernelIN5flash11enable_sm90INS1_16FlashAttnFwdSm90INS1_25CollectiveMainloopFwdSm90ILi2EN4cute5tupleIJNS5_1CILi1EEES8_S8_EEENS6_IJNS7_ILi128EEENS7_ILi96EEENS7_ILi64EEEEEELi256ENS_10bfloat16_tEfNS_4arch4Sm90ELb0ELb1ELb1ELb0ELb0ELb0ELb0ELb1ELb0ELb0ELb0ELb0EEENS1_21CollectiveEpilogueFwdINS6_IJSA_NS7_ILi256EEESB_EEES9_SE_SG_Li256ELb0ELb0ELb0ELb0EEENS1_30DynamicPersistentTileSchedulerILi256ELi32ELb0ELb0ELb1EEEEEEEEEvNT_6ParamsE)
        .other          _ZN7cutlass13device_kernelIN5flash11enable_sm90INS1_16FlashAttnFwdSm90INS1_25CollectiveMainloopFwdSm90ILi2EN4cute5tupleIJNS5_1CILi1EEES8_S8_EEENS6_IJNS7_ILi128EEENS7_ILi96EEENS7_ILi64EEEEEELi256ENS_10bfloat16_tEfNS_4arch4Sm90ELb0ELb1ELb1ELb0ELb0ELb0ELb0ELb1ELb0ELb0ELb0ELb0EEENS1_21CollectiveEpilogueFwdINS6_IJSA_NS7_ILi256EEESB_EEES9_SE_SG_Li256ELb0ELb0ELb0ELb0EEENS1_30DynamicPersistentTileSchedulerILi256ELi32ELb0ELb0ELb1EEEEEEEEEvNT_6ParamsE,@"STO_CUDA_ENTRY STV_DEFAULT"
_ZN7cutlass13device_kernelIN5flash11enable_sm90INS1_16FlashAttnFwdSm90INS1_25CollectiveMainloopFwdSm90ILi2EN4cute5tupleIJNS5_1CILi1EEES8_S8_EEENS6_IJNS7_ILi128EEENS7_ILi96EEENS7_ILi64EEEEEELi256ENS_10bfloat16_tEfNS_4arch4Sm90ELb0ELb1ELb1ELb0ELb0ELb0ELb0ELb1ELb0ELb0ELb0ELb0EEENS1_21CollectiveEpilogueFwdINS6_IJSA_NS7_ILi256EEESB_EEES9_SE_SG_Li256ELb0ELb0ELb0ELb0EEENS1_30DynamicPersistentTileSchedulerILi256ELi32ELb0ELb0ELb1EEEEEEEEEvNT_6ParamsE:
[----:B------:R-:W1:Y:S01]  /*0000*/  LDC R1, c[0x0][0x28] ;  /* 0x00000a00ff017b82 */ /* 0x000e620000000800 */
[----:B------:R-:W2:Y:S01]  /*0010*/  S2R R3, SR_TID.X ;  /* 0x0000000000037919 */ /* 0x000ea20000002100 */
[----:B------:R-:W-:Y:S01]  /*0020*/  ELECT P0, URZ, PT ;  /* 0x00000000003f782f */ /* 0x000fe20003800000 */
[----:B------:R-:W-:Y:S01]  /*0030*/  BSSY B0, `(.L_x_1290) ;  /* 0x0000014000007945 */ /* 0x000fe20003800000 */
[--C-:B--2---:R-:W-:Y:S02]  /*0040*/  SHF.R.U32.HI R0, RZ, 0x5, R3.reuse ;  /* 0x00000005ff007819 */ /* 0x104fe40000011603 */
[----:B------:R-:W-:-:S03]  /*0050*/  SHF.R.U32.HI R23, RZ, 0x7, R3 ;  /* 0x00000007ff177819 */ /* 0x000fc60000011603 */
[----:B------:R-:W2:Y:S02]  /*0060*/  SHFL.IDX PT, R2, R0, RZ, 0x1f ;  /* 0x00001fff00027589 */ /* 0x000ea400000e0000 */
[----:B--2---:R-:W-:-:S13]  /*0070*/  ISETP.EQ.AND P0, PT, R2, RZ, P0 ;  /* 0x000000ff0200720c */ /* 0x004fda0000702270 */
[----:B-1----:R-:W-:Y:S05]  /*0080*/  @!P0 BRA `(.L_x_1291) ;  /* 0x0000000000388947 */ /* 0x002fea0003800000 */
        /* <DEDUP_REMOVED lines=14> */
.L_x_1291:
[----:B------:R-:W-:Y:S05]  /*0170*/  BSYNC B0 ;  /* 0x0000000000007941 */ /* 0x000fea0003800000 */
.L_x_1290:
        /* <DEDUP_REMOVED lines=37> */
.L_x_1292:
        /* <DEDUP_REMOVED lines=22> */
.L_x_1293:
        /* <DEDUP_REMOVED lines=18> */
.L_x_1294:
        /* <DEDUP_REMOVED lines=22> */
.L_x_1295:
        /* <DEDUP_REMOVED lines=22> */
.L_x_1296:
[----:B------:R-:W-:Y:S01]  /*0910*/  PLOP3.LUT P0, PT, PT, PT, UP0, 0x80, 0x0 ;  /* 0x000000000000781c */ /* 0x000fe20003f0f008 */
[----:B------:R-:W-:Y:S01]  /*0920*/  UMOV UR36, 0x1 ;  /* 0x0000000100247882 */ /* 0x000fe20000000000 */
[----:B------:R-:W-:Y:S01]  /*0930*/  NOP ;  /* 0x0000000000007918 */ /* 0x000fe20000000000 */
[----:B------:R-:W-:Y:S01]  /*0940*/  USEL UR36, UR36, 0x2, !UP0 ;  /* 0x0000000224247887 */ /* 0x000fe2000c000000 */
[----:B------:R-:W-:Y:S01]  /*0950*/  ULDC.64 UR48, c[0x0][0x208] ;  /* 0x0000820000307ab9 */ /* 0x000fe20000000a00 */
[----:B-123--:R-:W-:Y:S08]  /*0960*/  BAR.SYNC.DEFER_BLOCKING 0x0 ;  /* 0x0000000000007b1d */ /* 0x00eff00000010000 */
[----:B------:R-:W-:Y:S05]  /*0970*/  @!P0 BRA `(.L_x_1297) ;  /* 0x000000f400408947 */ /* 0x000fea0003800000 */
.L_x_1298:
[----:B------:R-:W-:-:S08]  /*0980*/  NOP ;  /* 0x0000000000007918 */ /* 0x000fd00000000000 */
[----:B------:R-:W1:Y:S02]  /*0990*/  USETMAXREG.TRY_ALLOC.CTAPOOL UP0, 0xf0 ;  /* 0x000000f0000079c8 */ /* 0x000e640008000600 */
[----:B-1----:R-:W-:-:S13]  /*09a0*/  PLOP3.LUT P0, PT, PT, PT, UP0, 0x80, 0x0 ;  /* 0x000000000000781c */ /* 0x002fda0003f0f008 */
[----:B------:R-:W-:Y:S05]  /*09b0*/  @!P0 BRA `(.L_x_1298) ;  /* 0xfffffffc00f08947 */ /* 0x000fea000383ffff */
[----:B------:R-:W1:Y:S08]  /*09c0*/  S2UR UR7, SR_CTAID.X ;  /* 0x00000000000779c3 */ /* 0x000e700000002500 */
[----:B------:R-:W-:Y:S08]  /*09d0*/  BAR.ARV 0x4, 0x120 ;  /* 0x0104800000007b1d */ /* 0x000ff00000002000 */
[----:B------:R-:W-:Y:S08]  /*09e0*/  BAR.ARV 0x8, 0x120 ;  /* 0x0204800000007b1d */ /* 0x000ff00000002000 */
[----:B------:R-:W1:Y:S01]  /*09f0*/  LDC R0, c[0x0][0xda8] ;  /* 0x00036a00ff007b82 */ /* 0x000e620000000800 */
[----:B------:R-:W-:-:S13]  /*0a00*/  ISETP.NE.AND P0, PT, R23, 0x1, PT ;  /* 0x000000011700780c */ /* 0x000fda0003f05270 */
[----:B------:R-:W-:Y:S06]  /*0a10*/  @!P0 BAR.ARV 0x9, 0x100 ;  /* 0x0244000000008b1d */ /* 0x000fec0000002000 */
[----:B-1----:R-:W-:-:S13]  /*0a20*/  ISETP.LE.AND P0, PT, R0, UR7, PT ;  /* 0x0000000700007c0c */ /* 0x002fda000bf03270 */
[----:B------:R-:W-:Y:S05]  /*0a30*/  @P0 EXIT ;  /* 0x000000000000094d */ /* 0x000fea0003800000 */
[----:B------:R-:W1:Y:S01]  /*0a40*/  S2R R2, SR_TID.X ;  /* 0x0000000000027919 */ /* 0x000e620000002100 */
[----:B------:R-:W2:Y:S01]  /*0a50*/  S2UR UR4, SR_CgaCtaId ;  /* 0x00000000000479c3 */ /* 0x000ea20000008800 */
[----:B------:R-:W-:Y:S01]  /*0a60*/  UMOV UR46, 0x400 ;  /* 0x00000400002e7882 */ /* 0x000fe20000000000 */
[----:B------:R-:W-:Y:S01]  /*0a70*/  ULOP3.LUT UR47, UR36, 0x1, URZ, 0xfc, !UPT ;  /* 0x00000001242f7892 */ /* 0x000fe2000f8efc3f */
[----:B------:R-:W-:Y:S01]  /*0a80*/  ULDC.64 UR50, c[0x0][0x198] ;  /* 0x0000660000327ab9 */ /* 0x000fe20000000a00 */
[----:B------:R-:W-:Y:S01]  /*0a90*/  UMOV UR37, URZ ;  /* 0x0000003f00257c82 */ /* 0x000fe20008000000 */
[----:B------:R-:W-:Y:S01]  /*0aa0*/  UMOV UR38, URZ ;  /* 0x0000003f00267c82 */ /* 0x000fe20008000000 */
[----:B------:R-:W-:Y:S02]  /*0ab0*/  UMOV UR39, URZ ;  /* 0x0000003f00277c82 */ /* 0x000fe40008000000 */
[----:B------:R-:W3:Y:S01]  /*0ac0*/  S2UR UR6, SR_SWINHI ;  /* 0x00000000000679c3 */ /* 0x000ee20000002f00 */
[----:B--2---:R-:W-:Y:S01]  /*0ad0*/  ULEA UR46, UR4, UR46, 0x18 ;  /* 0x0000002e042e7291 */ /* 0x004fe2000f8ec03f */
[----:B-1----:R-:W-:-:S06]  /*0ae0*/  VIADD R202, R2, 0xffffff80 ;  /* 0xffffff8002ca7836 */ /* 0x002fcc0000000000 */
[----:B------:R-:W-:Y:S01]  /*0af0*/  UMOV UR4, UR46 ;  /* 0x0000002e00047c82 */ /* 0x000fe20008000000 */
[----:B---3--:R-:W-:Y:S01]  /*0b00*/  UMOV UR5, UR6 ;  /* 0x0000000600057c82 */ /* 0x008fe20008000000 */
[----:B------:R-:W-:Y:S01]  /*0b10*/  IMAD.U32 R18, RZ, RZ, UR4 ;  /* 0x00000004ff127e24 */ /* 0x000fe2000f8e00ff */
[----:B------:R-:W-:Y:S01]  /*0b20*/  UMOV UR4, UR7 ;  /* 0x0000000700047c82 */ /* 0x000fe20008000000 */
[----:B------:R-:W-:Y:S01]  /*0b30*/  SHF.R.S32.HI R3, RZ, 0x1f, R202 ;  /* 0x0000001fff037819 */ /* 0x000fe200000114ca */
[----:B------:R-:W-:-:S03]  /*0b40*/  IMAD.U32 R19, RZ, RZ, UR5 ;  /* 0x00000005ff137e24 */ /* 0x000fc6000f8e00ff */
[CC--:B------:R-:W-:Y:S02]  /*0b50*/  LEA.HI R0, R3.reuse, R202.reuse, RZ, 0x7 ;  /* 0x000000ca03007211 */ /* 0x0c0fe400078f38ff */
[CC--:B------:R-:W-:Y:S02]  /*0b60*/  LEA.HI R2, R3.reuse, R202.reuse, RZ, 0x4 ;  /* 0x000000ca03027211 */ /* 0x0c0fe400078f20ff */
[----:B------:R-:W-:Y:S02]  /*0b70*/  LOP3.LUT R5, R0, 0xffffff80, RZ, 0xc0, !PT ;  /* 0xffffff8000057812 */ /* 0x000fe400078ec0ff */
[----:B------:R-:W-:Y:S02]  /*0b80*/  LEA.HI R4, R3, R202, RZ, 0x5 ;  /* 0x000000ca03047211 */ /* 0x000fe400078f28ff */
[----:B------:R-:W-:Y:S01]  /*0b90*/  LOP3.LUT R3, R2, 0x3fffff0, RZ, 0xc0, !PT ;  /* 0x03fffff002037812 */ /* 0x000fe200078ec0ff */
[----:B------:R-:W-:Y:S01]  /*0ba0*/  IMAD.IADD R6, R202, 0x1, -R5 ;  /* 0x00000001ca067824 */ /* 0x000fe200078e0a05 */
[----:B------:R-:W-:-:S02]  /*0bb0*/  SHF.R.S32.HI R5, RZ, 0x4, R2 ;  /* 0x00000004ff057819 */ /* 0x000fc40000011402 */
[----:B------:R-:W-:Y:S01]  /*0bc0*/  SHF.R.S32.HI R4, RZ, 0x5, R4 ;  /* 0x00000005ff047819 */ /* 0x000fe20000011404 */
[----:B------:R-:W-:Y:S01]  /*0bd0*/  IMAD.IADD R3, R202, 0x1, -R3 ;  /* 0x00000001ca037824 */ /* 0x000fe200078e0a03 */
[----:B------:R-:W-:Y:S02]  /*0be0*/  SHF.R.S32.HI R7, RZ, 0x1f, R6 ;  /* 0x0000001fff077819 */ /* 0x000fe40000011406 */
[----:B------:R-:W-:Y:S01]  /*0bf0*/  LEA.HI R2, R2, R5, RZ, 0x1 ;  /* 0x0000000502027211 */ /* 0x000fe200078f08ff */
[----:B------:R-:W-:Y:S01]  /*0c00*/  IMAD R11, R4, 0x10, R3 ;  /* 0x00000010040b7824 */ /* 0x000fe200078e0203 */
[----:B------:R-:W-:Y:S02]  /*0c10*/  LEA.HI R8, R7, R6, RZ, 0x2 ;  /* 0x0000000607087211 */ /* 0x000fe400078f10ff */
[----:B------:R-:W-:Y:S02]  /*0c20*/  LOP3.LUT R2, R2, 0x1ffffffe, RZ, 0xc0, !PT ;  /* 0x1ffffffe02027812 */ /* 0x000fe400078ec0ff */
[----:B------:R-:W-:-:S02]  /*0c30*/  SHF.R.S32.HI R9, RZ, 0x2, R8 ;  /* 0x00000002ff097819 */ /* 0x000fc40000011408 */
[----:B------:R-:W-:Y:S01]  /*0c40*/  SHF.R.S32.HI R10, RZ, 0x1f, R8 ;  /* 0x0000001fff0a7819 */ /* 0x000fe20000011408 */
[----:B------:R-:W-:Y:S01]  /*0c50*/  IMAD.IADD R2, R5, 0x1, -R2 ;  /* 0x0000000105027824 */ /* 0x000fe200078e0a02 */
[----:B------:R-:W-:Y:S02]  /*0c60*/  SHF.R.S32.HI R3, RZ, 0x7, R0 ;  /* 0x00000007ff037819 */ /* 0x000fe40000011400 */
[----:B------:R-:W-:Y:S01]  /*0c70*/  LEA.HI R10, R10, R9, RZ, 0x3 ;  /* 0x000000090a0a7211 */ /* 0x000fe200078f18ff */
[----:B------:R-:W-:Y:S01]  /*0c80*/  IMAD R2, R11, 0x8, R2 ;  /* 0x000000080b027824 */ /* 0x000fe200078e0202 */
[----:B------:R-:W-:Y:S02]  /*0c90*/  LEA.HI R0, R0, R3, RZ, 0x1 ;  /* 0x0000000300007211 */ /* 0x000fe400078f08ff */
[----:B------:R-:W-:Y:S01]  /*0ca0*/  LOP3.LUT R10, R10, 0xfffffff8, RZ, 0xc0, !PT ;  /* 0xfffffff80a0a7812 */ /* 0x000fe200078ec0ff */
[----:B------:R-:W-:Y:S01]  /*0cb0*/  IMAD.SHL.U32 R5, R2, 0x8, RZ ;  /* 0x0000000802057824 */ /* 0x000fe200078e00ff */
[----:B------:R-:W-:-:S02]  /*0cc0*/  LEA.HI R7, R7, R6, RZ, 0x5 ;  /* 0x0000000607077211 */ /* 0x000fc400078f28ff */
[----:B------:R-:W-:Y:S01]  /*0cd0*/  LOP3.LUT R0, R0, 0x3fffffe, RZ, 0xc0, !PT ;  /* 0x03fffffe00007812 */ /* 0x000fe200078ec0ff */
[----:B------:R-:W-:Y:S01]  /*0ce0*/  IMAD.IADD R10, R9, 0x1, -R10 ;  /* 0x00000001090a7824 */ /* 0x000fe200078e0a0a */
[----:B------:R-:W-:Y:S01]  /*0cf0*/  SHF.R.S32.HI R7, RZ, 0x5, R7 ;  /* 0x00000005ff077819 */ /* 0x000fe20000011407 */
[----:B------:R-:W-:Y:S01]  /*0d00*/  IMAD.WIDE R18, R5, 0x2, R18 ;  /* 0x0000000205127825 */ /* 0x000fe200078e0212 */
[----:B------:R-:W-:-:S03]  /*0d10*/  LOP3.LUT R9, R8, 0x7ffffffc, RZ, 0xc0, !PT ;  /* 0x7ffffffc08097812 */ /* 0x000fc600078ec0ff */
[----:B------:R-:W-:Y:S02]  /*0d20*/  IMAD.IADD R0, R3, 0x1, -R0 ;  /* 0x0000000103007824 */ /* 0x000fe400078e0a00 */
[----:B------:R-:W-:Y:S02]  /*0d30*/  IMAD R7, R7, 0x10, R10 ;  /* 0x0000001007077824 */ /* 0x000fe400078e020a */
[----:B------:R-:W-:Y:S02]  /*0d40*/  IMAD.IADD R9, R6, 0x1, -R9 ;  /* 0x0000000106097824 */ /* 0x000fe400078e0a09 */
[----:B------:R-:W-:Y:S02]  /*0d50*/  IMAD R201, R0, 0x40, R7 ;  /* 0x0000004000c97824 */ /* 0x000fe400078e0207 */
[----:B------:R-:W-:-:S07]  /*0d60*/  IMAD.SHL.U32 R16, R9, 0x2, RZ ;  /* 0x0000000209107824 */ /* 0x000fce00078e00ff */
.L_x_1391:
[----:B------:R-:W-:Y:S01]  /*0d70*/  ULDC UR5, c[0x0][0xdd0] ;  /* 0x0003740000057ab9 */ /* 0x000fe20000000800 */
[----:B-1----:R-:W1:Y:S01]  /*0d80*/  LDC R0, c[0x0][0xde8] ;  /* 0x00037a00ff007b82 */ /* 0x002e620000000800 */
[----:B------:R-:W-:Y:S01]  /*0d90*/  UISETP.NE.AND UP0, UPT, UR5, 0x1, UPT ;  /* 0x000000010500788c */ /* 0x000fe2000bf05270 */
[----:B------:R-:W-:-:S10]  /*0da0*/  UMOV UR8, UR4 ;  /* 0x0000000400087c82 */ /* 0x000fd40008000000 */
[----:B------:R-:W-:Y:S01]  /*0db0*/  @UP0 ULDC UR6, c[0x0][0xdd4] ;  /* 0x0003750000060ab9 */ /* 0x000fe20000000800 */
[----:B------:R-:W-:Y:S01]  /*0dc0*/  @UP0 ULDC UR9, c[0x0][0xdd8] ;  /* 0x0003760000090ab9 */ /* 0x000fe20000000800 */
[----:B------:R-:W-:-:S04]  /*0dd0*/  UIMAD.WIDE.U32 UR6, UR4, UR6, URZ ;  /* 0x00000006040672a5 */ /* 0x000fc8000f8e003f */
[----:B------:R-:W-:-:S04]  /*0de0*/  @UP0 USHF.R.U32.HI UR8, URZ, UR9, UR7 ;  /* 0x000000093f080299 */ /* 0x000fc80008011607 */
[----:B------:R-:W-:Y:S02]  /*0df0*/  UIADD3 UR6, -UR8, URZ, URZ ;  /* 0x0000003f08067290 */ /* 0x000fe4000fffe13f */
[----:B-1----:R-:W-:Y:S02]  /*0e00*/  ISETP.LE.AND P0, PT, R0, UR8, PT ;  /* 0x0000000800007c0c */ /* 0x002fe4000bf03270 */
[----:B------:R-:W-:-:S11]  /*0e10*/  UIMAD UR7, UR5, UR6, UR4 ;  /* 0x00000006050772a4 */ /* 0x000fd6000f8e0204 */
[----:B--234-:R-:W-:Y:S05]  /*0e20*/  @!P0 BRA `(.L_x_1299) ;  /* 0x0000000000208947 */ /* 0x01cfea0003800000 */
[----:B------:R-:W-:Y:S01]  /*0e30*/  ULDC UR6, c[0x0][0xddc] ;  /* 0x0003770000067ab9 */ /* 0x000fe20000000800 */
[----:B------:R-:W-:Y:S01]  /*0e40*/  UMOV UR41, UR7 ;  /* 0x0000000700297c82 */ /* 0x000fe20008000000 */
[----:B------:R-:W-:-:S11]  /*0e50*/  UISETP.NE.AND UP0, UPT, UR6, 0x1, UPT ;  /* 0x000000010600788c */ /* 0x000fd6000bf05270 */
[----:B------:R-:W-:Y:S02]  /*0e60*/  @UP0 ULDC.64 UR10, c[0x0][0xde0] ;  /* 0x00037800000a0ab9 */ /* 0x000fe40000000a00 */
[----:B------:R-:W-:-:S04]  /*0e70*/  UIMAD.WIDE.U32 UR4, UR7, UR10, URZ ;  /* 0x0000000a070472a5 */ /* 0x000fc8000f8e003f */
[----:B------:R-:W-:-:S04]  /*0e80*/  @UP0 USHF.R.U32.HI UR41, URZ, UR11, UR5 ;  /* 0x0000000b3f290299 */ /* 0x000fc80008011605 */
[----:B------:R-:W-:Y:S01]  /*0e90*/  UIMAD UR4, UR41, UR6, URZ ;  /* 0x00000006290472a4 */ /* 0x000fe2000f8e023f */
[----:B------:R-:W-:Y:S11]  /*0ea0*/  BRA `(.L_x_1300) ;  /* 0x00000000001c7947 */ /* 0x000ff60003800000 */
.L_x_1299:
[----:B------:R-:W-:Y:S01]  /*0eb0*/  ULDC UR6, c[0x0][0xdc4] ;  /* 0x0003710000067ab9 */ /* 0x000fe20000000800 */
[----:B------:R-:W-:Y:S01]  /*0ec0*/  UMOV UR41, UR7 ;  /* 0x0000000700297c82 */ /* 0x000fe20008000000 */
[----:B------:R-:W-:-:S11]  /*0ed0*/  UISETP.NE.AND UP0, UPT, UR6, 0x1, UPT ;  /* 0x000000010600788c */ /* 0x000fd6000bf05270 */
[----:B------:R-:W-:Y:S02]  /*0ee0*/  @UP0 ULDC.64 UR10, c[0x0][0xdc8] ;  /* 0x00037200000a0ab9 */ /* 0x000fe40000000a00 */
[----:B------:R-:W-:-:S04]  /*0ef0*/  UIMAD.WIDE.U32 UR4, UR7, UR10, URZ ;  /* 0x0000000a070472a5 */ /* 0x000fc8000f8e003f */
[----:B------:R-:W-:-:S04]  /*0f00*/  @UP0 USHF.R.U32.HI UR41, URZ, UR11, UR5 ;  /* 0x0000000b3f290299 */ /* 0x000fc80008011605 */
[----:B------:R-:W-:-:S12]  /*0f10*/  UIMAD UR4, UR41, UR6, URZ ;  /* 0x00000006290472a4 */ /* 0x000fd8000f8e023f */
.L_x_1300:
[----:B------:R-:W1:Y:S01]  /*0f20*/  LDC.64 R8, c[0x0][0x9e0] ;  /* 0x00027800ff087b82 */ /* 0x000e620000000a00 */
[----:B------:R-:W-:Y:S01]  /*0f30*/  ULDC UR43, c[0x0][0xdb8] ;  /* 0x00036e00002b7ab9 */ /* 0x000fe20000000800 */
[----:B------:R-:W-:Y:S02]  /*0f40*/  ULOP3.LUT UR5, URZ, UR41, URZ, 0x33, !UPT ;  /* 0x000000293f057292 */ /* 0x000fe4000f8e333f */
[----:B------:R-:W-:Y:S01]  /*0f50*/  UISETP.NE.AND UP1, UPT, UR43, 0x1, UPT ;  /* 0x000000012b00788c */ /* 0x000fe2000bf25270 */
[----:B------:R-:W-:Y:S01]  /*0f60*/  ULDC UR42, c[0x0][0xdac] ;  /* 0x00036b00002a7ab9 */ /* 0x000fe20000000800 */
[----:B------:R-:W-:Y:S02]  /*0f70*/  ULDC.64 UR10, c[0x0][0x3f8] ;  /* 0x0000fe00000a7ab9 */ /* 0x000fe40000000a00 */
[----:B------:R-:W2:Y:S01]  /*0f80*/  LDC R7, c[0x0][0x288] ;  /* 0x0000a200ff077b82 */ /* 0x000ea20000000800 */
[----:B------:R-:W-:Y:S02]  /*0f90*/  UIADD3 UR4, UR7, -UR4, URZ ;  /* 0x8000000407047290 */ /* 0x000fe4000fffe03f */
[----:B------:R-:W-:-:S02]  /*0fa0*/  UIADD3 UR42, UR5, UR42, URZ ;  /* 0x0000002a052a7290 */ /* 0x000fc4000fffe03f */
[----:B------:R-:W-:Y:S01]  /*0fb0*/  UISETP.NE.U32.AND UP0, UPT, UR10, URZ, UPT ;  /* 0x0000003f0a00728c */ /* 0x000fe2000bf05070 */
[----:B------:R-:W-:Y:S02]  /*0fc0*/  ULDC UR7, c[0x0][0xdc4] ;  /* 0x0003710000077ab9 */ /* 0x000fe40000000800 */
[----:B------:R-:W3:Y:S01]  /*0fd0*/  LDC R5, c[0x0][0x2e0] ;  /* 0x0000b800ff057b82 */ /* 0x000ee20000000800 */
[----:B------:R-:W-:Y:S02]  /*0fe0*/  USHF.L.U32 UR42, UR42, 0x7, URZ ;  /* 0x000000072a2a7899 */ /* 0x000fe4000800063f */
[----:B------:R-:W-:Y:S02]  /*0ff0*/  UIMAD UR8, UR8, UR7, UR4 ;  /* 0x00000007080872a4 */ /* 0x000fe4000f8e0204 */
[----:B------:R-:W-:Y:S01]  /*1000*/  UISETP.NE.AND.EX UP0, UPT, UR11, URZ, UPT, UP0 ;  /* 0x0000003f0b00728c */ /* 0x000fe2000bf05300 */
[----:B------:R-:W-:Y:S01]  /*1010*/  @UP1 ULDC UR4, c[0x0][0xdbc] ;  /* 0x00036f0000041ab9 */ /* 0x000fe20000000800 */
[----:B------:R-:W-:Y:S01]  /*1020*/  ULDC UR6, c[0x0][0x404] ;  /* 0x0001010000067ab9 */ /* 0x000fe20000000800 */
[----:B------:R-:W-:Y:S01]  /*1030*/  UIMAD.WIDE.U32 UR4, UR8, UR4, URZ ;  /* 0x00000004080472a5 */ /* 0x000fe2000f8e003f */
[----:B-1----:R-:W-:Y:S01]  /*1040*/  ISETP.GE.AND P1, PT, R9, 0x1, PT ;  /* 0x000000010900780c */ /* 0x002fe20003f26270 */
[----:B------:R-:W-:Y:S01]  /*1050*/  USEL UR6, UR6, 0x1, UP0 ;  /* 0x0000000106067887 */ /* 0x000fe20008000000 */
[----:B------:R-:W-:Y:S01]  /*1060*/  IMAD.U32 R200, RZ, RZ, UR42 ;  /* 0x0000002affc87e24 */ /* 0x000fe2000f8e00ff */
[----:B------:R-:W-:Y:S01]  /*1070*/  @UP1 ULDC UR7, c[0x0][0xdc0] ;  /* 0x0003700000071ab9 */ /* 0x000fe20000000800 */
[----:B------:R-:W-:Y:S01]  /*1080*/  UMOV UR44, UR8 ;  /* 0x00000008002c7c82 */ /* 0x000fe20008000000 */
[----:B------:R-:W-:-:S02]  /*1090*/  @UP1 USHF.R.U32.HI UR44, URZ, UR7, UR5 ;  /* 0x000000073f2c1299 */ /* 0x000fc40008011605 */
[----:B--2---:R-:W-:Y:S02]  /*10a0*/  IADD3 R22, R200, 0x80, -R7 ;  /* 0x00000080c8167810 */ /* 0x004fe40007ffe807 */
[----:B------:R-:W-:-:S04]  /*10b0*/  UIADD3 UR4, -UR44, URZ, URZ ;  /* 0x0000003f2c047290 */ /* 0x000fc8000fffe13f */
[----:B------:R-:W-:Y:S01]  /*10c0*/  UIMAD UR43, UR43, UR4, UR8 ;  /* 0x000000042b2b72a4 */ /* 0x000fe2000f8e0208 */
[----:B---3--:R-:W-:-:S04]  /*10d0*/  IMAD R17, R5, UR6, RZ ;  /* 0x0000000605117c24 */ /* 0x008fc8000f8e02ff */
[----:B------:R-:W-:-:S04]  /*10e0*/  IMAD.IADD R22, R17, 0x1, R22 ;  /* 0x0000000111167824 */ /* 0x000fc800078e0216 */
[----:B------:R-:W-:Y:S01]  /*10f0*/  IMAD.IADD R0, R22, 0x1, R8 ;  /* 0x0000000116007824 */ /* 0x000fe200078e0208 */
[----:B------:R-:W-:Y:S06]  /*1100*/  @!P1 BRA `(.L_x_1301) ;  /* 0x0000000000409947 */ /* 0x000fec0003800000 */
[C---:B------:R-:W-:Y:S01]  /*1110*/  ISETP.GT.AND P0, PT, R22.reuse, RZ, PT ;  /* 0x000000ff1600720c */ /* 0x040fe20003f04270 */
[----:B------:R-:W-:-:S12]  /*1120*/  VIADD R3, R22, 0xffffffff ;  /* 0xffffffff16037836 */ /* 0x000fd80000000000 */
[----:B------:R-:W-:Y:S05]  /*1130*/  @P0 BRA `(.L_x_1302) ;  /* 0x00000000001c0947 */ /* 0x000fea0003800000 */
[----:B------:R-:W-:Y:S01]  /*1140*/  ISETP.NE.AND P0, PT, R9, 0x1, PT ;  /* 0x000000010900780c */ /* 0x000fe20003f05270 */
[----:B------:R-:W-:-:S12]  /*1150*/  IMAD.MOV R3, RZ, RZ, -R22 ;  /* 0x000000ffff037224 */ /* 0x000fd800078e0a16 */
[----:B------:R-:W1:Y:S02]  /*1160*/  @P0 LDC.64 R10, c[0x0][0x9e8] ;  /* 0x00027a00ff0a0b82 */ /* 0x000e640000000a00 */
[----:B-1----:R-:W-:-:S05]  /*1170*/  @P0 IMAD.HI.U32 R4, R3, R10, RZ ;  /* 0x0000000a03040227 */ /* 0x002fca00078e00ff */
[----:B------:R-:W-:-:S04]  /*1180*/  @P0 SHF.R.U32.HI R3, RZ, R11, R4 ;  /* 0x0000000bff030219 */ /* 0x000fc80000011604 */
[----:B------:R-:W-:Y:S01]  /*1190*/  LOP3.LUT R3, RZ, R3, RZ, 0x33, !PT ;  /* 0x00000003ff037212 */ /* 0x000fe200078e33ff */
[----:B------:R-:W-:Y:S06]  /*11a0*/  BRA `(.L_x_1303) ;  /* 0x0000000000107947 */ /* 0x000fec0003800000 */
.L_x_1302:
[----:B------:R-:W-:-:S13]  /*11b0*/  ISETP.NE.AND P0, PT, R9, 0x1, PT ;  /* 0x000000010900780c */ /* 0x000fda0003f05270 */
[----:B------:R-:W1:Y:S02]  /*11c0*/  @P0 LDC.64 R10, c[0x0][0x9e8] ;  /* 0x00027a00ff0a0b82 */ /* 0x000e640000000a00 */
[----:B-1----:R-:W-:-:S05]  /*11d0*/  @P0 IMAD.HI.U32 R4, R3, R10, RZ ;  /* 0x0000000a03040227 */ /* 0x002fca00078e00ff */
[----:B------:R-:W-:-:S07]  /*11e0*/  @P0 SHF.R.U32.HI R3, RZ, R11, R4 ;  /* 0x0000000bff030219 */ /* 0x000fce0000011604 */
.L_x_1303:
[----:B------:R-:W-:-:S05]  /*11f0*/  IMAD R3, R3, R9, R9 ;  /* 0x0000000903037224 */ /* 0x000fca00078e0209 */
[----:B------:R-:W-:-:S07]  /*1200*/  VIMNMX R0, R0, R3, PT ;  /* 0x0000000300007248 */ /* 0x000fce0003fe0100 */
.L_x_1301:
[----:B------:R-:W-:Y:S01]  /*1210*/  IADD3 R4, -R7, UR42, RZ ;  /* 0x0000002a07047c10 */ /* 0x000fe2000fffe1ff */
[----:B------:R-:W-:Y:S01]  /*1220*/  VIADD R3, R0, 0x5f ;  /* 0x0000005f00037836 */ /* 0x000fe20000000000 */
[----:B------:R-:W-:Y:S01]  /*1230*/  ULDC UR4, c[0x0][0x9dc] ;  /* 0x0002770000047ab9 */ /* 0x000fe20000000800 */
[----:B------:R-:W-:Y:S02]  /*1240*/  VIADD R0, R17, 0x5f ;  /* 0x0000005f11007836 */ /* 0x000fe40000000000 */
[----:B------:R-:W-:Y:S02]  /*1250*/  IMAD R6, R5, UR6, R4 ;  /* 0x0000000605067c24 */ /* 0x000fe4000f8e0204 */
[----:B------:R-:W-:-:S04]  /*1260*/  IMAD.HI R4, R3, 0x2aaaaaab, RZ ;  /* 0x2aaaaaab03047827 */ /* 0x000fc800078e02ff */
[----:B------:R-:W-:Y:S01]  /*1270*/  IMAD.HI R0, R0, 0x2aaaaaab, RZ ;  /* 0x2aaaaaab00007827 */ /* 0x000fe200078e02ff */
[----:B------:R-:W-:-:S03]  /*1280*/  SHF.R.U32.HI R5, RZ, 0x1f, R4 ;  /* 0x0000001fff057819 */ /* 0x000fc60000011604 */
[----:B------:R-:W-:Y:S01]  /*1290*/  VIADD R7, R6, -UR4 ;  /* 0x8000000406077c36 */ /* 0x000fe20008000000 */
[----:B------:R-:W-:Y:S02]  /*12a0*/  SHF.R.U32.HI R3, RZ, 0x1f, R0 ;  /* 0x0000001fff037819 */ /* 0x000fe40000011600 */
[----:B------:R-:W-:Y:S02]  /*12b0*/  LEA.HI.SX32 R176, R4, R5, 0x1c ;  /* 0x0000000504b07211 */ /* 0x000fe400078fe2ff */
[----:B------:R-:W-:Y:S02]  /*12c0*/  LEA.HI.SX32 R3, R0, R3, 0x1c ;  /* 0x0000000300037211 */ /* 0x000fe400078fe2ff */
[----:B------:R-:W-:Y:S02]  /*12d0*/  R2UR UR4, R7 ;  /* 0x00000000070472ca */ /* 0x000fe400000e0000 */
[----:B------:R-:W-:Y:S01]  /*12e0*/  VIMNMX R176, R3, R176, PT ;  /* 0x000000b003b07248 */ /* 0x000fe20003fe0100 */
[----:B------:R-:W-:-:S12]  /*12f0*/  @!P1 BRA `(.L_x_1304) ;  /* 0x0000000000449947 */ /* 0x000fd80003800000 */
[----:B------:R-:W-:-:S13]  /*1300*/  ISETP.GT.AND P0, PT, R6, -0x1, PT ;  /* 0xffffffff0600780c */ /* 0x000fda0003f04270 */
[----:B------:R-:W-:Y:S05]  /*1310*/  @P0 BRA `(.L_x_1305) ;  /* 0x00000000001c0947 */ /* 0x000fea0003800000 */
[----:B------:R-:W-:Y:S02]  /*1320*/  ISETP.NE.AND P0, PT, R9, 0x1, PT ;  /* 0x000000010900780c */ /* 0x000fe40003f05270 */
[----:B------:R-:W-:-:S11]  /*1330*/  LOP3.LUT R3, RZ, R6, RZ, 0x33, !PT ;  /* 0x00000006ff037212 */ /* 0x000fd600078e33ff */
[----:B------:R-:W1:Y:S02]  /*1340*/  @P0 LDC.64 R4, c[0x0][0x9e8] ;  /* 0x00027a00ff040b82 */ /* 0x000e640000000a00 */
[----:B-1----:R-:W-:-:S05]  /*1350*/  @P0 IMAD.HI.U32 R0, R3, R4, RZ ;  /* 0x0000000403000227 */ /* 0x002fca00078e00ff */
[----:B------:R-:W-:-:S04]  /*1360*/  @P0 SHF.R.U32.HI R3, RZ, R5, R0 ;  /* 0x00000005ff030219 */ /* 0x000fc80000011600 */
[----:B------:R-:W-:Y:S01]  /*1370*/  LOP3.LUT R6, RZ, R3, RZ, 0x33, !PT ;  /* 0x00000003ff067212 */ /* 0x000fe200078e33ff */
[----:B------:R-:W-:Y:S06]  /*1380*/  BRA `(.L_x_1306) ;  /* 0x0000000000107947 */ /* 0x000fec0003800000 */
.L_x_1305:
[----:B------:R-:W-:-:S13]  /*1390*/  ISETP.NE.AND P0, PT, R9, 0x1, PT ;  /* 0x000000010900780c */ /* 0x000fda0003f05270 */
[----:B------:R-:W1:Y:S02]  /*13a0*/  @P0 LDC.64 R4, c[0x0][0x9e8] ;  /* 0x00027a00ff040b82 */ /* 0x000e640000000a00 */
[----:B-1----:R-:W-:-:S05]  /*13b0*/  @P0 IMAD.HI.U32 R0, R6, R4, RZ ;  /* 0x0000000406000227 */ /* 0x002fca00078e00ff */
[----:B------:R-:W-:-:S07]  /*13c0*/  @P0 SHF.R.U32.HI R6, RZ, R5, R0 ;  /* 0x00000005ff060219 */ /* 0x000fce0000011600 */
.L_x_1306:
[----:B------:R-:W-:-:S05]  /*13d0*/  IMAD R6, R6, R9, RZ ;  /* 0x0000000906067224 */ /* 0x000fca00078e02ff */
[----:B------:R-:W-:-:S13]  /*13e0*/  R2UR UR5, R6 ;  /* 0x00000000060572ca */ /* 0x000fda00000e0000 */
[----:B------:R-:W-:-:S04]  /*13f0*/  UISETP.LT.AND UP0, UPT, UR4, UR5, UPT ;  /* 0x000000050400728c */ /* 0x000fc8000bf01270 */
[----:B------:R-:W-:-:S12]  /*1400*/  USEL UR4, UR4, UR5, !UP0 ;  /* 0x0000000504047287 */ /* 0x000fd8000c000000 */
.L_x_1304:
[----:B------:R-:W-:Y:S01]  /*1410*/  UIMAD.WIDE UR4, UR4, 0x2aaaaaab, URZ ;  /* 0x2aaaaaab040478a5 */ /* 0x000fe2000f8e023f */
[----:B------:R-:W-:Y:S02]  /*1420*/  PLOP3.LUT P0, PT, PT, PT, PT, 0x80, 0x0 ;  /* 0x000000000000781c */ /* 0x000fe40003f0f070 */
[----:B------:R-:W-:Y:S01]  /*1430*/  CS2R R20, SRZ ;  /* 0x0000000000147805 */ /* 0x000fe2000001ff00 */
[----:B------:R-:W-:Y:S01]  /*1440*/  IMAD.MOV.U32 R0, RZ, RZ, RZ ;  /* 0x000000ffff007224 */ /* 0x000fe200078e00ff */
[----:B------:R-:W-:Y:S01]  /*1450*/  USHF.R.U32.HI UR4, URZ, 0x1f, UR5 ;  /* 0x0000001f3f047899 */ /* 0x000fe20008011605 */
[----:B------:R-:W-:Y:S02]  /*1460*/  CS2R R150, SRZ ;  /* 0x0000000000967805 */ /* 0x000fe4000001ff00 */
[----:B------:R-:W-:Y:S02]  /*1470*/  CS2R R148, SRZ ;  /* 0x0000000000947805 */ /* 0x000fe4000001ff00 */
[----:B------:R-:W-:Y:S01]  /*1480*/  CS2R R146, SRZ ;  /* 0x0000000000927805 */ /* 0x000fe2000001ff00 */
[----:B------:R-:W-:Y:S01]  /*1490*/  ULEA.HI.SX32 UR4, UR5, UR4, 0x1c ;  /* 0x0000000405047291 */ /* 0x000fe2000f8fe23f */
[----:B------:R-:W-:-:S02]  /*14a0*/  CS2R R144, SRZ ;  /* 0x0000000000907805 */ /* 0x000fc4000001ff00 */
[----:B------:R-:W-:Y:S02]  /*14b0*/  CS2R R142, SRZ ;  /* 0x00000000008e7805 */ /* 0x000fe4000001ff00 */
[----:B------:R-:W-:Y:S01]  /*14c0*/  CS2R R140, SRZ ;  /* 0x00000000008c7805 */ /* 0x000fe2000001ff00 */
[----:B------:R-:W-:Y:S01]  /*14d0*/  UISETP.LT.AND UP0, UPT, URZ, UR4, UPT ;  /* 0x000000043f00728c */ /* 0x000fe2000bf01270 */
[----:B------:R-:W-:Y:S02]  /*14e0*/  CS2R R138, SRZ ;  /* 0x00000000008a7805 */ /* 0x000fe4000001ff00 */
[----:B------:R-:W-:Y:S02]  /*14f0*/  CS2R R136, SRZ ;  /* 0x0000000000887805 */ /* 0x000fe4000001ff00 */
[----:B------:R-:W-:Y:S01]  /*1500*/  CS2R R134, SRZ ;  /* 0x0000000000867805 */ /* 0x000fe2000001ff00 */
[----:B------:R-:W-:Y:S01]  /*1510*/  USEL UR40, URZ, UR4, !UP0 ;  /* 0x000000043f287287 */ /* 0x000fe2000c000000 */
[----:B------:R-:W-:-:S02]  /*1520*/  CS2R R132, SRZ ;  /* 0x0000000000847805 */ /* 0x000fc4000001ff00 */
[----:B------:R-:W-:Y:S02]  /*1530*/  CS2R R130, SRZ ;  /* 0x0000000000827805 */ /* 0x000fe4000001ff00 */
[----:B------:R-:W-:Y:S02]  /*1540*/  CS2R R128, SRZ ;  /* 0x0000000000807805 */ /* 0x000fe4000001ff00 */
[----:B------:R-:W-:Y:S02]  /*1550*/  CS2R R126, SRZ ;  /* 0x00000000007e7805 */ /* 0x000fe4000001ff00 */
[----:B------:R-:W-:Y:S02]  /*1560*/  CS2R R124, SRZ ;  /* 0x00000000007c7805 */ /* 0x000fe4000001ff00 */
[----:B------:R-:W-:Y:S02]  /*1570*/  ISETP.GT.AND P1, PT, R176, UR40, PT ;  /* 0x00000028b0007c0c */ /* 0x000fe4000bf24270 */
        /* <DEDUP_REMOVED lines=48> */
[----:B------:R-:W-:Y:S01]  /*1880*/  CS2R R6, SRZ ;  /* 0x0000000000067805 */ /* 0x000fe2000001ff00 */
[----:B------:R-:W-:Y:S02]  /*1890*/  IMAD.MOV.U32 R29, RZ, RZ, RZ ;  /* 0x000000ffff1d7224 */ /* 0x000fe400078e00ff */
[----:B------:R-:W-:Y:S02]  /*18a0*/  IMAD.MOV.U32 R172, RZ, RZ, RZ ;  /* 0x000000ffffac7224 */ /* 0x000fe400078e00ff */
[----:B------:R-:W-:Y:S02]  /*18b0*/  IMAD.MOV.U32 R49, RZ, RZ, RZ ;  /* 0x000000ffff317224 */ /* 0x000fe400078e00ff */
[----:B------:R-:W-:Y:S01]  /*18c0*/  IMAD.MOV.U32 R4, RZ, RZ, RZ ;  /* 0x000000ffff047224 */ /* 0x000fe200078e00ff */
[----:B------:R-:W-:Y:S06]  /*18d0*/  @!P1 BRA `(.L_x_1307) ;  /* 0x000000c800b89947 */ /* 0x000fec0003800000 */
[----:B------:R-:W-:Y:S01]  /*18e0*/  SHF.R.S32.HI R3, RZ, 0x1f, R202 ;  /* 0x0000001fff037819 */ /* 0x000fe200000114ca */
[----:B------:R-:W-:-:S03]  /*18f0*/  UIADD3 UR6, UR46, 0x18400, URZ ;  /* 0x000184002e067890 */ /* 0x000fc6000fffe03f */
[----:B------:R-:W-:Y:S01]  /*1900*/  LEA.HI R3, R3, R202, RZ, 0x7 ;  /* 0x000000ca03037211 */ /* 0x000fe200078f38ff */
[----:B------:R-:W-:-:S03]  /*1910*/  ULOP3.LUT UP0, URZ, UR6, 0x1bf, URZ, 0xc0, !UPT ;  /* 0x000001bf063f7892 */ /* 0x000fc6000f80c03f */
[----:B------:R-:W-:-:S03]  /*1920*/  SHF.R.S32.HI R3, RZ, 0x7, R3 ;  /* 0x00000007ff037819 */ /* 0x000fc60000011403 */
[----:B------:R-:W-:-:S03]  /*1930*/  PLOP3.LUT P0, PT, PT, PT, UP0, 0x80, 0x0 ;  /* 0x000000000000781c */ /* 0x000fc60003f0f008 */
[----:B------:R-:W1:Y:S02]  /*1940*/  SHFL.IDX PT, R3, R3, RZ, 0x1f ;  /* 0x00001fff03037589 */ /* 0x000e6400000e0000 */
[----:B-1----:R-:W-:-:S13]  /*1950*/  R2UR UR4, R3 ;  /* 0x00000000030472ca */ /* 0x002fda00000e0000 */
[----:B------:R-:W-:-:S04]  /*1960*/  ULEA.HI UR5, UR4, UR4, URZ, 0x1 ;  /* 0x0000000404057291 */ /* 0x000fc8000f8f083f */
        /* <DEDUP_REMOVED lines=21> */
[----:B--2---:R-:W-:Y:S05]  /*1ac0*/  CALL.ABS.NOINC R14 ;  /* 0x000000000e007343 */ /* 0x004fea0003c00000 */
.L_x_1308:
[----:B------:R-:W-:Y:S01]  /*1ad0*/  ULEA.HI UR4, UR37, UR37, URZ, 0x1 ;  /* 0x0000002525047291 */ /* 0x000fe2000f8f083f */
[----:B------:R-:W-:-:S03]  /*1ae0*/  VIADD R10, R23, 0x8 ;  /* 0x00000008170a7836 */ /* 0x000fc60000000000 */
[----:B------:R-:W-:-:S04]  /*1af0*/  ULOP3.LUT UR4, UR4, 0xfffffffe, URZ, 0xc0, !UPT ;  /* 0xfffffffe04047892 */ /* 0x000fc8000f8ec03f */
[----:B------:R-:W-:-:S06]  /*1b00*/  UIADD3 UR4, UR37, -UR4, URZ ;  /* 0x8000000425047290 */ /* 0x000fcc000fffe03f */
[----:B------:R-:W-:-:S05]  /*1b10*/  IMAD.U32 R0, RZ, RZ, UR4 ;  /* 0x00000004ff007e24 */ /* 0x000fca000f8e00ff */
[----:B------:R-:W-:-:S04]  /*1b20*/  SHF.L.U32 R0, R0, 0x1f, RZ ;  /* 0x0000001f00007819 */ /* 0x000fc800000006ff */
[----:B------:R-:W1:Y:S02]  /*1b30*/  SYNCS.PHASECHK.TRANS64.TRYWAIT P0, [UR46+0x22800], R0 ;  /* 0x02280000ff0075a7 */ /* 0x000e64000800016e */
[----:B-1----:R-:W-:Y:S05]  /*1b40*/  @!P0 BRA `(.L_x_1309) ;  /* 0x0000011000b48947 */ /* 0x002fea0003800000 */
.L_x_1456:
[----:B-1----:R-:W-:Y:S01]  /*1b50*/  IMAD.U32 R0, RZ, RZ, UR47 ;  /* 0x0000002fff007e24 */ /* 0x002fe2000f8e00ff */
[----:B------:R-:W-:Y:S05]  /*1b60*/  WARPSYNC.ALL ;  /* 0x0000000000007948 */ /* 0x000fea0003800000 */
[----:B------:R1:W-:Y:S01]  /*1b70*/  BAR.SYNC.DEFER_BLOCKING R10, 0x100 ;  /* 0x0004000a0000751d */ /* 0x0003e20000010000 */
[----:B------:R-:W-:-:S13]  /*1b80*/  ISETP.NE.AND P0, PT, R0, 0x3, PT ;  /* 0x000000030000780c */ /* 0x000fda0003f05270 */
[----:B-1----:R-:W-:Y:S05]  /*1b90*/  @!P0 BRA `(.L_x_1310) ;  /* 0x0000000000048947 */ /* 0x002fea0003800000 */
[----:B------:R-:W-:Y:S01]  /*1ba0*/  BPT.TRAP 0x1 ;  /* 0x000000040000795c */ /* 0x000fe20000300000 */
.L_x_1310:
[----:B------:R-:W-:Y:S01]  /*1bb0*/  ULEA UR21, UR39, UR46, 0x3 ;  /* 0x0000002e27157291 */ /* 0x000fe2000f8e183f */
[----:B------:R-:W-:-:S05]  /*1bc0*/  IMAD.U32 R12, RZ, RZ, UR38 ;  /* 0x00000026ff0c7e24 */ /* 0x000fca000f8e00ff */
[----:B------:R-:W-:-:S04]  /*1bd0*/  SHF.L.U32 R12, R12, 0x1f, RZ ;  /* 0x0000001f0c0c7819 */ /* 0x000fc800000006ff */
[----:B------:R1:W2:Y:S01]  /*1be0*/  SYNCS.PHASECHK.TRANS64.TRYWAIT P1, [UR21+0x22830], R12 ;  /* 0x0228300cff0075a7 */ /* 0x0002a20008020155 */
[----:B------:R-:W-:Y:S05]  /*1bf0*/  @!P0 BRA `(.L_x_1311) ;  /* 0x0000000000048947 */ /* 0x000fea0003800000 */
[----:B------:R-:W-:Y:S01]  /*1c00*/  BPT.TRAP 0x1 ;  /* 0x000000040000795c */ /* 0x000fe20000300000 */
.L_x_1311:
[----:B--2---:R-:W-:Y:S05]  /*1c10*/  @P1 BRA `(.L_x_1312) ;  /* 0x0000000000081947 */ /* 0x004fea0003800000 */
[----:B------:R-:W2:Y:S02]  /*1c20*/  SYNCS.PHASECHK.TRANS64.TRYWAIT P1, [UR21+0x22830], R12 ;  /* 0x0228300cff0075a7 */ /* 0x000ea40008020155 */
[----:B--2---:R-:W-:Y:S05]  /*1c30*/  @!P1 BRA `(.L_x_1313) ;  /* 0x0000011000909947 */ /* 0x004fea0003800000 */
.L_x_1312:
[----:B------:R-:W-:Y:S01]  /*1c40*/  UIADD3 UR4, UR46, 0x1c400, URZ ;  /* 0x0001c4002e047890 */ /* 0x000fe2000fffe03f */
[----:B------:R-:W-:Y:S01]  /*1c50*/  WARPGROUP.ARRIVE ;  /* 0x00000000000079c5 */ /* 0x000fe20000000000 */
[----:B------:R-:W-:-:S05]  /*1c60*/  ULOP3.LUT UR16, UR45, 0x10000, URZ, 0xfc, !UPT ;  /* 0x000100002d107892 */ /* 0x000fca000f8efc3f */
[----:B------:R-:W3:Y:S01]  /*1c70*/  S2R R0, SR_TID.X ;  /* 0x0000000000007919 */ /* 0x000ee20000002100 */
[----:B------:R-:W-:Y:S01]  /*1c80*/  USHF.R.U32.HI UR4, URZ, 0x4, UR4 ;  /* 0x000000043f047899 */ /* 0x000fe20008011604 */
[----:B------:R-:W4:Y:S01]  /*1c90*/  LDC R6, c[0x0][0x288] ;  /* 0x0000a200ff067b82 */ /* 0x000f220000000800 */
[----:B------:R-:W-:Y:S01]  /*1ca0*/  UMOV UR17, 0x40000040 ;  /* 0x4000004000117882 */ /* 0x000fe20000000000 */
[----:B------:R-:W-:Y:S01]  /*1cb0*/  UMOV UR19, 0x40000040 ;  /* 0x4000004000137882 */ /* 0x000fe20000000000 */
[----:B------:R-:W-:Y:S01]  /*1cc0*/  ULOP3.LUT UR4, UR4, 0x3fff, URZ, 0xc0, !UPT ;  /* 0x00003fff04047892 */ /* 0x000fe2000f8ec03f */
[----:B------:R-:W-:Y:S01]  /*1cd0*/  IMAD.U32 R7, RZ, RZ, UR21 ;  /* 0x00000015ff077e24 */ /* 0x000fe2000f8e00ff */
[----:B------:R-:W-:Y:S01]  /*1ce0*/  UMOV UR5, 0x40000040 ;  /* 0x4000004000057882 */ /* 0x000fe20000000000 */
[----:B------:R-:W-:Y:S01]  /*1cf0*/  UMOV UR7, 0x40000040 ;  /* 0x4000004000077882 */ /* 0x000fe20000000000 */
[----:B------:R-:W-:Y:S01]  /*1d00*/  ULOP3.LUT UR20, UR4, 0x10000, URZ, 0xfc, !UPT ;  /* 0x0001000004147892 */ /* 0x000fe2000f8efc3f */
[----:B------:R-:W-:Y:S01]  /*1d10*/  IMAD.MOV.U32 R9, RZ, RZ, -0x60 ;  /* 0xffffffa0ff097424 */ /* 0x000fe200078e00ff */
[----:B------:R-:W-:Y:S01]  /*1d20*/  UIADD3 UR4, UR16, 0x2, URZ ;  /* 0x0000000210047890 */ /* 0x000fe2000fffe03f */
[----:B------:R-:W-:Y:S01]  /*1d30*/  IADD3 R11, -R23, 0xb, RZ ;  /* 0x0000000b170b7810 */ /* 0x000fe20007ffe1ff */
[----:B------:R-:W-:Y:S01]  /*1d40*/  UIMAD UR18, UR39, 0x300, UR20 ;  /* 0x00000300271278a4 */ /* 0x000fe2000f8e0214 */
[----:B------:R-:W-:Y:S01]  /*1d50*/  IMAD R9, R176, R9, 0x60 ;  /* 0x00000060b0097424 */ /* 0x000fe200078e0209 */
[----:B------:R-:W-:Y:S01]  /*1d60*/  UIADD3 UR8, UR16, 0x4, URZ ;  /* 0x0000000410087890 */ /* 0x000fe2000fffe03f */
[----:B------:R-:W-:Y:S01]  /*1d70*/  LOP3.LUT R2, R2, 0xfff7ffff, RZ, 0xc0, !PT ;  /* 0xfff7ffff02027812 */ /* 0x000fe200078ec0ff */
[----:B------:R-:W-:Y:S01]  /*1d80*/  UIADD3 UR6, UR18, 0x2, URZ ;  /* 0x0000000212067890 */ /* 0x000fe2000fffe03f */
[----:B--2---:R-:W-:Y:S01]  /*1d90*/  IMAD.IADD R3, R17, 0x1, R9 ;  /* 0x0000000111037824 */ /* 0x004fe200078e0209 */
[----:B------:R-:W-:Y:S01]  /*1da0*/  UIADD3 UR10, UR18, 0x4, URZ ;  /* 0x00000004120a7890 */ /* 0x000fe2000fffe03f */
[----:B------:R-:W-:-:S02]  /*1db0*/  UMOV UR9, 0x40000040 ;  /* 0x4000004000097882 */ /* 0x000fc40000000000 */
[----:B------:R-:W-:Y:S01]  /*1dc0*/  HGMMA.64x96x16.F32.BF16 R24, gdesc[UR16], RZ, !UPT, gsb0 ;  /* 0x01600000101879f0 */ /* 0x000fe2000c0018ff */
[----:B------:R-:W-:Y:S01]  /*1dd0*/  UMOV UR11, 0x40000040 ;  /* 0x40000040000b7882 */ /* 0x000fe20000000000 */
[----:B------:R-:W-:Y:S02]  /*1de0*/  UIADD3 UR12, UR16, 0x6, URZ ;  /* 0x00000006100c7890 */ /* 0x000fe4000fffe03f */
[----:B------:R-:W-:Y:S01]  /*1df0*/  UIADD3 UR14, UR18, 0x6, URZ ;  /* 0x00000006120e7890 */ /* 0x000fe2000fffe03f */
[----:B----4-:R-:W-:Y:S01]  /*1e00*/  IADD3 R5, R3, 0x1, -R6 ;  /* 0x0000000103057810 */ /* 0x010fe20007ffe806 */
[----:B------:R-:W-:Y:S01]  /*1e10*/  UMOV UR13, 0x40000040 ;  /* 0x40000040000d7882 */ /* 0x000fe20000000000 */
[----:B------:R-:W-:Y:S01]  /*1e20*/  UMOV UR15, 0x40000040 ;  /* 0x40000040000f7882 */ /* 0x000fe20000000000 */
[----:B---3--:R-:W-:Y:S02]  /*1e30*/  LOP3.LUT P1, RZ, R0, 0x7f, RZ, 0xc0, !PT ;  /* 0x0000007f00ff7812 */ /* 0x008fe4000782c0ff */
[----:B------:R-:W-:-:S11]  /*1e40*/  IMAD.IADD R5, R5, 0x1, -R16 ;  /* 0x0000000105057824 */ /* 0x000fd600078e0a10 */
[----:B------:R-:W-:Y:S01]  /*1e50*/  @!P1 VIADD R0, R7, 0x22840 ;  /* 0x0002284007009836 */ /* 0x000fe20000000000 */
[----:B------:R-:W-:-:S04]  /*1e60*/  @P1 LOP3.LUT R2, R2, 0x80000, RZ, 0xfc, !PT ;  /* 0x0008000002021812 */ /* 0x000fc800078efcff */
[----:B------:R-:W-:Y:S01]  /*1e70*/  @!P1 PRMT R0, RZ, 0x654, R0 ;  /* 0x00000654ff009816 */ /* 0x000fe20000000000 */
[----:B------:R-:W-:Y:S02]  /*1e80*/  WARPGROUP.DEPBAR.LE gsb0, 0x0 ;  /* 0x00008000000079c5 */ /* 0x000fe40000010000 */
[----:B------:R-:W-:-:S06]  /*1e90*/  WARPGROUP.ARRIVE ;  /* 0x00000000000079c5 */ /* 0x000fcc0000000000 */
[----:B------:R-:W-:Y:S01]  /*1ea0*/  HGMMA.64x96x16.F32.BF16 R24, gdesc[UR4], R24, gsb0 ;  /* 0x01600000041879f0 */ /* 0x000fe20008001818 */
[----:B------:R-:W-:Y:S02]  /*1eb0*/  ULDC.64 UR6, c[0x0][0x9d8] ;  /* 0x0002760000067ab9 */ /* 0x000fe40000000a00 */
[----:B------:R-:W-:Y:S01]  /*1ec0*/  ULOP3.LUT UR22, URZ, UR7, URZ, 0x33, !UPT ;  /* 0x000000073f167292 */ /* 0x000fe2000f8e333f */
[----:B------:R-:W-:Y:S02]  /*1ed0*/  WARPGROUP.DEPBAR.LE gsb0, 0x0 ;  /* 0x00008000000079c5 */ /* 0x000fe40000010000 */
[----:B------:R-:W-:-:S06]  /*1ee0*/  WARPGROUP.ARRIVE ;  /* 0x00000000000079c5 */ /* 0x000fcc0000000000 */
[----:B------:R-:W-:Y:S03]  /*1ef0*/  HGMMA.64x96x16.F32.BF16 R24, gdesc[UR8], R24, gsb0 ;  /* 0x01600000081879f0 */ /* 0x000fe60008001818 */
[----:B------:R-:W-:Y:S02]  /*1f00*/  WARPGROUP.DEPBAR.LE gsb0, 0x0 ;  /* 0x00008000000079c5 */ /* 0x000fe40000010000 */
[----:B------:R-:W-:-:S06]  /*1f10*/  WARPGROUP.ARRIVE ;  /* 0x00000000000079c5 */ /* 0x000fcc0000000000 */
[----:B------:R-:W-:Y:S01]  /*1f20*/  HGMMA.64x96x16.F32.BF16 R24, gdesc[UR12], R24, gsb0 ;  /* 0x016000000c1879f0 */ /* 0x000fe20008001818 */
[----:B------:R-:W-:Y:S02]  /*1f30*/  ULDC.64 UR14, c[0x0][0x9e0] ;  /* 0x00027800000e7ab9 */ /* 0x000fe40000000a00 */
[----:B------:R-:W-:Y:S01]  /*1f40*/  UISETP.GE.AND UP0, UPT, UR15, 0x1, UPT ;  /* 0x000000010f00788c */ /* 0x000fe2000bf06270 */
[----:B------:R-:W-:Y:S02]  /*1f50*/  WARPGROUP.DEPBAR.LE gsb0, 0x0 ;  /* 0x00008000000079c5 */ /* 0x000fe40000010000 */
[----:B------:R-:W-:Y:S01]  /*1f60*/  FMUL.FTZ R24, R24, UR6 ;  /* 0x0000000618187c20 */ /* 0x000fe20008410000 */
        /* <DEDUP_REMOVED lines=38> */
[----:B------:R2:W-:Y:S06]  /*21d0*/  BAR.ARV R11, 0x100 ;  /* 0x0004000b0000751d */ /* 0x0005ec0000002000 */
[----:B------:R-:W-:Y:S01]  /*21e0*/  FMUL.FTZ R58, R58, UR6 ;  /* 0x000000063a3a7c20 */ /* 0x000fe20008410000 */
[----:B------:R-:W-:Y:S01]  /*21f0*/  FMUL.FTZ R59, R59, UR6 ;  /* 0x000000063b3b7c20 */ /* 0x000fe20008410000 */
[----:B------:R3:W-:Y:S01]  /*2200*/  @!P1 SYNCS.ARRIVE.TRANS64.RED.A1T0 RZ, [R0+URZ], RZ ;  /* 0x000000ff00ff99a7 */ /* 0x0007e2000810043f */
[----:B------:R-:W-:Y:S01]  /*2210*/  PLOP3.LUT P1, PT, PT, PT, UP0, 0x40, 0x0 ;  /* 0x000000000000781c */ /* 0x000fe20003f2e808 */
        /* <DEDUP_REMOVED lines=9> */
[----:B---3--:R-:W-:-:S07]  /*22b0*/  VIADD R0, R201, UR42 ;  /* 0x0000002ac9007c36 */ /* 0x008fce0008000000 */
[----:B------:R-:W3:Y:S08]  /*22c0*/  MUFU.TANH R24, R24 ;  /* 0x0000001800187308 */ /* 0x000ef00000002400 */
[----:B------:R-:W1:Y:S08]  /*22d0*/  MUFU.TANH R25, R25 ;  /* 0x0000001900197308 */ /* 0x000e700000002400 */
        /* <DEDUP_REMOVED lines=39> */
[----:B------:R5:W1:Y:S08]  /*2550*/  MUFU.TANH R26, R42 ;  /* 0x0000002a001a7308 */ /* 0x000a700000002400 */
[----:B------:R2:W1:Y:S01]  /*2560*/  MUFU.TANH R27, R43 ;  /* 0x0000002b001b7308 */ /* 0x0004620000002400 */
[----:B-----5:R-:W-:-:S07]  /*2570*/  IMAD.IADD R42, R3, 0x1, -R16 ;  /* 0x00000001032a7824 */ /* 0x020fce00078e0a10 */
[----:B------:R5:W1:Y:S01]  /*2580*/  MUFU.TANH R30, R50 ;  /* 0x00000032001e7308 */ /* 0x000a620000002400 */
[----:B--2---:R-:W-:-:S05]  /*2590*/  VIADD R43, R5, UR14 ;  /* 0x0000000e052b7c36 */ /* 0x004fca0008000000 */
[----:B------:R-:W-:Y:S02]  /*25a0*/  VIADDMNMX R3, R0, R43, R42, PT ;  /* 0x0000002b00037246 */ /* 0x000fe4000380012a */
[----:B------:R-:W2:Y:S01]  /*25b0*/  MUFU.TANH R15, R31 ;  /* 0x0000001f000f7308 */ /* 0x000ea20000002400 */
[----:B-----5:R-:W-:-:S04]  /*25c0*/  VIADD R50, R5, UR22 ;  /* 0x0000001605327c36 */ /* 0x020fc80008000000 */
[----:B------:R-:W-:-:S03]  /*25d0*/  IMAD.IADD R5, R50, 0x1, R0 ;  /* 0x0000000132057824 */ /* 0x000fc600078e0200 */
[----:B------:R5:W1:Y:S02]  /*25e0*/  MUFU.TANH R31, R51 ;  /* 0x00000033001f7308 */ /* 0x000a640000002400 */
[----:B-----5:R-:W-:Y:S01]  /*25f0*/  IMAD.IADD R51, R9, 0x1, -R16 ;  /* 0x0000000109337824 */ /* 0x020fe200078e0a10 */
[----:B--234-:R-:W-:Y:S06]  /*2600*/  @P1 BRA `(.L_x_1314) ;  /* 0x0000000000541947 */ /* 0x01cfec0003800000 */
[----:B------:R-:W-:Y:S01]  /*2610*/  IADD3 R8, R0, -R6, R17 ;  /* 0x8000000600087210 */ /* 0x000fe20007ffe011 */
[----:B------:R-:W-:Y:S03]  /*2620*/  BSSY B0, `(.L_x_1315) ;  /* 0x0000010000007945 */ /* 0x000fe60003800000 */
[----:B------:R-:W-:-:S13]  /*2630*/  ISETP.GT.AND P1, PT, R8, -0x1, PT ;  /* 0xffffffff0800780c */ /* 0x000fda0003f24270 */
[----:B------:R-:W-:Y:S05]  /*2640*/  @P1 BRA `(.L_x_1316) ;  /* 0x0000000000201947 */ /* 0x000fea0003800000 */
[----:B------:R-:W-:Y:S01]  /*2650*/  UISETP.NE.AND UP1, UPT, UR15, 0x1, UPT ;  /* 0x000000010f00788c */ /* 0x000fe2000bf25270 */
[----:B------:R-:W-:-:S05]  /*2660*/  LOP3.LUT R8, RZ, R8, RZ, 0x33, !PT ;  /* 0x00000008ff087212 */ /* 0x000fca00078e33ff */
[----:B------:R-:W-:-:S05]  /*2670*/  PLOP3.LUT P1, PT, PT, PT, UP1, 0x80, 0x0 ;  /* 0x000000000000781c */ /* 0x000fca0003f2f018 */
[----:B------:R-:W-:-:S08]  /*2680*/  @UP1 ULDC.64 UR6, c[0x0][0x9e8] ;  /* 0x00027a0000061ab9 */ /* 0x000fd00000000a00 */
[----:B------:R-:W-:-:S05]  /*2690*/  @P1 IMAD.HI.U32 R58, R8, UR6, RZ ;  /* 0x00000006083a1c27 */ /* 0x000fca000f8e00ff */
[----:B------:R-:W-:-:S04]  /*26a0*/  @P1 SHF.R.U32.HI R8, RZ, UR7, R58 ;  /* 0x00000007ff081c19 */ /* 0x000fc8000801163a */
[----:B------:R-:W-:Y:S01]  /*26b0*/  LOP3.LUT R8, RZ, R8, RZ, 0x33, !PT ;  /* 0x00000008ff087212 */ /* 0x000fe200078e33ff */
[----:B------:R-:W-:Y:S06]  /*26c0*/  BRA `(.L_x_1317) ;  /* 0x0000000000147947 */ /* 0x000fec0003800000 */
.L_x_1316:
[----:B------:R-:W-:-:S06]  /*26d0*/  UISETP.NE.AND UP1, UPT, UR15, 0x1, UPT ;  /* 0x000000010f00788c */ /* 0x000fcc000bf25270 */
[----:B------:R-:W-:-:S05]  /*26e0*/  PLOP3.LUT P1, PT, PT, PT, UP1, 0x80, 0x0 ;  /* 0x000000000000781c */ /* 0x000fca0003f2f018 */
[----:B------:R-:W-:-:S08]  /*26f0*/  @UP1 ULDC.64 UR6, c[0x0][0x9e8] ;  /* 0x00027a0000061ab9 */ /* 0x000fd00000000a00 */
[----:B------:R-:W-:-:S05]  /*2700*/  @P1 IMAD.HI.U32 R58, R8, UR6, RZ ;  /* 0x00000006083a1c27 */ /* 0x000fca000f8e00ff */
[----:B------:R-:W-:-:S07]  /*2710*/  @P1 SHF.R.U32.HI R8, RZ, UR7, R58 ;  /* 0x00000007ff081c19 */ /* 0x000fce000801163a */
.L_x_1317:
[----:B------:R-:W-:Y:S05]  /*2720*/  BSYNC B0 ;  /* 0x0000000000007941 */ /* 0x000fea0003800000 */
.L_x_1315:
[----:B------:R-:W-:-:S05]  /*2730*/  IMAD R8, R8, UR15, R51 ;  /* 0x0000000f08087c24 */ /* 0x000fca000f8e0233 */
[----:B------:R-:W-:Y:S02]  /*2740*/  VIMNMX R5, R5, R8, !PT ;  /* 0x0000000805057248 */ /* 0x000fe40007fe0100 */
[----:B------:R-:W-:-:S07]  /*2750*/  VIADDMNMX R3, R8, UR15, R3, PT ;  /* 0x0000000f08037c46 */ /* 0x000fce000b800103 */
.L_x_1314:
[C---:B------:R-:W-:Y:S02]  /*2760*/  ISETP.GE.AND P1, PT, R9.reuse, 0x2, PT ;  /* 0x000000020900780c */ /* 0x040fe40003f26270 */
[----:B------:R-:W-:Y:S02]  /*2770*/  ISETP.GE.AND P5, PT, R9, 0xa, PT ;  /* 0x0000000a0900780c */ /* 0x000fe40003fa6270 */
[----:B------:R-:W-:Y:S02]  /*2780*/  ISETP.GT.AND P3, PT, R5, 0x1, !P1 ;  /* 0x000000010500780c */ /* 0x000fe40004f64270 */
[----:B------:R-:W-:Y:S02]  /*2790*/  ISETP.GE.AND P2, PT, R9, 0x9, PT ;  /* 0x000000090900780c */ /* 0x000fe40003f46270 */
[----:B------:R-:W-:Y:S02]  /*27a0*/  ISETP.LT.OR P3, PT, R3, 0x2, P3 ;  /* 0x000000020300780c */ /* 0x000fe40001f61670 */
[----:B------:R-:W-:-:S02]  /*27b0*/  ISETP.GT.AND P4, PT, R5, 0x8, !P2 ;  /* 0x000000080500780c */ /* 0x000fc40005784270 */
[----:B-1----:R-:W-:Y:S02]  /*27c0*/  FSEL R58, R25, -INF , !P3 ;  /* 0xff800000193a7808 */ /* 0x002fe40005800000 */
[----:B------:R-:W-:Y:S02]  /*27d0*/  ISETP.GT.AND P3, PT, R5, 0x9, !P5 ;  /* 0x000000090500780c */ /* 0x000fe40006f64270 */
[----:B------:R-:W-:Y:S02]  /*27e0*/  P2R R25, PR, RZ, 0x20 ;  /* 0x00000020ff197803 */ /* 0x000fe40000000000 */
[----:B------:R-:W-:Y:S02]  /*27f0*/  ISETP.LT.OR P3, PT, R3, 0xa, P3 ;  /* 0x0000000a0300780c */ /* 0x000fe40001f61670 */
[----:B------:R-:W-:Y:S02]  /*2800*/  ISETP.GE.AND P5, PT, R9, 0x11, PT ;  /* 0x000000110900780c */ /* 0x000fe40003fa6270 */
[----:B------:R-:W-:-:S02]  /*2810*/  FSEL R74, R29, -INF , !P3 ;  /* 0xff8000001d4a7808 */ /* 0x000fc40005800000 */
[----:B------:R-:W-:Y:S02]  /*2820*/  ISETP.LT.OR P4, PT, R3, 0x9, P4 ;  /* 0x000000090300780c */ /* 0x000fe40002781670 */
[----:B------:R-:W-:Y:S02]  /*2830*/  ISETP.GT.AND P3, PT, R5, 0x10, !P5 ;  /* 0x000000100500780c */ /* 0x000fe40006f64270 */
[----:B------:R-:W-:Y:S02]  /*2840*/  FSEL R72, R28, -INF , !P4 ;  /* 0xff8000001c487808 */ /* 0x000fe40006000000 */
[----:B------:R-:W-:Y:S02]  /*2850*/  ISETP.LT.OR P3, PT, R3, 0x11, P3 ;  /* 0x000000110300780c */ /* 0x000fe40001f61670 */
[----:B------:R-:W-:Y:S02]  /*2860*/  ISETP.GE.AND P4, PT, R9, 0x12, PT ;  /* 0x000000120900780c */ /* 0x000fe40003f86270 */
[----:B------:R-:W-:-:S02]  /*2870*/  FSEL R76, R32, -INF , !P3 ;  /* 0xff800000204c7808 */ /* 0x000fc40005800000 */
[----:B------:R-:W-:Y:S02]  /*2880*/  ISETP.GT.AND P3, PT, R5, 0x11, !P4 ;  /* 0x000000110500780c */ /* 0x000fe40006764270 */
[----:B------:R-:W-:Y:S02]  /*2890*/  P2R R29, PR, RZ, 0x10 ;  /* 0x00000010ff1d7803 */ /* 0x000fe40000000000 */
[----:B------:R-:W-:Y:S02]  /*28a0*/  ISETP.LT.OR P3, PT, R3, 0x12, P3 ;  /* 0x000000120300780c */ /* 0x000fe40001f61670 */
[----:B------:R-:W-:Y:S02]  /*28b0*/  ISETP.GE.AND P4, PT, R9, 0x19, PT ;  /* 0x000000190900780c */ /* 0x000fe40003f86270 */
[----:B------:R-:W-:Y:S02]  /*28c0*/  FSEL R78, R33, -INF , !P3 ;  /* 0xff800000214e7808 */ /* 0x000fe40005800000 */
[----:B------:R-:W-:-:S02]  /*28d0*/  ISETP.GT.AND P3, PT, R5, 0x18, !P4 ;  /* 0x000000180500780c */ /* 0x000fc40006764270 */
[----:B------:R-:W-:Y:S02]  /*28e0*/  P2R R32, PR, RZ, 0x10 ;  /* 0x00000010ff207803 */ /* 0x000fe40000000000 */
[----:B------:R-:W-:Y:S02]  /*28f0*/  ISETP.LT.OR P3, PT, R3, 0x19, P3 ;  /* 0x000000190300780c */ /* 0x000fe40001f61670 */
[----:B------:R-:W-:Y:S02]  /*2900*/  ISETP.GE.AND P4, PT, R9, 0x1a, PT ;  /* 0x0000001a0900780c */ /* 0x000fe40003f86270 */
[----:B------:R-:W-:Y:S02]  /*2910*/  FSEL R80, R36, -INF , !P3 ;  /* 0xff80000024507808 */ /* 0x000fe40005800000 */
[----:B------:R-:W-:Y:S02]  /*2920*/  ISETP.GT.AND P3, PT, R5, 0x19, !P4 ;  /* 0x000000190500780c */ /* 0x000fe40006764270 */
[----:B------:R-:W-:-:S02]  /*2930*/  P2R R33, PR, RZ, 0x10 ;  /* 0x00000010ff217803 */ /* 0x000fc40000000000 */
[----:B------:R-:W-:Y:S02]  /*2940*/  ISETP.LT.OR P3, PT, R3, 0x1a, P3 ;  /* 0x0000001a0300780c */ /* 0x000fe40001f61670 */
[----:B------:R-:W-:Y:S02]  /*2950*/  ISETP.GE.AND P4, PT, R9, 0x21, PT ;  /* 0x000000210900780c */ /* 0x000fe40003f86270 */
[----:B------:R-:W-:Y:S02]  /*2960*/  FSEL R82, R37, -INF , !P3 ;  /* 0xff80000025527808 */ /* 0x000fe40005800000 */
[----:B------:R-:W-:Y:S02]  /*2970*/  ISETP.GT.AND P3, PT, R5, 0x20, !P4 ;  /* 0x000000200500780c */ /* 0x000fe40006764270 */
[----:B------:R-:W-:Y:S02]  /*2980*/  P2R R36, PR, RZ, 0x10 ;  /* 0x00000010ff247803 */ /* 0x000fe40000000000 */
[----:B------:R-:W-:-:S02]  /*2990*/  ISETP.LT.OR P3, PT, R3, 0x21, P3 ;  /* 0x000000210300780c */ /* 0x000fc40001f61670 */
[----:B------:R-:W-:Y:S02]  /*29a0*/  ISETP.GE.AND P4, PT, R9, 0x22, PT ;  /* 0x000000220900780c */ /* 0x000fe40003f86270 */
[----:B------:R-:W-:Y:S02]  /*29b0*/  FSEL R84, R40, -INF , !P3 ;  /* 0xff80000028547808 */ /* 0x000fe40005800000 */
[----:B------:R-:W-:Y:S02]  /*29c0*/  ISETP.GT.AND P3, PT, R5, 0x21, !P4 ;  /* 0x000000210500780c */ /* 0x000fe40006764270 */
[----:B------:R-:W-:Y:S02]  /*29d0*/  P2R R37, PR, RZ, 0x10 ;  /* 0x00000010ff257803 */ /* 0x000fe40000000000 */
[----:B------:R-:W-:Y:S02]  /*29e0*/  ISETP.LT.OR P3, PT, R3, 0x22, P3 ;  /* 0x000000220300780c */ /* 0x000fe40001f61670 */
[----:B------:R-:W-:-:S02]  /*29f0*/  ISETP.GE.AND P4, PT, R9, 0x29, PT ;  /* 0x000000290900780c */ /* 0x000fc40003f86270 */
[----:B------:R-:W-:Y:S02]  /*2a00*/  FSEL R86, R41, -INF , !P3 ;  /* 0xff80000029567808 */ /* 0x000fe40005800000 */
[----:B------:R-:W-:Y:S02]  /*2a10*/  ISETP.GT.AND P3, PT, R5, 0x28, !P4 ;  /* 0x000000280500780c */ /* 0x000fe40006764270 */
[----:B------:R-:W-:Y:S02]  /*2a20*/  P2R R41, PR, RZ, 0x10 ;  /* 0x00000010ff297803 */ /* 0x000fe40000000000 */
        /* <DEDUP_REMOVED lines=51> */
[----:B------:R-:W-:Y:S02]  /*2d60*/  P2R R28, PR, RZ, 0x20 ;  /* 0x00000020ff1c7803 */ /* 0x000fe40000000000 */
[----:B------:R-:W-:Y:S02]  /*2d70*/  FSEL R64, R64, -INF , !P3 ;  /* 0xff80000040407808 */ /* 0x000fe40005800000 */
[C---:B------:R-:W-:Y:S02]  /*2d80*/  ISETP.GE.AND P3, PT, R9.reuse, 0x52, PT ;  /* 0x000000520900780c */ /* 0x040fe40003f66270 */
[----:B------:R-:W-:Y:S02]  /*2d90*/  ISETP.GE.AND P6, PT, R9, 0x1, PT ;  /* 0x000000010900780c */ /* 0x000fe40003fc6270 */
[----:B------:R-:W-:-:S04]  /*2da0*/  ISETP.GT.AND P4, PT, R5, 0x51, !P3 ;  /* 0x000000510500780c */ /* 0x000fc80005f84270 */
[----:B------:R-:W-:-:S04]  /*2db0*/  ISETP.LT.OR P4, PT, R3, 0x52, P4 ;  /* 0x000000520300780c */ /* 0x000fc80002781670 */
[----:B------:R-:W-:Y:S02]  /*2dc0*/  FSEL R106, R65, -INF , !P4 ;  /* 0xff800000416a7808 */ /* 0x000fe40006000000 */
[----:B------:R-:W-:-:S04]  /*2dd0*/  ISETP.GE.AND P4, PT, R9, 0x59, PT ;  /* 0x000000590900780c */ /* 0x000fc80003f86270 */
[----:B------:R-:W-:-:S04]  /*2de0*/  ISETP.GT.AND P5, PT, R5, 0x58, !P4 ;  /* 0x000000580500780c */ /* 0x000fc800067a4270 */
[----:B------:R-:W-:-:S04]  /*2df0*/  ISETP.LT.OR P5, PT, R3, 0x59, P5 ;  /* 0x000000590300780c */ /* 0x000fc80002fa1670 */
[----:B------:R-:W-:Y:S02]  /*2e00*/  FSEL R68, R68, -INF , !P5 ;  /* 0xff80000044447808 */ /* 0x000fe40006800000 */
[----:B------:R-:W-:-:S04]  /*2e10*/  ISETP.GT.AND P5, PT, R5, RZ, !P6 ;  /* 0x000000ff0500720c */ /* 0x000fc800077a4270 */
[----:B------:R-:W-:-:S04]  /*2e20*/  ISETP.LT.OR P5, PT, R3, 0x1, P5 ;  /* 0x000000010300780c */ /* 0x000fc80002fa1670 */
[----:B------:R-:W-:Y:S02]  /*2e30*/  FSEL R40, R24, -INF , !P5 ;  /* 0xff80000018287808 */ /* 0x000fe40006800000 */
[----:B------:R-:W-:-:S04]  /*2e40*/  ISETP.GE.AND P5, PT, R9, 0x5a, PT ;  /* 0x0000005a0900780c */ /* 0x000fc80003fa6270 */
[----:B------:R-:W-:Y:S02]  /*2e50*/  P2R R65, PR, RZ, 0x20 ;  /* 0x00000020ff417803 */ /* 0x000fe40000000000 */
[----:B------:R-:W-:-:S04]  /*2e60*/  ISETP.GT.AND P5, PT, R5, 0x59, !P5 ;  /* 0x000000590500780c */ /* 0x000fc80006fa4270 */
[----:B------:R-:W-:Y:S01]  /*2e70*/  ISETP.LT.OR P5, PT, R3, 0x5a, P5 ;  /* 0x0000005a0300780c */ /* 0x000fe20002fa1670 */
[----:B------:R-:W-:-:S03]  /*2e80*/  VIADD R3, R0, 0x8 ;  /* 0x0000000800037836 */ /* 0x000fc60000000000 */
[----:B------:R-:W-:Y:S01]  /*2e90*/  FSEL R108, R69, -INF , !P5 ;  /* 0xff800000456c7808 */ /* 0x000fe20006800000 */
[----:B------:R-:W-:Y:S01]  /*2ea0*/  IMAD.IADD R8, R50, 0x1, R3 ;  /* 0x0000000132087824 */ /* 0x000fe200078e0203 */
[----:B------:R-:W-:Y:S02]  /*2eb0*/  PLOP3.LUT P5, PT, PT, PT, UP0, 0x40, 0x0 ;  /* 0x000000000000781c */ /* 0x000fe40003fae808 */
[----:B------:R-:W-:-:S11]  /*2ec0*/  VIADDMNMX R5, R3, R43, R42, PT ;  /* 0x0000002b03057246 */ /* 0x000fd6000380012a */
[----:B------:R-:W-:Y:S05]  /*2ed0*/  @P5 BRA `(.L_x_1318) ;  /* 0x00000000005c5947 */ /* 0x000fea0003800000 */
        /* <DEDUP_REMOVED lines=8> */
[----:B------:R-:W-:Y:S01]  /*2f60*/  @P5 IMAD.HI.U32 R24, R9, UR6, RZ ;  /* 0x0000000609185c27 */ /* 0x000fe2000f8e00ff */
[----:B------:R-:W-:-:S13]  /*2f70*/  PLOP3.LUT P5, PT, PT, PT, UP1, 0x80, 0x0 ;  /* 0x000000000000781c */ /* 0x000fda0003faf018 */
[----:B------:R-:W-:-:S04]  /*2f80*/  @P5 SHF.R.U32.HI R9, RZ, UR7, R24 ;  /* 0x00000007ff095c19 */ /* 0x000fc80008011618 */
[----:B------:R-:W-:Y:S01]  /*2f90*/  LOP3.LUT R9, RZ, R9, RZ, 0x33, !PT ;  /* 0x00000009ff097212 */ /* 0x000fe200078e33ff */
[----:B------:R-:W-:Y:S06]  /*2fa0*/  BRA `(.L_x_1321) ;  /* 0x0000000000187947 */ /* 0x000fec0003800000 */
.L_x_1320:
[----:B------:R-:W-:-:S06]  /*2fb0*/  UISETP.NE.AND UP1, UPT, UR15, 0x1, UPT ;  /* 0x000000010f00788c */ /* 0x000fcc000bf25270 */
[----:B------:R-:W-:-:S05]  /*2fc0*/  PLOP3.LUT P5, PT, PT, PT, UP1, 0x80, 0x0 ;  /* 0x000000000000781c */ /* 0x000fca0003faf018 */
[----:B------:R-:W-:-:S08]  /*2fd0*/  @UP1 ULDC.64 UR6, c[0x0][0x9e8] ;  /* 0x00027a0000061ab9 */ /* 0x000fd00000000a00 */
[----:B------:R-:W-:Y:S01]  /*2fe0*/  @P5 IMAD.HI.U32 R24, R9, UR6, RZ ;  /* 0x0000000609185c27 */ /* 0x000fe2000f8e00ff */
[----:B------:R-:W-:-:S13]  /*2ff0*/  PLOP3.LUT P5, PT, PT, PT, UP1, 0x80, 0x0 ;  /* 0x000000000000781c */ /* 0x000fda0003faf018 */
[----:B------:R-:W-:-:S07]  /*3000*/  @P5 SHF.R.U32.HI R9, RZ, UR7, R24 ;  /* 0x00000007ff095c19 */ /* 0x000fce0008011618 */
.L_x_1321:
[----:B------:R-:W-:Y:S05]  /*3010*/  BSYNC B0 ;  /* 0x0000000000007941 */ /* 0x000fea0003800000 */
.L_x_1319:
[----:B------:R-:W-:-:S05]  /*3020*/  IMAD R9, R9, UR15, R51 ;  /* 0x0000000f09097c24 */ /* 0x000fca000f8e0233 */
[----:B------:R-:W-:Y:S02]  /*3030*/  VIMNMX R8, R8, R9, !PT ;  /* 0x0000000908087248 */ /* 0x000fe40007fe0100 */
[----:B------:R-:W-:-:S07]  /*3040*/  VIADDMNMX R5, R9, UR15, R5, PT ;  /* 0x0000000f09057c46 */ /* 0x000fce000b800105 */
.L_x_1318:
[----:B------:R-:W-:Y:S01]  /*3050*/  ISETP.GT.AND P1, PT, R8, 0x1, !P1 ;  /* 0x000000010800780c */ /* 0x000fe20004f24270 */
[----:B------:R-:W-:Y:S01]  /*3060*/  ULDC UR10, c[0x0][0x988] ;  /* 0x00026200000a7ab9 */ /* 0x000fe20000000800 */
[----:B------:R-:W-:Y:S02]  /*3070*/  FMNMX.FTZ R9, R40, R58, !PT ;  /* 0x0000003a28097209 */ /* 0x000fe40007810000 */
[----:B------:R-:W-:Y:S02]  /*3080*/  ISETP.LT.OR P1, PT, R5, 0x2, P1 ;  /* 0x000000020500780c */ /* 0x000fe40000f21670 */
[----:B------:R-:W-:Y:S02]  /*3090*/  FMNMX.FTZ R9, R72, R9, !PT ;  /* 0x0000000948097209 */ /* 0x000fe40007810000 */
[----:B------:R-:W-:Y:S02]  /*30a0*/  FSEL R13, R13, -INF , !P1 ;  /* 0xff8000000d0d7808 */ /* 0x000fe40004800000 */
[----:B------:R-:W-:-:S02]  /*30b0*/  FMNMX.FTZ R9, R74, R9, !PT ;  /* 0x000000094a097209 */ /* 0x000fc40007810000 */
[----:B------:R-:W-:Y:S02]  /*30c0*/  ISETP.NE.AND P1, PT, R25, RZ, PT ;  /* 0x000000ff1900720c */ /* 0x000fe40003f25270 */
[----:B------:R-:W-:Y:S02]  /*30d0*/  FMNMX.FTZ R9, R76, R9, !PT ;  /* 0x000000094c097209 */ /* 0x000fe40007810000 */
[----:B------:R-:W-:Y:S02]  /*30e0*/  ISETP.GT.AND P1, PT, R8, 0x9, !P1 ;  /* 0x000000090800780c */ /* 0x000fe40004f24270 */
[----:B------:R-:W-:Y:S02]  /*30f0*/  FMNMX.FTZ R9, R78, R9, !PT ;  /* 0x000000094e097209 */ /* 0x000fe40007810000 */
[----:B------:R-:W-:Y:S02]  /*3100*/  ISETP.LT.OR P1, PT, R5, 0xa, P1 ;  /* 0x0000000a0500780c */ /* 0x000fe40000f21670 */
[----:B------:R-:W-:-:S02]  /*3110*/  FMNMX.FTZ R9, R80, R9, !PT ;  /* 0x0000000950097209 */ /* 0x000fc40007810000 */
[----:B------:R-:W-:Y:S02]  /*3120*/  FSEL R15, R15, -INF , !P1 ;  /* 0xff8000000f0f7808 */ /* 0x000fe40004800000 */
[----:B------:R-:W-:Y:S02]  /*3130*/  ISETP.GT.AND P2, PT, R8, 0x8, !P2 ;  /* 0x000000080800780c */ /* 0x000fe40005744270 */
[----:B------:R-:W-:Y:S02]  /*3140*/  ISETP.NE.AND P1, PT, R28, RZ, PT ;  /* 0x000000ff1c00720c */ /* 0x000fe40003f25270 */
[----:B------:R-:W-:Y:S02]  /*3150*/  FMNMX.FTZ R9, R82, R9, !PT ;  /* 0x0000000952097209 */ /* 0x000fe40007810000 */
[----:B------:R-:W-:Y:S02]  /*3160*/  ISETP.LT.OR P2, PT, R5, 0x9, P2 ;  /* 0x000000090500780c */ /* 0x000fe40001741670 */
[----:B------:R-:W-:-:S02]  /*3170*/  ISETP.GT.AND P1, PT, R8, 0x10, !P1 ;  /* 0x000000100800780c */ /* 0x000fc40004f24270 */
[----:B------:R-:W-:Y:S02]  /*3180*/  FMNMX.FTZ R9, R84, R9, !PT ;  /* 0x0000000954097209 */ /* 0x000fe40007810000 */
[----:B------:R-:W-:Y:S02]  /*3190*/  FSEL R14, R14, -INF , !P2 ;  /* 0xff8000000e0e7808 */ /* 0x000fe40005000000 */
[----:B------:R-:W-:Y:S02]  /*31a0*/  ISETP.LT.OR P1, PT, R5, 0x11, P1 ;  /* 0x000000110500780c */ /* 0x000fe40000f21670 */
[----:B------:R-:W-:Y:S02]  /*31b0*/  ISETP.NE.AND P2, PT, R29, RZ, PT ;  /* 0x000000ff1d00720c */ /* 0x000fe40003f45270 */
[----:B------:R-:W-:Y:S02]  /*31c0*/  FMNMX.FTZ R9, R86, R9, !PT ;  /* 0x0000000956097209 */ /* 0x000fe40007810000 */
[----:B------:R-:W-:-:S02]  /*31d0*/  FSEL R20, R20, -INF , !P1 ;  /* 0xff80000014147808 */ /* 0x000fc40004800000 */
[----:B------:R-:W-:Y:S02]  /*31e0*/  ISETP.GT.AND P1, PT, R8, 0x11, !P2 ;  /* 0x000000110800780c */ /* 0x000fe40005724270 */
[----:B------:R-:W-:Y:S02]  /*31f0*/  FMNMX.FTZ R9, R88, R9, !PT ;  /* 0x0000000958097209 */ /* 0x000fe40007810000 */
[----:B------:R-:W-:Y:S02]  /*3200*/  ISETP.LT.OR P1, PT, R5, 0x12, P1 ;  /* 0x000000120500780c */ /* 0x000fe40000f21670 */
[----:B------:R-:W-:Y:S02]  /*3210*/  ISETP.NE.AND P5, PT, R32, RZ, PT ;  /* 0x000000ff2000720c */ /* 0x000fe40003fa5270 */
[----:B------:R-:W-:Y:S02]  /*3220*/  FMNMX.FTZ R9, R90, R9, !PT ;  /* 0x000000095a097209 */ /* 0x000fe40007810000 */
[----:B------:R-:W-:-:S02]  /*3230*/  FSEL R21, R21, -INF , !P1 ;  /* 0xff80000015157808 */ /* 0x000fc40004800000 */
[----:B------:R-:W-:Y:S02]  /*3240*/  ISETP.GT.AND P1, PT, R8, 0x18, !P5 ;  /* 0x000000180800780c */ /* 0x000fe40006f24270 */
        /* <DEDUP_REMOVED lines=12> */
[----:B------:R-:W-:Y:S02]  /*3310*/  ISETP.NE.AND P1, PT, R36, RZ, PT ;  /* 0x000000ff2400720c */ /* 0x000fe40003f25270 */
[----:B------:R-:W-:Y:S02]  /*3320*/  FMNMX.FTZ R9, R60, R9, !PT ;  /* 0x000000093c097209 */ /* 0x000fe40007810000 */
[----:B------:R-:W-:Y:S02]  /*3330*/  ISETP.GT.AND P1, PT, R8, 0x20, !P1 ;  /* 0x000000200800780c */ /* 0x000fe40004f24270 */
[----:B------:R-:W-:Y:S02]  /*3340*/  FMNMX.FTZ R9, R104, R9, !PT ;  /* 0x0000000968097209 */ /* 0x000fe40007810000 */
[----:B------:R-:W-:-:S02]  /*3350*/  ISETP.LT.OR P1, PT, R5, 0x21, P1 ;  /* 0x000000210500780c */ /* 0x000fc40000f21670 */
[----:B------:R-:W-:Y:S02]  /*3360*/  FMNMX.FTZ R9, R64, R9, !PT ;  /* 0x0000000940097209 */ /* 0x000fe40007810000 */
[----:B------:R-:W-:Y:S02]  /*3370*/  FSEL R26, R26, -INF , !P1 ;  /* 0xff8000001a1a7808 */ /* 0x000fe40004800000 */
[----:B------:R-:W-:Y:S02]  /*3380*/  ISETP.NE.AND P1, PT, R37, RZ, PT ;  /* 0x000000ff2500720c */ /* 0x000fe40003f25270 */
[----:B------:R-:W-:Y:S02]  /*3390*/  FMNMX.FTZ R9, R106, R9, !PT ;  /* 0x000000096a097209 */ /* 0x000fe40007810000 */
[----:B------:R-:W-:Y:S02]  /*33a0*/  ISETP.GT.AND P1, PT, R8, 0x21, !P1 ;  /* 0x000000210800780c */ /* 0x000fe40004f24270 */
[----:B------:R-:W-:-:S02]  /*33b0*/  FMNMX.FTZ R9, R68, R9, !PT ;  /* 0x0000000944097209 */ /* 0x000fc40007810000 */
[----:B------:R-:W-:Y:S02]  /*33c0*/  ISETP.LT.OR P1, PT, R5, 0x22, P1 ;  /* 0x000000220500780c */ /* 0x000fe40000f21670 */
[----:B------:R-:W-:Y:S02]  /*33d0*/  FMNMX.FTZ R37, R108, R9, !PT ;  /* 0x000000096c257209 */ /* 0x000fe40007810000 */
[----:B------:R-:W-:Y:S02]  /*33e0*/  FSEL R27, R27, -INF , !P1 ;  /* 0xff8000001b1b7808 */ /* 0x000fe40004800000 */
[----:B------:R-:W-:Y:S01]  /*33f0*/  ISETP.NE.AND P1, PT, R41, RZ, PT ;  /* 0x000000ff2900720c */ /* 0x000fe20003f25270 */
[----:B------:R-:W1:Y:S01]  /*3400*/  SHFL.BFLY PT, R36, R37, 0x2, 0x1f ;  /* 0x0c401f0025247f89 */ /* 0x000e6200000e0000 */
[C---:B------:R-:W-:Y:S02]  /*3410*/  ISETP.GT.AND P6, PT, R8.reuse, RZ, !P6 ;  /* 0x000000ff0800720c */ /* 0x040fe400077c4270 */
[----:B------:R-:W-:-:S02]  /*3420*/  ISETP.GT.AND P1, PT, R8, 0x28, !P1 ;  /* 0x000000280800780c */ /* 0x000fc40004f24270 */
[C---:B------:R-:W-:Y:S02]  /*3430*/  ISETP.LT.OR P6, PT, R5.reuse, 0x1, P6 ;  /* 0x000000010500780c */ /* 0x040fe400037c1670 */
[----:B------:R-:W-:Y:S02]  /*3440*/  ISETP.LT.OR P1, PT, R5, 0x29, P1 ;  /* 0x000000290500780c */ /* 0x000fe40000f21670 */
[----:B------:R-:W-:Y:S02]  /*3450*/  FSEL R4, R4, -INF , !P6 ;  /* 0xff80000004047808 */ /* 0x000fe40007000000 */
[----:B------:R-:W-:Y:S02]  /*3460*/  FSEL R28, R46, -INF , !P1 ;  /* 0xff8000002e1c7808 */ /* 0x000fe40004800000 */
[----:B------:R-:W-:Y:S02]  /*3470*/  ISETP.NE.AND P1, PT, R44, RZ, PT ;  /* 0x000000ff2c00720c */ /* 0x000fe40003f25270 */
[----:B------:R-:W-:-:S02]  /*3480*/  ISETP.NE.AND P2, PT, R53, RZ, PT ;  /* 0x000000ff3500720c */ /* 0x000fc40003f45270 */
[----:B------:R-:W-:Y:S02]  /*3490*/  ISETP.GT.AND P1, PT, R8, 0x29, !P1 ;  /* 0x000000290800780c */ /* 0x000fe40004f24270 */
[----:B------:R-:W-:Y:S02]  /*34a0*/  ISETP.NE.AND P5, PT, R56, RZ, PT ;  /* 0x000000ff3800720c */ /* 0x000fe40003fa5270 */
[----:B------:R-:W-:Y:S02]  /*34b0*/  ISETP.LT.OR P1, PT, R5, 0x2a, P1 ;  /* 0x0000002a0500780c */ /* 0x000fe40000f21670 */
[----:B------:R-:W-:Y:S02]  /*34c0*/  ISETP.NE.AND P6, PT, R59, RZ, PT ;  /* 0x000000ff3b00720c */ /* 0x000fe40003fc5270 */
[----:B------:R-:W-:Y:S02]  /*34d0*/  FSEL R29, R47, -INF , !P1 ;  /* 0xff8000002f1d7808 */ /* 0x000fe40004800000 */
[----:B-1----:R-:W-:-:S02]  /*34e0*/  FMNMX.FTZ R38, R37, R36, !PT ;  /* 0x0000002425267209 */ /* 0x002fc40007810000 */
[----:B------:R-:W-:Y:S02]  /*34f0*/  ISETP.NE.AND P1, PT, R45, RZ, PT ;  /* 0x000000ff2d00720c */ /* 0x000fe40003f25270 */
[----:B------:R-:W-:Y:S01]  /*3500*/  FMNMX.FTZ R37, R4, R13, !PT ;  /* 0x0000000d04257209 */ /* 0x000fe20007810000 */
[----:B------:R-:W1:Y:S01]  /*3510*/  SHFL.BFLY PT, R9, R38, 0x1, 0x1f ;  /* 0x0c201f0026097f89 */ /* 0x000e6200000e0000 */
[C---:B------:R-:W-:Y:S02]  /*3520*/  ISETP.GT.AND P1, PT, R8.reuse, 0x30, !P1 ;  /* 0x000000300800780c */ /* 0x040fe40004f24270 */
[C---:B------:R-:W-:Y:S02]  /*3530*/  ISETP.GT.AND P3, PT, R8.reuse, 0x51, !P3 ;  /* 0x000000510800780c */ /* 0x040fe40005f64270 */
[----:B------:R-:W-:Y:S02]  /*3540*/  ISETP.LT.OR P1, PT, R5, 0x31, P1 ;  /* 0x000000310500780c */ /* 0x000fe40000f21670 */
[----:B------:R-:W-:-:S02]  /*3550*/  ISETP.GT.AND P4, PT, R8, 0x58, !P4 ;  /* 0x000000580800780c */ /* 0x000fc40006784270 */
[----:B------:R-:W-:Y:S02]  /*3560*/  FSEL R30, R30, -INF , !P1 ;  /* 0xff8000001e1e7808 */ /* 0x000fe40004800000 */
[----:B------:R-:W-:Y:S02]  /*3570*/  ISETP.NE.AND P1, PT, R48, RZ, PT ;  /* 0x000000ff3000720c */ /* 0x000fe40003f25270 */
[C---:B------:R-:W-:Y:S02]  /*3580*/  ISETP.LT.OR P3, PT, R5.reuse, 0x52, P3 ;  /* 0x000000520500780c */ /* 0x040fe40001f61670 */
[----:B------:R-:W-:Y:S02]  /*3590*/  ISETP.GT.AND P1, PT, R8, 0x31, !P1 ;  /* 0x000000310800780c */ /* 0x000fe40004f24270 */
[C---:B------:R-:W-:Y:S02]  /*35a0*/  ISETP.LT.OR P4, PT, R5.reuse, 0x59, P4 ;  /* 0x000000590500780c */ /* 0x040fe40002781670 */
[----:B------:R-:W-:-:S04]  /*35b0*/  ISETP.LT.OR P1, PT, R5, 0x32, P1 ;  /* 0x000000320500780c */ /* 0x000fc80000f21670 */
[----:B------:R-:W-:Y:S02]  /*35c0*/  FSEL R31, R31, -INF , !P1 ;  /* 0xff8000001f1f7808 */ /* 0x000fe40004800000 */
[----:B------:R-:W-:Y:S02]  /*35d0*/  ISETP.NE.AND P1, PT, R49, RZ, PT ;  /* 0x000000ff3100720c */ /* 0x000fe40003f25270 */
[----:B-1----:R-:W-:Y:S02]  /*35e0*/  FMNMX.FTZ R9, R38, R9, !PT ;  /* 0x0000000926097209 */ /* 0x002fe40007810000 */
[----:B------:R-:W-:Y:S02]  /*35f0*/  FMNMX.FTZ R38, R14, R37, !PT ;  /* 0x000000250e267209 */ /* 0x000fe40007810000 */
[----:B------:R-:W-:Y:S01]  /*3600*/  ISETP.GT.AND P1, PT, R8, 0x38, !P1 ;  /* 0x000000380800780c */ /* 0x000fe20004f24270 */
[----:B------:R-:W-:Y:S01]  /*3610*/  FMUL.FTZ R36, R9, UR10 ;  /* 0x0000000a09247c20 */ /* 0x000fe20008410000 */
[----:B------:R-:W-:-:S02]  /*3620*/  FMNMX.FTZ R37, R15, R38, !PT ;  /* 0x000000260f257209 */ /* 0x000fc40007810000 */
[----:B------:R-:W-:Y:S02]  /*3630*/  ISETP.LT.OR P1, PT, R5, 0x39, P1 ;  /* 0x000000390500780c */ /* 0x000fe40000f21670 */
[----:B------:R-:W-:Y:S02]  /*3640*/  FMNMX.FTZ R38, R20, R37, !PT ;  /* 0x0000002514267209 */ /* 0x000fe40007810000 */
[----:B------:R-:W-:Y:S02]  /*3650*/  FSEL R32, R54, -INF , !P1 ;  /* 0xff80000036207808 */ /* 0x000fe40004800000 */
[----:B------:R-:W-:Y:S02]  /*3660*/  ISETP.NE.AND P1, PT, R52, RZ, PT ;  /* 0x000000ff3400720c */ /* 0x000fe40003f25270 */
[----:B------:R-:W-:Y:S02]  /*3670*/  FMNMX.FTZ R37, R21, R38, !PT ;  /* 0x0000002615257209 */ /* 0x000fe40007810000 */
[----:B------:R-:W-:-:S02]  /*3680*/  ISETP.GT.AND P1, PT, R8, 0x39, !P1 ;  /* 0x000000390800780c */ /* 0x000fc40004f24270 */
[----:B------:R-:W-:Y:S02]  /*3690*/  FMNMX.FTZ R38, R24, R37, !PT ;  /* 0x0000002518267209 */ /* 0x000fe40007810000 */
[----:B------:R-:W-:Y:S02]  /*36a0*/  ISETP.LT.OR P1, PT, R5, 0x3a, P1 ;  /* 0x0000003a0500780c */ /* 0x000fe40000f21670 */
[----:B------:R-:W-:Y:S02]  /*36b0*/  FMNMX.FTZ R37, R25, R38, !PT ;  /* 0x0000002619257209 */ /* 0x000fe40007810000 */
[----:B------:R-:W-:Y:S02]  /*36c0*/  FSEL R33, R55, -INF , !P1 ;  /* 0xff80000037217808 */ /* 0x000fe40004800000 */
[----:B------:R-:W-:Y:S02]  /*36d0*/  ISETP.GT.AND P1, PT, R8, 0x40, !P2 ;  /* 0x000000400800780c */ /* 0x000fe40005724270 */
[----:B------:R-:W-:-:S02]  /*36e0*/  FMNMX.FTZ R38, R26, R37, !PT ;  /* 0x000000251a267209 */ /* 0x000fc40007810000 */
[----:B------:R-:W-:Y:S02]  /*36f0*/  ISETP.LT.OR P1, PT, R5, 0x41, P1 ;  /* 0x000000410500780c */ /* 0x000fe40000f21670 */
[----:B------:R-:W-:Y:S02]  /*3700*/  FMNMX.FTZ R37, R27, R38, !PT ;  /* 0x000000261b257209 */ /* 0x000fe40007810000 */
[----:B------:R-:W-:Y:S02]  /*3710*/  FSEL R34, R34, -INF , !P1 ;  /* 0xff80000022227808 */ /* 0x000fe40004800000 */
[----:B------:R-:W-:Y:S02]  /*3720*/  ISETP.GT.AND P1, PT, R8, 0x41, !P5 ;  /* 0x000000410800780c */ /* 0x000fe40006f24270 */
[----:B------:R-:W-:Y:S02]  /*3730*/  FMNMX.FTZ R38, R28, R37, !PT ;  /* 0x000000251c267209 */ /* 0x000fe40007810000 */
[----:B------:R-:W-:-:S02]  /*3740*/  ISETP.LT.OR P1, PT, R5, 0x42, P1 ;  /* 0x000000420500780c */ /* 0x000fc40000f21670 */
[----:B------:R-:W-:Y:S02]  /*3750*/  FMNMX.FTZ R37, R29, R38, !PT ;  /* 0x000000261d257209 */ /* 0x000fe40007810000 */
[----:B------:R-:W-:Y:S02]  /*3760*/  FSEL R35, R35, -INF , !P1 ;  /* 0xff80000023237808 */ /* 0x000fe40004800000 */
[----:B------:R-:W-:Y:S02]  /*3770*/  FMNMX.FTZ R38, R30, R37, !PT ;  /* 0x000000251e267209 */ /* 0x000fe40007810000 */
[----:B------:R-:W-:Y:S02]  /*3780*/  FSETP.NEU.FTZ.AND P1, PT, R9, -INF , PT ;  /* 0xff8000000900780b */ /* 0x000fe40003f3d000 */
[----:B------:R-:W-:Y:S02]  /*3790*/  ISETP.NE.AND P5, PT, R57, RZ, PT ;  /* 0x000000ff3900720c */ /* 0x000fe40003fa5270 */
[----:B------:R-:W-:-:S02]  /*37a0*/  FMNMX.FTZ R37, R31, R38, !PT ;  /* 0x000000261f257209 */ /* 0x000fc40007810000 */
[----:B------:R-:W-:Y:S02]  /*37b0*/  FSEL R43, R36, RZ, P1 ;  /* 0x000000ff242b7208 */ /* 0x000fe40000800000 */
[----:B------:R-:W-:Y:S02]  /*37c0*/  ISETP.GT.AND P1, PT, R8, 0x48, !P5 ;  /* 0x000000480800780c */ /* 0x000fe40006f24270 */
[----:B------:R-:W-:Y:S01]  /*37d0*/  FMNMX.FTZ R38, R32, R37, !PT ;  /* 0x0000002520267209 */ /* 0x000fe20007810000 */
[--C-:B------:R-:W-:Y:S01]  /*37e0*/  FFMA.FTZ R39, R40, UR10, -R43.reuse ;  /* 0x0000000a28277c23 */ /* 0x100fe2000801082b */
[----:B------:R-:W-:Y:S01]  /*37f0*/  ISETP.LT.OR P1, PT, R5, 0x49, P1 ;  /* 0x000000490500780c */ /* 0x000fe20000f21670 */
[--C-:B------:R-:W-:Y:S01]  /*3800*/  FFMA.FTZ R41, R72, UR10, -R43.reuse ;  /* 0x0000000a48297c23 */ /* 0x100fe2000801082b */
[----:B------:R-:W-:Y:S01]  /*3810*/  FMNMX.FTZ R37, R33, R38, !PT ;  /* 0x0000002621257209 */ /* 0x000fe20007810000 */
[----:B------:R1:W-:Y:S01]  /*3820*/  MUFU.EX2 R152, R39 ;  /* 0x0000002700987308 */ /* 0x0003e20000000800 */
[----:B------:R-:W-:Y:S01]  /*3830*/  FSEL R36, R62, -INF , !P1 ;  /* 0xff8000003e247808 */ /* 0x000fe20004800000 */
[--C-:B------:R-:W-:Y:S01]  /*3840*/  FFMA.FTZ R40, R58, UR10, -R43.reuse ;  /* 0x0000000a3a287c23 */ /* 0x100fe2000801082b */
[----:B------:R-:W-:Y:S01]  /*3850*/  ISETP.NE.AND P2, PT, R61, RZ, PT ;  /* 0x000000ff3d00720c */ /* 0x000fe20003f45270 */
[--C-:B------:R-:W-:Y:S01]  /*3860*/  FFMA.FTZ R42, R74, UR10, -R43.reuse ;  /* 0x0000000a4a2a7c23 */ /* 0x100fe2000801082b */
[----:B------:R-:W-:Y:S01]  /*3870*/  ISETP.GT.AND P1, PT, R8, 0x49, !P6 ;  /* 0x000000490800780c */ /* 0x000fe20007724270 */
[--C-:B------:R-:W-:Y:S01]  /*3880*/  FFMA.FTZ R52, R94, UR10, -R43.reuse ;  /* 0x0000000a5e347c23 */ /* 0x100fe2000801082b */
[----:B------:R-:W-:Y:S01]  /*3890*/  FMNMX.FTZ R38, R34, R37, !PT ;  /* 0x0000002522267209 */ /* 0x000fe20007810000 */
[----:B------:R2:W-:Y:S01]  /*38a0*/  MUFU.EX2 R154, R41 ;  /* 0x00000029009a7308 */ /* 0x0005e20000000800 */
[--C-:B-1----:R-:W-:Y:S01]  /*38b0*/  FFMA.FTZ R39, R76, UR10, -R43.reuse ;  /* 0x0000000a4c277c23 */ /* 0x102fe2000801082b */
[----:B------:R-:W-:Y:S01]  /*38c0*/  ISETP.NE.AND P5, PT, R65, RZ, PT ;  /* 0x000000ff4100720c */ /* 0x000fe20003fa5270 */
[--C-:B------:R-:W-:Y:S01]  /*38d0*/  FFMA.FTZ R48, R90, UR10, -R43.reuse ;  /* 0x0000000a5a307c23 */ /* 0x100fe2000801082b */
[----:B------:R-:W-:Y:S01]  /*38e0*/  ISETP.GT.AND P2, PT, R8, 0x50, !P2 ;  /* 0x000000500800780c */ /* 0x000fe20005744270 */
[--C-:B------:R-:W-:Y:S01]  /*38f0*/  FFMA.FTZ R56, R98, UR10, -R43.reuse ;  /* 0x0000000a62387c23 */ /* 0x100fe2000801082b */
[C---:B------:R-:W-:Y:S01]  /*3900*/  ISETP.LT.OR P1, PT, R5.reuse, 0x4a, P1 ;  /* 0x0000004a0500780c */ /* 0x040fe20000f21670 */
[--C-:B------:R-:W-:Y:S01]  /*3910*/  FFMA.FTZ R44, R84, UR10, -R43.reuse ;  /* 0x0000000a542c7c23 */ /* 0x100fe2000801082b */
[----:B------:R1:W-:Y:S01]  /*3920*/  MUFU.EX2 R156, R39 ;  /* 0x00000027009c7308 */ /* 0x0003e20000000800 */
[--C-:B--2---:R-:W-:Y:S01]  /*3930*/  FFMA.FTZ R41, R80, UR10, -R43.reuse ;  /* 0x0000000a50297c23 */ /* 0x104fe2000801082b */
[----:B------:R-:W-:Y:S01]  /*3940*/  ISETP.GT.AND P5, PT, R8, 0x59, !P5 ;  /* 0x000000590800780c */ /* 0x000fe20006fa4270 */
[--C-:B------:R-:W-:Y:S01]  /*3950*/  FFMA.FTZ R46, R88, UR10, -R43.reuse ;  /* 0x0000000a582e7c23 */ /* 0x100fe2000801082b */
[----:B------:R-:W-:Y:S01]  /*3960*/  ISETP.LT.OR P2, PT, R5, 0x51, P2 ;  /* 0x000000510500780c */ /* 0x000fe20001741670 */
[--C-:B------:R-:W-:Y:S01]  /*3970*/  FFMA.FTZ R50, R92, UR10, -R43.reuse ;  /* 0x0000000a5c327c23 */ /* 0x100fe2000801082b */
[----:B------:R-:W-:Y:S01]  /*3980*/  FSEL R37, R63, -INF , !P1 ;  /* 0xff8000003f257808 */ /* 0x000fe20004800000 */
[--C-:B------:R-:W-:Y:S01]  /*3990*/  FFMA.FTZ R54, R96, UR10, -R43.reuse ;  /* 0x0000000a60367c23 */ /* 0x100fe2000801082b */
[----:B------:R2:W-:Y:S01]  /*39a0*/  MUFU.EX2 R158, R41 ;  /* 0x00000029009e7308 */ /* 0x0005e20000000800 */
[----:B-1----:R-:W-:Y:S01]  /*39b0*/  FMNMX.FTZ R39, R35, R38, !PT ;  /* 0x0000002623277209 */ /* 0x002fe20007810000 */
[--C-:B------:R-:W-:Y:S01]  /*39c0*/  FFMA.FTZ R58, R100, UR10, -R43.reuse ;  /* 0x0000000a643a7c23 */ /* 0x100fe2000801082b */
[----:B------:R-:W-:Y:S01]  /*39d0*/  FSEL R38, R66, -INF , !P2 ;  /* 0xff80000042267808 */ /* 0x000fe20005000000 */
[----:B------:R-:W-:Y:S01]  /*39e0*/  FFMA.FTZ R62, R106, UR10, -R43 ;  /* 0x0000000a6a3e7c23 */ /* 0x000fe2000801082b */
[----:B------:R-:W-:-:S02]  /*39f0*/  FMNMX.FTZ R8, R36, R39, !PT ;  /* 0x0000002724087209 */ /* 0x000fc40007810000 */
[----:B------:R-:W-:Y:S01]  /*3a00*/  FSEL R39, R67, -INF , !P3 ;  /* 0xff80000043277808 */ /* 0x000fe20005800000 */
[----:B------:R1:W-:Y:S01]  /*3a10*/  MUFU.EX2 R45, R40 ;  /* 0x00000028002d7308 */ /* 0x0003e20000000800 */
[----:B--2---:R-:W-:Y:S02]  /*3a20*/  FMNMX.FTZ R41, R37, R8, !PT ;  /* 0x0000000825297209 */ /* 0x004fe40007810000 */
[----:B------:R-:W-:Y:S02]  /*3a30*/  ISETP.LT.OR P5, PT, R5, 0x5a, P5 ;  /* 0x0000005a0500780c */ /* 0x000fe40002fa1670 */
[----:B------:R-:W-:Y:S02]  /*3a40*/  FMNMX.FTZ R8, R38, R41, !PT ;  /* 0x0000002926087209 */ /* 0x000fe40007810000 */
[----:B------:R-:W-:Y:S01]  /*3a50*/  FSEL R5, R70, -INF , !P4 ;  /* 0xff80000046057808 */ /* 0x000fe20006000000 */
[----:B------:R2:W-:Y:S01]  /*3a60*/  MUFU.EX2 R47, R42 ;  /* 0x0000002a002f7308 */ /* 0x0005e20000000800 */
[----:B-1----:R-:W-:Y:S01]  /*3a70*/  FFMA.FTZ R40, R78, UR10, -R43 ;  /* 0x0000000a4e287c23 */ /* 0x002fe2000801082b */
[----:B------:R-:W-:-:S04]  /*3a80*/  FMNMX.FTZ R8, R39, R8, !PT ;  /* 0x0000000827087209 */ /* 0x000fc80007810000 */
[----:B------:R-:W-:Y:S02]  /*3a90*/  FMNMX.FTZ R41, R5, R8, !PT ;  /* 0x0000000805297209 */ /* 0x000fe40007810000 */
[----:B------:R1:W-:Y:S01]  /*3aa0*/  MUFU.EX2 R49, R40 ;  /* 0x0000002800317308 */ /* 0x0003e20000000800 */
[----:B--2---:R-:W-:-:S07]  /*3ab0*/  FFMA.FTZ R42, R82, UR10, -R43 ;  /* 0x0000000a522a7c23 */ /* 0x004fce000801082b */
[----:B------:R2:W-:Y:S01]  /*3ac0*/  MUFU.EX2 R51, R42 ;  /* 0x0000002a00337308 */ /* 0x0005e20000000800 */
[----:B-1----:R-:W-:-:S04]  /*3ad0*/  FSEL R40, R71, -INF , !P5 ;  /* 0xff80000047287808 */ /* 0x002fc80006800000 */
[----:B------:R-:W-:-:S03]  /*3ae0*/  FMNMX.FTZ R41, R40, R41, !PT ;  /* 0x0000002928297209 */ /* 0x000fc60007810000 */
[----:B------:R1:W-:Y:S01]  /*3af0*/  MUFU.EX2 R57, R52 ;  /* 0x0000003400397308 */ /* 0x0003e20000000800 */
[--C-:B--2---:R-:W-:Y:S01]  /*3b00*/  FFMA.FTZ R42, R86, UR10, -R43.reuse ;  /* 0x0000000a562a7c23 */ /* 0x104fe2000801082b */
[----:B------:R-:W2:Y:S06]  /*3b10*/  SHFL.BFLY PT, R8, R41, 0x2, 0x1f ;  /* 0x0c401f0029087f89 */ /* 0x000eac00000e0000 */
[----:B------:R-:W-:Y:S01]  /*3b20*/  MUFU.EX2 R53, R42 ;  /* 0x0000002a00357308 */ /* 0x000fe20000000800 */
[--C-:B-1----:R-:W-:Y:S01]  /*3b30*/  FFMA.FTZ R52, R60, UR10, -R43.reuse ;  /* 0x0000000a3c347c23 */ /* 0x102fe2000801082b */
[----:B------:R-:W-:-:S06]  /*3b40*/  FFMA.FTZ R60, R104, UR10, -R43 ;  /* 0x0000000a683c7c23 */ /* 0x000fcc000801082b */
[----:B------:R1:W-:Y:S08]  /*3b50*/  MUFU.EX2 R55, R48 ;  /* 0x0000003000377308 */ /* 0x0003f00000000800 */
[----:B------:R3:W-:Y:S01]  /*3b60*/  MUFU.EX2 R59, R56 ;  /* 0x00000038003b7308 */ /* 0x0007e20000000800 */
[----:B-1----:R-:W-:Y:S01]  /*3b70*/  FFMA.FTZ R48, R102, UR10, -R43 ;  /* 0x0000000a66307c23 */ /* 0x002fe2000801082b */
[----:B--2---:R-:W-:-:S05]  /*3b80*/  FMNMX.FTZ R42, R41, R8, !PT ;  /* 0x00000008292a7209 */ /* 0x004fca0007810000 */
[----:B------:R-:W1:Y:S01]  /*3b90*/  SHFL.BFLY PT, R41, R42, 0x1, 0x1f ;  /* 0x0c201f002a297f89 */ /* 0x000e6200000e0000 */
[----:B------:R-:W-:Y:S01]  /*3ba0*/  MUFU.EX2 R61, R48 ;  /* 0x00000030003d7308 */ /* 0x000fe20000000800 */
[----:B---3--:R-:W-:-:S07]  /*3bb0*/  FFMA.FTZ R56, R64, UR10, -R43 ;  /* 0x0000000a40387c23 */ /* 0x008fce000801082b */
[----:B------:R-:W2:Y:S08]  /*3bc0*/  MUFU.EX2 R44, R44 ;  /* 0x0000002c002c7308 */ /* 0x000eb00000000800 */
[----:B------:R-:W3:Y:S01]  /*3bd0*/  MUFU.EX2 R46, R46 ;  /* 0x0000002e002e7308 */ /* 0x000ee20000000800 */
[----:B-1----:R-:W-:Y:S01]  /*3be0*/  FMNMX.FTZ R8, R42, R41, !PT ;  /* 0x000000292a087209 */ /* 0x002fe20007810000 */
[--C-:B------:R-:W-:Y:S01]  /*3bf0*/  FFMA.FTZ R41, R68, UR10, -R43.reuse ;  /* 0x0000000a44297c23 */ /* 0x100fe2000801082b */
[----:B------:R-:W-:-:S05]  /*3c00*/  FFMA.FTZ R43, R108, UR10, -R43 ;  /* 0x0000000a6c2b7c23 */ /* 0x000fca000801082b */
[----:B------:R-:W-:Y:S01]  /*3c10*/  MUFU.EX2 R63, R60 ;  /* 0x0000003c003f7308 */ /* 0x000fe20000000800 */
[C---:B------:R-:W-:Y:S01]  /*3c20*/  FSETP.NEU.FTZ.AND P1, PT, R8.reuse, -INF , PT ;  /* 0xff8000000800780b */ /* 0x040fe20003f3d000 */
[----:B------:R-:W-:Y:S01]  /*3c30*/  FMUL.FTZ R42, R8, UR10 ;  /* 0x0000000a082a7c20 */ /* 0x000fe20008410000 */
[----:B--2---:R-:W-:-:S04]  /*3c40*/  F2FP.BF16.F32.PACK_AB R160, R53, R44 ;  /* 0x0000002c35a0723e */ /* 0x004fc800000010ff */
[----:B------:R-:W-:Y:S01]  /*3c50*/  FSEL R42, R42, RZ, P1 ;  /* 0x000000ff2a2a7208 */ /* 0x000fe20000800000 */
[----:B------:R1:W-:Y:S01]  /*3c60*/  MUFU.EX2 R174, R43 ;  /* 0x0000002b00ae7308 */ /* 0x0003e20000000800 */
[----:B---3--:R-:W-:-:S03]  /*3c70*/  F2FP.BF16.F32.PACK_AB R162, R55, R46 ;  /* 0x0000002e37a2723e */ /* 0x008fc600000010ff */
[--C-:B------:R-:W-:Y:S01]  /*3c80*/  FFMA.FTZ R4, R4, UR10, -R42.reuse ;  /* 0x0000000a04047c23 */ /* 0x100fe2000801082a */
[--C-:B------:R-:W-:Y:S01]  /*3c90*/  FFMA.FTZ R13, R13, UR10, -R42.reuse ;  /* 0x0000000a0d0d7c23 */ /* 0x100fe2000801082a */
[--C-:B------:R-:W-:Y:S01]  /*3ca0*/  FFMA.FTZ R14, R14, UR10, -R42.reuse ;  /* 0x0000000a0e0e7c23 */ /* 0x100fe2000801082a */
[--C-:B------:R-:W-:Y:S01]  /*3cb0*/  FFMA.FTZ R15, R15, UR10, -R42.reuse ;  /* 0x0000000a0f0f7c23 */ /* 0x100fe2000801082a */
[--C-:B------:R-:W-:Y:S01]  /*3cc0*/  FFMA.FTZ R20, R20, UR10, -R42.reuse ;  /* 0x0000000a14147c23 */ /* 0x100fe2000801082a */
[----:B-1----:R-:W-:Y:S01]  /*3cd0*/  FADD.FTZ R43, R152, R45 ;  /* 0x0000002d982b7221 */ /* 0x002fe20000010000 */
[----:B------:R-:W-:Y:S01]  /*3ce0*/  MUFU.EX2 R4, R4 ;  /* 0x0000000400047308 */ /* 0x000fe20000000800 */
[--C-:B------:R-:W-:Y:S01]  /*3cf0*/  FFMA.FTZ R21, R21, UR10, -R42.reuse ;  /* 0x0000000a15157c23 */ /* 0x100fe2000801082a */
[--C-:B------:R-:W-:Y:S01]  /*3d00*/  FFMA.FTZ R24, R24, UR10, -R42.reuse ;  /* 0x0000000a18187c23 */ /* 0x100fe2000801082a */
[----:B------:R-:W-:Y:S01]  /*3d10*/  FADD.FTZ R48, R154, R43 ;  /* 0x0000002b9a307221 */ /* 0x000fe20000010000 */
[--C-:B------:R-:W-:Y:S01]  /*3d20*/  FFMA.FTZ R25, R25, UR10, -R42.reuse ;  /* 0x0000000a19197c23 */ /* 0x100fe2000801082a */
[--C-:B------:R-:W-:Y:S01]  /*3d30*/  FFMA.FTZ R26, R26, UR10, -R42.reuse ;  /* 0x0000000a1a1a7c23 */ /* 0x100fe2000801082a */
[----:B------:R-:W-:Y:S01]  /*3d40*/  FFMA.FTZ R27, R27, UR10, -R42 ;  /* 0x0000000a1b1b7c23 */ /* 0x000fe2000801082a */
[----:B------:R-:W-:Y:S01]  /*3d50*/  FADD.FTZ R43, R47, R48 ;  /* 0x000000302f2b7221 */ /* 0x000fe20000010000 */
[----:B------:R-:W1:Y:S01]  /*3d60*/  MUFU.EX2 R13, R13 ;  /* 0x0000000d000d7308 */ /* 0x000e620000000800 */
[--C-:B------:R-:W-:Y:S01]  /*3d70*/  FFMA.FTZ R28, R28, UR10, -R42.reuse ;  /* 0x0000000a1c1c7c23 */ /* 0x100fe2000801082a */
[--C-:B------:R-:W-:Y:S01]  /*3d80*/  FFMA.FTZ R29, R29, UR10, -R42.reuse ;  /* 0x0000000a1d1d7c23 */ /* 0x100fe2000801082a */
[----:B------:R-:W-:Y:S01]  /*3d90*/  FADD.FTZ R48, R156, R43 ;  /* 0x0000002b9c307221 */ /* 0x000fe20000010000 */
[--C-:B------:R-:W-:Y:S01]  /*3da0*/  FFMA.FTZ R30, R30, UR10, -R42.reuse ;  /* 0x0000000a1e1e7c23 */ /* 0x100fe2000801082a */
[--C-:B------:R-:W-:Y:S01]  /*3db0*/  FFMA.FTZ R31, R31, UR10, -R42.reuse ;  /* 0x0000000a1f1f7c23 */ /* 0x100fe2000801082a */
[----:B------:R-:W-:Y:S01]  /*3dc0*/  FFMA.FTZ R32, R32, UR10, -R42 ;  /* 0x0000000a20207c23 */ /* 0x000fe2000801082a */
[----:B------:R-:W-:Y:S01]  /*3dd0*/  FADD.FTZ R67, R49, R48 ;  /* 0x0000003031437221 */ /* 0x000fe20000010000 */
[----:B------:R-:W2:Y:S01]  /*3de0*/  MUFU.EX2 R14, R14 ;  /* 0x0000000e000e7308 */ /* 0x000ea20000000800 */
[--C-:B------:R-:W-:Y:S01]  /*3df0*/  FFMA.FTZ R33, R33, UR10, -R42.reuse ;  /* 0x0000000a21217c23 */ /* 0x100fe2000801082a */
[--C-:B------:R-:W-:Y:S01]  /*3e00*/  FFMA.FTZ R34, R34, UR10, -R42.reuse ;  /* 0x0000000a22227c23 */ /* 0x100fe2000801082a */
[----:B------:R-:W-:Y:S01]  /*3e10*/  FADD.FTZ R60, R158, R67 ;  /* 0x000000439e3c7221 */ /* 0x000fe20000010000 */
[--C-:B------:R-:W-:Y:S01]  /*3e20*/  FFMA.FTZ R35, R35, UR10, -R42.reuse ;  /* 0x0000000a23237c23 */ /* 0x100fe2000801082a */
[--C-:B------:R-:W-:Y:S01]  /*3e30*/  FFMA.FTZ R36, R36, UR10, -R42.reuse ;  /* 0x0000000a24247c23 */ /* 0x100fe2000801082a */
[----:B------:R-:W-:Y:S01]  /*3e40*/  FFMA.FTZ R37, R37, UR10, -R42 ;  /* 0x0000000a25257c23 */ /* 0x000fe2000801082a */
[----:B------:R-:W-:Y:S01]  /*3e50*/  FADD.FTZ R67, R51, R60 ;  /* 0x0000003c33437221 */ /* 0x000fe20000010000 */
[----:B------:R-:W3:Y:S01]  /*3e60*/  MUFU.EX2 R15, R15 ;  /* 0x0000000f000f7308 */ /* 0x000ee20000000800 */
[----:B-1----:R-:W-:Y:S01]  /*3e70*/  FADD.FTZ R43, R4, R13 ;  /* 0x0000000d042b7221 */ /* 0x002fe20000010000 */
[--C-:B------:R-:W-:Y:S01]  /*3e80*/  FFMA.FTZ R38, R38, UR10, -R42.reuse ;  /* 0x0000000a26267c23 */ /* 0x100fe2000801082a */
[----:B------:R-:W-:Y:S01]  /*3e90*/  FADD.FTZ R60, R44, R67 ;  /* 0x000000432c3c7221 */ /* 0x000fe20000010000 */
[--C-:B------:R-:W-:Y:S01]  /*3ea0*/  FFMA.FTZ R39, R39, UR10, -R42.reuse ;  /* 0x0000000a27277c23 */ /* 0x100fe2000801082a */
[----:B------:R-:W-:Y:S01]  /*3eb0*/  FFMA.FTZ R40, R40, UR10, -R42 ;  /* 0x0000000a28287c23 */ /* 0x000fe2000801082a */
[----:B------:R-:W-:Y:S01]  /*3ec0*/  F2FP.BF16.F32.PACK_AB R152, R45, R152 ;  /* 0x000000982d98723e */ /* 0x000fe200000010ff */
[----:B------:R-:W-:Y:S01]  /*3ed0*/  FADD.FTZ R67, R53, R60 ;  /* 0x0000003c35437221 */ /* 0x000fe20000010000 */
[----:B------:R-:W1:Y:S01]  /*3ee0*/  MUFU.EX2 R20, R20 ;  /* 0x0000001400147308 */ /* 0x000e620000000800 */
[----:B--2---:R-:W-:Y:S01]  /*3ef0*/  FADD.FTZ R48, R14, R43 ;  /* 0x0000002b0e307221 */ /* 0x004fe20000010000 */
[----:B------:R-:W-:Y:S01]  /*3f00*/  F2FP.BF16.F32.PACK_AB R153, R13, R4 ;  /* 0x000000040d99723e */ /* 0x000fe200000010ff */
[----:B------:R-:W-:Y:S01]  /*3f10*/  FADD.FTZ R60, R46, R67 ;  /* 0x000000432e3c7221 */ /* 0x000fe20000010000 */
[----:B------:R-:W-:-:S02]  /*3f20*/  F2FP.BF16.F32.PACK_AB R154, R47, R154 ;  /* 0x0000009a2f9a723e */ /* 0x000fc400000010ff */
[----:B------:R-:W-:Y:S01]  /*3f30*/  F2FP.BF16.F32.PACK_AB R156, R49, R156 ;  /* 0x0000009c319c723e */ /* 0x000fe200000010ff */
[----:B------:R-:W-:Y:S01]  /*3f40*/  FADD.FTZ R67, R55, R60 ;  /* 0x0000003c37437221 */ /* 0x000fe20000010000 */
[----:B------:R-:W2:Y:S01]  /*3f50*/  MUFU.EX2 R21, R21 ;  /* 0x0000001500157308 */ /* 0x000ea20000000800 */
[----:B---3--:R-:W-:Y:S01]  /*3f60*/  FADD.FTZ R43, R15, R48 ;  /* 0x000000300f2b7221 */ /* 0x008fe20000010000 */
[----:B------:R-:W-:Y:S02]  /*3f70*/  F2FP.BF16.F32.PACK_AB R158, R51, R158 ;  /* 0x0000009e339e723e */ /* 0x000fe400000010ff */
[----:B------:R-:W-:-:S04]  /*3f80*/  F2FP.BF16.F32.PACK_AB R155, R15, R14 ;  /* 0x0000000e0f9b723e */ /* 0x000fc800000010ff */
[----:B------:R-:W3:Y:S01]  /*3f90*/  MUFU.EX2 R24, R24 ;  /* 0x0000001800187308 */ /* 0x000ee20000000800 */
[----:B-1----:R-:W-:-:S07]  /*3fa0*/  FADD.FTZ R48, R20, R43 ;  /* 0x0000002b14307221 */ /* 0x002fce0000010000 */
[----:B------:R-:W1:Y:S01]  /*3fb0*/  MUFU.EX2 R25, R25 ;  /* 0x0000001900197308 */ /* 0x000e620000000800 */
[C---:B--2---:R-:W-:Y:S01]  /*3fc0*/  FADD.FTZ R43, R21.reuse, R48 ;  /* 0x00000030152b7221 */ /* 0x044fe20000010000 */
[----:B------:R-:W-:-:S06]  /*3fd0*/  F2FP.BF16.F32.PACK_AB R157, R21, R20 ;  /* 0x00000014159d723e */ /* 0x000fcc00000010ff */
[----:B------:R-:W2:Y:S01]  /*3fe0*/  MUFU.EX2 R26, R26 ;  /* 0x0000001a001a7308 */ /* 0x000ea20000000800 */
[----:B---3--:R-:W-:-:S07]  /*3ff0*/  FADD.FTZ R48, R24, R43 ;  /* 0x0000002b18307221 */ /* 0x008fce0000010000 */
[----:B------:R-:W3:Y:S01]  /*4000*/  MUFU.EX2 R27, R27 ;  /* 0x0000001b001b7308 */ /* 0x000ee20000000800 */
[C---:B-1----:R-:W-:Y:S01]  /*4010*/  FADD.FTZ R43, R25.reuse, R48 ;  /* 0x00000030192b7221 */ /* 0x042fe20000010000 */
[----:B------:R-:W-:-:S06]  /*4020*/  F2FP.BF16.F32.PACK_AB R159, R25, R24 ;  /* 0x00000018199f723e */ /* 0x000fcc00000010ff */
[----:B------:R-:W1:Y:S01]  /*4030*/  MUFU.EX2 R28, R28 ;  /* 0x0000001c001c7308 */ /* 0x000e620000000800 */
[----:B--2---:R-:W-:-:S07]  /*4040*/  FADD.FTZ R48, R26, R43 ;  /* 0x0000002b1a307221 */ /* 0x004fce0000010000 */
[----:B------:R-:W2:Y:S01]  /*4050*/  MUFU.EX2 R50, R50 ;  /* 0x0000003200327308 */ /* 0x000ea20000000800 */
[C---:B---3--:R-:W-:Y:S01]  /*4060*/  FADD.FTZ R43, R27.reuse, R48 ;  /* 0x000000301b2b7221 */ /* 0x048fe20000010000 */
[----:B------:R-:W-:-:S06]  /*4070*/  F2FP.BF16.F32.PACK_AB R161, R27, R26 ;  /* 0x0000001a1ba1723e */ /* 0x000fcc00000010ff */
[----:B------:R-:W3:Y:S01]  /*4080*/  MUFU.EX2 R29, R29 ;  /* 0x0000001d001d7308 */ /* 0x000ee20000000800 */
[----:B-1----:R-:W-:Y:S01]  /*4090*/  FADD.FTZ R48, R28, R43 ;  /* 0x0000002b1c307221 */ /* 0x002fe20000010000 */
[----:B------:R-:W-:-:S06]  /*40a0*/  FFMA.FTZ R43, R5, UR10, -R42 ;  /* 0x0000000a052b7c23 */ /* 0x000fcc000801082a */
[----:B------:R-:W1:Y:S01]  /*40b0*/  MUFU.EX2 R30, R30 ;  /* 0x0000001e001e7308 */ /* 0x000e620000000800 */
[----:B--2---:R-:W-:Y:S01]  /*40c0*/  FADD.FTZ R60, R50, R67 ;  /* 0x00000043323c7221 */ /* 0x004fe20000010000 */
[----:B------:R-:W-:-:S03]  /*40d0*/  F2FP.BF16.F32.PACK_AB R164, R57, R50 ;  /* 0x0000003239a4723e */ /* 0x000fc600000010ff */
[----:B------:R-:W-:-:S03]  /*40e0*/  FADD.FTZ R67, R57, R60 ;  /* 0x0000003c39437221 */ /* 0x000fc60000010000 */
[----:B------:R-:W2:Y:S01]  /*40f0*/  MUFU.EX2 R54, R54 ;  /* 0x0000003600367308 */ /* 0x000ea20000000800 */
[C---:B---3--:R-:W-:Y:S01]  /*4100*/  FADD.FTZ R5, R29.reuse, R48 ;  /* 0x000000301d057221 */ /* 0x048fe20000010000 */
[----:B------:R-:W-:-:S06]  /*4110*/  F2FP.BF16.F32.PACK_AB R163, R29, R28 ;  /* 0x0000001c1da3723e */ /* 0x000fcc00000010ff */
[----:B------:R-:W3:Y:S01]  /*4120*/  MUFU.EX2 R31, R31 ;  /* 0x0000001f001f7308 */ /* 0x000ee20000000800 */
[----:B-1----:R-:W-:-:S07]  /*4130*/  FADD.FTZ R42, R30, R5 ;  /* 0x000000051e2a7221 */ /* 0x002fce0000010000 */
        /* <DEDUP_REMOVED lines=28> */
[----:B--2---:R-:W-:-:S07]  /*4300*/  FADD.FTZ R44, R56, R45 ;  /* 0x0000002d382c7221 */ /* 0x004fce0000010000 */
[----:B------:R-:W2:Y:S01]  /*4310*/  MUFU.EX2 R65, R62 ;  /* 0x0000003e00417308 */ /* 0x000ea20000000800 */
[C---:B---3--:R-:W-:Y:S01]  /*4320*/  FADD.FTZ R45, R37.reuse, R42 ;  /* 0x0000002a252d7221 */ /* 0x048fe20000010000 */
[----:B------:R-:W-:-:S06]  /*4330*/  F2FP.BF16.F32.PACK_AB R171, R37, R36 ;  /* 0x0000002425ab723e */ /* 0x000fcc00000010ff */
[----:B------:R-:W3:Y:S01]  /*4340*/  MUFU.EX2 R39, R39 ;  /* 0x0000002700277308 */ /* 0x000ee20000000800 */
[----:B-1----:R-:W-:-:S07]  /*4350*/  FADD.FTZ R4, R38, R45 ;  /* 0x0000002d26047221 */ /* 0x002fce0000010000 */
[----:B------:R-:W1:Y:S01]  /*4360*/  MUFU.EX2 R41, R41 ;  /* 0x0000002900297308 */ /* 0x000e620000000800 */
[C---:B--2---:R-:W-:Y:S01]  /*4370*/  FADD.FTZ R44, R65.reuse, R44 ;  /* 0x0000002c412c7221 */ /* 0x044fe20000010000 */
[----:B------:R-:W-:-:S06]  /*4380*/  F2FP.BF16.F32.PACK_AB R172, R65, R56 ;  /* 0x0000003841ac723e */ /* 0x000fcc00000010ff */
[----:B------:R-:W2:Y:S01]  /*4390*/  MUFU.EX2 R43, R43 ;  /* 0x0000002b002b7308 */ /* 0x000ea20000000800 */
[C---:B---3--:R-:W-:Y:S01]  /*43a0*/  FADD.FTZ R4, R39.reuse, R4 ;  /* 0x0000000427047221 */ /* 0x048fe20000010000 */
[----:B------:R-:W-:-:S06]  /*43b0*/  F2FP.BF16.F32.PACK_AB R173, R39, R38 ;  /* 0x0000002627ad723e */ /* 0x000fcc00000010ff */
[----:B------:R-:W3:Y:S01]  /*43c0*/  MUFU.EX2 R40, R40 ;  /* 0x0000002800287308 */ /* 0x000ee20000000800 */
[----:B-1----:R-:W-:-:S04]  /*43d0*/  FADD.FTZ R5, R41, R44 ;  /* 0x0000002c29057221 */ /* 0x002fc80000010000 */
[C---:B------:R-:W-:Y:S01]  /*43e0*/  FADD.FTZ R5, R174.reuse, R5 ;  /* 0x00000005ae057221 */ /* 0x040fe20000010000 */
[----:B------:R-:W-:Y:S01]  /*43f0*/  F2FP.BF16.F32.PACK_AB R174, R174, R41 ;  /* 0x00000029aeae723e */ /* 0x000fe200000010ff */
[----:B--2---:R-:W-:-:S04]  /*4400*/  FADD.FTZ R13, R43, R4 ;  /* 0x000000042b0d7221 */ /* 0x004fc80000010000 */
[C---:B---3--:R-:W-:Y:S01]  /*4410*/  FADD.FTZ R4, R40.reuse, R13 ;  /* 0x0000000d28047221 */ /* 0x048fe20000010000 */
[----:B------:R-:W-:Y:S01]  /*4420*/  F2FP.BF16.F32.PACK_AB R175, R40, R43 ;  /* 0x0000002b28af723e */ /* 0x000fe200000010ff */
[----:B------:R-:W-:Y:S06]  /*4430*/  @!P0 BRA `(.L_x_1322) ;  /* 0x0000000000048947 */ /* 0x000fec0003800000 */
[----:B------:R-:W-:Y:S01]  /*4440*/  BPT.TRAP 0x1 ;  /* 0x000000040000795c */ /* 0x000fe20000300000 */
.L_x_1322:
[----:B------:R1:W2:Y:S01]  /*4450*/  SYNCS.PHASECHK.TRANS64.TRYWAIT P1, [UR21+0x22850], R12 ;  /* 0x0228500cff0075a7 */ /* 0x0002a20008020155 */
[----:B------:R-:W-:Y:S05]  /*4460*/  @!P0 BRA `(.L_x_1323) ;  /* 0x0000000000048947 */ /* 0x000fea0003800000 */
[----:B------:R-:W-:Y:S01]  /*4470*/  BPT.TRAP 0x1 ;  /* 0x000000040000795c */ /* 0x000fe20000300000 */
.L_x_1323:
[----:B--2---:R-:W-:Y:S05]  /*4480*/  @P1 BRA `(.L_x_1324) ;  /* 0x0000000000081947 */ /* 0x004fea0003800000 */
[----:B------:R-:W2:Y:S02]  /*4490*/  SYNCS.PHASECHK.TRANS64.TRYWAIT P1, [UR21+0x22850], R12 ;  /* 0x0228500cff0075a7 */ /* 0x000ea40008020155 */
[----:B--2---:R-:W-:Y:S05]  /*44a0*/  @!P1 BRA `(.L_x_1325) ;  /* 0x000000e8008c9947 */ /* 0x004fea0003800000 */
.L_x_1324:
[----:B------:R3:W-:Y:S01]  /*44b0*/  BAR.SYNC.DEFER_BLOCKING R10, 0x100 ;  /* 0x0004000a0000751d */ /* 0x0007e20000010000 */
[----:B------:R-:W-:Y:S01]  /*44c0*/  UIADD3 UR6, UR46, 0x400, URZ ;  /* 0x000004002e067890 */ /* 0x000fe2000fffe03f */
[----:B------:R-:W-:-:S03]  /*44d0*/  IMAD.IADD R6, R17, 0x1, -R6 ;  /* 0x0000000111067824 */ /* 0x000fc600078e0a06 */
[----:B------:R-:W-:Y:S01]  /*44e0*/  USHF.R.U32.HI UR6, URZ, 0x4, UR6 ;  /* 0x000000043f067899 */ /* 0x000fe20008011606 */
[----:B-12---:R-:W-:Y:S01]  /*44f0*/  VIADD R12, R6, UR42 ;  /* 0x0000002a060c7c36 */ /* 0x006fe20008000000 */
[----:B------:R-:W-:Y:S01]  /*4500*/  UMOV UR7, 0x40000040 ;  /* 0x4000004000077882 */ /* 0x000fe20000000000 */
[----:B------:R-:W1:Y:S01]  /*4510*/  S2R R13, SR_TID.X ;  /* 0x00000000000d7919 */ /* 0x000e620000002100 */
[----:B------:R-:W-:-:S04]  /*4520*/  ULOP3.LUT UR6, UR6, 0x3fff, URZ, 0xc0, !UPT ;  /* 0x00003fff06067892 */ /* 0x000fc8000f8ec03f */
[----:B------:R-:W-:-:S04]  /*4530*/  ULOP3.LUT UR21, UR6, 0x3000000, URZ, 0xfc, !UPT ;  /* 0x0300000006157892 */ /* 0x000fc8000f8efc3f */
[----:B------:R-:W-:Y:S01]  /*4540*/  UIMAD UR11, UR39, 0xc00, UR21 ;  /* 0x00000c00270b78a4 */ /* 0x000fe2000f8e0215 */
[----:B------:R-:W-:-:S06]  /*4550*/  WARPGROUP.ARRIVE ;  /* 0x00000000000079c5 */ /* 0x000fcc0000000000 */
[----:B------:R-:W-:Y:S02]  /*4560*/  UMOV UR6, UR11 ;  /* 0x0000000b00067c82 */ /* 0x000fe40008000000 */
[----:B------:R-:W-:Y:S01]  /*4570*/  HGMMA.64x256x16.F32.BF16 R24, R152, gdesc[UR4].tnspB, RZ, !UPT, gsb0 ;  /* 0x43e0000498187df0 */ /* 0x000fe2000c0018ff */
[----:B------:R-:W-:Y:S01]  /*4580*/  UIADD3 UR6, UR11, 0x80, URZ ;  /* 0x000000800b067890 */ /* 0x000fe2000fffe03f */
[----:B------:R-:W-:Y:S01]  /*4590*/  UMOV UR7, 0x40000040 ;  /* 0x4000004000077882 */ /* 0x000fe20000000000 */
[----:B-1----:R-:W-:-:S13]  /*45a0*/  LOP3.LUT P1, RZ, R13, 0x7f, RZ, 0xc0, !PT ;  /* 0x0000007f0dff7812 */ /* 0x002fda000782c0ff */
[----:B------:R-:W-:-:S05]  /*45b0*/  @!P1 VIADD R7, R7, 0x22860 ;  /* 0x0002286007079836 */ /* 0x000fca0000000000 */
[----:B------:R-:W-:Y:S01]  /*45c0*/  @!P1 PRMT R7, RZ, 0x654, R7 ;  /* 0x00000654ff079816 */ /* 0x000fe20000000007 */
[----:B------:R-:W-:Y:S02]  /*45d0*/  WARPGROUP.DEPBAR.LE gsb0, 0x0 ;  /* 0x00008000000079c5 */ /* 0x000fe40000010000 */
        /* <DEDUP_REMOVED lines=26> */
[----:B------:R-:W-:-:S13]  /*4780*/  R2UR UR6, R12 ;  /* 0x000000000c0672ca */ /* 0x000fda00000e0000 */
[----:B------:R-:W-:Y:S01]  /*4790*/  UIADD3 UR14, UR6, UR14, URZ ;  /* 0x0000000e060e7290 */ /* 0x000fe2000fffe03f */
[----:B------:R-:W-:Y:S02]  /*47a0*/  WARPGROUP.DEPBAR.LE gsb0, 0x0 ;  /* 0x00008000000079c5 */ /* 0x000fe40000010000 */
[----:B------:R1:W-:Y:S01]  /*47b0*/  @!P1 SYNCS.ARRIVE.TRANS64.RED.A1T0 RZ, [R7+URZ], RZ ;  /* 0x000000ff07ff99a7 */ /* 0x0003e2000810043f */
[----:B------:R-:W-:Y:S01]  /*47c0*/  PLOP3.LUT P1, PT, PT, PT, UP0, 0x40, 0x0 ;  /* 0x000000000000781c */ /* 0x000fe20003f2e808 */
[----:B-1----:R-:W-:-:S12]  /*47d0*/  VIADD R7, R176, 0xfffffffe ;  /* 0xfffffffeb0077836 */ /* 0x002fd80000000000 */
[----:B---3--:R-:W-:Y:S05]  /*47e0*/  @P1 BRA `(.L_x_1326) ;  /* 0x0000000000481947 */ /* 0x008fea0003800000 */
[C---:B------:R-:W-:Y:S01]  /*47f0*/  ISETP.GT.AND P1, PT, R12.reuse, RZ, PT ;  /* 0x000000ff0c00720c */ /* 0x040fe20003f24270 */
[----:B------:R-:W-:-:S05]  /*4800*/  VIADD R10, R12, 0xffffffff ;  /* 0xffffffff0c0a7836 */ /* 0x000fca0000000000 */
[----:B------:R-:W-:-:S07]  /*4810*/  R2UR UR11, R10 ;  /* 0x000000000a0b72ca */ /* 0x000fce00000e0000 */
[----:B------:R-:W-:Y:S08]  /*4820*/  @P1 BRA `(.L_x_1327) ;  /* 0x00000000001c1947 */ /* 0x000ff00003800000 */
[----:B------:R-:W-:Y:S02]  /*4830*/  UISETP.NE.AND UP1, UPT, UR15, 0x1, UPT ;  /* 0x000000010f00788c */ /* 0x000fe4000bf25270 */
[----:B------:R-:W-:-:S09]  /*4840*/  UIADD3 UR11, -UR6, URZ, URZ ;  /* 0x0000003f060b7290 */ /* 0x000fd2000fffe13f */
[----:B------:R-:W-:Y:S02]  /*4850*/  @UP1 ULDC.64 UR18, c[0x0][0x9e8] ;  /* 0x00027a0000121ab9 */ /* 0x000fe40000000a00 */
[----:B------:R-:W-:-:S04]  /*4860*/  UIMAD.WIDE.U32 UR6, UR11, UR18, URZ ;  /* 0x000000120b0672a5 */ /* 0x000fc8000f8e003f */
[----:B------:R-:W-:-:S04]  /*4870*/  @UP1 USHF.R.U32.HI UR11, URZ, UR19, UR7 ;  /* 0x000000133f0b1299 */ /* 0x000fc80008011607 */
[----:B------:R-:W-:Y:S01]  /*4880*/  ULOP3.LUT UR11, URZ, UR11, URZ, 0x33, !UPT ;  /* 0x0000000b3f0b7292 */ /* 0x000fe2000f8e333f */
[----:B------:R-:W-:Y:S11]  /*4890*/  BRA `(.L_x_1328) ;  /* 0x0000000000107947 */ /* 0x000ff60003800000 */
.L_x_1327:
[----:B------:R-:W-:-:S11]  /*48a0*/  UISETP.NE.AND UP1, UPT, UR15, 0x1, UPT ;  /* 0x000000010f00788c */ /* 0x000fd6000bf25270 */
[----:B------:R-:W-:Y:S02]  /*48b0*/  @UP1 ULDC.64 UR18, c[0x0][0x9e8] ;  /* 0x00027a0000121ab9 */ /* 0x000fe40000000a00 */
[----:B------:R-:W-:-:S04]  /*48c0*/  UIMAD.WIDE.U32 UR6, UR11, UR18, URZ ;  /* 0x000000120b0672a5 */ /* 0x000fc8000f8e003f */
[----:B------:R-:W-:-:S12]  /*48d0*/  @UP1 USHF.R.U32.HI UR11, URZ, UR19, UR7 ;  /* 0x000000133f0b1299 */ /* 0x000fd80008011607 */
.L_x_1328:
[----:B------:R-:W-:-:S04]  /*48e0*/  UIMAD UR11, UR11, UR15, UR15 ;  /* 0x0000000f0b0b72a4 */ /* 0x000fc8000f8e020f */
[----:B------:R-:W-:-:S04]  /*48f0*/  UISETP.LT.AND UP1, UPT, UR14, UR11, UPT ;  /* 0x0000000b0e00728c */ /* 0x000fc8000bf21270 */
[----:B------:R-:W-:-:S12]  /*4900*/  USEL UR14, UR14, UR11, UP1 ;  /* 0x0000000b0e0e7287 */ /* 0x000fd80008800000 */
.L_x_1326:
[----:B------:R-:W-:-:S04]  /*4910*/  UIMAD.WIDE UR6, UR14, 0x2aaaaaab, URZ ;  /* 0x2aaaaaab0e0678a5 */ /* 0x000fc8000f8e023f */
[----:B------:R-:W-:-:S04]  /*4920*/  USHF.R.U32.HI UR6, URZ, 0x1f, UR7 ;  /* 0x0000001f3f067899 */ /* 0x000fc80008011607 */
[----:B------:R-:W-:-:S04]  /*4930*/  ULEA.HI.SX32 UR6, UR7, UR6, 0x1c ;  /* 0x0000000607067291 */ /* 0x000fc8000f8fe23f */
[----:B------:R-:W-:-:S04]  /*4940*/  UISETP.LT.AND UP1, UPT, UR40, UR6, UPT ;  /* 0x000000062800728c */ /* 0x000fc8000bf21270 */
[----:B------:R-:W-:-:S06]  /*4950*/  USEL UR26, UR40, UR6, !UP1 ;  /* 0x00000006281a7287 */ /* 0x000fcc000c800000 */
[----:B------:R-:W-:-:S13]  /*4960*/  ISETP.GE.AND P1, PT, R7, UR26, PT ;  /* 0x0000001a07007c0c */ /* 0x000fda000bf26270 */
[----:B------:R-:W-:Y:S05]  /*4970*/  @!P1 BRA `(.L_x_1329) ;  /* 0x0000003400589947 */ /* 0x000fea0003800000 */
[----:B------:R-:W-:Y:S01]  /*4980*/  IMAD.IADD R12, R0, 0x1, R6 ;  /* 0x00000001000c7824 */ /* 0x000fe200078e0206 */
[----:B------:R-:W-:Y:S01]  /*4990*/  ULDC UR23, c[0x0][0x9e4] ;  /* 0x0002790000177ab9 */ /* 0x000fe20000000800 */
[----:B------:R-:W-:Y:S01]  /*49a0*/  ULDC UR27, c[0x0][0x988] ;  /* 0x00026200001b7ab9 */ /* 0x000fe20000000800 */
[----:B------:R-:W-:Y:S01]  /*49b0*/  ULDC UR24, c[0x0][0x9d8] ;  /* 0x0002760000187ab9 */ /* 0x000fe20000000800 */
[----:B------:R-:W-:-:S05]  /*49c0*/  ULDC UR25, c[0x0][0x9e0] ;  /* 0x0002780000197ab9 */ /* 0x000fca0000000800 */
.L_x_1346:
[----:B------:R-:W-:-:S04]  /*49d0*/  UIADD3 UR39, UR39, 0x1, URZ ;  /* 0x0000000127277890 */ /* 0x000fc8000fffe03f */
[----:B------:R-:W-:-:S04]  /*49e0*/  UISETP.NE.AND UP1, UPT, UR39, 0x2, UPT ;  /* 0x000000022700788c */ /* 0x000fc8000bf25270 */
[----:B------:R-:W-:Y:S02]  /*49f0*/  USEL UR6, URZ, 0x1, UP1 ;  /* 0x000000013f067887 */ /* 0x000fe40008800000 */
[----:B------:R-:W-:Y:S02]  /*4a00*/  USEL UR39, UR39, URZ, UP1 ;  /* 0x0000003f27277287 */ /* 0x000fe40008800000 */
[----:B------:R-:W-:Y:S01]  /*4a10*/  ULOP3.LUT UR38, UR38, UR6, URZ, 0x3c, !UPT ;  /* 0x0000000626267292 */ /* 0x000fe2000f8e3c3f */
[----:B-1----:R-:W-:Y:S11]  /*4a20*/  @!P0 BRA `(.L_x_1330) ;  /* 0x0000000000048947 */ /* 0x002ff60003800000 */
[----:B------:R-:W-:Y:S01]  /*4a30*/  BPT.TRAP 0x1 ;  /* 0x000000040000795c */ /* 0x000fe20000300000 */
.L_x_1330:
[----:B------:R-:W-:Y:S01]  /*4a40*/  ULEA UR28, UR39, UR46, 0x3 ;  /* 0x0000002e271c7291 */ /* 0x000fe2000f8e183f */
[----:B------:R-:W-:-:S05]  /*4a50*/  IMAD.U32 R10, RZ, RZ, UR38 ;  /* 0x00000026ff0a7e24 */ /* 0x000fca000f8e00ff */
[----:B------:R-:W-:-:S04]  /*4a60*/  SHF.L.U32 R10, R10, 0x1f, RZ ;  /* 0x0000001f0a0a7819 */ /* 0x000fc800000006ff */
[----:B------:R1:W2:Y:S01]  /*4a70*/  SYNCS.PHASECHK.TRANS64.TRYWAIT P1, [UR28+0x22830], R10 ;  /* 0x0228300aff0075a7 */ /* 0x0002a2000802015c */
[----:B------:R-:W-:Y:S05]  /*4a80*/  @!P0 BRA `(.L_x_1331) ;  /* 0x0000000000048947 */ /* 0x000fea0003800000 */
[----:B------:R-:W-:Y:S01]  /*4a90*/  BPT.TRAP 0x1 ;  /* 0x000000040000795c */ /* 0x000fe20000300000 */
.L_x_1331:
[----:B--2---:R-:W-:Y:S05]  /*4aa0*/  @P1 BRA `(.L_x_1332) ;  /* 0x0000000000081947 */ /* 0x004fea0003800000 */
[----:B------:R-:W2:Y:S02]  /*4ab0*/  SYNCS.PHASECHK.TRANS64.TRYWAIT P1, [UR28+0x22830], R10 ;  /* 0x0228300aff0075a7 */ /* 0x000ea4000802015c */
[----:B--2---:R-:W-:Y:S05]  /*4ac0*/  @!P1 BRA `(.L_x_1333) ;  /* 0x000000e400189947 */ /* 0x004fea0003800000 */
.L_x_1332:
[----:B------:R-:W-:Y:S01]  /*4ad0*/  UIMAD UR18, UR39, 0x300, UR20 ;  /* 0x00000300271278a4 */ /* 0x000fe2000f8e0214 */
[----:B------:R-:W-:Y:S01]  /*4ae0*/  WARPGROUP.ARRIVE ;  /* 0x00000000000079c5 */ /* 0x000fe20000000000 */
[----:B------:R-:W-:Y:S01]  /*4af0*/  UMOV UR19, 0x40000040 ;  /* 0x4000004000137882 */ /* 0x000fe20000000000 */
[----:B------:R-:W-:Y:S01]  /*4b00*/  UMOV UR7, 0x40000040 ;  /* 0x4000004000077882 */ /* 0x000fe20000000000 */
[----:B------:R-:W-:-:S03]  /*4b10*/  UIADD3 UR6, UR18, 0x2, URZ ;  /* 0x0000000212067890 */ /* 0x000fc6000fffe03f */
[----:B--2---:R-:W2:Y:S01]  /*4b20*/  S2R R11, SR_TID.X ;  /* 0x00000000000b7919 */ /* 0x004ea20000002100 */
[----:B------:R-:W-:Y:S01]  /*4b30*/  UIADD3 UR10, UR18, 0x4, URZ ;  /* 0x00000004120a7890 */ /* 0x000fe2000fffe03f */
[----:B------:R-:W-:Y:S01]  /*4b40*/  IMAD R15, R7, -0x60, R17 ;  /* 0xffffffa0070f7824 */ /* 0x000fe200078e0211 */
[----:B------:R-:W-:Y:S01]  /*4b50*/  UMOV UR11, 0x40000040 ;  /* 0x40000040000b7882 */ /* 0x000fe20000000000 */
[----:B------:R-:W-:Y:S01]  /*4b60*/  HGMMA.64x96x16.F32.BF16 R152, gdesc[UR16], RZ, !UPT, gsb0 ;  /* 0x01600000109879f0 */ /* 0x000fe2000c0018ff */
[----:B------:R-:W-:Y:S01]  /*4b70*/  UIADD3 UR14, UR18, 0x6, URZ ;  /* 0x00000006120e7890 */ /* 0x000fe2000fffe03f */
[----:B------:R-:W-:Y:S01]  /*4b80*/  UMOV UR15, 0x40000040 ;  /* 0x40000040000f7882 */ /* 0x000fe20000000000 */
[----:B--2---:R-:W-:Y:S02]  /*4b90*/  LOP3.LUT P1, RZ, R11, 0x7f, RZ, 0xc0, !PT ;  /* 0x0000007f0bff7812 */ /* 0x004fe4000782c0ff */
[----:B------:R-:W-:Y:S01]  /*4ba0*/  IADD3 R11, -R23, 0xb, RZ ;  /* 0x0000000b170b7810 */ /* 0x000fe20007ffe1ff */
        /* <DEDUP_REMOVED lines=14> */
[----:B------:R-:W2:Y:S01]  /*4c90*/  LDC R174, c[0x0][0x288] ;  /* 0x0000a200ffae7b82 */ /* 0x000ea20000000800 */
[----:B------:R-:W-:-:S02]  /*4ca0*/  IMAD.U32 R177, RZ, RZ, UR28 ;  /* 0x0000001cffb17e24 */ /* 0x000fc4000f8e00ff */
[----:B------:R-:W-:Y:S01]  /*4cb0*/  FMUL.FTZ R13, R154, UR24 ;  /* 0x000000189a0d7c20 */ /* 0x000fe20008410000 */
[----:B------:R-:W-:Y:S01]  /*4cc0*/  FMUL.FTZ R20, R155, UR24 ;  /* 0x000000189b147c20 */ /* 0x000fe20008410000 */
[----:B------:R-:W-:Y:S01]  /*4cd0*/  FMUL.FTZ R206, R156, UR24 ;  /* 0x000000189cce7c20 */ /* 0x000fe20008410000 */
[----:B------:R-:W-:Y:S02]  /*4ce0*/  @!P1 VIADD R14, R177, 0x22840 ;  /* 0x00022840b10e9836 */ /* 0x000fe40000000000 */
        /* <DEDUP_REMOVED lines=10> */
[----:B------:R-:W-:Y:S01]  /*4d90*/  @!P1 PRMT R14, RZ, 0x654, R14 ;  /* 0x00000654ff0e9816 */ /* 0x000fe2000000000e */
        /* <DEDUP_REMOVED lines=32> */
[----:B------:R3:W-:Y:S01]  /*4fa0*/  @!P1 SYNCS.ARRIVE.TRANS64.RED.A1T0 RZ, [R14+URZ], RZ ;  /* 0x000000ff0eff99a7 */ /* 0x0007e2000810043f */
[----:B------:R-:W-:Y:S01]  /*4fb0*/  PLOP3.LUT P1, PT, PT, PT, UP0, 0x40, 0x0 ;  /* 0x000000000000781c */ /* 0x000fe20003f2e808 */
[----:B------:R-:W4:Y:S01]  /*4fc0*/  MUFU.TANH R204, R204 ;  /* 0x000000cc00cc7308 */ /* 0x000f220000002400 */
[----:B--2---:R-:W-:-:S05]  /*4fd0*/  IADD3 R15, R15, 0x1, -R174 ;  /* 0x000000010f0f7810 */ /* 0x004fca0007ffe8ae */
[----:B------:R-:W-:Y:S02]  /*4fe0*/  IMAD.IADD R15, R15, 0x1, -R16 ;  /* 0x000000010f0f7824 */ /* 0x000fe400078e0a10 */
[----:B------:R-:W2:Y:S02]  /*4ff0*/  MUFU.TANH R203, R203 ;  /* 0x000000cb00cb7308 */ /* 0x000ea40000002400 */
[C---:B------:R-:W-:Y:S02]  /*5000*/  VIADD R191, R15.reuse, UR25 ;  /* 0x000000190fbf7c36 */ /* 0x040fe40008000000 */
[----:B------:R-:W-:Y:S02]  /*5010*/  VIADD R192, R15, UR22 ;  /* 0x000000160fc07c36 */ /* 0x000fe40008000000 */
[C---:B------:R-:W-:Y:S02]  /*5020*/  IMAD.IADD R193, R0.reuse, 0x1, R191 ;  /* 0x0000000100c17824 */ /* 0x040fe400078e02bf */
[----:B------:R-:W1:Y:S01]  /*5030*/  MUFU.TANH R13, R13 ;  /* 0x0000000d000d7308 */ /* 0x000e620000002400 */
[----:B------:R-:W-:-:S07]  /*5040*/  IMAD.IADD R194, R0, 0x1, R192 ;  /* 0x0000000100c27824 */ /* 0x000fce00078e02c0 */
        /* <DEDUP_REMOVED lines=44> */
[----:B------:R-:W1:Y:S01]  /*5310*/  MUFU.TANH R172, R172 ;  /* 0x000000ac00ac7308 */ /* 0x000e620000002400 */
[----:B--234-:R-:W-:Y:S05]  /*5320*/  @P1 BRA `(.L_x_1334) ;  /* 0x00000000005c1947 */ /* 0x01cfea0003800000 */
[----:B------:R-:W-:Y:S01]  /*5330*/  ISETP.GT.AND P1, PT, R12, -0x1, PT ;  /* 0xffffffff0c00780c */ /* 0x000fe20003f24270 */
[----:B------:R-:W-:-:S12]  /*5340*/  BSSY B0, `(.L_x_1335) ;  /* 0x0000011000007945 */ /* 0x000fd80003800000 */
[----:B------:R-:W-:Y:S05]  /*5350*/  @P1 BRA `(.L_x_1336) ;  /* 0x0000000000201947 */ /* 0x000fea0003800000 */
[----:B------:R-:W-:Y:S01]  /*5360*/  IMAD.U32 R176, RZ, RZ, UR23 ;  /* 0x00000017ffb07e24 */ /* 0x000fe2000f8e00ff */
[----:B------:R-:W-:-:S04]  /*5370*/  LOP3.LUT R173, RZ, R12, RZ, 0x33, !PT ;  /* 0x0000000cffad7212 */ /* 0x000fc800078e33ff */
[----:B------:R-:W-:-:S13]  /*5380*/  ISETP.NE.AND P1, PT, R176, 0x1, PT ;  /* 0x00000001b000780c */ /* 0x000fda0003f25270 */
[----:B------:R-:W2:Y:S02]  /*5390*/  @P1 LDC.64 R14, c[0x0][0x9e8] ;  /* 0x00027a00ff0e1b82 */ /* 0x000ea40000000a00 */
[----:B--2---:R-:W-:-:S05]  /*53a0*/  @P1 IMAD.HI.U32 R14, R173, R14, RZ ;  /* 0x0000000ead0e1227 */ /* 0x004fca00078e00ff */
[----:B------:R-:W-:-:S04]  /*53b0*/  @P1 SHF.R.U32.HI R173, RZ, R15, R14 ;  /* 0x0000000fffad1219 */ /* 0x000fc8000001160e */
[----:B------:R-:W-:Y:S01]  /*53c0*/  LOP3.LUT R14, RZ, R173, RZ, 0x33, !PT ;  /* 0x000000adff0e7212 */ /* 0x000fe200078e33ff */
[----:B------:R-:W-:Y:S06]  /*53d0*/  BRA `(.L_x_1337) ;  /* 0x00000000001c7947 */ /* 0x000fec0003800000 */
.L_x_1336:
[----:B------:R-:W-:-:S05]  /*53e0*/  IMAD.U32 R176, RZ, RZ, UR23 ;  /* 0x00000017ffb07e24 */ /* 0x000fca000f8e00ff */
[----:B------:R-:W-:-:S13]  /*53f0*/  ISETP.NE.AND P1, PT, R176, 0x1, PT ;  /* 0x00000001b000780c */ /* 0x000fda0003f25270 */
[----:B------:R-:W2:Y:S01]  /*5400*/  @P1 LDC.64 R14, c[0x0][0x9e8] ;  /* 0x00027a00ff0e1b82 */ /* 0x000ea20000000a00 */
[----:B------:R-:W-:-:S04]  /*5410*/  @P1 IMAD.IADD R173, R0, 0x1, R6 ;  /* 0x0000000100ad1824 */ /* 0x000fc800078e0206 */
[----:B--2---:R-:W-:-:S04]  /*5420*/  @P1 IMAD.HI.U32 R174, R173, R14, RZ ;  /* 0x0000000eadae1227 */ /* 0x004fc800078e00ff */
[----:B------:R-:W-:Y:S01]  /*5430*/  IMAD.MOV.U32 R14, RZ, RZ, R12 ;  /* 0x000000ffff0e7224 */ /* 0x000fe200078e000c */
[----:B------:R-:W-:-:S07]  /*5440*/  @P1 SHF.R.U32.HI R14, RZ, R15, R174 ;  /* 0x0000000fff0e1219 */ /* 0x000fce00000116ae */
.L_x_1337:
[----:B------:R-:W-:Y:S05]  /*5450*/  BSYNC B0 ;  /* 0x0000000000007941 */ /* 0x000fea0003800000 */
.L_x_1335:
[----:B------:R-:W-:-:S04]  /*5460*/  IMAD R15, R7, -0x60, -R16 ;  /* 0xffffffa0070f7824 */ /* 0x000fc800078e0a10 */
[----:B------:R-:W-:-:S05]  /*5470*/  IMAD R15, R14, R176, R15 ;  /* 0x000000b00e0f7224 */ /* 0x000fca00078e020f */
[----:B------:R-:W-:Y:S02]  /*5480*/  VIADDMNMX R193, R15, R176, R193, PT ;  /* 0x000000b00fc17246 */ /* 0x000fe400038001c1 */
[----:B------:R-:W-:-:S07]  /*5490*/  VIMNMX R194, R194, R15, !PT ;  /* 0x0000000fc2c27248 */ /* 0x000fce0007fe0100 */
.L_x_1334:
[----:B------:R-:W-:Y:S01]  /*54a0*/  IMAD R197, R7, -0x60, RZ ;  /* 0xffffffa007c57824 */ /* 0x000fe200078e02ff */
[----:B------:R-:W-:Y:S01]  /*54b0*/  LOP3.LUT R2, R2, 0xfffbffff, RZ, 0xc0, !PT ;  /* 0xfffbffff02027812 */ /* 0x000fe200078ec0ff */
[----:B------:R-:W-:-:S03]  /*54c0*/  IMAD.IADD R195, R3, 0x1, R192 ;  /* 0x0000000103c37824 */ /* 0x000fc600078e02c0 */
[C---:B------:R-:W-:Y:S02]  /*54d0*/  ISETP.GE.AND P1, PT, R197.reuse, 0x1, PT ;  /* 0x00000001c500780c */ /* 0x040fe40003f26270 */
[----:B------:R-:W-:Y:S02]  /*54e0*/  ISETP.GE.AND P4, PT, R197, 0x9, PT ;  /* 0x00000009c500780c */ /* 0x000fe40003f86270 */
[----:B------:R-:W-:-:S04]  /*54f0*/  ISETP.GT.AND P2, PT, R194, RZ, !P1 ;  /* 0x000000ffc200720c */ /* 0x000fc80004f44270 */
[----:B------:R-:W-:-:S04]  /*5500*/  ISETP.LT.OR P2, PT, R193, 0x1, P2 ;  /* 0x00000001c100780c */ /* 0x000fc80001741670 */
[----:B------:R-:W-:Y:S02]  /*5510*/  FSEL R204, R204, -INF , !P2 ;  /* 0xff800000cccc7808 */ /* 0x000fe40005000000 */
[----:B------:R-:W-:Y:S02]  /*5520*/  @P1 LOP3.LUT R2, R2, 0x40000, RZ, 0xfc, !PT ;  /* 0x0004000002021812 */ /* 0x000fe400078efcff */
[----:B------:R-:W-:Y:S02]  /*5530*/  ISETP.GE.AND P1, PT, R197, 0x2, PT ;  /* 0x00000002c500780c */ /* 0x000fe40003f26270 */
[----:B------:R-:W-:Y:S02]  /*5540*/  LOP3.LUT R2, R2, 0xfffffffd, RZ, 0xc0, !PT ;  /* 0xfffffffd02027812 */ /* 0x000fe400078ec0ff */
[----:B------:R-:W-:Y:S02]  /*5550*/  ISETP.GT.AND P3, PT, R194, 0x1, !P1 ;  /* 0x00000001c200780c */ /* 0x000fe40004f64270 */
[----:B------:R-:W-:-:S02]  /*5560*/  @P4 LOP3.LUT R2, R2, 0x2, RZ, 0xfc, !PT ;  /* 0x0000000202024812 */ /* 0x000fc400078efcff */
[----:B------:R-:W-:Y:S02]  /*5570*/  ISETP.GT.AND P2, PT, R194, 0x8, !P4 ;  /* 0x00000008c200780c */ /* 0x000fe40006744270 */
[----:B------:R-:W-:Y:S02]  /*5580*/  ISETP.GE.AND P4, PT, R197, 0xa, PT ;  /* 0x0000000ac500780c */ /* 0x000fe40003f86270 */
[C---:B------:R-:W-:Y:S02]  /*5590*/  ISETP.LT.OR P3, PT, R193.reuse, 0x2, P3 ;  /* 0x00000002c100780c */ /* 0x040fe40001f61670 */
[----:B------:R-:W-:Y:S02]  /*55a0*/  ISETP.LT.OR P2, PT, R193, 0x9, P2 ;  /* 0x00000009c100780c */ /* 0x000fe40001741670 */
[----:B------:R-:W-:Y:S02]  /*55b0*/  FSEL R203, R203, -INF , !P3 ;  /* 0xff800000cbcb7808 */ /* 0x000fe40005800000 */
[----:B------:R-:W-:-:S02]  /*55c0*/  ISETP.GE.AND P3, PT, R197, 0x11, PT ;  /* 0x00000011c500780c */ /* 0x000fc40003f66270 */
[----:B------:R-:W-:Y:S02]  /*55d0*/  LOP3.LUT R2, R2, 0xfffffffb, RZ, 0xc0, !PT ;  /* 0xfffffffb02027812 */ /* 0x000fe400078ec0ff */
[----:B-1----:R-:W-:Y:S02]  /*55e0*/  FSEL R206, R206, -INF , !P2 ;  /* 0xff800000cece7808 */ /* 0x002fe40005000000 */
[----:B------:R-:W-:Y:S02]  /*55f0*/  ISETP.GT.AND P2, PT, R194, 0x9, !P4 ;  /* 0x00000009c200780c */ /* 0x000fe40006744270 */
[----:B------:R-:W-:Y:S02]  /*5600*/  @P4 LOP3.LUT R2, R2, 0x4, RZ, 0xfc, !PT ;  /* 0x0000000402024812 */ /* 0x000fe400078efcff */
[----:B------:R-:W-:Y:S02]  /*5610*/  ISETP.LT.OR P2, PT, R193, 0xa, P2 ;  /* 0x0000000ac100780c */ /* 0x000fe40001741670 */
[----:B------:R-:W-:-:S02]  /*5620*/  LOP3.LUT R2, R2, 0xfffffff7, RZ, 0xc0, !PT ;  /* 0xfffffff702027812 */ /* 0x000fc400078ec0ff */
[----:B------:R-:W-:Y:S02]  /*5630*/  FSEL R205, R205, -INF , !P2 ;  /* 0xff800000cdcd7808 */ /* 0x000fe40005000000 */
[----:B------:R-:W-:Y:S02]  /*5640*/  @P3 LOP3.LUT R2, R2, 0x8, RZ, 0xfc, !PT ;  /* 0x0000000802023812 */ /* 0x000fe400078efcff */
[----:B------:R-:W-:Y:S02]  /*5650*/  ISETP.GT.AND P2, PT, R194, 0x10, !P3 ;  /* 0x00000010c200780c */ /* 0x000fe40005f44270 */
[----:B------:R-:W-:Y:S02]  /*5660*/  ISETP.GE.AND P3, PT, R197, 0x12, PT ;  /* 0x00000012c500780c */ /* 0x000fe40003f66270 */
[----:B------:R-:W-:Y:S02]  /*5670*/  ISETP.LT.OR P2, PT, R193, 0x11, P2 ;  /* 0x00000011c100780c */ /* 0x000fe40001741670 */
[----:B------:R-:W-:-:S02]  /*5680*/  LOP3.LUT R2, R2, 0xffffffef, RZ, 0xc0, !PT ;  /* 0xffffffef02027812 */ /* 0x000fc400078ec0ff */
[----:B------:R-:W-:Y:S02]  /*5690*/  FSEL R208, R208, -INF , !P2 ;  /* 0xff800000d0d07808 */ /* 0x000fe40005000000 */
[----:B------:R-:W-:-:S04]  /*56a0*/  ISETP.GT.AND P2, PT, R194, 0x11, !P3 ;  /* 0x00000011c200780c */ /* 0x000fc80005f44270 */
[----:B------:R-:W-:Y:S02]  /*56b0*/  ISETP.LT.OR P2, PT, R193, 0x12, P2 ;  /* 0x00000012c100780c */ /* 0x000fe40001741670 */
[----:B------:R-:W-:Y:S02]  /*56c0*/  @P3 LOP3.LUT R2, R2, 0x10, RZ, 0xfc, !PT ;  /* 0x0000001002023812 */ /* 0x000fe400078efcff */
[----:B------:R-:W-:Y:S02]  /*56d0*/  ISETP.GE.AND P3, PT, R197, 0x19, PT ;  /* 0x00000019c500780c */ /* 0x000fe40003f66270 */
[----:B------:R-:W-:Y:S02]  /*56e0*/  LOP3.LUT R2, R2, 0xfffdffff, RZ, 0xc0, !PT ;  /* 0xfffdffff02027812 */ /* 0x000fe400078ec0ff */
[----:B------:R-:W-:Y:S02]  /*56f0*/  FSEL R207, R207, -INF , !P2 ;  /* 0xff800000cfcf7808 */ /* 0x000fe40005000000 */
[----:B------:R-:W-:-:S04]  /*5700*/  ISETP.GT.AND P2, PT, R194, 0x18, !P3 ;  /* 0x00000018c200780c */ /* 0x000fc80005f44270 */
[----:B------:R-:W-:-:S03]  /*5710*/  ISETP.LT.OR P2, PT, R193, 0x19, P2 ;  /* 0x00000019c100780c */ /* 0x000fc60001741670 */
        /* <DEDUP_REMOVED lines=62> */
[----:B------:R-:W-:Y:S02]  /*5b00*/  FSEL R182, R182, -INF , !P2 ;  /* 0xff800000b6b67808 */ /* 0x000fe40005000000 */
[----:B------:R-:W-:Y:S02]  /*5b10*/  LOP3.LUT R2, R2, 0xffffffbf, RZ, 0xc0, !PT ;  /* 0xffffffbf02027812 */ /* 0x000fe400078ec0ff */
[----:B------:R-:W-:-:S04]  /*5b20*/  ISETP.GT.AND P2, PT, R194, 0x41, !P3 ;  /* 0x00000041c200780c */ /* 0x000fc80005f44270 */
[----:B------:R-:W-:-:S03]  /*5b30*/  ISETP.LT.OR P2, PT, R193, 0x42, P2 ;  /* 0x00000042c100780c */ /* 0x000fc60001741670 */
[----:B------:R-:W-:Y:S02]  /*5b40*/  @P3 LOP3.LUT R2, R2, 0x40, RZ, 0xfc, !PT ;  /* 0x0000004002023812 */ /* 0x000fe400078efcff */
[----:B------:R-:W-:Y:S02]  /*5b50*/  ISETP.GE.AND P3, PT, R197, 0x49, PT ;  /* 0x00000049c500780c */ /* 0x000fe40003f66270 */
[----:B------:R-:W-:Y:S02]  /*5b60*/  FSEL R189, R183, -INF , !P2 ;  /* 0xff800000b7bd7808 */ /* 0x000fe40005000000 */
[----:B------:R-:W-:Y:S02]  /*5b70*/  ISETP.GT.AND P2, PT, R194, 0x48, !P3 ;  /* 0x00000048c200780c */ /* 0x000fe40005f44270 */
[----:B------:R-:W-:Y:S02]  /*5b80*/  LOP3.LUT R2, R2, 0xffffffdf, RZ, 0xc0, !PT ;  /* 0xffffffdf02027812 */ /* 0x000fe400078ec0ff */
[----:B------:R-:W-:-:S04]  /*5b90*/  ISETP.LT.OR P2, PT, R193, 0x49, P2 ;  /* 0x00000049c100780c */ /* 0x000fc80001741670 */
[----:B------:R-:W-:Y:S02]  /*5ba0*/  FSEL R188, R188, -INF , !P2 ;  /* 0xff800000bcbc7808 */ /* 0x000fe40005000000 */
[----:B------:R-:W-:Y:S02]  /*5bb0*/  ISETP.GE.AND P2, PT, R197, 0x4a, PT ;  /* 0x0000004ac500780c */ /* 0x000fe40003f46270 */
[----:B------:R-:W-:Y:S02]  /*5bc0*/  @P3 LOP3.LUT R2, R2, 0x20, RZ, 0xfc, !PT ;  /* 0x0000002002023812 */ /* 0x000fe400078efcff */
[----:B------:R-:W-:Y:S02]  /*5bd0*/  ISETP.GT.AND P3, PT, R194, 0x49, !P2 ;  /* 0x00000049c200780c */ /* 0x000fe40005764270 */
[----:B------:R-:W-:Y:S02]  /*5be0*/  LOP3.LUT R2, R2, 0xfffffffe, RZ, 0xc0, !PT ;  /* 0xfffffffe02027812 */ /* 0x000fe400078ec0ff */
[----:B------:R-:W-:-:S04]  /*5bf0*/  ISETP.LT.OR P3, PT, R193, 0x4a, P3 ;  /* 0x0000004ac100780c */ /* 0x000fc80001f61670 */
[----:B------:R-:W-:Y:S02]  /*5c00*/  FSEL R186, R186, -INF , !P3 ;  /* 0xff800000baba7808 */ /* 0x000fe40005800000 */
[----:B------:R-:W-:-:S04]  /*5c10*/  ISETP.GE.AND P3, PT, R197, 0x51, PT ;  /* 0x00000051c500780c */ /* 0x000fc80003f66270 */
[----:B------:R-:W-:-:S04]  /*5c20*/  ISETP.GT.AND P4, PT, R194, 0x50, !P3 ;  /* 0x00000050c200780c */ /* 0x000fc80005f84270 */
        /* <DEDUP_REMOVED lines=10> */
[----:B------:R-:W-:-:S13]  /*5cd0*/  ISETP.GE.AND P6, PT, R197, 0x5a, PT ;  /* 0x0000005ac500780c */ /* 0x000fda0003fc6270 */
[----:B------:R-:W-:Y:S02]  /*5ce0*/  @P6 LOP3.LUT R2, R2, 0x1, RZ, 0xfc, !PT ;  /* 0x0000000102026812 */ /* 0x000fe400078efcff */
[----:B------:R-:W-:-:S04]  /*5cf0*/  ISETP.GT.AND P6, PT, R194, 0x59, !P6 ;  /* 0x00000059c200780c */ /* 0x000fc800077c4270 */
[----:B------:R-:W-:-:S04]  /*5d00*/  ISETP.LT.OR P6, PT, R193, 0x5a, P6 ;  /* 0x0000005ac100780c */ /* 0x000fc800037c1670 */
[----:B------:R-:W-:Y:S01]  /*5d10*/  FSEL R183, R190, -INF , !P6 ;  /* 0xff800000beb77808 */ /* 0x000fe20007000000 */
[----:B------:R-:W-:Y:S01]  /*5d20*/  IMAD.IADD R190, R3, 0x1, R191 ;  /* 0x0000000103be7824 */ /* 0x000fe200078e02bf */
[----:B------:R-:W-:-:S13]  /*5d30*/  PLOP3.LUT P6, PT, PT, PT, UP0, 0x40, 0x0 ;  /* 0x000000000000781c */ /* 0x000fda0003fce808 */
[----:B------:R-:W-:Y:S05]  /*5d40*/  @P6 BRA `(.L_x_1338) ;  /* 0x0000000000586947 */ /* 0x000fea0003800000 */
[----:B------:R-:W-:Y:S01]  /*5d50*/  IMAD.IADD R191, R3, 0x1, R6 ;  /* 0x0000000103bf7824 */ /* 0x000fe200078e0206 */
[----:B------:R-:W-:Y:S04]  /*5d60*/  BSSY B0, `(.L_x_1339) ;  /* 0x0000010000007945 */ /* 0x000fe80003800000 */
[----:B------:R-:W-:-:S13]  /*5d70*/  ISETP.GT.AND P6, PT, R191, -0x1, PT ;  /* 0xffffffffbf00780c */ /* 0x000fda0003fc4270 */
[----:B------:R-:W-:Y:S05]  /*5d80*/  @P6 BRA `(.L_x_1340) ;  /* 0x0000000000206947 */ /* 0x000fea0003800000 */
[----:B------:R-:W-:Y:S01]  /*5d90*/  IMAD.U32 R193, RZ, RZ, UR23 ;  /* 0x00000017ffc17e24 */ /* 0x000fe2000f8e00ff */
[----:B------:R-:W-:-:S04]  /*5da0*/  LOP3.LUT R191, RZ, R191, RZ, 0x33, !PT ;  /* 0x000000bfffbf7212 */ /* 0x000fc800078e33ff */
[----:B------:R-:W-:-:S13]  /*5db0*/  ISETP.NE.AND P6, PT, R193, 0x1, PT ;  /* 0x00000001c100780c */ /* 0x000fda0003fc5270 */
[----:B------:R-:W1:Y:S02]  /*5dc0*/  @P6 LDC.64 R14, c[0x0][0x9e8] ;  /* 0x00027a00ff0e6b82 */ /* 0x000e640000000a00 */
[----:B-1----:R-:W-:-:S05]  /*5dd0*/  @P6 IMAD.HI.U32 R14, R191, R14, RZ ;  /* 0x0000000ebf0e6227 */ /* 0x002fca00078e00ff */
[----:B------:R-:W-:-:S04]  /*5de0*/  @P6 SHF.R.U32.HI R191, RZ, R15, R14 ;  /* 0x0000000fffbf6219 */ /* 0x000fc8000001160e */
[----:B------:R-:W-:Y:S01]  /*5df0*/  LOP3.LUT R191, RZ, R191, RZ, 0x33, !PT ;  /* 0x000000bfffbf7212 */ /* 0x000fe200078e33ff */
[----:B------:R-:W-:Y:S06]  /*5e00*/  BRA `(.L_x_1341) ;  /* 0x0000000000147947 */ /* 0x000fec0003800000 */
.L_x_1340:
[----:B------:R-:W-:-:S05]  /*5e10*/  IMAD.U32 R193, RZ, RZ, UR23 ;  /* 0x00000017ffc17e24 */ /* 0x000fca000f8e00ff */
[----:B------:R-:W-:-:S13]  /*5e20*/  ISETP.NE.AND P6, PT, R193, 0x1, PT ;  /* 0x00000001c100780c */ /* 0x000fda0003fc5270 */
[----:B------:R-:W1:Y:S02]  /*5e30*/  @P6 LDC.64 R14, c[0x0][0x9e8] ;  /* 0x00027a00ff0e6b82 */ /* 0x000e640000000a00 */
[----:B-1----:R-:W-:-:S05]  /*5e40*/  @P6 IMAD.HI.U32 R14, R191, R14, RZ ;  /* 0x0000000ebf0e6227 */ /* 0x002fca00078e00ff */
[----:B------:R-:W-:-:S07]  /*5e50*/  @P6 SHF.R.U32.HI R191, RZ, R15, R14 ;  /* 0x0000000fffbf6219 */ /* 0x000fce000001160e */
.L_x_1341:
[----:B------:R-:W-:Y:S05]  /*5e60*/  BSYNC B0 ;  /* 0x0000000000007941 */ /* 0x000fea0003800000 */
.L_x_1339:
[----:B------:R-:W-:-:S04]  /*5e70*/  IMAD.IADD R14, R197, 0x1, -R16 ;  /* 0x00000001c50e7824 */ /* 0x000fc800078e0a10 */
[----:B------:R-:W-:-:S05]  /*5e80*/  IMAD R14, R191, R193, R14 ;  /* 0x000000c1bf0e7224 */ /* 0x000fca00078e020e */
[----:B------:R-:W-:Y:S02]  /*5e90*/  VIADDMNMX R190, R14, R193, R190, PT ;  /* 0x000000c10ebe7246 */ /* 0x000fe400038001be */
[----:B------:R-:W-:-:S07]  /*5ea0*/  VIMNMX R195, R195, R14, !PT ;  /* 0x0000000ec3c37248 */ /* 0x000fce0007fe0100 */
.L_x_1338:
[----:B------:R-:W-:Y:S01]  /*5eb0*/  ISETP.GT.AND P1, PT, R195, 0x1, !P1 ;  /* 0x00000001c300780c */ /* 0x000fe20004f24270 */
[----:B------:R-:W-:Y:S01]  /*5ec0*/  UMOV UR10, UR27 ;  /* 0x0000001b000a7c82 */ /* 0x000fe20008000000 */
[----:B------:R-:W-:Y:S02]  /*5ed0*/  LOP3.LUT P6, RZ, R2, 0x10000, RZ, 0xc0, !PT ;  /* 0x0001000002ff7812 */ /* 0x000fe400078cc0ff */
[----:B------:R-:W-:Y:S02]  /*5ee0*/  ISETP.LT.OR P1, PT, R190, 0x2, P1 ;  /* 0x00000002be00780c */ /* 0x000fe40000f21670 */
[----:B------:R-:W-:Y:S02]  /*5ef0*/  FMNMX.FTZ R14, R204, R9, !PT ;  /* 0x00000009cc0e7209 */ /* 0x000fe40007810000 */
[----:B------:R-:W-:Y:S02]  /*5f00*/  FSEL R20, R20, -INF , !P1 ;  /* 0xff80000014147808 */ /* 0x000fe40004800000 */
[----:B------:R-:W-:-:S02]  /*5f10*/  LOP3.LUT P1, RZ, R2, 0x2, RZ, 0xc0, !PT ;  /* 0x0000000202ff7812 */ /* 0x000fc4000782c0ff */
[----:B------:R-:W-:Y:S02]  /*5f20*/  FMNMX.FTZ R15, R203, R14, !PT ;  /* 0x0000000ecb0f7209 */ /* 0x000fe40007810000 */
[----:B------:R-:W-:Y:S02]  /*5f30*/  ISETP.GT.AND P1, PT, R195, 0x8, !P1 ;  /* 0x00000008c300780c */ /* 0x000fe40004f24270 */
[----:B------:R-:W-:Y:S02]  /*5f40*/  FMNMX.FTZ R14, R206, R15, !PT ;  /* 0x0000000fce0e7209 */ /* 0x000fe40007810000 */
[----:B------:R-:W-:Y:S02]  /*5f50*/  ISETP.LT.OR P1, PT, R190, 0x9, P1 ;  /* 0x00000009be00780c */ /* 0x000fe40000f21670 */
[----:B------:R-:W-:Y:S02]  /*5f60*/  FMNMX.FTZ R15, R205, R14, !PT ;  /* 0x0000000ecd0f7209 */ /* 0x000fe40007810000 */
[----:B------:R-:W-:-:S02]  /*5f70*/  FSEL R21, R21, -INF , !P1 ;  /* 0xff80000015157808 */ /* 0x000fc40004800000 */
[----:B------:R-:W-:Y:S02]  /*5f80*/  LOP3.LUT P1, RZ, R2, 0x4, RZ, 0xc0, !PT ;  /* 0x0000000402ff7812 */ /* 0x000fe4000782c0ff */
[----:B------:R-:W-:Y:S02]  /*5f90*/  FMNMX.FTZ R14, R208, R15, !PT ;  /* 0x0000000fd00e7209 */ /* 0x000fe40007810000 */
[----:B------:R-:W-:Y:S02]  /*5fa0*/  ISETP.GT.AND P1, PT, R195, 0x9, !P1 ;  /* 0x00000009c300780c */ /* 0x000fe40004f24270 */
[----:B------:R-:W-:Y:S02]  /*5fb0*/  FMNMX.FTZ R15, R207, R14, !PT ;  /* 0x0000000ecf0f7209 */ /* 0x000fe40007810000 */
[----:B------:R-:W-:Y:S02]  /*5fc0*/  ISETP.LT.OR P1, PT, R190, 0xa, P1 ;  /* 0x0000000abe00780c */ /* 0x000fe40000f21670 */
[----:B------:R-:W-:-:S02]  /*5fd0*/  FMNMX.FTZ R14, R210, R15, !PT ;  /* 0x0000000fd20e7209 */ /* 0x000fc40007810000 */
[----:B------:R-:W-:Y:S02]  /*5fe0*/  FSEL R152, R152, -INF , !P1 ;  /* 0xff80000098987808 */ /* 0x000fe40004800000 */
[----:B------:R-:W-:Y:S02]  /*5ff0*/  LOP3.LUT P1, RZ, R2, 0x8, RZ, 0xc0, !PT ;  /* 0x0000000802ff7812 */ /* 0x000fe4000782c0ff */
[----:B------:R-:W-:Y:S02]  /*6000*/  FMNMX.FTZ R14, R209, R14, !PT ;  /* 0x0000000ed10e7209 */ /* 0x000fe40007810000 */
[----:B------:R-:W-:Y:S02]  /*6010*/  ISETP.GT.AND P1, PT, R195, 0x10, !P1 ;  /* 0x00000010c300780c */ /* 0x000fe40004f24270 */
[----:B------:R-:W-:Y:S02]  /*6020*/  FMNMX.FTZ R15, R173, R14, !PT ;  /* 0x0000000ead0f7209 */ /* 0x000fe40007810000 */
[----:B------:R-:W-:-:S02]  /*6030*/  ISETP.LT.OR P1, PT, R190, 0x11, P1 ;  /* 0x00000011be00780c */ /* 0x000fc40000f21670 */
[----:B------:R-:W-:Y:S02]  /*6040*/  FMNMX.FTZ R14, R174, R15, !PT ;  /* 0x0000000fae0e7209 */ /* 0x000fe40007810000 */
[----:B------:R-:W-:Y:S02]  /*6050*/  FSEL R153, R153, -INF , !P1 ;  /* 0xff80000099997808 */ /* 0x000fe40004800000 */
[----:B------:R-:W-:Y:S02]  /*6060*/  LOP3.LUT P1, RZ, R2, 0x10, RZ, 0xc0, !PT ;  /* 0x0000001002ff7812 */ /* 0x000fe4000782c0ff */
[----:B------:R-:W-:Y:S02]  /*6070*/  FMNMX.FTZ R15, R175, R14, !PT ;  /* 0x0000000eaf0f7209 */ /* 0x000fe40007810000 */
[----:B------:R-:W-:Y:S02]  /*6080*/  ISETP.GT.AND P1, PT, R195, 0x11, !P1 ;  /* 0x00000011c300780c */ /* 0x000fe40004f24270 */
[----:B------:R-:W-:-:S02]  /*6090*/  FMNMX.FTZ R15, R176, R15, !PT ;  /* 0x0000000fb00f7209 */ /* 0x000fc40007810000 */
[----:B------:R-:W-:Y:S02]  /*60a0*/  ISETP.LT.OR P1, PT, R190, 0x12, P1 ;  /* 0x00000012be00780c */ /* 0x000fe40000f21670 */
[----:B------:R-:W-:Y:S02]  /*60b0*/  FMNMX.FTZ R14, R178, R15, !PT ;  /* 0x0000000fb20e7209 */ /* 0x000fe40007810000 */
[----:B------:R-:W-:Y:S02]  /*60c0*/  FSEL R154, R154, -INF , !P1 ;  /* 0xff8000009a9a7808 */ /* 0x000fe40004800000 */
[----:B------:R-:W-:Y:S02]  /*60d0*/  LOP3.LUT P1, RZ, R2, 0x20000, RZ, 0xc0, !PT ;  /* 0x0002000002ff7812 */ /* 0x000fe4000782c0ff */
        /* <DEDUP_REMOVED lines=18> */
[----:B------:R-:W-:Y:S02]  /*6200*/  LOP3.LUT P1, RZ, R2, 0x4000, RZ, 0xc0, !PT ;  /* 0x0000400002ff7812 */ /* 0x000fe4000782c0ff */
[----:B------:R-:W-:-:S02]  /*6210*/  FMNMX.FTZ R14, R187, R14, !PT ;  /* 0x0000000ebb0e7209 */ /* 0x000fc40007810000 */
[----:B------:R-:W-:Y:S02]  /*6220*/  ISETP.GT.AND P1, PT, R195, 0x21, !P1 ;  /* 0x00000021c300780c */ /* 0x000fe40004f24270 */
[----:B------:R-:W-:Y:S02]  /*6230*/  FMNMX.FTZ R14, R185, R14, !PT ;  /* 0x0000000eb90e7209 */ /* 0x000fe40007810000 */
[----:B------:R-:W-:Y:S02]  /*6240*/  ISETP.LT.OR P1, PT, R190, 0x22, P1 ;  /* 0x00000022be00780c */ /* 0x000fe40000f21670 */
[----:B------:R-:W-:Y:S02]  /*6250*/  FMNMX.FTZ R15, R183, R14, !PT ;  /* 0x0000000eb70f7209 */ /* 0x000fe40007810000 */
[----:B------:R-:W-:Y:S02]  /*6260*/  FSEL R158, R158, -INF , !P1 ;  /* 0xff8000009e9e7808 */ /* 0x000fe40004800000 */
[C---:B------:R-:W-:Y:S01]  /*6270*/  LOP3.LUT P1, RZ, R2.reuse, 0x2000, RZ, 0xc0, !PT ;  /* 0x0000200002ff7812 */ /* 0x040fe2000782c0ff */
[----:B------:R-:W1:Y:S01]  /*6280*/  SHFL.BFLY PT, R14, R15, 0x2, 0x1f ;  /* 0x0c401f000f0e7f89 */ /* 0x000e6200000e0000 */
[----:B------:R-:W-:-:S02]  /*6290*/  LOP3.LUT P6, RZ, R2, 0x20, RZ, 0xc0, !PT ;  /* 0x0000002002ff7812 */ /* 0x000fc400078cc0ff */
[C---:B------:R-:W-:Y:S02]  /*62a0*/  ISETP.GT.AND P1, PT, R195.reuse, 0x28, !P1 ;  /* 0x00000028c300780c */ /* 0x040fe40004f24270 */
[----:B------:R-:W-:Y:S02]  /*62b0*/  ISETP.GT.AND P2, PT, R195, 0x49, !P2 ;  /* 0x00000049c300780c */ /* 0x000fe40005744270 */
[C---:B------:R-:W-:Y:S02]  /*62c0*/  ISETP.LT.OR P1, PT, R190.reuse, 0x29, P1 ;  /* 0x00000029be00780c */ /* 0x040fe40000f21670 */
[----:B------:R-:W-:Y:S02]  /*62d0*/  ISETP.LT.OR P2, PT, R190, 0x4a, P2 ;  /* 0x0000004abe00780c */ /* 0x000fe40001741670 */
[----:B------:R-:W-:Y:S02]  /*62e0*/  FSEL R159, R159, -INF , !P1 ;  /* 0xff8000009f9f7808 */ /* 0x000fe40004800000 */
[----:B------:R-:W-:-:S02]  /*62f0*/  LOP3.LUT P1, RZ, R2, 0x1000, RZ, 0xc0, !PT ;  /* 0x0000100002ff7812 */ /* 0x000fc4000782c0ff */
[C---:B------:R-:W-:Y:S02]  /*6300*/  ISETP.GT.AND P3, PT, R195.reuse, 0x50, !P3 ;  /* 0x00000050c300780c */ /* 0x040fe40005f64270 */
[C---:B------:R-:W-:Y:S02]  /*6310*/  ISETP.GT.AND P1, PT, R195.reuse, 0x29, !P1 ;  /* 0x00000029c300780c */ /* 0x040fe40004f24270 */
[----:B------:R-:W-:Y:S02]  /*6320*/  FSEL R168, R168, -INF , !P2 ;  /* 0xff800000a8a87808 */ /* 0x000fe40005000000 */
[----:B------:R-:W-:Y:S02]  /*6330*/  ISETP.LT.OR P1, PT, R190, 0x2a, P1 ;  /* 0x0000002abe00780c */ /* 0x000fe40000f21670 */
[----:B------:R-:W-:Y:S02]  /*6340*/  ISETP.GT.AND P4, PT, R195, 0x51, !P4 ;  /* 0x00000051c300780c */ /* 0x000fe40006784270 */
[----:B------:R-:W-:-:S02]  /*6350*/  FSEL R160, R160, -INF , !P1 ;  /* 0xff800000a0a07808 */ /* 0x000fc40004800000 */
[----:B------:R-:W-:Y:S02]  /*6360*/  LOP3.LUT P1, RZ, R2, 0x800, RZ, 0xc0, !PT ;  /* 0x0000080002ff7812 */ /* 0x000fe4000782c0ff */
[----:B-1----:R-:W-:Y:S02]  /*6370*/  FMNMX.FTZ R191, R15, R14, !PT ;  /* 0x0000000e0fbf7209 */ /* 0x002fe40007810000 */
[C---:B------:R-:W-:Y:S02]  /*6380*/  ISETP.GT.AND P1, PT, R195.reuse, 0x30, !P1 ;  /* 0x00000030c300780c */ /* 0x040fe40004f24270 */
[C---:B------:R-:W-:Y:S01]  /*6390*/  ISETP.LT.OR P3, PT, R190.reuse, 0x51, P3 ;  /* 0x00000051be00780c */ /* 0x040fe20001f61670 */
[----:B------:R-:W1:Y:S01]  /*63a0*/  SHFL.BFLY PT, R14, R191, 0x1, 0x1f ;  /* 0x0c201f00bf0e7f89 */ /* 0x000e6200000e0000 */
[----:B------:R-:W-:Y:S02]  /*63b0*/  ISETP.LT.OR P1, PT, R190, 0x31, P1 ;  /* 0x00000031be00780c */ /* 0x000fe40000f21670 */
[----:B------:R-:W-:-:S02]  /*63c0*/  ISETP.GT.AND P5, PT, R195, 0x58, !P5 ;  /* 0x00000058c300780c */ /* 0x000fc40006fa4270 */
[----:B------:R-:W-:Y:S02]  /*63d0*/  FSEL R161, R161, -INF , !P1 ;  /* 0xff800000a1a17808 */ /* 0x000fe40004800000 */
[----:B------:R-:W-:Y:S02]  /*63e0*/  LOP3.LUT P1, RZ, R2, 0x400, RZ, 0xc0, !PT ;  /* 0x0000040002ff7812 */ /* 0x000fe4000782c0ff */
[C---:B------:R-:W-:Y:S02]  /*63f0*/  ISETP.LT.OR P4, PT, R190.reuse, 0x52, P4 ;  /* 0x00000052be00780c */ /* 0x040fe40002781670 */
[----:B------:R-:W-:Y:S02]  /*6400*/  ISETP.GT.AND P1, PT, R195, 0x31, !P1 ;  /* 0x00000031c300780c */ /* 0x000fe40004f24270 */
[C---:B------:R-:W-:Y:S02]  /*6410*/  ISETP.LT.OR P5, PT, R190.reuse, 0x59, P5 ;  /* 0x00000059be00780c */ /* 0x040fe40002fa1670 */
[----:B------:R-:W-:-:S04]  /*6420*/  ISETP.LT.OR P1, PT, R190, 0x32, P1 ;  /* 0x00000032be00780c */ /* 0x000fc80000f21670 */
[----:B------:R-:W-:Y:S02]  /*6430*/  FSEL R162, R162, -INF , !P1 ;  /* 0xff800000a2a27808 */ /* 0x000fe40004800000 */
[----:B------:R-:W-:Y:S02]  /*6440*/  LOP3.LUT P1, RZ, R2, 0x200, RZ, 0xc0, !PT ;  /* 0x0000020002ff7812 */ /* 0x000fe4000782c0ff */
[----:B-1----:R-:W-:Y:S02]  /*6450*/  FMNMX.FTZ R14, R191, R14, !PT ;  /* 0x0000000ebf0e7209 */ /* 0x002fe40007810000 */
[----:B------:R-:W-:-:S03]  /*6460*/  ISETP.GT.AND P1, PT, R195, 0x38, !P1 ;  /* 0x00000038c300780c */ /* 0x000fc60004f24270 */
[----:B------:R-:W-:Y:S01]  /*6470*/  FMUL.FTZ R212, R14, UR10 ;  /* 0x0000000a0ed47c20 */ /* 0x000fe20008410000 */
[----:B------:R-:W-:-:S04]  /*6480*/  ISETP.LT.OR P1, PT, R190, 0x39, P1 ;  /* 0x00000039be00780c */ /* 0x000fc80000f21670 */
[----:B------:R-:W-:Y:S02]  /*6490*/  FSEL R163, R163, -INF , !P1 ;  /* 0xff800000a3a37808 */ /* 0x000fe40004800000 */
[----:B------:R-:W-:-:S04]  /*64a0*/  LOP3.LUT P1, RZ, R2, 0x100, RZ, 0xc0, !PT ;  /* 0x0000010002ff7812 */ /* 0x000fc8000782c0ff */
[----:B------:R-:W-:-:S04]  /*64b0*/  ISETP.GT.AND P1, PT, R195, 0x39, !P1 ;  /* 0x00000039c300780c */ /* 0x000fc80004f24270 */
        /* <DEDUP_REMOVED lines=10> */
[----:B------:R-:W-:Y:S02]  /*6560*/  ISETP.GT.AND P1, PT, R195, 0x48, !P6 ;  /* 0x00000048c300780c */ /* 0x000fe40007724270 */
[----:B------:R-:W-:Y:S02]  /*6570*/  LOP3.LUT P6, RZ, R2, 0x40000, RZ, 0xc0, !PT ;  /* 0x0004000002ff7812 */ /* 0x000fe400078cc0ff */
[----:B------:R-:W-:-:S04]  /*6580*/  ISETP.LT.OR P1, PT, R190, 0x49, P1 ;  /* 0x00000049be00780c */ /* 0x000fc80000f21670 */
[----:B------:R-:W-:Y:S02]  /*6590*/  FSEL R167, R167, -INF , !P1 ;  /* 0xff800000a7a77808 */ /* 0x000fe40004800000 */
[C---:B------:R-:W-:Y:S02]  /*65a0*/  ISETP.GT.AND P1, PT, R195.reuse, RZ, !P6 ;  /* 0x000000ffc300720c */ /* 0x040fe40007724270 */
[----:B------:R-:W-:Y:S02]  /*65b0*/  LOP3.LUT P6, RZ, R2, 0x1, RZ, 0xc0, !PT ;  /* 0x0000000102ff7812 */ /* 0x000fe400078cc0ff */
[----:B------:R-:W-:Y:S02]  /*65c0*/  ISETP.LT.OR P1, PT, R190, 0x1, P1 ;  /* 0x00000001be00780c */ /* 0x000fe40000f21670 */
[----:B------:R-:W-:Y:S02]  /*65d0*/  ISETP.GT.AND P2, PT, R195, 0x59, !P6 ;  /* 0x00000059c300780c */ /* 0x000fe40007744270 */
[----:B------:R-:W-:-:S02]  /*65e0*/  FSEL R211, R13, -INF , !P1 ;  /* 0xff8000000dd37808 */ /* 0x000fc40004800000 */
[----:B------:R-:W-:Y:S02]  /*65f0*/  FSETP.NEU.FTZ.AND P1, PT, R14, -INF , PT ;  /* 0xff8000000e00780b */ /* 0x000fe40003f3d000 */
[----:B------:R-:W-:Y:S02]  /*6600*/  FMNMX.FTZ R13, R211, R8, !PT ;  /* 0x00000008d30d7209 */ /* 0x000fe40007810000 */
[----:B------:R-:W-:Y:S02]  /*6610*/  FSEL R212, R212, RZ, P1 ;  /* 0x000000ffd4d47208 */ /* 0x000fe40000800000 */
[----:B------:R-:W-:Y:S02]  /*6620*/  FMNMX.FTZ R194, R20, R13, !PT ;  /* 0x0000000d14c27209 */ /* 0x000fe40007810000 */
[----:B------:R-:W-:Y:S01]  /*6630*/  FSEL R195, R169, -INF , !P3 ;  /* 0xff800000a9c37808 */ /* 0x000fe20005800000 */
[--C-:B------:R-:W-:Y:S01]  /*6640*/  FFMA.FTZ R192, R204, UR10, -R212.reuse ;  /* 0x0000000accc07c23 */ /* 0x100fe200080108d4 */
        /* <DEDUP_REMOVED lines=8> */
[----:B------:R-:W-:Y:S01]  /*66d0*/  FMNMX.FTZ R191, R153, R194, !PT ;  /* 0x000000c299bf7209 */ /* 0x000fe20007810000 */
[--C-:B------:R-:W-:Y:S01]  /*66e0*/  FFMA.FTZ R194, R205, UR10, -R212.reuse ;  /* 0x0000000acdc27c23 */ /* 0x100fe200080108d4 */
[----:B------:R-:W-:Y:S01]  /*66f0*/  FSEL R199, R172, -INF , !P2 ;  /* 0xff800000acc77808 */ /* 0x000fe20005000000 */
        /* <DEDUP_REMOVED lines=15> */
[----:B------:R-:W-:-:S02]  /*67f0*/  FFMA.FTZ R185, R185, UR10, -R212 ;  /* 0x0000000ab9b97c23 */ /* 0x000fc400080108d4 */
[----:B------:R-:W-:Y:S01]  /*6800*/  FMNMX.FTZ R198, R158, R193, !PT ;  /* 0x000000c19ec67209 */ /* 0x000fe20007810000 */
[----:B------:R-:W-:Y:S03]  /*6810*/  MUFU.EX2 R194, R194 ;  /* 0x000000c200c27308 */ /* 0x000fe60000000800 */
[----:B------:R-:W-:-:S04]  /*6820*/  FMNMX.FTZ R193, R159, R198, !PT ;  /* 0x000000c69fc17209 */ /* 0x000fc80007810000 */
[----:B------:R-:W-:Y:S01]  /*6830*/  FMNMX.FTZ R198, R160, R193, !PT ;  /* 0x000000c1a0c67209 */ /* 0x000fe20007810000 */
[----:B------:R-:W-:Y:S03]  /*6840*/  MUFU.EX2 R191, R208 ;  /* 0x000000d000bf7308 */ /* 0x000fe60000000800 */
[----:B------:R-:W-:Y:S01]  /*6850*/  FMNMX.FTZ R197, R161, R198, !PT ;  /* 0x000000c6a1c57209 */ /* 0x000fe20007810000 */
[----:B------:R-:W-:-:S03]  /*6860*/  FFMA.FTZ R198, R209, UR10, -R212 ;  /* 0x0000000ad1c67c23 */ /* 0x000fc600080108d4 */
[----:B------:R-:W-:Y:S01]  /*6870*/  FMNMX.FTZ R204, R162, R197, !PT ;  /* 0x000000c5a2cc7209 */ /* 0x000fe20007810000 */
[----:B------:R-:W-:Y:S03]  /*6880*/  MUFU.EX2 R196, R196 ;  /* 0x000000c400c47308 */ /* 0x000fe60000000800 */
[----:B------:R-:W-:-:S04]  /*6890*/  FMNMX.FTZ R197, R163, R204, !PT ;  /* 0x000000cca3c57209 */ /* 0x000fc80007810000 */
[----:B------:R-:W-:Y:S01]  /*68a0*/  FMNMX.FTZ R204, R164, R197, !PT ;  /* 0x000000c5a4cc7209 */ /* 0x000fe20007810000 */
[----:B------:R-:W-:Y:S03]  /*68b0*/  MUFU.EX2 R193, R210 ;  /* 0x000000d200c17308 */ /* 0x000fe60000000800 */
[----:B------:R-:W-:-:S04]  /*68c0*/  FMNMX.FTZ R197, R165, R204, !PT ;  /* 0x000000cca5c57209 */ /* 0x000fc80007810000 */
[----:B------:R-:W-:Y:S01]  /*68d0*/  FMNMX.FTZ R204, R166, R197, !PT ;  /* 0x000000c5a6cc7209 */ /* 0x000fe20007810000 */
[----:B------:R-:W-:Y:S03]  /*68e0*/  MUFU.EX2 R198, R198 ;  /* 0x000000c600c67308 */ /* 0x000fe60000000800 */
[----:B------:R-:W-:-:S04]  /*68f0*/  FMNMX.FTZ R197, R167, R204, !PT ;  /* 0x000000cca7c57209 */ /* 0x000fc80007810000 */
[----:B------:R-:W-:Y:S01]  /*6900*/  FMNMX.FTZ R204, R168, R197, !PT ;  /* 0x000000c5a8cc7209 */ /* 0x000fe20007810000 */
[----:B------:R-:W-:Y:S01]  /*6910*/  MUFU.EX2 R173, R173 ;  /* 0x000000ad00ad7308 */ /* 0x000fe20000000800 */
[----:B------:R-:W-:Y:S01]  /*6920*/  FSEL R197, R170, -INF , !P4 ;  /* 0xff800000aac57808 */ /* 0x000fe20006000000 */
[----:B------:R-:W-:Y:S01]  /*6930*/  FFMA.FTZ R170, R176, UR10, -R212 ;  /* 0x0000000ab0aa7c23 */ /* 0x000fe200080108d4 */
[----:B------:R-:W-:-:S04]  /*6940*/  FMNMX.FTZ R204, R195, R204, !PT ;  /* 0x000000ccc3cc7209 */ /* 0x000fc80007810000 */
[----:B------:R-:W-:Y:S01]  /*6950*/  FMNMX.FTZ R171, R197, R204, !PT ;  /* 0x000000ccc5ab7209 */ /* 0x000fe20007810000 */
[----:B------:R-:W-:Y:S03]  /*6960*/  MUFU.EX2 R174, R174 ;  /* 0x000000ae00ae7308 */ /* 0x000fe60000000800 */
[----:B------:R-:W-:Y:S01]  /*6970*/  FMNMX.FTZ R172, R190, R171, !PT ;  /* 0x000000abbeac7209 */ /* 0x000fe20007810000 */
[--C-:B------:R-:W-:Y:S01]  /*6980*/  FFMA.FTZ R171, R178, UR10, -R212.reuse ;  /* 0x0000000ab2ab7c23 */ /* 0x100fe200080108d4 */
[--C-:B------:R-:W-:Y:S01]  /*6990*/  FFMA.FTZ R178, R181, UR10, -R212.reuse ;  /* 0x0000000ab5b27c23 */ /* 0x100fe200080108d4 */
[--C-:B------:R-:W-:Y:S01]  /*69a0*/  FFMA.FTZ R181, R188, UR10, -R212.reuse ;  /* 0x0000000abcb57c23 */ /* 0x100fe200080108d4 */
[----:B------:R-:W-:Y:S01]  /*69b0*/  FMNMX.FTZ R176, R199, R172, !PT ;  /* 0x000000acc7b07209 */ /* 0x000fe20007810000 */
[--C-:B------:R-:W-:Y:S01]  /*69c0*/  FFMA.FTZ R172, R179, UR10, -R212.reuse ;  /* 0x0000000ab3ac7c23 */ /* 0x100fe200080108d4 */
[--C-:B------:R-:W-:Y:S01]  /*69d0*/  FFMA.FTZ R179, R182, UR10, -R212.reuse ;  /* 0x0000000ab6b37c23 */ /* 0x100fe200080108d4 */
[----:B------:R-:W-:Y:S01]  /*69e0*/  FFMA.FTZ R182, R186, UR10, -R212 ;  /* 0x0000000abab67c23 */ /* 0x000fe200080108d4 */
[----:B------:R-:W-:Y:S01]  /*69f0*/  FSEL R186, R14, RZ, P1 ;  /* 0x000000ff0eba7208 */ /* 0x000fe20000800000 */
[----:B-1----:R-:W1:Y:S01]  /*6a00*/  SHFL.BFLY PT, R203, R176, 0x2, 0x1f ;  /* 0x0c401f00b0cb7f89 */ /* 0x002e6200000e0000 */
[----:B------:R-:W-:Y:S03]  /*6a10*/  MUFU.EX2 R169, R169 ;  /* 0x000000a900a97308 */ /* 0x000fe60000000800 */
[----:B------:R-:W-:-:S04]  /*6a20*/  FADD.FTZ R186, -R186, R9 ;  /* 0x00000009baba7221 */ /* 0x000fc80000010100 */
[----:B------:R-:W-:Y:S01]  /*6a30*/  FMUL.FTZ R9, R186, UR10 ;  /* 0x0000000aba097c20 */ /* 0x000fe20008410000 */
[----:B------:R-:W-:Y:S01]  /*6a40*/  MUFU.EX2 R170, R170 ;  /* 0x000000aa00aa7308 */ /* 0x000fe20000000800 */
[----:B------:R-:W-:-:S07]  /*6a50*/  FFMA.FTZ R186, R183, UR10, -R212 ;  /* 0x0000000ab7ba7c23 */ /* 0x000fce00080108d4 */
[----:B------:R-:W2:Y:S01]  /*6a60*/  MUFU.EX2 R9, R9 ;  /* 0x0000000900097308 */ /* 0x000ea20000000800 */
[----:B-1----:R-:W-:-:S07]  /*6a70*/  FMNMX.FTZ R203, R176, R203, !PT ;  /* 0x000000cbb0cb7209 */ /* 0x002fce0007810000 */
[----:B------:R-:W1:Y:S01]  /*6a80*/  MUFU.EX2 R171, R171 ;  /* 0x000000ab00ab7308 */ /* 0x000e620000000800 */
[----:B------:R-:W3:Y:S07]  /*6a90*/  SHFL.BFLY PT, R176, R203, 0x1, 0x1f ;  /* 0x0c201f00cbb07f89 */ /* 0x000eee00000e0000 */
[----:B------:R-:W4:Y:S01]  /*6aa0*/  MUFU.EX2 R172, R172 ;  /* 0x000000ac00ac7308 */ /* 0x000f220000000800 */
[----:B--2---:R-:W-:Y:S01]  /*6ab0*/  FFMA.FTZ R188, R9, R5, R192 ;  /* 0x0000000509bc7223 */ /* 0x004fe200000100c0 */
[-C--:B------:R-:W-:Y:S01]  /*6ac0*/  FMUL.FTZ R24, R24, R9.reuse ;  /* 0x0000000918187220 */ /* 0x080fe20000410000 */
[-C--:B------:R-:W-:Y:S01]  /*6ad0*/  FMUL.FTZ R25, R25, R9.reuse ;  /* 0x0000000919197220 */ /* 0x080fe20000410000 */
[-C--:B------:R-:W-:Y:S01]  /*6ae0*/  FMUL.FTZ R28, R28, R9.reuse ;  /* 0x000000091c1c7220 */ /* 0x080fe20000410000 */
[----:B------:R-:W-:Y:S01]  /*6af0*/  FADD.FTZ R188, R13, R188 ;  /* 0x000000bc0dbc7221 */ /* 0x000fe20000010000 */
[-C--:B------:R-:W-:Y:S01]  /*6b00*/  FMUL.FTZ R29, R29, R9.reuse ;  /* 0x000000091d1d7220 */ /* 0x080fe20000410000 */
[-C--:B------:R-:W-:Y:S01]  /*6b10*/  FMUL.FTZ R32, R32, R9.reuse ;  /* 0x0000000920207220 */ /* 0x080fe20000410000 */
[----:B------:R-:W2:Y:S01]  /*6b20*/  MUFU.EX2 R175, R175 ;  /* 0x000000af00af7308 */ /* 0x000ea20000000800 */
[----:B------:R-:W-:Y:S01]  /*6b30*/  FADD.FTZ R5, R15, R188 ;  /* 0x000000bc0f057221 */ /* 0x000fe20000010000 */
[-C--:B------:R-:W-:Y:S01]  /*6b40*/  FMUL.FTZ R33, R33, R9.reuse ;  /* 0x0000000921217220 */ /* 0x080fe20000410000 */
[-C--:B------:R-:W-:Y:S01]  /*6b50*/  FMUL.FTZ R36, R36, R9.reuse ;  /* 0x0000000924247220 */ /* 0x080fe20000410000 */
[-C--:B------:R-:W-:Y:S01]  /*6b60*/  FMUL.FTZ R37, R37, R9.reuse ;  /* 0x0000000925257220 */ /* 0x080fe20000410000 */
[----:B------:R-:W-:Y:S01]  /*6b70*/  FADD.FTZ R204, R194, R5 ;  /* 0x00000005c2cc7221 */ /* 0x000fe20000010000 */
[-C--:B------:R-:W-:Y:S01]  /*6b80*/  FMUL.FTZ R40, R40, R9.reuse ;  /* 0x0000000928287220 */ /* 0x080fe20000410000 */
[-C--:B------:R-:W-:Y:S01]  /*6b90*/  FMUL.FTZ R41, R41, R9.reuse ;  /* 0x0000000929297220 */ /* 0x080fe20000410000 */
[----:B------:R-:W5:Y:S01]  /*6ba0*/  MUFU.EX2 R178, R178 ;  /* 0x000000b200b27308 */ /* 0x000f620000000800 */
[----:B------:R-:W-:Y:S01]  /*6bb0*/  FADD.FTZ R5, R191, R204 ;  /* 0x000000ccbf057221 */ /* 0x000fe20000010000 */
[-C--:B------:R-:W-:Y:S01]  /*6bc0*/  FMUL.FTZ R44, R44, R9.reuse ;  /* 0x000000092c2c7220 */ /* 0x080fe20000410000 */
[-C--:B------:R-:W-:Y:S01]  /*6bd0*/  FMUL.FTZ R45, R45, R9.reuse ;  /* 0x000000092d2d7220 */ /* 0x080fe20000410000 */
[----:B---3--:R-:W-:Y:S01]  /*6be0*/  FMNMX.FTZ R176, R203, R176, !PT ;  /* 0x000000b0cbb07209 */ /* 0x008fe20007810000 */
[-C--:B------:R-:W-:Y:S01]  /*6bf0*/  FMUL.FTZ R48, R48, R9.reuse ;  /* 0x0000000930307220 */ /* 0x080fe20000410000 */
[-C--:B------:R-:W-:Y:S01]  /*6c00*/  FMUL.FTZ R49, R49, R9.reuse ;  /* 0x0000000931317220 */ /* 0x080fe20000410000 */
[-C--:B------:R-:W-:Y:S01]  /*6c10*/  FMUL.FTZ R52, R52, R9.reuse ;  /* 0x0000000934347220 */ /* 0x080fe20000410000 */
[C---:B------:R-:W-:Y:S01]  /*6c20*/  FSETP.NEU.FTZ.AND P1, PT, R176.reuse, -INF , PT ;  /* 0xff800000b000780b */ /* 0x040fe20003f3d000 */
[----:B------:R-:W-:Y:S01]  /*6c30*/  FMUL.FTZ R206, R176, UR10 ;  /* 0x0000000ab0ce7c20 */ /* 0x000fe20008410000 */
[----:B------:R-:W-:Y:S01]  /*6c40*/  MUFU.EX2 R179, R179 ;  /* 0x000000b300b37308 */ /* 0x000fe20000000800 */
[-C--:B------:R-:W-:Y:S01]  /*6c50*/  FMUL.FTZ R53, R53, R9.reuse ;  /* 0x0000000935357220 */ /* 0x080fe20000410000 */
[-C--:B------:R-:W-:Y:S01]  /*6c60*/  FMUL.FTZ R56, R56, R9.reuse ;  /* 0x0000000938387220 */ /* 0x080fe20000410000 */
[-C--:B------:R-:W-:Y:S01]  /*6c70*/  FMUL.FTZ R57, R57, R9.reuse ;  /* 0x0000000939397220 */ /* 0x080fe20000410000 */
[----:B------:R-:W-:Y:S01]  /*6c80*/  FSEL R206, R206, RZ, P1 ;  /* 0x000000ffcece7208 */ /* 0x000fe20000800000 */
[-C--:B------:R-:W-:Y:S01]  /*6c90*/  FMUL.FTZ R60, R60, R9.reuse ;  /* 0x000000093c3c7220 */ /* 0x080fe20000410000 */
[-C--:B------:R-:W-:Y:S01]  /*6ca0*/  FMUL.FTZ R61, R61, R9.reuse ;  /* 0x000000093d3d7220 */ /* 0x080fe20000410000 */
[----:B------:R-:W-:Y:S01]  /*6cb0*/  FMUL.FTZ R64, R64, R9 ;  /* 0x0000000940407220 */ /* 0x000fe20000410000 */
[----:B------:R-:W3:Y:S01]  /*6cc0*/  MUFU.EX2 R180, R180 ;  /* 0x000000b400b47308 */ /* 0x000ee20000000800 */
[--C-:B------:R-:W-:Y:S01]  /*6cd0*/  FFMA.FTZ R188, R152, UR10, -R206.reuse ;  /* 0x0000000a98bc7c23 */ /* 0x100fe200080108ce */
[----:B------:R-:W-:Y:S01]  /*6ce0*/  FADD.FTZ R152, R196, R5 ;  /* 0x00000005c4987221 */ /* 0x000fe20000010000 */
[--C-:B------:R-:W-:Y:S01]  /*6cf0*/  FFMA.FTZ R189, R153, UR10, -R206.reuse ;  /* 0x0000000a99bd7c23 */ /* 0x100fe200080108ce */
[--C-:B------:R-:W-:Y:S01]  /*6d00*/  FFMA.FTZ R204, R154, UR10, -R206.reuse ;  /* 0x0000000a9acc7c23 */ /* 0x100fe200080108ce */
[----:B------:R-:W-:Y:S01]  /*6d10*/  FFMA.FTZ R207, R163, UR10, -R206 ;  /* 0x0000000aa3cf7c23 */ /* 0x000fe200080108ce */
[----:B------:R-:W-:Y:S01]  /*6d20*/  FADD.FTZ R5, R193, R152 ;  /* 0x00000098c1057221 */ /* 0x000fe20000010000 */
[--C-:B------:R-:W-:Y:S01]  /*6d30*/  FFMA.FTZ R183, R211, UR10, -R206.reuse ;  /* 0x0000000ad3b77c23 */ /* 0x100fe200080108ce */
[----:B------:R-:W-:Y:S01]  /*6d40*/  MUFU.EX2 R181, R181 ;  /* 0x000000b500b57308 */ /* 0x000fe20000000800 */
[--C-:B------:R-:W-:Y:S01]  /*6d50*/  FFMA.FTZ R203, R155, UR10, -R206.reuse ;  /* 0x0000000a9bcb7c23 */ /* 0x100fe200080108ce */
[----:B------:R-:W-:Y:S01]  /*6d60*/  FADD.FTZ R152, R198, R5 ;  /* 0x00000005c6987221 */ /* 0x000fe20000010000 */
[--C-:B------:R-:W-:Y:S01]  /*6d70*/  FFMA.FTZ R155, R166, UR10, -R206.reuse ;  /* 0x0000000aa69b7c23 */ /* 0x100fe200080108ce */
[----:B------:R-:W-:Y:S01]  /*6d80*/  FFMA.FTZ R205, R162, UR10, -R206 ;  /* 0x0000000aa2cd7c23 */ /* 0x000fe200080108ce */
[----:B------:R-:W-:Y:S01]  /*6d90*/  F2FP.BF16.F32.PACK_AB R162, R170, R169 ;  /* 0x000000a9aaa2723e */ /* 0x000fe200000010ff */
[----:B------:R-:W-:Y:S01]  /*6da0*/  FADD.FTZ R5, R173, R152 ;  /* 0x00000098ad057221 */ /* 0x000fe20000010000 */
[--C-:B------:R-:W-:Y:S01]  /*6db0*/  FFMA.FTZ R20, R20, UR10, -R206.reuse ;  /* 0x0000000a14147c23 */ /* 0x100fe200080108ce */
[----:B------:R-:W-:Y:S01]  /*6dc0*/  MUFU.EX2 R182, R182 ;  /* 0x000000b600b67308 */ /* 0x000fe20000000800 */
[--C-:B------:R-:W-:Y:S01]  /*6dd0*/  FFMA.FTZ R21, R21, UR10, -R206.reuse ;  /* 0x0000000a15157c23 */ /* 0x100fe200080108ce */
[----:B------:R-:W-:Y:S01]  /*6de0*/  FADD.FTZ R152, R174, R5 ;  /* 0x00000005ae987221 */ /* 0x000fe20000010000 */
[----:B------:R-:W-:Y:S01]  /*6df0*/  FSEL R5, R176, RZ, P1 ;  /* 0x000000ffb0057208 */ /* 0x000fe20000800000 */
[--C-:B------:R-:W-:Y:S01]  /*6e00*/  FFMA.FTZ R208, R158, UR10, -R206.reuse ;  /* 0x0000000a9ed07c23 */ /* 0x100fe200080108ce */
[----:B------:R-:W-:Y:S01]  /*6e10*/  FFMA.FTZ R209, R159, UR10, -R206 ;  /* 0x0000000a9fd17c23 */ /* 0x000fe200080108ce */
[----:B------:R-:W-:Y:S01]  /*6e20*/  FADD.FTZ R153, R169, R152 ;  /* 0x00000098a9997221 */ /* 0x000fe20000010000 */
[----:B------:R-:W-:Y:S01]  /*6e30*/  FFMA.FTZ R152, R157, UR10, -R206 ;  /* 0x0000000a9d987c23 */ /* 0x000fe200080108ce */
[----:B------:R-:W-:Y:S01]  /*6e40*/  MUFU.EX2 R184, R184 ;  /* 0x000000b800b87308 */ /* 0x000fe20000000800 */
[----:B------:R-:W-:Y:S01]  /*6e50*/  FADD.FTZ R5, -R5, R8 ;  /* 0x0000000805057221 */ /* 0x000fe20000010100 */
[----:B------:R-:W-:Y:S01]  /*6e60*/  FADD.FTZ R154, R170, R153 ;  /* 0x00000099aa9a7221 */ /* 0x000fe20000010000 */
[--C-:B------:R-:W-:Y:S01]  /*6e70*/  FFMA.FTZ R8, R156, UR10, -R206.reuse ;  /* 0x0000000a9c087c23 */ /* 0x100fe200080108ce */
[--C-:B------:R-:W-:Y:S01]  /*6e80*/  FFMA.FTZ R159, R161, UR10, -R206.reuse ;  /* 0x0000000aa19f7c23 */ /* 0x100fe200080108ce */
[----:B------:R-:W-:Y:S01]  /*6e90*/  FFMA.FTZ R210, R160, UR10, -R206 ;  /* 0x0000000aa0d27c23 */ /* 0x000fe200080108ce */
[----:B-1----:R-:W-:Y:S01]  /*6ea0*/  FADD.FTZ R153, R171, R154 ;  /* 0x0000009aab997221 */ /* 0x002fe20000010000 */
[--C-:B------:R-:W-:Y:S01]  /*6eb0*/  FFMA.FTZ R157, R164, UR10, -R206.reuse ;  /* 0x0000000aa49d7c23 */ /* 0x100fe200080108ce */
[----:B------:R-:W1:Y:S01]  /*6ec0*/  MUFU.EX2 R187, R187 ;  /* 0x000000bb00bb7308 */ /* 0x000e620000000800 */
[C---:B----4-:R-:W-:Y:S01]  /*6ed0*/  F2FP.BF16.F32.PACK_AB R164, R172.reuse, R171 ;  /* 0x000000abaca4723e */ /* 0x050fe200000010ff */
[----:B------:R-:W-:Y:S01]  /*6ee0*/  FADD.FTZ R154, R172, R153 ;  /* 0x00000099ac9a7221 */ /* 0x000fe20000010000 */
[----:B------:R-:W-:Y:S01]  /*6ef0*/  F2FP.BF16.F32.PACK_AB R160, R174, R173 ;  /* 0x000000adaea0723e */ /* 0x000fe200000010ff */
[--C-:B------:R-:W-:Y:S01]  /*6f00*/  FFMA.FTZ R165, R165, UR10, -R206.reuse ;  /* 0x0000000aa5a57c23 */ /* 0x100fe200080108ce */
[----:B------:R-:W-:Y:S01]  /*6f10*/  FFMA.FTZ R167, R167, UR10, -R206 ;  /* 0x0000000aa7a77c23 */ /* 0x000fe200080108ce */
[----:B--2---:R-:W-:Y:S01]  /*6f20*/  FADD.FTZ R153, R175, R154 ;  /* 0x0000009aaf997221 */ /* 0x004fe20000010000 */
[--C-:B------:R-:W-:Y:S01]  /*6f30*/  FFMA.FTZ R195, R195, UR10, -R206.reuse ;  /* 0x0000000ac3c37c23 */ /* 0x100fe200080108ce */
[----:B------:R-:W-:Y:S01]  /*6f40*/  MUFU.EX2 R183, R183 ;  /* 0x000000b700b77308 */ /* 0x000fe20000000800 */
[--C-:B------:R-:W-:Y:S01]  /*6f50*/  FFMA.FTZ R197, R197, UR10, -R206.reuse ;  /* 0x0000000ac5c57c23 */ /* 0x100fe200080108ce */
[----:B-----5:R-:W-:Y:S01]  /*6f60*/  FADD.FTZ R154, R178, R153 ;  /* 0x00000099b29a7221 */ /* 0x020fe20000010000 */
[--C-:B------:R-:W-:Y:S01]  /*6f70*/  FFMA.FTZ R153, R168, UR10, -R206.reuse ;  /* 0x0000000aa8997c23 */ /* 0x100fe200080108ce */
[----:B---3--:R-:W-:Y:S01]  /*6f80*/  F2FP.BF16.F32.PACK_AB R168, R180, R179 ;  /* 0x000000b3b4a8723e */ /* 0x008fe200000010ff */
[----:B------:R-:W-:Y:S01]  /*6f90*/  FFMA.FTZ R190, R190, UR10, -R206 ;  /* 0x0000000abebe7c23 */ /* 0x000fe200080108ce */
[----:B------:R-:W-:Y:S01]  /*6fa0*/  FADD.FTZ R163, R179, R154 ;  /* 0x0000009ab3a37221 */ /* 0x000fe20000010000 */
[----:B------:R-:W-:Y:S01]  /*6fb0*/  FFMA.FTZ R199, R199, UR10, -R206 ;  /* 0x0000000ac7c77c23 */ /* 0x000fe200080108ce */
[----:B------:R-:W-:Y:S01]  /*6fc0*/  MUFU.EX2 R20, R20 ;  /* 0x0000001400147308 */ /* 0x000fe20000000800 */
[----:B-1----:R-:W-:Y:S01]  /*6fd0*/  F2FP.BF16.F32.PACK_AB R172, R187, R184 ;  /* 0x000000b8bbac723e */ /* 0x002fe200000010ff */
[----:B------:R-:W-:Y:S01]  /*6fe0*/  FADD.FTZ R154, R180, R163 ;  /* 0x000000a3b49a7221 */ /* 0x000fe20000010000 */
[----:B------:R-:W-:Y:S01]  /*6ff0*/  F2FP.BF16.F32.PACK_AB R156, R196, R191 ;  /* 0x000000bfc49c723e */ /* 0x000fe200000010ff */
[-C--:B------:R-:W-:Y:S01]  /*7000*/  FMUL.FTZ R65, R65, R9.reuse ;  /* 0x0000000941417220 */ /* 0x080fe20000410000 */
[----:B------:R-:W-:Y:S01]  /*7010*/  FMUL.FTZ R68, R68, R9 ;  /* 0x0000000944447220 */ /* 0x000fe20000410000 */
[----:B------:R-:W-:Y:S01]  /*7020*/  FADD.FTZ R211, R181, R154 ;  /* 0x0000009ab5d37221 */ /* 0x000fe20000010000 */
[----:B------:R-:W-:Y:S01]  /*7030*/  F2FP.BF16.F32.PACK_AB R154, R194, R15 ;  /* 0x0000000fc29a723e */ /* 0x000fe200000010ff */
[----:B------:R-:W-:Y:S01]  /*7040*/  MUFU.EX2 R21, R21 ;  /* 0x0000001500157308 */ /* 0x000fe20000000800 */
[-C--:B------:R-:W-:Y:S01]  /*7050*/  FMUL.FTZ R69, R69, R9.reuse ;  /* 0x0000000945457220 */ /* 0x080fe20000410000 */
[----:B------:R-:W-:Y:S01]  /*7060*/  FADD.FTZ R211, R182, R211 ;  /* 0x000000d3b6d37221 */ /* 0x000fe20000010000 */
[-C--:B------:R-:W-:Y:S01]  /*7070*/  FMUL.FTZ R72, R72, R9.reuse ;  /* 0x0000000948487220 */ /* 0x080fe20000410000 */
[-C--:B------:R-:W-:Y:S01]  /*7080*/  FMUL.FTZ R73, R73, R9.reuse ;  /* 0x0000000949497220 */ /* 0x080fe20000410000 */
[-C--:B------:R-:W-:Y:S01]  /*7090*/  FMUL.FTZ R76, R76, R9.reuse ;  /* 0x000000094c4c7220 */ /* 0x080fe20000410000 */
[----:B------:R-:W-:Y:S01]  /*70a0*/  FADD.FTZ R166, R184, R211 ;  /* 0x000000d3b8a67221 */ /* 0x000fe20000010000 */
[-C--:B------:R-:W-:Y:S01]  /*70b0*/  FMUL.FTZ R77, R77, R9.reuse ;  /* 0x000000094d4d7220 */ /* 0x080fe20000410000 */
[----:B------:R-:W1:Y:S01]  /*70c0*/  MUFU.EX2 R185, R185 ;  /* 0x000000b900b97308 */ /* 0x000e620000000800 */
[----:B------:R-:W-:Y:S01]  /*70d0*/  FMUL.FTZ R80, R80, R9 ;  /* 0x0000000950507220 */ /* 0x000fe20000410000 */
[----:B------:R-:W-:Y:S01]  /*70e0*/  FADD.FTZ R170, R187, R166 ;  /* 0x000000a6bbaa7221 */ /* 0x000fe20000010000 */
[----:B------:R-:W-:Y:S01]  /*70f0*/  F2FP.BF16.F32.PACK_AB R166, R178, R175 ;  /* 0x000000afb2a6723e */ /* 0x000fe200000010ff */
[----:B------:R-:W-:Y:S01]  /*7100*/  FMUL.FTZ R178, R5, UR10 ;  /* 0x0000000a05b27c20 */ /* 0x000fe20008410000 */
        /* <DEDUP_REMOVED lines=10> */
[----:B------:R-:W-:Y:S01]  /*71b0*/  FMUL.FTZ R100, R100, R9 ;  /* 0x0000000964647220 */ /* 0x000fe20000410000 */
[----:B------:R-:W2:Y:S01]  /*71c0*/  MUFU.EX2 R178, R178 ;  /* 0x000000b200b27308 */ /* 0x000ea20000000800 */
        /* <DEDUP_REMOVED lines=15> */
[----:B------:R-:W3:Y:S01]  /*72c0*/  MUFU.EX2 R204, R204 ;  /* 0x000000cc00cc7308 */ /* 0x000ee20000000800 */
        /* <DEDUP_REMOVED lines=15> */
[----:B------:R-:W4:Y:S01]  /*73c0*/  MUFU.EX2 R8, R8 ;  /* 0x0000000800087308 */ /* 0x000f220000000800 */
[----:B-1----:R-:W-:Y:S01]  /*73d0*/  FADD.FTZ R15, R189, R182 ;  /* 0x000000b6bd0f7221 */ /* 0x002fe20000010000 */
[-C--:B------:R-:W-:Y:S01]  /*73e0*/  FMUL.FTZ R145, R145, R9.reuse ;  /* 0x0000000991917220 */ /* 0x080fe20000410000 */
[-C--:B------:R-:W-:Y:S01]  /*73f0*/  FMUL.FTZ R148, R148, R9.reuse ;  /* 0x0000000994947220 */ /* 0x080fe20000410000 */
[----:B------:R-:W-:Y:S01]  /*7400*/  FMUL.FTZ R149, R149, R9 ;  /* 0x0000000995957220 */ /* 0x000fe20000410000 */
[----:B---3--:R-:W-:Y:S01]  /*7410*/  FADD.FTZ R182, R204, R15 ;  /* 0x0000000fccb67221 */ /* 0x008fe20000010000 */
[----:B------:R-:W-:Y:S01]  /*7420*/  F2FP.BF16.F32.PACK_AB R158, R198, R193 ;  /* 0x000000c1c69e723e */ /* 0x000fe200000010ff */
[-C--:B------:R-:W-:Y:S01]  /*7430*/  FMUL.FTZ R26, R26, R178.reuse ;  /* 0x000000b21a1a7220 */ /* 0x080fe20000410000 */
[----:B------:R1:W3:Y:S01]  /*7440*/  MUFU.EX2 R161, R152 ;  /* 0x0000009800a17308 */ /* 0x0002e20000000800 */
        /* <DEDUP_REMOVED lines=8> */
[----:B-1----:R-:W-:Y:S01]  /*74d0*/  F2FP.BF16.F32.PACK_AB R152, R13, R192 ;  /* 0x000000c00d98723e */ /* 0x002fe200000010ff */
[----:B----4-:R-:W-:Y:S01]  /*74e0*/  FADD.FTZ R184, R8, R15 ;  /* 0x0000000f08b87221 */ /* 0x010fe20000010000 */
[-C--:B------:R-:W-:Y:S01]  /*74f0*/  FMUL.FTZ R39, R39, R178.reuse ;  /* 0x000000b227277220 */ /* 0x080fe20000410000 */
[-C--:B------:R-:W-:Y:S01]  /*7500*/  FMUL.FTZ R42, R42, R178.reuse ;  /* 0x000000b22a2a7220 */ /* 0x080fe20000410000 */
[-C--:B------:R-:W-:Y:S01]  /*7510*/  FMUL.FTZ R43, R43, R178.reuse ;  /* 0x000000b22b2b7220 */ /* 0x080fe20000410000 */
[-C--:B------:R-:W-:Y:S01]  /*7520*/  FMUL.FTZ R46, R46, R178.reuse ;  /* 0x000000b22e2e7220 */ /* 0x080fe20000410000 */
[-C--:B------:R-:W-:Y:S01]  /*7530*/  FMUL.FTZ R47, R47, R178.reuse ;  /* 0x000000b22f2f7220 */ /* 0x080fe20000410000 */
[----:B------:R-:W1:Y:S01]  /*7540*/  MUFU.EX2 R163, R209 ;  /* 0x000000d100a37308 */ /* 0x000e620000000800 */
        /* <DEDUP_REMOVED lines=8> */
[C---:B--2---:R-:W-:Y:S01]  /*75d0*/  FADD.FTZ R184, R208.reuse, R15 ;  /* 0x0000000fd0b87221 */ /* 0x044fe20000010000 */
[----:B------:R-:W-:Y:S01]  /*75e0*/  F2FP.BF16.F32.PACK_AB R161, R208, R161 ;  /* 0x000000a1d0a1723e */ /* 0x000fe200000010ff */
[-C--:B------:R-:W-:Y:S01]  /*75f0*/  FMUL.FTZ R62, R62, R178.reuse ;  /* 0x000000b23e3e7220 */ /* 0x080fe20000410000 */
[-C--:B------:R-:W-:Y:S01]  /*7600*/  FMUL.FTZ R63, R63, R178.reuse ;  /* 0x000000b23f3f7220 */ /* 0x080fe20000410000 */
[-C--:B------:R-:W-:Y:S01]  /*7610*/  FMUL.FTZ R66, R66, R178.reuse ;  /* 0x000000b242427220 */ /* 0x080fe20000410000 */
[-C--:B------:R-:W-:Y:S01]  /*7620*/  FMUL.FTZ R67, R67, R178.reuse ;  /* 0x000000b243437220 */ /* 0x080fe20000410000 */
[-C--:B------:R-:W-:Y:S01]  /*7630*/  FMUL.FTZ R70, R70, R178.reuse ;  /* 0x000000b246467220 */ /* 0x080fe20000410000 */
[----:B------:R-:W2:Y:S01]  /*7640*/  MUFU.EX2 R192, R210 ;  /* 0x000000d200c07308 */ /* 0x000ea20000000800 */
[----:B-1----:R-:W-:Y:S01]  /*7650*/  FADD.FTZ R15, R163, R184 ;  /* 0x000000b8a30f7221 */ /* 0x002fe20000010000 */
[-C--:B------:R-:W-:Y:S01]  /*7660*/  FMUL.FTZ R71, R71, R178.reuse ;  /* 0x000000b247477220 */ /* 0x080fe20000410000 */
[-C--:B------:R-:W-:Y:S01]  /*7670*/  FMUL.FTZ R74, R74, R178.reuse ;  /* 0x000000b24a4a7220 */ /* 0x080fe20000410000 */
[-C--:B------:R-:W-:Y:S01]  /*7680*/  FMUL.FTZ R75, R75, R178.reuse ;  /* 0x000000b24b4b7220 */ /* 0x080fe20000410000 */
[-C--:B------:R-:W-:Y:S01]  /*7690*/  FMUL.FTZ R78, R78, R178.reuse ;  /* 0x000000b24e4e7220 */ /* 0x080fe20000410000 */
[-C--:B------:R-:W-:Y:S01]  /*76a0*/  FMUL.FTZ R79, R79, R178.reuse ;  /* 0x000000b24f4f7220 */ /* 0x080fe20000410000 */
[-C--:B------:R-:W-:Y:S01]  /*76b0*/  FMUL.FTZ R82, R82, R178.reuse ;  /* 0x000000b252527220 */ /* 0x080fe20000410000 */
[----:B------:R1:W4:Y:S01]  /*76c0*/  MUFU.EX2 R13, R159 ;  /* 0x0000009f000d7308 */ /* 0x0003220000000800 */
[C---:B---3--:R-:W-:Y:S01]  /*76d0*/  FADD.FTZ R5, R186.reuse, R5 ;  /* 0x00000005ba057221 */ /* 0x048fe20000010000 */
[----:B------:R-:W-:Y:S01]  /*76e0*/  F2FP.BF16.F32.PACK_AB R174, R186, R185 ;  /* 0x000000b9baae723e */ /* 0x000fe200000010ff */
[-C--:B------:R-:W-:Y:S01]  /*76f0*/  FMUL.FTZ R83, R83, R178.reuse ;  /* 0x000000b253537220 */ /* 0x080fe20000410000 */
[-C--:B------:R-:W-:Y:S01]  /*7700*/  FMUL.FTZ R86, R86, R178.reuse ;  /* 0x000000b256567220 */ /* 0x080fe20000410000 */
[-C--:B------:R-:W-:Y:S01]  /*7710*/  FMUL.FTZ R87, R87, R178.reuse ;  /* 0x000000b257577220 */ /* 0x080fe20000410000 */
[-C--:B------:R-:W-:Y:S01]  /*7720*/  FMUL.FTZ R90, R90, R178.reuse ;  /* 0x000000b25a5a7220 */ /* 0x080fe20000410000 */
[-C--:B------:R-:W-:Y:S01]  /*7730*/  FMUL.FTZ R91, R91, R178.reuse ;  /* 0x000000b25b5b7220 */ /* 0x080fe20000410000 */
[----:B------:R-:W3:Y:S01]  /*7740*/  MUFU.EX2 R180, R205 ;  /* 0x000000cd00b47308 */ /* 0x000ee20000000800 */
[----:B--2---:R-:W-:Y:S01]  /*7750*/  FADD.FTZ R186, R192, R15 ;  /* 0x0000000fc0ba7221 */ /* 0x004fe20000010000 */
[----:B-1----:R-:W-:Y:S01]  /*7760*/  F2FP.BF16.F32.PACK_AB R159, R8, R203 ;  /* 0x000000cb089f723e */ /* 0x002fe200000010ff */
[-C--:B------:R-:W-:Y:S01]  /*7770*/  FMUL.FTZ R94, R94, R178.reuse ;  /* 0x000000b25e5e7220 */ /* 0x080fe20000410000 */
[----:B------:R-:W-:Y:S01]  /*7780*/  F2FP.BF16.F32.PACK_AB R163, R192, R163 ;  /* 0x000000a3c0a3723e */ /* 0x000fe200000010ff */
[-C--:B------:R-:W-:Y:S01]  /*7790*/  FMUL.FTZ R95, R95, R178.reuse ;  /* 0x000000b25f5f7220 */ /* 0x080fe20000410000 */
[-C--:B------:R-:W-:Y:S01]  /*77a0*/  FMUL.FTZ R98, R98, R178.reuse ;  /* 0x000000b262627220 */ /* 0x080fe20000410000 */
[-C--:B------:R-:W-:Y:S01]  /*77b0*/  FMUL.FTZ R99, R99, R178.reuse ;  /* 0x000000b263637220 */ /* 0x080fe20000410000 */
[----:B------:R-:W1:Y:S01]  /*77c0*/  MUFU.EX2 R207, R207 ;  /* 0x000000cf00cf7308 */ /* 0x000e620000000800 */
[----:B----4-:R-:W-:Y:S01]  /*77d0*/  FADD.FTZ R15, R13, R186 ;  /* 0x000000ba0d0f7221 */ /* 0x010fe20000010000 */
[-C--:B------:R-:W-:Y:S01]  /*77e0*/  FMUL.FTZ R102, R102, R178.reuse ;  /* 0x000000b266667220 */ /* 0x080fe20000410000 */
[-C--:B------:R-:W-:Y:S01]  /*77f0*/  FMUL.FTZ R103, R103, R178.reuse ;  /* 0x000000b267677220 */ /* 0x080fe20000410000 */
[-C--:B------:R-:W-:Y:S01]  /*7800*/  FMUL.FTZ R106, R106, R178.reuse ;  /* 0x000000b26a6a7220 */ /* 0x080fe20000410000 */
[-C--:B------:R-:W-:Y:S01]  /*7810*/  FMUL.FTZ R107, R107, R178.reuse ;  /* 0x000000b26b6b7220 */ /* 0x080fe20000410000 */
[-C--:B------:R-:W-:Y:S01]  /*7820*/  FMUL.FTZ R110, R110, R178.reuse ;  /* 0x000000b26e6e7220 */ /* 0x080fe20000410000 */
[-C--:B------:R-:W-:Y:S01]  /*7830*/  FMUL.FTZ R111, R111, R178.reuse ;  /* 0x000000b26f6f7220 */ /* 0x080fe20000410000 */
[----:B------:R2:W4:Y:S01]  /*7840*/  MUFU.EX2 R4, R157 ;  /* 0x0000009d00047308 */ /* 0x0005220000000800 */
[----:B---3--:R-:W-:Y:S01]  /*7850*/  FADD.FTZ R186, R180, R15 ;  /* 0x0000000fb4ba7221 */ /* 0x008fe20000010000 */
[-C--:B------:R-:W-:Y:S01]  /*7860*/  FMUL.FTZ R114, R114, R178.reuse ;  /* 0x000000b272727220 */ /* 0x080fe20000410000 */
[-C--:B------:R-:W-:Y:S01]  /*7870*/  FMUL.FTZ R115, R115, R178.reuse ;  /* 0x000000b273737220 */ /* 0x080fe20000410000 */
[-C--:B------:R-:W-:Y:S01]  /*7880*/  FMUL.FTZ R118, R118, R178.reuse ;  /* 0x000000b276767220 */ /* 0x080fe20000410000 */
[-C--:B------:R-:W-:Y:S01]  /*7890*/  FMUL.FTZ R119, R119, R178.reuse ;  /* 0x000000b277777220 */ /* 0x080fe20000410000 */
[-C--:B------:R-:W-:Y:S01]  /*78a0*/  FMUL.FTZ R122, R122, R178.reuse ;  /* 0x000000b27a7a7220 */ /* 0x080fe20000410000 */
[-C--:B------:R-:W-:Y:S01]  /*78b0*/  FMUL.FTZ R123, R123, R178.reuse ;  /* 0x000000b27b7b7220 */ /* 0x080fe20000410000 */
[----:B------:R3:W5:Y:S01]  /*78c0*/  MUFU.EX2 R169, R165 ;  /* 0x000000a500a97308 */ /* 0x0007620000000800 */
[----:B-1----:R-:W-:Y:S01]  /*78d0*/  FADD.FTZ R15, R207, R186 ;  /* 0x000000bacf0f7221 */ /* 0x002fe20000010000 */
[----:B--2---:R-:W-:Y:S01]  /*78e0*/  F2FP.BF16.F32.PACK_AB R157, R204, R189 ;  /* 0x000000bdcc9d723e */ /* 0x004fe200000010ff */
[-C--:B------:R-:W-:Y:S01]  /*78f0*/  FMUL.FTZ R126, R126, R178.reuse ;  /* 0x000000b27e7e7220 */ /* 0x080fe20000410000 */
[-C--:B------:R-:W-:Y:S01]  /*7900*/  FMUL.FTZ R127, R127, R178.reuse ;  /* 0x000000b27f7f7220 */ /* 0x080fe20000410000 */
[-C--:B------:R-:W-:Y:S01]  /*7910*/  FMUL.FTZ R130, R130, R178.reuse ;  /* 0x000000b282827220 */ /* 0x080fe20000410000 */
[-C--:B------:R-:W-:Y:S01]  /*7920*/  FMUL.FTZ R131, R131, R178.reuse ;  /* 0x000000b283837220 */ /* 0x080fe20000410000 */
[-C--:B------:R-:W-:Y:S01]  /*7930*/  FMUL.FTZ R134, R134, R178.reuse ;  /* 0x000000b286867220 */ /* 0x080fe20000410000 */
[----:B------:R1:W2:Y:S01]  /*7940*/  MUFU.EX2 R182, R155 ;  /* 0x0000009b00b67308 */ /* 0x0002a20000000800 */
[----:B----4-:R-:W-:Y:S01]  /*7950*/  FADD.FTZ R194, R4, R15 ;  /* 0x0000000f04c27221 */ /* 0x010fe20000010000 */
[----:B---3--:R-:W-:Y:S01]  /*7960*/  F2FP.BF16.F32.PACK_AB R165, R180, R13 ;  /* 0x0000000db4a5723e */ /* 0x008fe200000010ff */
[-C--:B------:R-:W-:Y:S01]  /*7970*/  FMUL.FTZ R135, R135, R178.reuse ;  /* 0x000000b287877220 */ /* 0x080fe20000410000 */
[-C--:B------:R-:W-:Y:S01]  /*7980*/  FMUL.FTZ R138, R138, R178.reuse ;  /* 0x000000b28a8a7220 */ /* 0x080fe20000410000 */
[-C--:B------:R-:W-:Y:S01]  /*7990*/  FMUL.FTZ R139, R139, R178.reuse ;  /* 0x000000b28b8b7220 */ /* 0x080fe20000410000 */
[-C--:B------:R-:W-:Y:S01]  /*79a0*/  FMUL.FTZ R142, R142, R178.reuse ;  /* 0x000000b28e8e7220 */ /* 0x080fe20000410000 */
[-C--:B------:R-:W-:Y:S01]  /*79b0*/  FMUL.FTZ R143, R143, R178.reuse ;  /* 0x000000b28f8f7220 */ /* 0x080fe20000410000 */
[----:B------:R3:W4:Y:S01]  /*79c0*/  MUFU.EX2 R171, R167 ;  /* 0x000000a700ab7308 */ /* 0x0007220000000800 */
[----:B-----5:R-:W-:Y:S01]  /*79d0*/  FADD.FTZ R15, R169, R194 ;  /* 0x000000c2a90f7221 */ /* 0x020fe20000010000 */
[----:B-1----:R-:W-:Y:S01]  /*79e0*/  F2FP.BF16.F32.PACK_AB R155, R188, R21 ;  /* 0x00000015bc9b723e */ /* 0x002fe200000010ff */
[-C--:B------:R-:W-:Y:S01]  /*79f0*/  FMUL.FTZ R146, R146, R178.reuse ;  /* 0x000000b292927220 */ /* 0x080fe20000410000 */
[-C--:B------:R-:W-:Y:S01]  /*7a00*/  FMUL.FTZ R147, R147, R178.reuse ;  /* 0x000000b293937220 */ /* 0x080fe20000410000 */
[-C--:B------:R-:W-:Y:S01]  /*7a10*/  FMUL.FTZ R150, R150, R178.reuse ;  /* 0x000000b296967220 */ /* 0x080fe20000410000 */
[----:B------:R-:W-:-:S02]  /*7a20*/  FMUL.FTZ R151, R151, R178 ;  /* 0x000000b297977220 */ /* 0x000fc40000410000 */
[----:B------:R1:W5:Y:S01]  /*7a30*/  MUFU.EX2 R184, R153 ;  /* 0x0000009900b87308 */ /* 0x0003620000000800 */
[----:B--2---:R-:W-:Y:S01]  /*7a40*/  FADD.FTZ R194, R182, R15 ;  /* 0x0000000fb6c27221 */ /* 0x004fe20000010000 */
[----:B---3--:R-:W-:Y:S02]  /*7a50*/  F2FP.BF16.F32.PACK_AB R167, R4, R207 ;  /* 0x000000cf04a7723e */ /* 0x008fe400000010ff */
[----:B------:R-:W-:-:S04]  /*7a60*/  F2FP.BF16.F32.PACK_AB R169, R182, R169 ;  /* 0x000000a9b6a9723e */ /* 0x000fc800000010ff */
[----:B------:R-:W2:Y:S01]  /*7a70*/  MUFU.EX2 R173, R195 ;  /* 0x000000c300ad7308 */ /* 0x000ea20000000800 */
[----:B----4-:R-:W-:Y:S01]  /*7a80*/  FADD.FTZ R15, R171, R194 ;  /* 0x000000c2ab0f7221 */ /* 0x010fe20000010000 */
[----:B-1----:R-:W-:-:S06]  /*7a90*/  F2FP.BF16.F32.PACK_AB R153, R20, R183 ;  /* 0x000000b71499723e */ /* 0x002fcc00000010ff */
[----:B------:R-:W1:Y:S01]  /*7aa0*/  MUFU.EX2 R186, R197 ;  /* 0x000000c500ba7308 */ /* 0x000e620000000800 */
[C---:B-----5:R-:W-:Y:S01]  /*7ab0*/  FADD.FTZ R196, R184.reuse, R15 ;  /* 0x0000000fb8c47221 */ /* 0x060fe20000010000 */
[----:B------:R-:W-:-:S06]  /*7ac0*/  F2FP.BF16.F32.PACK_AB R171, R184, R171 ;  /* 0x000000abb8ab723e */ /* 0x000fcc00000010ff */
[----:B------:R-:W3:Y:S01]  /*7ad0*/  MUFU.EX2 R175, R190 ;  /* 0x000000be00af7308 */ /* 0x000ee20000000800 */
[----:B--2---:R-:W-:-:S07]  /*7ae0*/  FADD.FTZ R9, R173, R196 ;  /* 0x000000c4ad097221 */ /* 0x004fce0000010000 */
[----:B------:R-:W2:Y:S01]  /*7af0*/  MUFU.EX2 R194, R199 ;  /* 0x000000c700c27308 */ /* 0x000ea20000000800 */
[C---:B-1----:R-:W-:Y:S01]  /*7b00*/  FADD.FTZ R8, R186.reuse, R9 ;  /* 0x00000009ba087221 */ /* 0x042fe20000010000 */
[----:B------:R-:W-:-:S03]  /*7b10*/  F2FP.BF16.F32.PACK_AB R173, R186, R173 ;  /* 0x000000adbaad723e */ /* 0x000fc600000010ff */
[----:B---3--:R-:W-:-:S04]  /*7b20*/  FADD.FTZ R9, R175, R8 ;  /* 0x00000008af097221 */ /* 0x008fc80000010000 */
[C---:B--2---:R-:W-:Y:S01]  /*7b30*/  FADD.FTZ R4, R194.reuse, R9 ;  /* 0x00000009c2047221 */ /* 0x044fe20000010000 */
[----:B------:R-:W-:Y:S01]  /*7b40*/  F2FP.BF16.F32.PACK_AB R175, R194, R175 ;  /* 0x000000afc2af723e */ /* 0x000fe200000010ff */
[----:B------:R-:W-:Y:S06]  /*7b50*/  @!P0 BRA `(.L_x_1342) ;  /* 0x0000000000048947 */ /* 0x000fec0003800000 */
[----:B------:R-:W-:Y:S01]  /*7b60*/  BPT.TRAP 0x1 ;  /* 0x000000040000795c */ /* 0x000fe20000300000 */
.L_x_1342:
[----:B------:R1:W2:Y:S01]  /*7b70*/  SYNCS.PHASECHK.TRANS64.TRYWAIT P1, [UR28+0x22850], R10 ;  /* 0x0228500aff0075a7 */ /* 0x0002a2000802015c */
[----:B------:R-:W-:Y:S05]  /*7b80*/  @!P0 BRA `(.L_x_1343) ;  /* 0x0000000000048947 */ /* 0x000fea0003800000 */
[----:B------:R-:W-:Y:S01]  /*7b90*/  BPT.TRAP 0x1 ;  /* 0x000000040000795c */ /* 0x000fe20000300000 */
.L_x_1343:
[----:B--2---:R-:W-:Y:S05]  /*7ba0*/  @P1 BRA `(.L_x_1344) ;  /* 0x0000000000081947 */ /* 0x004fea0003800000 */
[----:B------:R-:W2:Y:S02]  /*7bb0*/  SYNCS.PHASECHK.TRANS64.TRYWAIT P1, [UR28+0x22850], R10 ;  /* 0x0228500aff0075a7 */ /* 0x000ea4000802015c */
[----:B--2---:R-:W-:Y:S05]  /*7bc0*/  @!P1 BRA `(.L_x_1345) ;  /* 0x000000b000f09947 */ /* 0x004fea0003800000 */
.L_x_1344:
[----:B------:R-:W-:Y:S01]  /*7bd0*/  VIADD R8, R23, 0x8 ;  /* 0x0000000817087836 */ /* 0x000fe20000000000 */
[----:B------:R-:W-:Y:S01]  /*7be0*/  UIMAD UR11, UR39, 0xc00, UR21 ;  /* 0x00000c00270b78a4 */ /* 0x000fe2000f8e0215 */
[----:B------:R-:W3:Y:S01]  /*7bf0*/  S2R R9, SR_TID.X ;  /* 0x0000000000097919 */ /* 0x000ee20000002100 */
[----:B------:R-:W-:Y:S02]  /*7c00*/  UMOV UR7, 0x40000040 ;  /* 0x4000004000077882 */ /* 0x000fe40000000000 */
[----:B------:R4:W-:Y:S06]  /*7c10*/  BAR.SYNC.DEFER_BLOCKING R8, 0x100 ;  /* 0x000400080000751d */ /* 0x0009ec0000010000 */
[----:B------:R-:W-:Y:S01]  /*7c20*/  UMOV UR6, UR11 ;  /* 0x0000000b00067c82 */ /* 0x000fe20008000000 */
[----:B----4-:R-:W-:Y:S01]  /*7c30*/  IMAD.MOV.U32 R8, RZ, RZ, R176 ;  /* 0x000000ffff087224 */ /* 0x010fe200078e00b0 */
[----:B------:R-:W-:Y:S01]  /*7c40*/  WARPGROUP.ARRIVE ;  /* 0x00000000000079c5 */ /* 0x000fe20000000000 */
[----:B---3--:R-:W-:Y:S01]  /*7c50*/  LOP3.LUT P1, RZ, R9, 0x7f, RZ, 0xc0, !PT ;  /* 0x0000007f09ff7812 */ /* 0x008fe2000782c0ff */
[----:B------:R-:W-:-:S04]  /*7c60*/  IMAD.MOV.U32 R9, RZ, RZ, R14 ;  /* 0x000000ffff097224 */ /* 0x000fc800078e000e */
[----:B------:R-:W-:Y:S01]  /*7c70*/  HGMMA.64x256x16.F32.BF16 R24, R152, gdesc[UR4].tnspB, R24, gsb0 ;  /* 0x43e0000498187df0 */ /* 0x000fe20008001818 */
[----:B------:R-:W-:Y:S01]  /*7c80*/  UIADD3 UR6, UR11, 0x80, URZ ;  /* 0x000000800b067890 */ /* 0x000fe2000fffe03f */
[----:B------:R-:W-:-:S06]  /*7c90*/  UMOV UR7, 0x40000040 ;  /* 0x4000004000077882 */ /* 0x000fcc0000000000 */
[----:B--2---:R-:W-:-:S05]  /*7ca0*/  @!P1 VIADD R177, R177, 0x22860 ;  /* 0x00022860b1b19836 */ /* 0x004fca0000000000 */
[----:B------:R-:W-:Y:S01]  /*7cb0*/  @!P1 PRMT R177, RZ, 0x654, R177 ;  /* 0x00000654ffb19816 */ /* 0x000fe200000000b1 */
[----:B------:R-:W-:Y:S02]  /*7cc0*/  WARPGROUP.DEPBAR.LE gsb0, 0x0 ;  /* 0x00008000000079c5 */ /* 0x000fe40000010000 */
[----:B------:R-:W-:-:S12]  /*7cd0*/  WARPGROUP.ARRIVE ;  /* 0x00000000000079c5 */ /* 0x000fd80000000000 */
        /* <DEDUP_REMOVED lines=27> */
[C---:B------:R-:W-:Y:S01]  /*7e90*/  ISETP.GT.AND P1, PT, R7.reuse, UR26, PT ;  /* 0x0000001a07007c0c */ /* 0x040fe2000bf24270 */
[----:B------:R-:W-:-:S12]  /*7ea0*/  VIADD R7, R7, 0xffffffff ;  /* 0xffffffff07077836 */ /* 0x000fd80000000000 */
[----:B--2---:R-:W-:Y:S05]  /*7eb0*/  @P1 BRA `(.L_x_1346) ;  /* 0xffffffc800c41947 */ /* 0x004fea000383ffff */
[----:B------:R-:W-:Y:S02]  /*7ec0*/  IMAD.MOV.U32 R8, RZ, RZ, R176 ;  /* 0x000000ffff087224 */ /* 0x000fe400078e00b0 */
[----:B------:R-:W-:-:S07]  /*7ed0*/  IMAD.MOV.U32 R9, RZ, RZ, R14 ;  /* 0x000000ffff097224 */ /* 0x000fce00078e000e */
.L_x_1329:
[----:B-1----:R-:W1:Y:S01]  /*7ee0*/  LDC R10, c[0x0][0x9e4] ;  /* 0x00027900ff0a7b82 */ /* 0x002e620000000800 */
[----:B------:R-:W-:Y:S01]  /*7ef0*/  ULDC UR6, c[0x0][0x9dc] ;  /* 0x0002770000067ab9 */ /* 0x000fe20000000800 */
[----:B------:R-:W-:Y:S01]  /*7f00*/  LOP3.LUT R2, R2, 0xffefffff, RZ, 0xc0, !PT ;  /* 0xffefffff02027812 */ /* 0x000fe200078ec0ff */
[----:B------:R-:W-:-:S05]  /*7f10*/  VIADD R12, R22, -UR6 ;  /* 0x80000006160c7c36 */ /* 0x000fca0008000000 */
[----:B------:R-:W-:Y:S02]  /*7f20*/  R2UR UR6, R12 ;  /* 0x000000000c0672ca */ /* 0x000fe400000e0000 */
[----:B-1----:R-:W-:-:S13]  /*7f30*/  ISETP.GE.AND P1, PT, R10, 0x1, PT ;  /* 0x000000010a00780c */ /* 0x002fda0003f26270 */
[----:B------:R-:W-:Y:S01]  /*7f40*/  @P1 LOP3.LUT R2, R2, 0x100000, RZ, 0xfc, !PT ;  /* 0x0010000002021812 */ /* 0x000fe200078efcff */
[----:B------:R-:W-:Y:S06]  /*7f50*/  @!P1 BRA `(.L_x_1347) ;  /* 0x0000000000449947 */ /* 0x000fec0003800000 */
        /* <DEDUP_REMOVED lines=9> */
.L_x_1348:
[----:B------:R-:W-:-:S13]  /*7ff0*/  ISETP.NE.AND P1, PT, R10, 0x1, PT ;  /* 0x000000010a00780c */ /* 0x000fda0003f25270 */
[----:B------:R-:W1:Y:S02]  /*8000*/  @P1 LDC.64 R12, c[0x0][0x9e8] ;  /* 0x00027a00ff0c1b82 */ /* 0x000e640000000a00 */
[----:B-1----:R-:W-:-:S05]  /*8010*/  @P1 IMAD.HI.U32 R12, R22, R12, RZ ;  /* 0x0000000c160c1227 */ /* 0x002fca00078e00ff */
[----:B------:R-:W-:-:S07]  /*8020*/  @P1 SHF.R.U32.HI R22, RZ, R13, R12 ;  /* 0x0000000dff161219 */ /* 0x000fce000001160c */
.L_x_1349:
[----:B------:R-:W-:-:S05]  /*8030*/  IMAD R22, R22, R10, RZ ;  /* 0x0000000a16167224 */ /* 0x000fca00078e02ff */
[----:B------:R-:W-:-:S13]  /*8040*/  R2UR UR7, R22 ;  /* 0x00000000160772ca */ /* 0x000fda00000e0000 */
[----:B------:R-:W-:-:S04]  /*8050*/  UISETP.LT.AND UP0, UPT, UR6, UR7, UPT ;  /* 0x000000070600728c */ /* 0x000fc8000bf01270 */
[----:B------:R-:W-:-:S12]  /*8060*/  USEL UR6, UR6, UR7, !UP0 ;  /* 0x0000000706067287 */ /* 0x000fd8000c000000 */
.L_x_1347:
[----:B------:R-:W-:-:S04]  /*8070*/  UIADD3 UR6, UR6, 0x5f, URZ ;  /* 0x0000005f06067890 */ /* 0x000fc8000fffe03f */
[----:B------:R-:W-:-:S04]  /*8080*/  UIMAD.WIDE UR6, UR6, 0x2aaaaaab, URZ ;  /* 0x2aaaaaab060678a5 */ /* 0x000fc8000f8e023f */
[----:B------:R-:W-:-:S04]  /*8090*/  USHF.R.U32.HI UR6, URZ, 0x1f, UR7 ;  /* 0x0000001f3f067899 */ /* 0x000fc80008011607 */
[----:B------:R-:W-:-:S04]  /*80a0*/  ULEA.HI.SX32 UR6, UR7, UR6, 0x1c ;  /* 0x0000000607067291 */ /* 0x000fc8000f8fe23f */
[----:B------:R-:W-:-:S04]  /*80b0*/  UISETP.LT.AND UP0, UPT, UR40, UR6, UPT ;  /* 0x000000062800728c */ /* 0x000fc8000bf01270 */
[----:B------:R-:W-:-:S06]  /*80c0*/  USEL UR23, UR40, UR6, !UP0 ;  /* 0x0000000628177287 */ /* 0x000fcc000c000000 */
[----:B------:R-:W-:-:S13]  /*80d0*/  ISETP.GE.AND P1, PT, R7, UR23, PT ;  /* 0x0000001707007c0c */ /* 0x000fda000bf26270 */
[----:B------:R-:W-:Y:S05]  /*80e0*/  @!P1 BRA `(.L_x_1350) ;  /* 0x0000002000c89947 */ /* 0x000fea0003800000 */
[----:B------:R-:W-:Y:S01]  /*80f0*/  IMAD.MOV.U32 R13, RZ, RZ, R8 ;  /* 0x000000ffff0d7224 */ /* 0x000fe200078e0008 */
[----:B------:R-:W-:Y:S01]  /*8100*/  ULDC UR24, c[0x0][0x988] ;  /* 0x0002620000187ab9 */ /* 0x000fe20000000800 */
[----:B------:R-:W-:Y:S01]  /*8110*/  IMAD.MOV.U32 R204, RZ, RZ, R9 ;  /* 0x000000ffffcc7224 */ /* 0x000fe200078e0009 */
[----:B------:R-:W-:Y:S01]  /*8120*/  ULDC UR25, c[0x0][0x9d8] ;  /* 0x0002760000197ab9 */ /* 0x000fe20000000800 */
[----:B------:R-:W-:-:S07]  /*8130*/  IMAD.MOV.U32 R12, RZ, RZ, R7 ;  /* 0x000000ffff0c7224 */ /* 0x000fce00078e0007 */
.L_x_1359:
[----:B------:R-:W-:Y:S01]  /*8140*/  UIADD3 UR39, UR39, 0x1, URZ ;  /* 0x0000000127277890 */ /* 0x000fe2000fffe03f */
[C---:B------:R-:W-:Y:S01]  /*8150*/  ISETP.GT.AND P1, PT, R12.reuse, UR23, PT ;  /* 0x000000170c007c0c */ /* 0x040fe2000bf24270 */
[----:B------:R-:W-:Y:S02]  /*8160*/  VIADD R12, R12, 0xffffffff ;  /* 0xffffffff0c0c7836 */ /* 0x000fe40000000000 */
[----:B------:R-:W-:-:S04]  /*8170*/  UISETP.NE.AND UP0, UPT, UR39, 0x2, UPT ;  /* 0x000000022700788c */ /* 0x000fc8000bf05270 */
[----:B------:R-:W-:Y:S02]  /*8180*/  USEL UR6, URZ, 0x1, UP0 ;  /* 0x000000013f067887 */ /* 0x000fe40008000000 */
[----:B------:R-:W-:Y:S02]  /*8190*/  USEL UR39, UR39, URZ, UP0 ;  /* 0x0000003f27277287 */ /* 0x000fe40008000000 */
[----:B------:R-:W-:Y:S01]  /*81a0*/  ULOP3.LUT UR38, UR38, UR6, URZ, 0x3c, !UPT ;  /* 0x0000000626267292 */ /* 0x000fe2000f8e3c3f */
[----:B--2---:R-:W-:Y:S11]  /*81b0*/  @!P0 BRA `(.L_x_1351) ;  /* 0x0000000000048947 */ /* 0x004ff60003800000 */
[----:B------:R-:W-:Y:S01]  /*81c0*/  BPT.TRAP 0x1 ;  /* 0x000000040000795c */ /* 0x000fe20000300000 */
.L_x_1351:
[----:B------:R-:W-:Y:S01]  /*81d0*/  ULEA UR26, UR39, UR46, 0x3 ;  /* 0x0000002e271a7291 */ /* 0x000fe2000f8e183f */
[----:B------:R-:W-:-:S05]  /*81e0*/  IMAD.U32 R7, RZ, RZ, UR38 ;  /* 0x00000026ff077e24 */ /* 0x000fca000f8e00ff */
[----:B------:R-:W-:-:S04]  /*81f0*/  SHF.L.U32 R7, R7, 0x1f, RZ ;  /* 0x0000001f07077819 */ /* 0x000fc800000006ff */
[----:B------:R1:W2:Y:S01]  /*8200*/  SYNCS.PHASECHK.TRANS64.TRYWAIT P2, [UR26+0x22830], R7 ;  /* 0x02283007ff0075a7 */ /* 0x0002a2000804015a */
[----:B------:R-:W-:Y:S05]  /*8210*/  @!P0 BRA `(.L_x_1352) ;  /* 0x0000000000048947 */ /* 0x000fea0003800000 */
[----:B------:R-:W-:Y:S01]  /*8220*/  BPT.TRAP 0x1 ;  /* 0x000000040000795c */ /* 0x000fe20000300000 */
.L_x_1352:
[----:B--2---:R-:W-:Y:S05]  /*8230*/  @P2 BRA `(.L_x_1353) ;  /* 0x0000000000082947 */ /* 0x004fea0003800000 */
[----:B------:R-:W2:Y:S02]  /*8240*/  SYNCS.PHASECHK.TRANS64.TRYWAIT P2, [UR26+0x22830], R7 ;  /* 0x02283007ff0075a7 */ /* 0x000ea4000804015a */
[----:B--2---:R-:W-:Y:S05]  /*8250*/  @!P2 BRA `(.L_x_1354) ;  /* 0x000000ac0060a947 */ /* 0x004fea0003800000 */
.L_x_1353:
[----:B------:R-:W-:Y:S01]  /*8260*/  UIMAD UR18, UR39, 0x300, UR20 ;  /* 0x00000300271278a4 */ /* 0x000fe2000f8e0214 */
[----:B------:R-:W-:Y:S01]  /*8270*/  WARPGROUP.ARRIVE ;  /* 0x00000000000079c5 */ /* 0x000fe20000000000 */
[----:B------:R-:W-:Y:S01]  /*8280*/  UMOV UR19, 0x40000040 ;  /* 0x4000004000137882 */ /* 0x000fe20000000000 */
[----:B------:R-:W-:Y:S01]  /*8290*/  UMOV UR7, 0x40000040 ;  /* 0x4000004000077882 */ /* 0x000fe20000000000 */
[----:B------:R-:W-:-:S03]  /*82a0*/  UIADD3 UR6, UR18, 0x2, URZ ;  /* 0x0000000212067890 */ /* 0x000fc6000fffe03f */
[----:B------:R-:W3:Y:S01]  /*82b0*/  S2R R217, SR_TID.X ;  /* 0x0000000000d97919 */ /* 0x000ee20000002100 */
[----:B------:R-:W-:Y:S01]  /*82c0*/  UIADD3 UR10, UR18, 0x4, URZ ;  /* 0x00000004120a7890 */ /* 0x000fe2000fffe03f */
[----:B------:R-:W-:Y:S01]  /*82d0*/  UMOV UR11, 0x40000040 ;  /* 0x40000040000b7882 */ /* 0x000fe20000000000 */
[----:B------:R-:W-:Y:S01]  /*82e0*/  HGMMA.64x96x16.F32.BF16 R152, gdesc[UR16], RZ, !UPT, gsb0 ;  /* 0x01600000109879f0 */ /* 0x000fe2000c0018ff */
[----:B------:R-:W-:Y:S01]  /*82f0*/  UIADD3 UR14, UR18, 0x6, URZ ;  /* 0x00000006120e7890 */ /* 0x000fe2000fffe03f */
[----:B------:R-:W-:Y:S01]  /*8300*/  UMOV UR15, 0x40000040 ;  /* 0x40000040000f7882 */ /* 0x000fe20000000000 */
[----:B---3--:R-:W-:Y:S01]  /*8310*/  LOP3.LUT P2, RZ, R217, 0x7f, RZ, 0xc0, !PT ;  /* 0x0000007fd9ff7812 */ /* 0x008fe2000784c0ff */
[----:B------:R-:W-:Y:S02]  /*8320*/  WARPGROUP.DEPBAR.LE gsb0, 0x0 ;  /* 0x00008000000079c5 */ /* 0x000fe40000010000 */
        /* <DEDUP_REMOVED lines=62> */
[----:B------:R-:W-:-:S02]  /*8710*/  FMUL.FTZ R176, R199, UR25 ;  /* 0x00000019c7b07c20 */ /* 0x000fc40008410000 */
[----:B------:R-:W2:Y:S01]  /*8720*/  MUFU.TANH R161, R161 ;  /* 0x000000a100a17308 */ /* 0x000ea20000002400 */
[----:B---3--:R-:W-:-:S07]  /*8730*/  FMNMX.FTZ R9, R159, R164, !PT ;  /* 0x000000a49f097209 */ /* 0x008fce0007810000 */
[----:B------:R-:W3:Y:S01]  /*8740*/  MUFU.TANH R160, R160 ;  /* 0x000000a000a07308 */ /* 0x000ee20000002400 */
[----:B----4-:R-:W-:-:S07]  /*8750*/  FMNMX.FTZ R164, R158, R9, !PT ;  /* 0x000000099ea47209 */ /* 0x010fce0007810000 */
[----:B------:R-:W4:Y:S01]  /*8760*/  MUFU.TANH R163, R163 ;  /* 0x000000a300a37308 */ /* 0x000f220000002400 */
[----:B--2---:R-:W-:-:S07]  /*8770*/  FMNMX.FTZ R9, R161, R164, !PT ;  /* 0x000000a4a1097209 */ /* 0x004fce0007810000 */
        /* <DEDUP_REMOVED lines=23> */
[----:B--2---:R-:W-:Y:S01]  /*88f0*/  FMNMX.FTZ R9, R209, R164, !PT ;  /* 0x000000a4d1097209 */ /* 0x004fe20007810000 */
[----:B------:R-:W-:Y:S01]  /*8900*/  FMUL.FTZ R164, R175, UR25 ;  /* 0x00000019afa47c20 */ /* 0x000fe20008410000 */
[----:B------:R-:W-:-:S05]  /*8910*/  FMUL.FTZ R175, R198, UR25 ;  /* 0x00000019c6af7c20 */ /* 0x000fca0008410000 */
[----:B------:R-:W2:Y:S01]  /*8920*/  MUFU.TANH R213, R213 ;  /* 0x000000d500d57308 */ /* 0x000ea20000002400 */
[----:B---3--:R-:W-:-:S07]  /*8930*/  FMNMX.FTZ R166, R214, R9, !PT ;  /* 0x00000009d6a67209 */ /* 0x008fce0007810000 */
[----:B------:R-:W3:Y:S01]  /*8940*/  MUFU.TANH R196, R196 ;  /* 0x000000c400c47308 */ /* 0x000ee20000002400 */
[----:B----4-:R-:W-:-:S07]  /*8950*/  FMNMX.FTZ R166, R189, R166, !PT ;  /* 0x000000a6bda67209 */ /* 0x010fce0007810000 */
[----:B------:R-:W4:Y:S01]  /*8960*/  MUFU.TANH R193, R193 ;  /* 0x000000c100c17308 */ /* 0x000f220000002400 */
[----:B--2---:R-:W-:Y:S01]  /*8970*/  FMNMX.FTZ R9, R213, R166, !PT ;  /* 0x000000a6d5097209 */ /* 0x004fe20007810000 */
[----:B------:R-:W-:-:S06]  /*8980*/  FMUL.FTZ R166, R179, UR25 ;  /* 0x00000019b3a67c20 */ /* 0x000fcc0008410000 */
[----:B------:R-:W2:Y:S01]  /*8990*/  MUFU.TANH R14, R14 ;  /* 0x0000000e000e7308 */ /* 0x000ea20000002400 */
[----:B---3--:R-:W-:-:S07]  /*89a0*/  FMNMX.FTZ R168, R196, R9, !PT ;  /* 0x00000009c4a87209 */ /* 0x008fce0007810000 */
[----:B------:R-:W3:Y:S01]  /*89b0*/  MUFU.TANH R11, R11 ;  /* 0x0000000b000b7308 */ /* 0x000ee20000002400 */
[----:B----4-:R-:W-:Y:S01]  /*89c0*/  FMNMX.FTZ R9, R193, R168, !PT ;  /* 0x000000a8c1097209 */ /* 0x010fe20007810000 */
[----:B------:R-:W-:-:S04]  /*89d0*/  FMUL.FTZ R168, R183, UR25 ;  /* 0x00000019b7a87c20 */ /* 0x000fc80008410000 */
[----:B------:R-:W4:Y:S02]  /*89e0*/  SHFL.BFLY PT, R172, R9, 0x2, 0x1f ;  /* 0x0c401f0009ac7f89 */ /* 0x000f2400000e0000 */
[----:B------:R-:W5:Y:S01]  /*89f0*/  MUFU.TANH R15, R15 ;  /* 0x0000000f000f7308 */ /* 0x000f620000002400 */
[----:B--2---:R-:W-:-:S07]  /*8a00*/  FMNMX.FTZ R180, R14, R13, !PT ;  /* 0x0000000d0eb47209 */ /* 0x004fce0007810000 */
[----:B------:R-:W2:Y:S01]  /*8a10*/  MUFU.TANH R20, R20 ;  /* 0x0000001400147308 */ /* 0x000ea20000002400 */
[----:B---3--:R-:W-:-:S07]  /*8a20*/  FMNMX.FTZ R180, R11, R180, !PT ;  /* 0x000000b40bb47209 */ /* 0x008fce0007810000 */
[----:B------:R-:W3:Y:S01]  /*8a30*/  MUFU.TANH R21, R21 ;  /* 0x0000001500157308 */ /* 0x000ee20000002400 */
[----:B-----5:R-:W-:Y:S02]  /*8a40*/  FMNMX.FTZ R179, R15, R180, !PT ;  /* 0x000000b40fb37209 */ /* 0x020fe40007810000 */
[----:B----4-:R-:W-:Y:S01]  /*8a50*/  FMNMX.FTZ R177, R9, R172, !PT ;  /* 0x000000ac09b17209 */ /* 0x010fe20007810000 */
[----:B------:R-:W-:-:S04]  /*8a60*/  FMUL.FTZ R172, R191, UR25 ;  /* 0x00000019bfac7c20 */ /* 0x000fc80008410000 */
[----:B------:R-:W4:Y:S01]  /*8a70*/  MUFU.TANH R22, R22 ;  /* 0x0000001600167308 */ /* 0x000f220000002400 */
[----:B------:R-:W5:Y:S07]  /*8a80*/  SHFL.BFLY PT, R178, R177, 0x1, 0x1f ;  /* 0x0c201f00b1b27f89 */ /* 0x000f6e00000e0000 */
[----:B------:R-:W1:Y:S08]  /*8a90*/  MUFU.TANH R152, R152 ;  /* 0x0000009800987308 */ /* 0x000e700000002400 */
[----:B------:R-:W1:Y:S08]  /*8aa0*/  MUFU.TANH R153, R153 ;  /* 0x0000009900997308 */ /* 0x000e700000002400 */
[----:B------:R-:W1:Y:S01]  /*8ab0*/  MUFU.TANH R154, R154 ;  /* 0x0000009a009a7308 */ /* 0x000e620000002400 */
[----:B-----5:R-:W-:-:S05]  /*8ac0*/  FMNMX.FTZ R9, R177, R178, !PT ;  /* 0x000000b2b1097209 */ /* 0x020fca0007810000 */
[C---:B------:R-:W-:Y:S02]  /*8ad0*/  FMUL.FTZ R198, R9.reuse, UR10 ;  /* 0x0000000a09c67c20 */ /* 0x040fe40008410000 */
[----:B------:R-:W5:Y:S01]  /*8ae0*/  MUFU.TANH R155, R155 ;  /* 0x0000009b009b7308 */ /* 0x000f620000002400 */
[----:B------:R-:W-:Y:S01]  /*8af0*/  FADD.FTZ R177, -R9, R204 ;  /* 0x000000cc09b17221 */ /* 0x000fe20000010100 */
[--C-:B------:R-:W-:Y:S01]  /*8b00*/  FFMA.FTZ R180, R8, UR10, -R198.reuse ;  /* 0x0000000a08b47c23 */ /* 0x100fe200080108c6 */
[----:B--2---:R-:W-:Y:S01]  /*8b10*/  FMNMX.FTZ R8, R20, R179, !PT ;  /* 0x000000b314087209 */ /* 0x004fe20007810000 */
[--C-:B------:R-:W-:Y:S01]  /*8b20*/  FFMA.FTZ R182, R157, UR10, -R198.reuse ;  /* 0x0000000a9db67c23 */ /* 0x100fe200080108c6 */
[--C-:B------:R-:W-:Y:S01]  /*8b30*/  FFMA.FTZ R183, R163, UR10, -R198.reuse ;  /* 0x0000000aa3b77c23 */ /* 0x100fe200080108c6 */
[----:B------:R-:W-:Y:S01]  /*8b40*/  FMUL.FTZ R178, R177, UR10 ;  /* 0x0000000ab1b27c20 */ /* 0x000fe20008410000 */
[----:B---3--:R-:W-:Y:S01]  /*8b50*/  FMNMX.FTZ R179, R21, R8, !PT ;  /* 0x0000000815b37209 */ /* 0x008fe20007810000 */
[----:B------:R-:W2:Y:S01]  /*8b60*/  MUFU.TANH R156, R156 ;  /* 0x0000009c009c7308 */ /* 0x000ea20000002400 */
[--C-:B------:R-:W-:Y:S01]  /*8b70*/  FFMA.FTZ R177, R203, UR10, -R198.reuse ;  /* 0x0000000acbb17c23 */ /* 0x100fe200080108c6 */
[--C-:B------:R-:W-:Y:S01]  /*8b80*/  FFMA.FTZ R195, R196, UR10, -R198.reuse ;  /* 0x0000000ac4c37c23 */ /* 0x100fe200080108c6 */
[----:B----4-:R-:W-:Y:S01]  /*8b90*/  FMNMX.FTZ R181, R22, R179, !PT ;  /* 0x000000b316b57209 */ /* 0x010fe20007810000 */
[--C-:B------:R-:W-:Y:S01]  /*8ba0*/  FFMA.FTZ R196, R193, UR10, -R198.reuse ;  /* 0x0000000ac1c47c23 */ /* 0x100fe200080108c6 */
[--C-:B------:R-:W-:Y:S01]  /*8bb0*/  FFMA.FTZ R205, R205, UR10, -R198.reuse ;  /* 0x0000000acdcd7c23 */ /* 0x100fe200080108c6 */
[--C-:B------:R-:W-:Y:S01]  /*8bc0*/  FFMA.FTZ R158, R158, UR10, -R198.reuse ;  /* 0x0000000a9e9e7c23 */ /* 0x100fe200080108c6 */
[----:B-1----:R-:W-:Y:S01]  /*8bd0*/  FMNMX.FTZ R8, R152, R181, !PT ;  /* 0x000000b598087209 */ /* 0x002fe20007810000 */
[----:B------:R-:W1:Y:S01]  /*8be0*/  MUFU.TANH R164, R164 ;  /* 0x000000a400a47308 */ /* 0x000e620000002400 */
        /* <DEDUP_REMOVED lines=18> */
[----:B-1----:R-:W-:Y:S01]  /*8d10*/  FMNMX.FTZ R8, R164, R159, !PT ;  /* 0x0000009fa4087209 */ /* 0x002fe20007810000 */
[----:B------:R-:W-:-:S04]  /*8d20*/  FFMA.FTZ R194, R213, UR10, -R198 ;  /* 0x0000000ad5c27c23 */ /* 0x000fc800080108c6 */
        /* <DEDUP_REMOVED lines=20> */
[----:B------:R2:W-:Y:S08]  /*8e70*/  MUFU.EX2 R159, R181 ;  /* 0x000000b5009f7308 */ /* 0x0005f00000000800 */
[----:B------:R-:W3:Y:S01]  /*8e80*/  MUFU.EX2 R178, R178 ;  /* 0x000000b200b27308 */ /* 0x000ee20000000800 */
[----:B--2---:R-:W-:-:S04]  /*8e90*/  FMNMX.FTZ R181, R175, R8, !PT ;  /* 0x00000008afb57209 */ /* 0x004fc80007810000 */
[----:B-1----:R-:W-:Y:S01]  /*8ea0*/  FMNMX.FTZ R8, R176, R181, !PT ;  /* 0x000000b5b0087209 */ /* 0x002fe20007810000 */
[--C-:B------:R-:W-:Y:S02]  /*8eb0*/  FFMA.FTZ R181, R208, UR10, -R198.reuse ;  /* 0x0000000ad0b57c23 */ /* 0x100fe400080108c6 */
[----:B------:R-:W1:Y:S02]  /*8ec0*/  MUFU.EX2 R177, R177 ;  /* 0x000000b100b17308 */ /* 0x000e640000000800 */
[----:B------:R-:W2:Y:S06]  /*8ed0*/  SHFL.BFLY PT, R187, R8, 0x2, 0x1f ;  /* 0x0c401f0008bb7f89 */ /* 0x000eac00000e0000 */
[----:B------:R-:W4:Y:S01]  /*8ee0*/  MUFU.EX2 R180, R180 ;  /* 0x000000b400b47308 */ /* 0x000f220000000800 */
[-C--:B---3--:R-:W-:Y:S01]  /*8ef0*/  FMUL.FTZ R24, R24, R178.reuse ;  /* 0x000000b218187220 */ /* 0x088fe20000410000 */
[-C--:B------:R-:W-:Y:S01]  /*8f00*/  FMUL.FTZ R25, R25, R178.reuse ;  /* 0x000000b219197220 */ /* 0x080fe20000410000 */
[-C--:B------:R-:W-:Y:S01]  /*8f10*/  FMUL.FTZ R28, R28, R178.reuse ;  /* 0x000000b21c1c7220 */ /* 0x080fe20000410000 */
[-C--:B------:R-:W-:Y:S01]  /*8f20*/  FMUL.FTZ R29, R29, R178.reuse ;  /* 0x000000b21d1d7220 */ /* 0x080fe20000410000 */
[-C--:B------:R-:W-:Y:S01]  /*8f30*/  FMUL.FTZ R32, R32, R178.reuse ;  /* 0x000000b220207220 */ /* 0x080fe20000410000 */
[-C--:B------:R-:W-:Y:S01]  /*8f40*/  FMUL.FTZ R33, R33, R178.reuse ;  /* 0x000000b221217220 */ /* 0x080fe20000410000 */
[-C--:B------:R-:W-:Y:S01]  /*8f50*/  FMUL.FTZ R36, R36, R178.reuse ;  /* 0x000000b224247220 */ /* 0x080fe20000410000 */
[----:B------:R3:W-:Y:S01]  /*8f60*/  MUFU.EX2 R161, R183 ;  /* 0x000000b700a17308 */ /* 0x0007e20000000800 */
[----:B-1----:R-:W-:Y:S01]  /*8f70*/  FFMA.FTZ R5, R178, R5, R177 ;  /* 0x00000005b2057223 */ /* 0x002fe200000100b1 */
[-C--:B------:R-:W-:Y:S01]  /*8f80*/  FMUL.FTZ R37, R37, R178.reuse ;  /* 0x000000b225257220 */ /* 0x080fe20000410000 */
[-C--:B------:R-:W-:Y:S01]  /*8f90*/  FMUL.FTZ R40, R40, R178.reuse ;  /* 0x000000b228287220 */ /* 0x080fe20000410000 */
[-C--:B------:R-:W-:Y:S01]  /*8fa0*/  FMUL.FTZ R41, R41, R178.reuse ;  /* 0x000000b229297220 */ /* 0x080fe20000410000 */
[-C--:B------:R-:W-:Y:S01]  /*8fb0*/  FMUL.FTZ R44, R44, R178.reuse ;  /* 0x000000b22c2c7220 */ /* 0x080fe20000410000 */
[-C--:B------:R-:W-:Y:S01]  /*8fc0*/  FMUL.FTZ R45, R45, R178.reuse ;  /* 0x000000b22d2d7220 */ /* 0x080fe20000410000 */
[----:B------:R-:W-:Y:S01]  /*8fd0*/  FMUL.FTZ R48, R48, R178 ;  /* 0x000000b230307220 */ /* 0x000fe20000410000 */
[----:B------:R-:W-:Y:S01]  /*8fe0*/  MUFU.EX2 R179, R205 ;  /* 0x000000cd00b37308 */ /* 0x000fe20000000800 */
[----:B---3--:R-:W-:Y:S01]  /*8ff0*/  FFMA.FTZ R183, R210, UR10, -R198 ;  /* 0x0000000ad2b77c23 */ /* 0x008fe200080108c6 */
[----:B--2---:R-:W-:Y:S01]  /*9000*/  FMNMX.FTZ R191, R8, R187, !PT ;  /* 0x000000bb08bf7209 */ /* 0x004fe20007810000 */
[----:B------:R-:W-:-:S02]  /*9010*/  IMAD.U32 R210, RZ, RZ, UR26 ;  /* 0x0000001affd27e24 */ /* 0x000fc4000f8e00ff */
[----:B------:R-:W-:Y:S01]  /*9020*/  FFMA.FTZ R187, R209, UR10, -R198 ;  /* 0x0000000ad1bb7c23 */ /* 0x000fe200080108c6 */
[-C--:B------:R-:W-:Y:S01]  /*9030*/  FMUL.FTZ R49, R49, R178.reuse ;  /* 0x000000b231317220 */ /* 0x080fe20000410000 */
[-C--:B------:R-:W-:Y:S01]  /*9040*/  FMUL.FTZ R52, R52, R178.reuse ;  /* 0x000000b234347220 */ /* 0x080fe20000410000 */
[----:B------:R-:W1:Y:S01]  /*9050*/  SHFL.BFLY PT, R8, R191, 0x1, 0x1f ;  /* 0x0c201f00bf087f89 */ /* 0x000e6200000e0000 */
        /* <DEDUP_REMOVED lines=22> */
[----:B------:R-:W-:Y:S01]  /*91c0*/  FMUL.FTZ R92, R92, R178 ;  /* 0x000000b25c5c7220 */ /* 0x000fe20000410000 */
[----:B-1----:R-:W-:Y:S01]  /*91d0*/  FMNMX.FTZ R8, R191, R8, !PT ;  /* 0x00000008bf087209 */ /* 0x002fe20007810000 */
[----:B------:R-:W-:Y:S01]  /*91e0*/  MUFU.EX2 R160, R160 ;  /* 0x000000a000a07308 */ /* 0x000fe20000000800 */
[-C--:B------:R-:W-:Y:S01]  /*91f0*/  FMUL.FTZ R93, R93, R178.reuse ;  /* 0x000000b25d5d7220 */ /* 0x080fe20000410000 */
[-C--:B------:R-:W-:Y:S01]  /*9200*/  FMUL.FTZ R96, R96, R178.reuse ;  /* 0x000000b260607220 */ /* 0x080fe20000410000 */
[-C--:B------:R-:W-:Y:S01]  /*9210*/  FMUL.FTZ R97, R97, R178.reuse ;  /* 0x000000b261617220 */ /* 0x080fe20000410000 */
[C---:B------:R-:W-:Y:S01]  /*9220*/  FADD.FTZ R13, -R8.reuse, R13 ;  /* 0x0000000d080d7221 */ /* 0x040fe20000010100 */
[----:B------:R-:W-:Y:S01]  /*9230*/  FMUL.FTZ R197, R8, UR10 ;  /* 0x0000000a08c57c20 */ /* 0x000fe20008410000 */
[-C--:B------:R-:W-:Y:S01]  /*9240*/  FMUL.FTZ R100, R100, R178.reuse ;  /* 0x000000b264647220 */ /* 0x080fe20000410000 */
[----:B------:R-:W-:Y:S01]  /*9250*/  FMUL.FTZ R101, R101, R178 ;  /* 0x000000b265657220 */ /* 0x000fe20000410000 */
[----:B------:R-:W-:Y:S01]  /*9260*/  FMUL.FTZ R13, R13, UR10 ;  /* 0x0000000a0d0d7c20 */ /* 0x000fe20008410000 */
[--C-:B------:R-:W-:Y:S01]  /*9270*/  FFMA.FTZ R14, R14, UR10, -R197.reuse ;  /* 0x0000000a0e0e7c23 */ /* 0x100fe200080108c5 */
[--C-:B------:R-:W-:Y:S01]  /*9280*/  FFMA.FTZ R193, R11, UR10, -R197.reuse ;  /* 0x0000000a0bc17c23 */ /* 0x100fe200080108c5 */
[--C-:B------:R-:W-:Y:S01]  /*9290*/  FFMA.FTZ R15, R15, UR10, -R197.reuse ;  /* 0x0000000a0f0f7c23 */ /* 0x100fe200080108c5 */
[--C-:B------:R-:W-:Y:S01]  /*92a0*/  FFMA.FTZ R20, R20, UR10, -R197.reuse ;  /* 0x0000000a14147c23 */ /* 0x100fe200080108c5 */
[----:B------:R1:W-:Y:S01]  /*92b0*/  MUFU.EX2 R191, R195 ;  /* 0x000000c300bf7308 */ /* 0x0003e20000000800 */
[--C-:B------:R-:W-:Y:S01]  /*92c0*/  FFMA.FTZ R21, R21, UR10, -R197.reuse ;  /* 0x0000000a15157c23 */ /* 0x100fe200080108c5 */
[--C-:B------:R-:W-:Y:S01]  /*92d0*/  FFMA.FTZ R22, R22, UR10, -R197.reuse ;  /* 0x0000000a16167c23 */ /* 0x100fe200080108c5 */
[----:B------:R-:W-:Y:S01]  /*92e0*/  IADD3 R11, -R23, 0xb, RZ ;  /* 0x0000000b170b7810 */ /* 0x000fe20007ffe1ff */
[--C-:B------:R-:W-:Y:S01]  /*92f0*/  FFMA.FTZ R198, R153, UR10, -R197.reuse ;  /* 0x0000000a99c67c23 */ /* 0x100fe200080108c5 */
[--C-:B------:R-:W-:Y:S01]  /*9300*/  FFMA.FTZ R199, R154, UR10, -R197.reuse ;  /* 0x0000000a9ac77c23 */ /* 0x100fe200080108c5 */
[--C-:B------:R-:W-:Y:S01]  /*9310*/  FFMA.FTZ R204, R155, UR10, -R197.reuse ;  /* 0x0000000a9bcc7c23 */ /* 0x100fe200080108c5 */
[--C-:B------:R-:W-:Y:S01]  /*9320*/  FFMA.FTZ R203, R156, UR10, -R197.reuse ;  /* 0x0000000a9ccb7c23 */ /* 0x100fe200080108c5 */
[----:B------:R-:W-:Y:S01]  /*9330*/  MUFU.EX2 R13, R13 ;  /* 0x0000000d000d7308 */ /* 0x000fe20000000800 */
[----:B-1----:R-:W-:Y:S01]  /*9340*/  FFMA.FTZ R195, R152, UR10, -R197 ;  /* 0x0000000a98c37c23 */ /* 0x002fe200080108c5 */
[----:B------:R-:W-:-:S02]  /*9350*/  @!P2 VIADD R152, R210, 0x22840 ;  /* 0x00022840d298a836 */ /* 0x000fc40000000000 */
[--C-:B------:R-:W-:Y:S01]  /*9360*/  FFMA.FTZ R165, R165, UR10, -R197.reuse ;  /* 0x0000000aa5a57c23 */ /* 0x100fe200080108c5 */
[--C-:B------:R-:W-:Y:S01]  /*9370*/  FFMA.FTZ R208, R166, UR10, -R197.reuse ;  /* 0x0000000aa6d07c23 */ /* 0x100fe200080108c5 */
[--C-:B------:R-:W-:Y:S01]  /*9380*/  FFMA.FTZ R167, R167, UR10, -R197.reuse ;  /* 0x0000000aa7a77c23 */ /* 0x100fe200080108c5 */
[--C-:B------:R-:W-:Y:S01]  /*9390*/  FFMA.FTZ R212, R168, UR10, -R197.reuse ;  /* 0x0000000aa8d47c23 */ /* 0x100fe200080108c5 */
[----:B------:R-:W-:Y:S01]  /*93a0*/  @!P2 PRMT R152, RZ, 0x654, R152 ;  /* 0x00000654ff98a816 */ /* 0x000fe20000000098 */
[----:B------:R-:W1:Y:S01]  /*93b0*/  MUFU.EX2 R14, R14 ;  /* 0x0000000e000e7308 */ /* 0x000e620000000800 */
[----:B------:R2:W-:Y:S06]  /*93c0*/  BAR.ARV R11, 0x100 ;  /* 0x0004000b0000751d */ /* 0x0005ec0000002000 */
[----:B------:R4:W-:Y:S01]  /*93d0*/  @!P2 SYNCS.ARRIVE.TRANS64.RED.A1T0 RZ, [R152+URZ], RZ ;  /* 0x000000ff98ffa9a7 */ /* 0x0009e2000810043f */
[----:B------:R-:W3:Y:S01]  /*93e0*/  MUFU.EX2 R193, R193 ;  /* 0x000000c100c17308 */ /* 0x000ee20000000800 */
[--C-:B------:R-:W-:Y:S01]  /*93f0*/  FFMA.FTZ R169, R169, UR10, -R197.reuse ;  /* 0x0000000aa9a97c23 */ /* 0x100fe200080108c5 */
[--C-:B------:R-:W-:Y:S01]  /*9400*/  FFMA.FTZ R214, R170, UR10, -R197.reuse ;  /* 0x0000000aaad67c23 */ /* 0x100fe200080108c5 */
[--C-:B------:R-:W-:Y:S01]  /*9410*/  FFMA.FTZ R171, R171, UR10, -R197.reuse ;  /* 0x0000000aabab7c23 */ /* 0x100fe200080108c5 */
[--C-:B------:R-:W-:Y:S01]  /*9420*/  FFMA.FTZ R216, R172, UR10, -R197.reuse ;  /* 0x0000000aacd87c23 */ /* 0x100fe200080108c5 */
[--C-:B------:R-:W-:Y:S01]  /*9430*/  FFMA.FTZ R173, R173, UR10, -R197.reuse ;  /* 0x0000000aadad7c23 */ /* 0x100fe200080108c5 */
[----:B------:R-:W-:Y:S01]  /*9440*/  FFMA.FTZ R174, R174, UR10, -R197 ;  /* 0x0000000aaeae7c23 */ /* 0x000fe200080108c5 */
[----:B----4-:R-:W-:Y:S01]  /*9450*/  FADD.FTZ R152, R180, R5 ;  /* 0x00000005b4987221 */ /* 0x010fe20000010000 */
[----:B------:R-:W4:Y:S01]  /*9460*/  MUFU.EX2 R15, R15 ;  /* 0x0000000f000f7308 */ /* 0x000f220000000800 */
[----:B-1----:R-:W-:Y:S01]  /*9470*/  FFMA.FTZ R4, R13, R4, R14 ;  /* 0x000000040d047223 */ /* 0x002fe2000001000e */
[----:B------:R-:W-:Y:S01]  /*9480*/  FFMA.FTZ R175, R175, UR10, -R197 ;  /* 0x0000000aafaf7c23 */ /* 0x000fe200080108c5 */
[----:B------:R-:W-:Y:S01]  /*9490*/  FADD.FTZ R5, R179, R152 ;  /* 0x00000098b3057221 */ /* 0x000fe20000010000 */
[-C--:B------:R-:W-:Y:S01]  /*94a0*/  FMUL.FTZ R104, R104, R178.reuse ;  /* 0x000000b268687220 */ /* 0x080fe20000410000 */
[-C--:B------:R-:W-:Y:S01]  /*94b0*/  FMUL.FTZ R105, R105, R178.reuse ;  /* 0x000000b269697220 */ /* 0x080fe20000410000 */
[-C--:B------:R-:W-:Y:S01]  /*94c0*/  FMUL.FTZ R108, R108, R178.reuse ;  /* 0x000000b26c6c7220 */ /* 0x080fe20000410000 */
[----:B------:R-:W-:Y:S01]  /*94d0*/  FADD.FTZ R152, R182, R5 ;  /* 0x00000005b6987221 */ /* 0x000fe20000010000 */
[----:B------:R-:W1:Y:S01]  /*94e0*/  MUFU.EX2 R20, R20 ;  /* 0x0000001400147308 */ /* 0x000e620000000800 */
[----:B---3--:R-:W-:Y:S01]  /*94f0*/  FADD.FTZ R4, R193, R4 ;  /* 0x00000004c1047221 */ /* 0x008fe20000010000 */
[-C--:B------:R-:W-:Y:S01]  /*9500*/  FMUL.FTZ R109, R109, R178.reuse ;  /* 0x000000b26d6d7220 */ /* 0x080fe20000410000 */
[----:B------:R-:W-:Y:S01]  /*9510*/  FADD.FTZ R5, R157, R152 ;  /* 0x000000989d057221 */ /* 0x000fe20000010000 */
[-C--:B------:R-:W-:Y:S01]  /*9520*/  FMUL.FTZ R112, R112, R178.reuse ;  /* 0x000000b270707220 */ /* 0x080fe20000410000 */
[-C--:B------:R-:W-:Y:S01]  /*9530*/  FMUL.FTZ R113, R113, R178.reuse ;  /* 0x000000b271717220 */ /* 0x080fe20000410000 */
[-C--:B------:R-:W-:Y:S01]  /*9540*/  FMUL.FTZ R116, R116, R178.reuse ;  /* 0x000000b274747220 */ /* 0x080fe20000410000 */
[----:B------:R-:W-:Y:S01]  /*9550*/  FADD.FTZ R152, R158, R5 ;  /* 0x000000059e987221 */ /* 0x000fe20000010000 */
[----:B------:R-:W3:Y:S01]  /*9560*/  MUFU.EX2 R21, R21 ;  /* 0x0000001500157308 */ /* 0x000ee20000000800 */
[----:B----4-:R-:W-:Y:S01]  /*9570*/  FADD.FTZ R153, R15, R4 ;  /* 0x000000040f997221 */ /* 0x010fe20000010000 */
[-C--:B------:R-:W-:Y:S01]  /*9580*/  FMUL.FTZ R117, R117, R178.reuse ;  /* 0x000000b275757220 */ /* 0x080fe20000410000 */
[----:B------:R-:W-:Y:S01]  /*9590*/  FADD.FTZ R5, R159, R152 ;  /* 0x000000989f057221 */ /* 0x000fe20000010000 */
[-C--:B------:R-:W-:Y:S01]  /*95a0*/  FMUL.FTZ R120, R120, R178.reuse ;  /* 0x000000b278787220 */ /* 0x080fe20000410000 */
[-C--:B------:R-:W-:Y:S01]  /*95b0*/  FMUL.FTZ R121, R121, R178.reuse ;  /* 0x000000b279797220 */ /* 0x080fe20000410000 */
[-C--:B------:R-:W-:Y:S01]  /*95c0*/  FMUL.FTZ R124, R124, R178.reuse ;  /* 0x000000b27c7c7220 */ /* 0x080fe20000410000 */
[----:B------:R-:W-:Y:S01]  /*95d0*/  FADD.FTZ R152, R160, R5 ;  /* 0x00000005a0987221 */ /* 0x000fe20000010000 */
[----:B------:R-:W4:Y:S01]  /*95e0*/  MUFU.EX2 R22, R22 ;  /* 0x0000001600167308 */ /* 0x000f220000000800 */
[----:B-1----:R-:W-:Y:S01]  /*95f0*/  FADD.FTZ R4, R20, R153 ;  /* 0x0000009914047221 */ /* 0x002fe20000010000 */
[-C--:B------:R-:W-:Y:S01]  /*9600*/  FMUL.FTZ R125, R125, R178.reuse ;  /* 0x000000b27d7d7220 */ /* 0x080fe20000410000 */
[----:B------:R-:W-:Y:S01]  /*9610*/  FADD.FTZ R5, R161, R152 ;  /* 0x00000098a1057221 */ /* 0x000fe20000010000 */
        /* <DEDUP_REMOVED lines=13> */
[----:B----4-:R-:W-:Y:S01]  /*96f0*/  FADD.FTZ R4, R22, R153 ;  /* 0x0000009916047221 */ /* 0x010fe20000010000 */
[-C--:B------:R-:W-:Y:S01]  /*9700*/  FMUL.FTZ R148, R148, R178.reuse ;  /* 0x000000b294947220 */ /* 0x080fe20000410000 */
[----:B------:R-:W-:Y:S01]  /*9710*/  FMUL.FTZ R149, R149, R178 ;  /* 0x000000b295957220 */ /* 0x000fe20000410000 */
[-C--:B------:R-:W-:Y:S01]  /*9720*/  FMUL.FTZ R26, R26, R13.reuse ;  /* 0x0000000d1a1a7220 */ /* 0x080fe20000410000 */
[-C--:B------:R-:W-:Y:S01]  /*9730*/  FMUL.FTZ R27, R27, R13.reuse ;  /* 0x0000000d1b1b7220 */ /* 0x080fe20000410000 */
[-C--:B------:R-:W-:Y:S01]  /*9740*/  FMUL.FTZ R30, R30, R13.reuse ;  /* 0x0000000d1e1e7220 */ /* 0x080fe20000410000 */
[-C--:B------:R-:W-:Y:S01]  /*9750*/  FMUL.FTZ R31, R31, R13.reuse ;  /* 0x0000000d1f1f7220 */ /* 0x080fe20000410000 */
[----:B------:R-:W4:Y:S01]  /*9760*/  MUFU.EX2 R199, R199 ;  /* 0x000000c700c77308 */ /* 0x000f220000000800 */
        /* <DEDUP_REMOVED lines=32> */
[----:B----4-:R-:W-:Y:S01]  /*9970*/  FFMA.FTZ R206, R164, UR10, -R197 ;  /* 0x0000000aa4ce7c23 */ /* 0x010fe200080108c5 */
[----:B---3--:R-:W-:Y:S01]  /*9980*/  FADD.FTZ R4, R204, R153 ;  /* 0x00000099cc047221 */ /* 0x008fe20000010000 */
[----:B------:R-:W-:Y:S01]  /*9990*/  FFMA.FTZ R197, R176, UR10, -R197 ;  /* 0x0000000ab0c57c23 */ /* 0x000fe200080108c5 */
[-C--:B------:R-:W-:Y:S01]  /*99a0*/  FMUL.FTZ R82, R82, R13.reuse ;  /* 0x0000000d52527220 */ /* 0x080fe20000410000 */
[-C--:B------:R-:W-:Y:S01]  /*99b0*/  FMUL.FTZ R83, R83, R13.reuse ;  /* 0x0000000d53537220 */ /* 0x080fe20000410000 */
[-C--:B------:R-:W-:Y:S01]  /*99c0*/  FMUL.FTZ R86, R86, R13.reuse ;  /* 0x0000000d56567220 */ /* 0x080fe20000410000 */
[-C--:B------:R-:W-:Y:S01]  /*99d0*/  FMUL.FTZ R87, R87, R13.reuse ;  /* 0x0000000d57577220 */ /* 0x080fe20000410000 */
[----:B------:R-:W3:Y:S01]  /*99e0*/  MUFU.EX2 R184, R184 ;  /* 0x000000b800b87308 */ /* 0x000ee20000000800 */
[----:B-----5:R-:W-:Y:S01]  /*99f0*/  FADD.FTZ R5, R163, R152 ;  /* 0x00000098a3057221 */ /* 0x020fe20000010000 */
[-C--:B------:R-:W-:Y:S01]  /*9a00*/  FMUL.FTZ R90, R90, R13.reuse ;  /* 0x0000000d5a5a7220 */ /* 0x080fe20000410000 */
[-C--:B------:R-:W-:Y:S01]  /*9a10*/  FMUL.FTZ R91, R91, R13.reuse ;  /* 0x0000000d5b5b7220 */ /* 0x080fe20000410000 */
        /* <DEDUP_REMOVED lines=39> */
[----:B------:R-:W-:Y:S01]  /*9c90*/  FMUL.FTZ R151, R151, R13 ;  /* 0x0000000d97977220 */ /* 0x000fe20000410000 */
[----:B------:R-:W-:-:S02]  /*9ca0*/  F2FP.BF16.F32.PACK_AB R156, R158, R157 ;  /* 0x0000009d9e9c723e */ /* 0x000fc400000010ff */
[----:B------:R-:W-:Y:S02]  /*9cb0*/  F2FP.BF16.F32.PACK_AB R158, R160, R159 ;  /* 0x0000009fa09e723e */ /* 0x000fe400000010ff */
[----:B------:R-:W3:Y:S01]  /*9cc0*/  MUFU.EX2 R183, R183 ;  /* 0x000000b700b77308 */ /* 0x000ee20000000800 */
[----:B----4-:R-:W-:Y:S01]  /*9cd0*/  FADD.FTZ R152, R186, R5 ;  /* 0x00000005ba987221 */ /* 0x010fe20000010000 */
[----:B------:R-:W-:Y:S02]  /*9ce0*/  F2FP.BF16.F32.PACK_AB R160, R162, R161 ;  /* 0x000000a1a2a0723e */ /* 0x000fe400000010ff */
[----:B------:R-:W-:Y:S02]  /*9cf0*/  F2FP.BF16.F32.PACK_AB R162, R184, R163 ;  /* 0x000000a3b8a2723e */ /* 0x000fe400000010ff */
[----:B------:R-:W-:Y:S02]  /*9d00*/  F2FP.BF16.F32.PACK_AB R154, R182, R179 ;  /* 0x000000b3b69a723e */ /* 0x000fe400000010ff */
[----:B------:R-:W4:Y:S01]  /*9d10*/  MUFU.EX2 R167, R167 ;  /* 0x000000a700a77308 */ /* 0x000f220000000800 */
[----:B-1----:R-:W-:Y:S01]  /*9d20*/  FADD.FTZ R4, R208, R153 ;  /* 0x00000099d0047221 */ /* 0x002fe20000010000 */
[----:B------:R-:W-:-:S02]  /*9d30*/  F2FP.BF16.F32.PACK_AB R155, R20, R15 ;  /* 0x0000000f149b723e */ /* 0x000fc400000010ff */
[----:B------:R-:W-:Y:S02]  /*9d40*/  F2FP.BF16.F32.PACK_AB R157, R22, R21 ;  /* 0x00000015169d723e */ /* 0x000fe400000010ff */
[----:B------:R-:W-:Y:S02]  /*9d50*/  F2FP.BF16.F32.PACK_AB R159, R198, R195 ;  /* 0x000000c3c69f723e */ /* 0x000fe400000010ff */
[----:B------:R-:W1:Y:S01]  /*9d60*/  MUFU.EX2 R188, R188 ;  /* 0x000000bc00bc7308 */ /* 0x000e620000000800 */
[----:B---3--:R-:W-:Y:S01]  /*9d70*/  FADD.FTZ R5, R183, R152 ;  /* 0x00000098b7057221 */ /* 0x008fe20000010000 */
[----:B------:R-:W-:Y:S02]  /*9d80*/  F2FP.BF16.F32.PACK_AB R161, R204, R199 ;  /* 0x000000c7cca1723e */ /* 0x000fe400000010ff */
[----:B------:R-:W-:Y:S02]  /*9d90*/  F2FP.BF16.F32.PACK_AB R163, R206, R203 ;  /* 0x000000cbcea3723e */ /* 0x000fe400000010ff */
[----:B------:R-:W-:-:S02]  /*9da0*/  F2FP.BF16.F32.PACK_AB R165, R208, R165 ;  /* 0x000000a5d0a5723e */ /* 0x000fc400000010ff */
        /* <DEDUP_REMOVED lines=18> */
[----:B-1----:R-:W-:Y:S01]  /*9ed0*/  FADD.FTZ R5, R187, R152 ;  /* 0x00000098bb057221 */ /* 0x002fe20000010000 */
[----:B------:R-:W-:-:S06]  /*9ee0*/  F2FP.BF16.F32.PACK_AB R152, R180, R177 ;  /* 0x000000b1b498723e */ /* 0x000fcc00000010ff */
[----:B------:R-:W1:Y:S01]  /*9ef0*/  MUFU.EX2 R216, R216 ;  /* 0x000000d800d87308 */ /* 0x000e620000000800 */
[----:B---3--:R-:W-:-:S07]  /*9f00*/  FADD.FTZ R153, R171, R4 ;  /* 0x00000004ab997221 */ /* 0x008fce0000010000 */
[----:B------:R-:W3:Y:S01]  /*9f10*/  MUFU.EX2 R189, R189 ;  /* 0x000000bd00bd7308 */ /* 0x000ee20000000800 */
[C---:B----4-:R-:W-:Y:S01]  /*9f20*/  FADD.FTZ R164, R192.reuse, R5 ;  /* 0x00000005c0a47221 */ /* 0x050fe20000010000 */
[----:B------:R-:W-:-:S06]  /*9f30*/  F2FP.BF16.F32.PACK_AB R170, R192, R187 ;  /* 0x000000bbc0aa723e */ /* 0x000fcc00000010ff */
[----:B------:R-:W4:Y:S01]  /*9f40*/  MUFU.EX2 R173, R173 ;  /* 0x000000ad00ad7308 */ /* 0x000f220000000800 */
[C---:B-1----:R-:W-:Y:S01]  /*9f50*/  FADD.FTZ R4, R216.reuse, R153 ;  /* 0x00000099d8047221 */ /* 0x042fe20000010000 */
[----:B------:R-:W-:Y:S02]  /*9f60*/  F2FP.BF16.F32.PACK_AB R153, R193, R14 ;  /* 0x0000000ec199723e */ /* 0x000fe400000010ff */
[----:B------:R-:W-:-:S04]  /*9f70*/  F2FP.BF16.F32.PACK_AB R171, R216, R171 ;  /* 0x000000abd8ab723e */ /* 0x000fc800000010ff */
[----:B------:R-:W1:Y:S01]  /*9f80*/  MUFU.EX2 R194, R194 ;  /* 0x000000c200c27308 */ /* 0x000e620000000800 */
[----:B---3--:R-:W-:Y:S01]  /*9f90*/  FADD.FTZ R5, R189, R164 ;  /* 0x000000a4bd057221 */ /* 0x008fe20000010000 */
[----:B------:R-:W-:-:S06]  /*9fa0*/  F2FP.BF16.F32.PACK_AB R164, R186, R181 ;  /* 0x000000b5baa4723e */ /* 0x000fcc00000010ff */
[----:B------:R-:W3:Y:S01]  /*9fb0*/  MUFU.EX2 R176, R174 ;  /* 0x000000ae00b07308 */ /* 0x000ee20000000800 */
[----:B----4-:R-:W-:-:S07]  /*9fc0*/  FADD.FTZ R13, R173, R4 ;  /* 0x00000004ad0d7221 */ /* 0x010fce0000010000 */
[----:B------:R-:W4:Y:S01]  /*9fd0*/  MUFU.EX2 R175, R175 ;  /* 0x000000af00af7308 */ /* 0x000f220000000800 */
[C---:B-1----:R-:W-:Y:S01]  /*9fe0*/  FADD.FTZ R168, R194.reuse, R5 ;  /* 0x00000005c2a87221 */ /* 0x042fe20000010000 */
[----:B------:R-:W-:-:S03]  /*9ff0*/  F2FP.BF16.F32.PACK_AB R172, R194, R189 ;  /* 0x000000bdc2ac723e */ /* 0x000fc600000010ff */
[----:B------:R-:W-:Y:S01]  /*a000*/  FADD.FTZ R5, R191, R168 ;  /* 0x000000a8bf057221 */ /* 0x000fe20000010000 */
[----:B------:R-:W-:Y:S02]  /*a010*/  F2FP.BF16.F32.PACK_AB R168, R190, R185 ;  /* 0x000000b9bea8723e */ /* 0x000fe400000010ff */
[----:B------:R-:W1:Y:S01]  /*a020*/  MUFU.EX2 R196, R196 ;  /* 0x000000c400c47308 */ /* 0x000e620000000800 */
[C---:B---3--:R-:W-:Y:S01]  /*a030*/  FADD.FTZ R4, R176.reuse, R13 ;  /* 0x0000000db0047221 */ /* 0x048fe20000010000 */
[----:B------:R-:W-:-:S06]  /*a040*/  F2FP.BF16.F32.PACK_AB R173, R176, R173 ;  /* 0x000000adb0ad723e */ /* 0x000fcc00000010ff */
[----:B------:R-:W3:Y:S01]  /*a050*/  MUFU.EX2 R178, R197 ;  /* 0x000000c500b27308 */ /* 0x000ee20000000800 */
[----:B----4-:R-:W-:Y:S01]  /*a060*/  FADD.FTZ R13, R175, R4 ;  /* 0x00000004af0d7221 */ /* 0x010fe20000010000 */
[C---:B-1----:R-:W-:Y:S01]  /*a070*/  FADD.FTZ R5, R196.reuse, R5 ;  /* 0x00000005c4057221 */ /* 0x042fe20000010000 */
[----:B------:R-:W-:Y:S02]  /*a080*/  F2FP.BF16.F32.PACK_AB R174, R196, R191 ;  /* 0x000000bfc4ae723e */ /* 0x000fe400000010ff */
[C---:B---3--:R-:W-:Y:S01]  /*a090*/  FADD.FTZ R4, R178.reuse, R13 ;  /* 0x0000000db2047221 */ /* 0x048fe20000010000 */
[----:B------:R-:W-:Y:S01]  /*a0a0*/  F2FP.BF16.F32.PACK_AB R175, R178, R175 ;  /* 0x000000afb2af723e */ /* 0x000fe200000010ff */
[----:B--2---:R-:W-:Y:S06]  /*a0b0*/  @!P0 BRA `(.L_x_1355) ;  /* 0x0000000000048947 */ /* 0x004fec0003800000 */
[----:B------:R-:W-:Y:S01]  /*a0c0*/  BPT.TRAP 0x1 ;  /* 0x000000040000795c */ /* 0x000fe20000300000 */
.L_x_1355:
[----:B------:R1:W2:Y:S01]  /*a0d0*/  SYNCS.PHASECHK.TRANS64.TRYWAIT P2, [UR26+0x22850], R7 ;  /* 0x02285007ff0075a7 */ /* 0x0002a2000804015a */
[----:B------:R-:W-:Y:S05]  /*a0e0*/  @!P0 BRA `(.L_x_1356) ;  /* 0x0000000000048947 */ /* 0x000fea0003800000 */
[----:B------:R-:W-:Y:S01]  /*a0f0*/  BPT.TRAP 0x1 ;  /* 0x000000040000795c */ /* 0x000fe20000300000 */
.L_x_1356:
[----:B--2---:R-:W-:Y:S05]  /*a100*/  @P2 BRA `(.L_x_1357) ;  /* 0x0000000000082947 */ /* 0x004fea0003800000 */
[----:B------:R-:W2:Y:S02]  /*a110*/  SYNCS.PHASECHK.TRANS64.TRYWAIT P2, [UR26+0x22850], R7 ;  /* 0x02285007ff0075a7 */ /* 0x000ea4000804015a */
[----:B--2---:R-:W-:Y:S05]  /*a120*/  @!P2 BRA `(.L_x_1358) ;  /* 0x0000008c00c4a947 */ /* 0x004fea0003800000 */
.L_x_1357:
[----:B-12---:R-:W-:Y:S01]  /*a130*/  VIADD R7, R23, 0x8 ;  /* 0x0000000817077836 */ /* 0x006fe20000000000 */
[----:B------:R-:W-:Y:S01]  /*a140*/  UIMAD UR11, UR39, 0xc00, UR21 ;  /* 0x00000c00270b78a4 */ /* 0x000fe2000f8e0215 */
[----:B------:R-:W1:Y:S01]  /*a150*/  S2R R13, SR_TID.X ;  /* 0x00000000000d7919 */ /* 0x000e620000002100 */
[----:B------:R-:W-:Y:S01]  /*a160*/  UMOV UR7, 0x40000040 ;  /* 0x4000004000077882 */ /* 0x000fe20000000000 */
[----:B------:R-:W-:Y:S01]  /*a170*/  IMAD.MOV.U32 R204, RZ, RZ, R9 ;  /* 0x000000ffffcc7224 */ /* 0x000fe200078e0009 */
[----:B------:R2:W-:Y:S06]  /*a180*/  BAR.SYNC.DEFER_BLOCKING R7, 0x100 ;  /* 0x000400070000751d */ /* 0x0005ec0000010000 */
[----:B------:R-:W-:Y:S01]  /*a190*/  UMOV UR6, UR11 ;  /* 0x0000000b00067c82 */ /* 0x000fe20008000000 */
[----:B------:R-:W-:Y:S01]  /*a1a0*/  WARPGROUP.ARRIVE ;  /* 0x00000000000079c5 */ /* 0x000fe20000000000 */
[----:B-1----:R-:W-:Y:S01]  /*a1b0*/  LOP3.LUT P2, RZ, R13, 0x7f, RZ, 0xc0, !PT ;  /* 0x0000007f0dff7812 */ /* 0x002fe2000784c0ff */
[----:B------:R-:W-:-:S04]  /*a1c0*/  IMAD.MOV.U32 R13, RZ, RZ, R8 ;  /* 0x000000ffff0d7224 */ /* 0x000fc800078e0008 */
[----:B------:R-:W-:Y:S01]  /*a1d0*/  HGMMA.64x256x16.F32.BF16 R24, R152, gdesc[UR4].tnspB, R24, gsb0 ;  /* 0x43e0000498187df0 */ /* 0x000fe20008001818 */
[----:B------:R-:W-:Y:S01]  /*a1e0*/  UIADD3 UR6, UR11, 0x80, URZ ;  /* 0x000000800b067890 */ /* 0x000fe2000fffe03f */
[----:B------:R-:W-:-:S06]  /*a1f0*/  UMOV UR7, 0x40000040 ;  /* 0x4000004000077882 */ /* 0x000fcc0000000000 */
[----:B------:R-:W-:-:S05]  /*a200*/  @!P2 VIADD R210, R210, 0x22860 ;  /* 0x00022860d2d2a836 */ /* 0x000fca0000000000 */
        /* <DEDUP_REMOVED lines=31> */
[----:B--2---:R-:W-:-:S07]  /*a400*/  IMAD.MOV.U32 R7, RZ, RZ, R12 ;  /* 0x000000ffff077224 */ /* 0x004fce00078e000c */
.L_x_1350:
[----:B------:R-:W-:-:S13]  /*a410*/  ISETP.GE.AND P1, PT, R7, UR40, PT ;  /* 0x0000002807007c0c */ /* 0x000fda000bf26270 */
[----:B------:R-:W-:Y:S05]  /*a420*/  @!P1 BRA `(.L_x_1360) ;  /* 0x0000003400589947 */ /* 0x000fea0003800000 */
[----:B------:R-:W-:Y:S01]  /*a430*/  IMAD.MOV.U32 R15, RZ, RZ, R8 ;  /* 0x000000ffff0f7224 */ /* 0x000fe200078e0008 */
[----:B------:R-:W-:Y:S01]  /*a440*/  ULDC UR23, c[0x0][0x9e4] ;  /* 0x0002790000177ab9 */ /* 0x000fe20000000800 */
[----:B------:R-:W-:Y:S01]  /*a450*/  IMAD.MOV.U32 R14, RZ, RZ, R9 ;  /* 0x000000ffff0e7224 */ /* 0x000fe200078e0009 */
[----:B------:R-:W-:Y:S01]  /*a460*/  ULDC UR26, c[0x0][0x988] ;  /* 0x00026200001a7ab9 */ /* 0x000fe20000000800 */
[----:B------:R-:W-:Y:S01]  /*a470*/  IMAD.IADD R13, R0, 0x1, R6 ;  /* 0x00000001000d7824 */ /* 0x000fe200078e0206 */
[----:B------:R-:W-:Y:S01]  /*a480*/  ULDC UR24, c[0x0][0x9d8] ;  /* 0x0002760000187ab9 */ /* 0x000fe20000000800 */
[----:B------:R-:W-:-:S05]  /*a490*/  ULDC UR25, c[0x0][0x9e0] ;  /* 0x0002780000197ab9 */ /* 0x000fca0000000800 */
.L_x_1377:
[----:B------:R-:W-:-:S04]  /*a4a0*/  UIADD3 UR39, UR39, 0x1, URZ ;  /* 0x0000000127277890 */ /* 0x000fc8000fffe03f */
[----:B------:R-:W-:-:S04]  /*a4b0*/  UISETP.NE.AND UP0, UPT, UR39, 0x2, UPT ;  /* 0x000000022700788c */ /* 0x000fc8000bf05270 */
[----:B------:R-:W-:Y:S02]  /*a4c0*/  USEL UR6, URZ, 0x1, UP0 ;  /* 0x000000013f067887 */ /* 0x000fe40008000000 */
[----:B------:R-:W-:Y:S02]  /*a4d0*/  USEL UR39, UR39, URZ, UP0 ;  /* 0x0000003f27277287 */ /* 0x000fe40008000000 */
[----:B------:R-:W-:Y:S01]  /*a4e0*/  ULOP3.LUT UR38, UR38, UR6, URZ, 0x3c, !UPT ;  /* 0x0000000626267292 */ /* 0x000fe2000f8e3c3f */
[----:B------:R-:W-:Y:S11]  /*a4f0*/  @!P0 BRA `(.L_x_1361) ;  /* 0x0000000000048947 */ /* 0x000ff60003800000 */
[----:B------:R-:W-:Y:S01]  /*a500*/  BPT.TRAP 0x1 ;  /* 0x000000040000795c */ /* 0x000fe20000300000 */
.L_x_1361:
[----:B------:R-:W-:Y:S01]  /*a510*/  ULEA UR27, UR39, UR46, 0x3 ;  /* 0x0000002e271b7291 */ /* 0x000fe2000f8e183f */
[----:B------:R-:W-:-:S05]  /*a520*/  IMAD.U32 R12, RZ, RZ, UR38 ;  /* 0x00000026ff0c7e24 */ /* 0x000fca000f8e00ff */
[----:B------:R-:W-:-:S04]  /*a530*/  SHF.L.U32 R12, R12, 0x1f, RZ ;  /* 0x0000001f0c0c7819 */ /* 0x000fc800000006ff */
[----:B------:R1:W2:Y:S01]  /*a540*/  SYNCS.PHASECHK.TRANS64.TRYWAIT P1, [UR27+0x22830], R12 ;  /* 0x0228300cff0075a7 */ /* 0x0002a2000802015b */
[----:B------:R-:W-:Y:S05]  /*a550*/  @!P0 BRA `(.L_x_1362) ;  /* 0x0000000000048947 */ /* 0x000fea0003800000 */
[----:B------:R-:W-:Y:S01]  /*a560*/  BPT.TRAP 0x1 ;  /* 0x000000040000795c */ /* 0x000fe20000300000 */
.L_x_1362:
[----:B--2---:R-:W-:Y:S05]  /*a570*/  @P1 BRA `(.L_x_1363) ;  /* 0x0000000000081947 */ /* 0x004fea0003800000 */
[----:B------:R-:W2:Y:S02]  /*a580*/  SYNCS.PHASECHK.TRANS64.TRYWAIT P1, [UR27+0x22830], R12 ;  /* 0x0228300cff0075a7 */ /* 0x000ea4000802015b */
[----:B--2---:R-:W-:Y:S05]  /*a590*/  @!P1 BRA `(.L_x_1364) ;  /* 0x0000008800bc9947 */ /* 0x004fea0003800000 */
.L_x_1363:
        /* <DEDUP_REMOVED lines=11> */
[----:B---3--:R-:W-:Y:S02]  /*a650*/  LOP3.LUT P1, RZ, R11, 0x7f, RZ, 0xc0, !PT ;  /* 0x0000007f0bff7812 */ /* 0x008fe4000782c0ff */
[----:B------:R-:W-:Y:S01]  /*a660*/  IADD3 R11, -R23, 0xb, RZ ;  /* 0x0000000b170b7810 */ /* 0x000fe20007ffe1ff */
        /* <DEDUP_REMOVED lines=13> */
[----:B------:R-:W3:Y:S01]  /*a740*/  LDC R174, c[0x0][0x288] ;  /* 0x0000a200ffae7b82 */ /* 0x000ee20000000800 */
[----:B------:R-:W-:Y:S02]  /*a750*/  IMAD.U32 R177, RZ, RZ, UR27 ;  /* 0x0000001bffb17e24 */ /* 0x000fe4000f8e00ff */
[----:B------:R-:W-:Y:S01]  /*a760*/  FMUL.FTZ R204, R152, UR24 ;  /* 0x0000001898cc7c20 */ /* 0x000fe20008410000 */
[----:B------:R-:W-:Y:S01]  /*a770*/  FMUL.FTZ R219, R184, UR24 ;  /* 0x00000018b8db7c20 */ /* 0x000fe20008410000 */
[----:B------:R-:W-:Y:S01]  /*a780*/  FMUL.FTZ R184, R185, UR24 ;  /* 0x00000018b9b87c20 */ /* 0x000fe20008410000 */
[----:B------:R-:W-:-:S02]  /*a790*/  @!P1 VIADD R152, R177, 0x22840 ;  /* 0x00022840b1989836 */ /* 0x000fc40000000000 */
[----:B--2---:R-:W-:Y:S01]  /*a7a0*/  FMUL.FTZ R9, R155, UR24 ;  /* 0x000000189b097c20 */ /* 0x004fe20008410000 */
        /* <DEDUP_REMOVED lines=40> */
[----:B------:R-:W-:-:S02]  /*aa30*/  IMAD R153, R7, -0x60, R17 ;  /* 0xffffffa007997824 */ /* 0x000fc400078e0211 */
[----:B------:R-:W-:Y:S01]  /*aa40*/  FMUL.FTZ R171, R198, UR24 ;  /* 0x00000018c6ab7c20 */ /* 0x000fe20008410000 */
[----:B------:R-:W-:Y:S01]  /*aa50*/  FMUL.FTZ R172, R199, UR24 ;  /* 0x00000018c7ac7c20 */ /* 0x000fe20008410000 */
[----:B------:R2:W-:Y:S06]  /*aa60*/  BAR.ARV R11, 0x100 ;  /* 0x0004000b0000751d */ /* 0x0005ec0000002000 */
[----:B------:R2:W-:Y:S01]  /*aa70*/  @!P1 SYNCS.ARRIVE.TRANS64.RED.A1T0 RZ, [R152+URZ], RZ ;  /* 0x000000ff98ff99a7 */ /* 0x0005e2000810043f */
[----:B------:R-:W-:Y:S01]  /*aa80*/  ISETP.GE.AND P1, PT, R10, 0x1, PT ;  /* 0x000000010a00780c */ /* 0x000fe20003f26270 */
[----:B------:R-:W4:Y:S01]  /*aa90*/  MUFU.TANH R204, R204 ;  /* 0x000000cc00cc7308 */ /* 0x000f220000002400 */
[----:B---3--:R-:W-:-:S05]  /*aaa0*/  IADD3 R153, R153, 0x1, -R174 ;  /* 0x0000000199997810 */ /* 0x008fca0007ffe8ae */
[----:B------:R-:W-:Y:S02]  /*aab0*/  IMAD.IADD R153, R153, 0x1, -R16 ;  /* 0x0000000199997824 */ /* 0x000fe400078e0a10 */
[----:B------:R-:W3:Y:S02]  /*aac0*/  MUFU.TANH R203, R203 ;  /* 0x000000cb00cb7308 */ /* 0x000ee40000002400 */
        /* <DEDUP_REMOVED lines=50> */
[----:B--234-:R-:W-:Y:S05]  /*adf0*/  @!P1 BRA `(.L_x_1365) ;  /* 0x00000000005c9947 */ /* 0x01cfea0003800000 */
        /* <DEDUP_REMOVED lines=11> */
.L_x_1367:
[----:B------:R-:W-:-:S05]  /*aeb0*/  IMAD.U32 R174, RZ, RZ, UR23 ;  /* 0x00000017ffae7e24 */ /* 0x000fca000f8e00ff */
[----:B------:R-:W-:-:S13]  /*aec0*/  ISETP.NE.AND P1, PT, R174, 0x1, PT ;  /* 0x00000001ae00780c */ /* 0x000fda0003f25270 */
[----:B------:R-:W2:Y:S01]  /*aed0*/  @P1 LDC.64 R152, c[0x0][0x9e8] ;  /* 0x00027a00ff981b82 */ /* 0x000ea20000000a00 */
[----:B------:R-:W-:-:S04]  /*aee0*/  @P1 IMAD.IADD R173, R0, 0x1, R6 ;  /* 0x0000000100ad1824 */ /* 0x000fc800078e0206 */
[----:B--2---:R-:W-:-:S04]  /*aef0*/  @P1 IMAD.HI.U32 R176, R173, R152, RZ ;  /* 0x00000098adb01227 */ /* 0x004fc800078e00ff */
[----:B------:R-:W-:Y:S01]  /*af00*/  IMAD.MOV.U32 R152, RZ, RZ, R13 ;  /* 0x000000ffff987224 */ /* 0x000fe200078e000d */
[----:B------:R-:W-:-:S07]  /*af10*/  @P1 SHF.R.U32.HI R152, RZ, R153, R176 ;  /* 0x00000099ff981219 */ /* 0x000fce00000116b0 */
.L_x_1368:
[----:B------:R-:W-:Y:S05]  /*af20*/  BSYNC B0 ;  /* 0x0000000000007941 */ /* 0x000fea0003800000 */
.L_x_1366:
[----:B------:R-:W-:-:S04]  /*af30*/  IMAD R153, R7, -0x60, -R16 ;  /* 0xffffffa007997824 */ /* 0x000fc800078e0a10 */
[----:B------:R-:W-:-:S05]  /*af40*/  IMAD R153, R152, R174, R153 ;  /* 0x000000ae98997224 */ /* 0x000fca00078e0299 */
[----:B------:R-:W-:Y:S02]  /*af50*/  VIADDMNMX R199, R153, R174, R199, PT ;  /* 0x000000ae99c77246 */ /* 0x000fe400038001c7 */
[----:B------:R-:W-:-:S07]  /*af60*/  VIMNMX R198, R198, R153, !PT ;  /* 0x00000099c6c67248 */ /* 0x000fce0007fe0100 */
.L_x_1365:
[----:B------:R-:W-:Y:S01]  /*af70*/  IMAD R197, R7, -0x60, RZ ;  /* 0xffffffa007c57824 */ /* 0x000fe200078e02ff */
[----:B------:R-:W-:-:S04]  /*af80*/  LOP3.LUT R2, R2, 0xfffbffff, RZ, 0xc0, !PT ;  /* 0xfffbffff02027812 */ /* 0x000fc800078ec0ff */
[C---:B------:R-:W-:Y:S02]  /*af90*/  ISETP.GE.AND P2, PT, R197.reuse, 0x1, PT ;  /* 0x00000001c500780c */ /* 0x040fe40003f46270 */
[C---:B------:R-:W-:Y:S02]  /*afa0*/  ISETP.GE.AND P1, PT, R197.reuse, 0x2, PT ;  /* 0x00000002c500780c */ /* 0x040fe40003f26270 */
[----:B------:R-:W-:Y:S02]  /*afb0*/  ISETP.GT.AND P3, PT, R198, RZ, !P2 ;  /* 0x000000ffc600720c */ /* 0x000fe40005764270 */
[----:B------:R-:W-:Y:S02]  /*afc0*/  ISETP.GE.AND P4, PT, R197, 0x9, PT ;  /* 0x00000009c500780c */ /* 0x000fe40003f86270 */
[----:B------:R-:W-:-:S04]  /*afd0*/  ISETP.LT.OR P3, PT, R199, 0x1, P3 ;  /* 0x00000001c700780c */ /* 0x000fc80001f61670 */
[----:B------:R-:W-:Y:S02]  /*afe0*/  FSEL R173, R204, -INF , !P3 ;  /* 0xff800000ccad7808 */ /* 0x000fe40005800000 */
[----:B------:R-:W-:Y:S02]  /*aff0*/  @P2 LOP3.LUT R2, R2, 0x40000, RZ, 0xfc, !PT ;  /* 0x0004000002022812 */ /* 0x000fe400078efcff */
[----:B------:R-:W-:Y:S02]  /*b000*/  ISETP.GT.AND P2, PT, R198, 0x1, !P1 ;  /* 0x00000001c600780c */ /* 0x000fe40004f44270 */
[----:B------:R-:W-:Y:S02]  /*b010*/  ISETP.GE.AND P3, PT, R197, 0xa, PT ;  /* 0x0000000ac500780c */ /* 0x000fe40003f66270 */
[----:B------:R-:W-:Y:S02]  /*b020*/  ISETP.LT.OR P2, PT, R199, 0x2, P2 ;  /* 0x00000002c700780c */ /* 0x000fe40001741670 */
[----:B------:R-:W-:-:S02]  /*b030*/  LOP3.LUT R2, R2, 0xfffffffd, RZ, 0xc0, !PT ;  /* 0xfffffffd02027812 */ /* 0x000fc400078ec0ff */
[----:B------:R-:W-:Y:S02]  /*b040*/  FSEL R203, R203, -INF , !P2 ;  /* 0xff800000cbcb7808 */ /* 0x000fe40005000000 */
[----:B------:R-:W-:Y:S02]  /*b050*/  ISETP.GT.AND P2, PT, R198, 0x8, !P4 ;  /* 0x00000008c600780c */ /* 0x000fe40006744270 */
[----:B------:R-:W-:Y:S02]  /*b060*/  @P4 LOP3.LUT R2, R2, 0x2, RZ, 0xfc, !PT ;  /* 0x0000000202024812 */ /* 0x000fe400078efcff */
[----:B------:R-:W-:Y:S02]  /*b070*/  ISETP.LT.OR P2, PT, R199, 0x9, P2 ;  /* 0x00000009c700780c */ /* 0x000fe40001741670 */
[----:B------:R-:W-:Y:S02]  /*b080*/  LOP3.LUT R2, R2, 0xfffffffb, RZ, 0xc0, !PT ;  /* 0xfffffffb02027812 */ /* 0x000fe400078ec0ff */
[----:B-1----:R-:W-:-:S02]  /*b090*/  FSEL R206, R206, -INF , !P2 ;  /* 0xff800000cece7808 */ /* 0x002fc40005000000 */
[----:B------:R-:W-:Y:S02]  /*b0a0*/  @P3 LOP3.LUT R2, R2, 0x4, RZ, 0xfc, !PT ;  /* 0x0000000402023812 */ /* 0x000fe400078efcff */
[----:B------:R-:W-:Y:S02]  /*b0b0*/  ISETP.GT.AND P2, PT, R198, 0x9, !P3 ;  /* 0x00000009c600780c */ /* 0x000fe40005f44270 */
[----:B------:R-:W-:Y:S02]  /*b0c0*/  ISETP.GE.AND P3, PT, R197, 0x11, PT ;  /* 0x00000011c500780c */ /* 0x000fe40003f66270 */
[----:B------:R-:W-:Y:S02]  /*b0d0*/  ISETP.LT.OR P2, PT, R199, 0xa, P2 ;  /* 0x0000000ac700780c */ /* 0x000fe40001741670 */
[----:B------:R-:W-:Y:S02]  /*b0e0*/  LOP3.LUT R2, R2, 0xfffffff7, RZ, 0xc0, !PT ;  /* 0xfffffff702027812 */ /* 0x000fe400078ec0ff */
[----:B------:R-:W-:-:S02]  /*b0f0*/  FSEL R205, R205, -INF , !P2 ;  /* 0xff800000cdcd7808 */ /* 0x000fc40005000000 */
        /* <DEDUP_REMOVED lines=104> */
[----:B------:R-:W-:Y:S01]  /*b780*/  FSEL R185, R193, -INF , !P6 ;  /* 0xff800000c1b97808 */ /* 0x000fe20007000000 */
[----:B------:R-:W-:Y:S01]  /*b790*/  IMAD.IADD R193, R3, 0x1, R195 ;  /* 0x0000000103c17824 */ /* 0x000fe200078e02c3 */
[----:B------:R-:W-:-:S13]  /*b7a0*/  ISETP.GE.AND P6, PT, R197, 0x5a, PT ;  /* 0x0000005ac500780c */ /* 0x000fda0003fc6270 */
[----:B------:R-:W-:Y:S02]  /*b7b0*/  @P6 LOP3.LUT R2, R2, 0x1, RZ, 0xfc, !PT ;  /* 0x0000000102026812 */ /* 0x000fe400078efcff */
[----:B------:R-:W-:-:S04]  /*b7c0*/  ISETP.GT.AND P6, PT, R198, 0x59, !P6 ;  /* 0x00000059c600780c */ /* 0x000fc800077c4270 */
[----:B------:R-:W-:-:S04]  /*b7d0*/  ISETP.LT.OR P6, PT, R199, 0x5a, P6 ;  /* 0x0000005ac700780c */ /* 0x000fc800037c1670 */
[----:B------:R-:W-:Y:S01]  /*b7e0*/  FSEL R184, R194, -INF , !P6 ;  /* 0xff800000c2b87808 */ /* 0x000fe20007000000 */
[----:B------:R-:W-:Y:S01]  /*b7f0*/  IMAD.IADD R194, R3, 0x1, R196 ;  /* 0x0000000103c27824 */ /* 0x000fe200078e02c4 */
[----:B------:R-:W-:-:S13]  /*b800*/  ISETP.GE.AND P6, PT, R10, 0x1, PT ;  /* 0x000000010a00780c */ /* 0x000fda0003fc6270 */
[----:B------:R-:W-:Y:S05]  /*b810*/  @!P6 BRA `(.L_x_1369) ;  /* 0x000000000058e947 */ /* 0x000fea0003800000 */
        /* <DEDUP_REMOVED lines=12> */
.L_x_1371:
[----:B------:R-:W-:-:S05]  /*b8e0*/  IMAD.U32 R196, RZ, RZ, UR23 ;  /* 0x00000017ffc47e24 */ /* 0x000fca000f8e00ff */
[----:B------:R-:W-:-:S13]  /*b8f0*/  ISETP.NE.AND P6, PT, R196, 0x1, PT ;  /* 0x00000001c400780c */ /* 0x000fda0003fc5270 */
[----:B------:R-:W1:Y:S02]  /*b900*/  @P6 LDC.64 R152, c[0x0][0x9e8] ;  /* 0x00027a00ff986b82 */ /* 0x000e640000000a00 */
[----:B-1----:R-:W-:-:S05]  /*b910*/  @P6 IMAD.HI.U32 R152, R195, R152, RZ ;  /* 0x00000098c3986227 */ /* 0x002fca00078e00ff */
[----:B------:R-:W-:-:S07]  /*b920*/  @P6 SHF.R.U32.HI R195, RZ, R153, R152 ;  /* 0x00000099ffc36219 */ /* 0x000fce0000011698 */
.L_x_1372:
[----:B------:R-:W-:Y:S05]  /*b930*/  BSYNC B0 ;  /* 0x0000000000007941 */ /* 0x000fea0003800000 */
.L_x_1370:
[----:B------:R-:W-:-:S04]  /*b940*/  IMAD.IADD R152, R197, 0x1, -R16 ;  /* 0x00000001c5987824 */ /* 0x000fc800078e0a10 */
[----:B------:R-:W-:-:S05]  /*b950*/  IMAD R152, R195, R196, R152 ;  /* 0x000000c4c3987224 */ /* 0x000fca00078e0298 */
[----:B------:R-:W-:Y:S02]  /*b960*/  VIADDMNMX R193, R152, R196, R193, PT ;  /* 0x000000c498c17246 */ /* 0x000fe400038001c1 */
[----:B------:R-:W-:-:S07]  /*b970*/  VIMNMX R194, R194, R152, !PT ;  /* 0x00000098c2c27248 */ /* 0x000fce0007fe0100 */
.L_x_1369:
[----:B------:R-:W-:Y:S01]  /*b980*/  ISETP.GT.AND P1, PT, R194, 0x1, !P1 ;  /* 0x00000001c200780c */ /* 0x000fe20004f24270 */
[----:B------:R-:W-:Y:S01]  /*b990*/  UMOV UR10, UR26 ;  /* 0x0000001a000a7c82 */ /* 0x000fe20008000000 */
[C---:B------:R-:W-:Y:S02]  /*b9a0*/  LOP3.LUT P6, RZ, R2.reuse, 0x10000, RZ, 0xc0, !PT ;  /* 0x0001000002ff7812 */ /* 0x040fe400078cc0ff */
        /* <DEDUP_REMOVED lines=67> */
[----:B------:R-:W-:Y:S02]  /*bde0*/  ISETP.GT.AND P1, PT, R194, 0x29, !P1 ;  /* 0x00000029c200780c */ /* 0x000fe40004f24270 */
[----:B------:R-:W-:Y:S02]  /*bdf0*/  FSEL R168, R168, -INF , !P2 ;  /* 0xff800000a8a87808 */ /* 0x000fe40005000000 */
[C---:B------:R-:W-:Y:S02]  /*be00*/  ISETP.LT.OR P1, PT, R193.reuse, 0x2a, P1 ;  /* 0x0000002ac100780c */ /* 0x040fe40000f21670 */
[----:B------:R-:W-:Y:S02]  /*be10*/  ISETP.LT.OR P3, PT, R193, 0x51, P3 ;  /* 0x00000051c100780c */ /* 0x000fe40001f61670 */
[----:B------:R-:W-:-:S02]  /*be20*/  FSEL R160, R160, -INF , !P1 ;  /* 0xff800000a0a07808 */ /* 0x000fc40004800000 */
[----:B------:R-:W-:Y:S02]  /*be30*/  LOP3.LUT P1, RZ, R2, 0x800, RZ, 0xc0, !PT ;  /* 0x0000080002ff7812 */ /* 0x000fe4000782c0ff */
[----:B-1----:R-:W-:Y:S02]  /*be40*/  FMNMX.FTZ R195, R153, R196, !PT ;  /* 0x000000c499c37209 */ /* 0x002fe40007810000 */
[C---:B------:R-:W-:Y:S02]  /*be50*/  ISETP.GT.AND P1, PT, R194.reuse, 0x30, !P1 ;  /* 0x00000030c200780c */ /* 0x040fe40004f24270 */
[----:B------:R-:W-:Y:S01]  /*be60*/  ISETP.GT.AND P4, PT, R194, 0x51, !P4 ;  /* 0x00000051c200780c */ /* 0x000fe20006784270 */
[----:B------:R-:W1:Y:S01]  /*be70*/  SHFL.BFLY PT, R196, R195, 0x1, 0x1f ;  /* 0x0c201f00c3c47f89 */ /* 0x000e6200000e0000 */
[----:B------:R-:W-:Y:S02]  /*be80*/  ISETP.LT.OR P1, PT, R193, 0x31, P1 ;  /* 0x00000031c100780c */ /* 0x000fe40000f21670 */
[----:B------:R-:W-:-:S02]  /*be90*/  FSEL R169, R169, -INF , !P3 ;  /* 0xff800000a9a97808 */ /* 0x000fc40005800000 */
[----:B------:R-:W-:Y:S02]  /*bea0*/  FSEL R161, R161, -INF , !P1 ;  /* 0xff800000a1a17808 */ /* 0x000fe40004800000 */
[----:B------:R-:W-:Y:S02]  /*beb0*/  LOP3.LUT P1, RZ, R2, 0x400, RZ, 0xc0, !PT ;  /* 0x0000040002ff7812 */ /* 0x000fe4000782c0ff */
[C---:B------:R-:W-:Y:S02]  /*bec0*/  ISETP.GT.AND P5, PT, R194.reuse, 0x58, !P5 ;  /* 0x00000058c200780c */ /* 0x040fe40006fa4270 */
[----:B------:R-:W-:Y:S02]  /*bed0*/  ISETP.GT.AND P1, PT, R194, 0x31, !P1 ;  /* 0x00000031c200780c */ /* 0x000fe40004f24270 */
[C---:B------:R-:W-:Y:S02]  /*bee0*/  ISETP.LT.OR P4, PT, R193.reuse, 0x52, P4 ;  /* 0x00000052c100780c */ /* 0x040fe40002781670 */
[----:B------:R-:W-:-:S02]  /*bef0*/  ISETP.LT.OR P1, PT, R193, 0x32, P1 ;  /* 0x00000032c100780c */ /* 0x000fc40000f21670 */
[----:B------:R-:W-:Y:S02]  /*bf00*/  ISETP.LT.OR P5, PT, R193, 0x59, P5 ;  /* 0x00000059c100780c */ /* 0x000fe40002fa1670 */
        /* <DEDUP_REMOVED lines=23> */
[----:B------:R-:W-:Y:S02]  /*c080*/  ISETP.GT.AND P1, PT, R194, RZ, !P6 ;  /* 0x000000ffc200720c */ /* 0x000fe40007724270 */
[----:B------:R-:W-:Y:S02]  /*c090*/  LOP3.LUT P6, RZ, R2, 0x1, RZ, 0xc0, !PT ;  /* 0x0000000102ff7812 */ /* 0x000fe400078cc0ff */
[----:B------:R-:W-:Y:S02]  /*c0a0*/  ISETP.LT.OR P1, PT, R193, 0x1, P1 ;  /* 0x00000001c100780c */ /* 0x000fe40000f21670 */
[----:B------:R-:W-:Y:S02]  /*c0b0*/  ISETP.GT.AND P2, PT, R194, 0x59, !P6 ;  /* 0x00000059c200780c */ /* 0x000fe40007744270 */
[----:B------:R-:W-:-:S02]  /*c0c0*/  FSEL R210, R8, -INF , !P1 ;  /* 0xff80000008d27808 */ /* 0x000fc40004800000 */
[----:B------:R-:W-:Y:S02]  /*c0d0*/  FSETP.NEU.FTZ.AND P1, PT, R9, -INF , PT ;  /* 0xff8000000900780b */ /* 0x000fe40003f3d000 */
[----:B------:R-:W-:Y:S02]  /*c0e0*/  FMNMX.FTZ R153, R210, R15, !PT ;  /* 0x0000000fd2997209 */ /* 0x000fe40007810000 */
[----:B------:R-:W-:Y:S02]  /*c0f0*/  FSEL R209, R209, RZ, P1 ;  /* 0x000000ffd1d17208 */ /* 0x000fe40000800000 */
[----:B------:R-:W-:Y:S02]  /*c100*/  FSEL R194, R170, -INF , !P4 ;  /* 0xff800000aac27808 */ /* 0x000fe40006000000 */
[----:B------:R-:W-:Y:S01]  /*c110*/  ISETP.LT.OR P2, PT, R193, 0x5a, P2 ;  /* 0x0000005ac100780c */ /* 0x000fe20001741670 */
[--C-:B------:R-:W-:Y:S01]  /*c120*/  FFMA.FTZ R196, R173, UR10, -R209.reuse ;  /* 0x0000000aadc47c23 */ /* 0x100fe200080108d1 */
[----:B------:R-:W-:Y:S01]  /*c130*/  FMNMX.FTZ R173, R152, R153, !PT ;  /* 0x0000009998ad7209 */ /* 0x000fe20007810000 */
[--C-:B------:R-:W-:Y:S01]  /*c140*/  FFMA.FTZ R203, R203, UR10, -R209.reuse ;  /* 0x0000000acbcb7c23 */ /* 0x100fe200080108d1 */
[----:B------:R-:W-:Y:S01]  /*c150*/  FSEL R193, R171, -INF , !P5 ;  /* 0xff800000abc17808 */ /* 0x000fe20006800000 */
[--C-:B------:R-:W-:Y:S01]  /*c160*/  FFMA.FTZ R171, R180, UR10, -R209.reuse ;  /* 0x0000000ab4ab7c23 */ /* 0x100fe200080108d1 */
[----:B------:R-:W-:Y:S01]  /*c170*/  FMNMX.FTZ R8, R20, R173, !PT ;  /* 0x000000ad14087209 */ /* 0x000fe20007810000 */
[----:B------:R1:W-:Y:S01]  /*c180*/  MUFU.EX2 R153, R203 ;  /* 0x000000cb00997308 */ /* 0x0003e20000000800 */
[--C-:B------:R-:W-:Y:S01]  /*c190*/  FFMA.FTZ R180, R186, UR10, -R209.reuse ;  /* 0x0000000abab47c23 */ /* 0x100fe200080108d1 */
[--C-:B------:R-:W-:Y:S01]  /*c1a0*/  FFMA.FTZ R186, R187, UR10, -R209.reuse ;  /* 0x0000000abbba7c23 */ /* 0x100fe200080108d1 */
[----:B------:R-:W-:Y:S01]  /*c1b0*/  FMNMX.FTZ R195, R21, R8, !PT ;  /* 0x0000000815c37209 */ /* 0x000fe20007810000 */
[--C-:B------:R-:W-:Y:S01]  /*c1c0*/  FFMA.FTZ R187, R189, UR10, -R209.reuse ;  /* 0x0000000abdbb7c23 */ /* 0x100fe200080108d1 */
[--C-:B------:R-:W-:Y:S01]  /*c1d0*/  FFMA.FTZ R178, R178, UR10, -R209.reuse ;  /* 0x0000000ab2b27c23 */ /* 0x100fe200080108d1 */
[----:B------:R-:W-:Y:S01]  /*c1e0*/  FSEL R189, R9, RZ, P1 ;  /* 0x000000ff09bd7208 */ /* 0x000fe20000800000 */
[--C-:B------:R-:W-:Y:S01]  /*c1f0*/  FFMA.FTZ R173, R206, UR10, -R209.reuse ;  /* 0x0000000acead7c23 */ /* 0x100fe200080108d1 */
[----:B------:R-:W-:Y:S01]  /*c200*/  FMNMX.FTZ R195, R22, R195, !PT ;  /* 0x000000c316c37209 */ /* 0x000fe20007810000 */
[--C-:B-1----:R-:W-:Y:S01]  /*c210*/  FFMA.FTZ R203, R179, UR10, -R209.reuse ;  /* 0x0000000ab3cb7c23 */ /* 0x102fe200080108d1 */
[----:B------:R-:W-:Y:S01]  /*c220*/  MUFU.EX2 R196, R196 ;  /* 0x000000c400c47308 */ /* 0x000fe20000000800 */
[----:B------:R-:W-:Y:S01]  /*c230*/  FADD.FTZ R189, -R189, R14 ;  /* 0x0000000ebdbd7221 */ /* 0x000fe20000010100 */
[----:B------:R-:W-:Y:S01]  /*c240*/  FMNMX.FTZ R8, R154, R195, !PT ;  /* 0x000000c39a087209 */ /* 0x000fe20007810000 */
[--C-:B------:R-:W-:Y:S01]  /*c250*/  FFMA.FTZ R204, R207, UR10, -R209.reuse ;  /* 0x0000000acfcc7c23 */ /* 0x100fe200080108d1 */
[--C-:B------:R-:W-:Y:S01]  /*c260*/  FFMA.FTZ R198, R205, UR10, -R209.reuse ;  /* 0x0000000acdc67c23 */ /* 0x100fe200080108d1 */
[--C-:B------:R-:W-:Y:S01]  /*c270*/  FFMA.FTZ R208, R208, UR10, -R209.reuse ;  /* 0x0000000ad0d07c23 */ /* 0x100fe200080108d1 */
[----:B------:R-:W-:Y:S01]  /*c280*/  FMNMX.FTZ R195, R155, R8, !PT ;  /* 0x000000089bc37209 */ /* 0x000fe20007810000 */
[--C-:B------:R-:W-:Y:S01]  /*c290*/  FFMA.FTZ R174, R174, UR10, -R209.reuse ;  /* 0x0000000aaeae7c23 */ /* 0x100fe200080108d1 */
[----:B------:R-:W-:Y:S01]  /*c2a0*/  MUFU.EX2 R170, R203 ;  /* 0x000000cb00aa7308 */ /* 0x000fe20000000800 */
[--C-:B------:R-:W-:Y:S01]  /*c2b0*/  FFMA.FTZ R175, R175, UR10, -R209.reuse ;  /* 0x0000000aafaf7c23 */ /* 0x100fe200080108d1 */
[----:B------:R-:W-:Y:S01]  /*c2c0*/  FMNMX.FTZ R8, R156, R195, !PT ;  /* 0x000000c39c087209 */ /* 0x000fe20007810000 */
[----:B------:R-:W-:-:S03]  /*c2d0*/  FFMA.FTZ R176, R176, UR10, -R209 ;  /* 0x0000000ab0b07c23 */ /* 0x000fc600080108d1 */
[----:B------:R-:W-:Y:S02]  /*c2e0*/  FMNMX.FTZ R197, R157, R8, !PT ;  /* 0x000000089dc57209 */ /* 0x000fe40007810000 */
[----:B------:R-:W-:Y:S02]  /*c2f0*/  MUFU.EX2 R173, R173 ;  /* 0x000000ad00ad7308 */ /* 0x000fe40000000800 */
[----:B------:R-:W-:-:S04]  /*c300*/  FMNMX.FTZ R8, R158, R197, !PT ;  /* 0x000000c59e087209 */ /* 0x000fc80007810000 */
        /* <DEDUP_REMOVED lines=13> */
[----:B------:R1:W-:Y:S02]  /*c3e0*/  MUFU.EX2 R197, R178 ;  /* 0x000000b200c57308 */ /* 0x0003e40000000800 */
[----:B------:R-:W-:Y:S02]  /*c3f0*/  FMNMX.FTZ R8, R168, R199, !PT ;  /* 0x000000c7a8087209 */ /* 0x000fe40007810000 */
[----:B------:R-:W-:Y:S01]  /*c400*/  FSEL R199, R172, -INF , !P2 ;  /* 0xff800000acc77808 */ /* 0x000fe20005000000 */
[--C-:B------:R-:W-:Y:S01]  /*c410*/  FFMA.FTZ R172, R181, UR10, -R209.reuse ;  /* 0x0000000ab5ac7c23 */ /* 0x100fe200080108d1 */
[----:B------:R-:W-:Y:S01]  /*c420*/  FMNMX.FTZ R179, R169, R8, !PT ;  /* 0x00000008a9b37209 */ /* 0x000fe20007810000 */
[--C-:B------:R-:W-:Y:S01]  /*c430*/  FFMA.FTZ R181, R192, UR10, -R209.reuse ;  /* 0x0000000ac0b57c23 */ /* 0x100fe200080108d1 */
[----:B------:R-:W-:Y:S01]  /*c440*/  MUFU.EX2 R175, R175 ;  /* 0x000000af00af7308 */ /* 0x000fe20000000800 */
[--C-:B-1----:R-:W-:Y:S01]  /*c450*/  FFMA.FTZ R178, R183, UR10, -R209.reuse ;  /* 0x0000000ab7b27c23 */ /* 0x102fe200080108d1 */
[----:B------:R-:W-:Y:S01]  /*c460*/  FMNMX.FTZ R8, R194, R179, !PT ;  /* 0x000000b3c2087209 */ /* 0x000fe20007810000 */
[--C-:B------:R-:W-:Y:S01]  /*c470*/  FFMA.FTZ R183, R191, UR10, -R209.reuse ;  /* 0x0000000abfb77c23 */ /* 0x100fe200080108d1 */
[--C-:B------:R-:W-:Y:S01]  /*c480*/  FFMA.FTZ R191, R188, UR10, -R209.reuse ;  /* 0x0000000abcbf7c23 */ /* 0x100fe200080108d1 */
[--C-:B------:R-:W-:Y:S01]  /*c490*/  FFMA.FTZ R188, R185, UR10, -R209.reuse ;  /* 0x0000000ab9bc7c23 */ /* 0x100fe200080108d1 */
[----:B------:R-:W-:Y:S01]  /*c4a0*/  FMNMX.FTZ R8, R193, R8, !PT ;  /* 0x00000008c1087209 */ /* 0x000fe20007810000 */
[----:B------:R-:W-:Y:S01]  /*c4b0*/  FMUL.FTZ R185, R189, UR10 ;  /* 0x0000000abdb97c20 */ /* 0x000fe20008410000 */
[--C-:B------:R-:W-:Y:S01]  /*c4c0*/  FFMA.FTZ R189, R184, UR10, -R209.reuse ;  /* 0x0000000ab8bd7c23 */ /* 0x100fe200080108d1 */
[----:B------:R-:W-:Y:S01]  /*c4d0*/  MUFU.EX2 R176, R176 ;  /* 0x000000b000b07308 */ /* 0x000fe20000000800 */
[----:B------:R-:W-:Y:S01]  /*c4e0*/  FMNMX.FTZ R8, R199, R8, !PT ;  /* 0x00000008c7087209 */ /* 0x000fe20007810000 */
[--C-:B------:R-:W-:Y:S01]  /*c4f0*/  FFMA.FTZ R179, R182, UR10, -R209.reuse ;  /* 0x0000000ab6b37c23 */ /* 0x100fe200080108d1 */
[----:B------:R-:W-:-:S03]  /*c500*/  FFMA.FTZ R182, R190, UR10, -R209 ;  /* 0x0000000abeb67c23 */ /* 0x000fc600080108d1 */
[----:B------:R-:W1:Y:S02]  /*c510*/  SHFL.BFLY PT, R203, R8, 0x2, 0x1f ;  /* 0x0c401f0008cb7f89 */ /* 0x000e6400000e0000 */
[----:B------:R-:W2:Y:S08]  /*c520*/  MUFU.EX2 R185, R185 ;  /* 0x000000b900b97308 */ /* 0x000eb00000000800 */
[----:B------:R-:W3:Y:S08]  /*c530*/  MUFU.EX2 R171, R171 ;  /* 0x000000ab00ab7308 */ /* 0x000ef00000000800 */
[----:B------:R-:W-:Y:S01]  /*c540*/  MUFU.EX2 R172, R172 ;  /* 0x000000ac00ac7308 */ /* 0x000fe20000000800 */
[-C--:B--2---:R-:W-:Y:S01]  /*c550*/  FMUL.FTZ R24, R24, R185.reuse ;  /* 0x000000b918187220 */ /* 0x084fe20000410000 */
[-C--:B------:R-:W-:Y:S01]  /*c560*/  FMUL.FTZ R25, R25, R185.reuse ;  /* 0x000000b919197220 */ /* 0x080fe20000410000 */
[-C--:B------:R-:W-:Y:S01]  /*c570*/  FMUL.FTZ R28, R28, R185.reuse ;  /* 0x000000b91c1c7220 */ /* 0x080fe20000410000 */
[-C--:B------:R-:W-:Y:S01]  /*c580*/  FMUL.FTZ R29, R29, R185.reuse ;  /* 0x000000b91d1d7220 */ /* 0x080fe20000410000 */
[----:B------:R-:W-:Y:S01]  /*c590*/  FMUL.FTZ R32, R32, R185 ;  /* 0x000000b920207220 */ /* 0x000fe20000410000 */
[----:B-1----:R-:W-:Y:S01]  /*c5a0*/  FMNMX.FTZ R203, R8, R203, !PT ;  /* 0x000000cb08cb7209 */ /* 0x002fe20007810000 */
[-C--:B------:R-:W-:Y:S01]  /*c5b0*/  FMUL.FTZ R33, R33, R185.reuse ;  /* 0x000000b921217220 */ /* 0x080fe20000410000 */
[----:B------:R-:W-:Y:S01]  /*c5c0*/  MUFU.EX2 R179, R179 ;  /* 0x000000b300b37308 */ /* 0x000fe20000000800 */
[-C--:B------:R-:W-:Y:S01]  /*c5d0*/  FMUL.FTZ R36, R36, R185.reuse ;  /* 0x000000b924247220 */ /* 0x080fe20000410000 */
[-C--:B------:R-:W-:Y:S01]  /*c5e0*/  FMUL.FTZ R37, R37, R185.reuse ;  /* 0x000000b925257220 */ /* 0x080fe20000410000 */
[----:B------:R-:W1:Y:S01]  /*c5f0*/  SHFL.BFLY PT, R8, R203, 0x1, 0x1f ;  /* 0x0c201f00cb087f89 */ /* 0x000e6200000e0000 */
        /* <DEDUP_REMOVED lines=23> */
[----:B-1----:R-:W-:Y:S01]  /*c770*/  FMNMX.FTZ R8, R203, R8, !PT ;  /* 0x00000008cb087209 */ /* 0x002fe20007810000 */
        /* <DEDUP_REMOVED lines=13> */
[----:B------:R-:W-:Y:S01]  /*c850*/  MUFU.EX2 R183, R183 ;  /* 0x000000b700b77308 */ /* 0x000fe20000000800 */
[--C-:B------:R-:W-:Y:S01]  /*c860*/  FFMA.FTZ R184, R152, UR10, -R207.reuse ;  /* 0x0000000a98b87c23 */ /* 0x100fe200080108cf */
[----:B------:R-:W-:Y:S01]  /*c870*/  FFMA.FTZ R152, R185, R5, R196 ;  /* 0x00000005b9987223 */ /* 0x000fe200000100c4 */
[--C-:B------:R-:W-:Y:S01]  /*c880*/  FFMA.FTZ R205, R154, UR10, -R207.reuse ;  /* 0x0000000a9acd7c23 */ /* 0x100fe200080108cf */
[--C-:B--2---:R-:W-:Y:S01]  /*c890*/  FFMA.FTZ R188, R155, UR10, -R207.reuse ;  /* 0x0000000a9bbc7c23 */ /* 0x104fe200080108cf */
[--C-:B------:R-:W-:Y:S01]  /*c8a0*/  FFMA.FTZ R156, R156, UR10, -R207.reuse ;  /* 0x0000000a9c9c7c23 */ /* 0x100fe200080108cf */
[----:B------:R-:W-:Y:S01]  /*c8b0*/  FADD.FTZ R152, R153, R152 ;  /* 0x0000009899987221 */ /* 0x000fe20000010000 */
[--C-:B------:R-:W-:Y:S01]  /*c8c0*/  FFMA.FTZ R208, R163, UR10, -R207.reuse ;  /* 0x0000000aa3d07c23 */ /* 0x100fe200080108cf */
[----:B------:R-:W-:Y:S01]  /*c8d0*/  MUFU.EX2 R182, R182 ;  /* 0x000000b600b67308 */ /* 0x000fe20000000800 */
[--C-:B------:R-:W-:Y:S01]  /*c8e0*/  FFMA.FTZ R209, R159, UR10, -R207.reuse ;  /* 0x0000000a9fd17c23 */ /* 0x100fe200080108cf */
[----:B------:R-:W-:Y:S01]  /*c8f0*/  FADD.FTZ R5, R173, R152 ;  /* 0x00000098ad057221 */ /* 0x000fe20000010000 */
[--C-:B------:R-:W-:Y:S01]  /*c900*/  FFMA.FTZ R192, R161, UR10, -R207.reuse ;  /* 0x0000000aa1c07c23 */ /* 0x100fe200080108cf */
[--C-:B------:R-:W-:Y:S01]  /*c910*/  FFMA.FTZ R203, R210, UR10, -R207.reuse ;  /* 0x0000000ad2cb7c23 */ /* 0x100fe200080108cf */
[----:B------:R-:W-:Y:S01]  /*c920*/  FFMA.FTZ R20, R20, UR10, -R207 ;  /* 0x0000000a14147c23 */ /* 0x000fe200080108cf */
[----:B------:R-:W-:Y:S01]  /*c930*/  FADD.FTZ R152, R198, R5 ;  /* 0x00000005c6987221 */ /* 0x000fe20000010000 */
[--C-:B------:R-:W-:Y:S01]  /*c940*/  FFMA.FTZ R21, R21, UR10, -R207.reuse ;  /* 0x0000000a15157c23 */ /* 0x100fe200080108cf */
[----:B------:R-:W1:Y:S01]  /*c950*/  MUFU.EX2 R191, R191 ;  /* 0x000000bf00bf7308 */ /* 0x000e620000000800 */
[--C-:B------:R-:W-:Y:S01]  /*c960*/  FFMA.FTZ R22, R22, UR10, -R207.reuse ;  /* 0x0000000a16167c23 */ /* 0x100fe200080108cf */
[----:B------:R-:W-:Y:S01]  /*c970*/  FADD.FTZ R5, R195, R152 ;  /* 0x00000098c3057221 */ /* 0x000fe20000010000 */
[--C-:B------:R-:W-:Y:S01]  /*c980*/  FFMA.FTZ R190, R158, UR10, -R207.reuse ;  /* 0x0000000a9ebe7c23 */ /* 0x100fe200080108cf */
[----:B------:R-:W-:Y:S01]  /*c990*/  F2FP.BF16.F32.PACK_AB R158, R175, R174 ;  /* 0x000000aeaf9e723e */ /* 0x000fe200000010ff */
[----:B------:R-:W-:Y:S01]  /*c9a0*/  FFMA.FTZ R210, R160, UR10, -R207 ;  /* 0x0000000aa0d27c23 */ /* 0x000fe200080108cf */
[----:B------:R-:W-:Y:S01]  /*c9b0*/  FADD.FTZ R5, R204, R5 ;  /* 0x00000005cc057221 */ /* 0x000fe20000010000 */
[----:B------:R-:W-:Y:S01]  /*c9c0*/  F2FP.BF16.F32.PACK_AB R160, R197, R176 ;  /* 0x000000b0c5a0723e */ /* 0x000fe200000010ff */
[----:B------:R-:W-:Y:S01]  /*c9d0*/  MUFU.EX2 R186, R186 ;  /* 0x000000ba00ba7308 */ /* 0x000fe20000000800 */
[----:B------:R-:W-:Y:S01]  /*c9e0*/  FFMA.FTZ R206, R162, UR10, -R207 ;  /* 0x0000000aa2ce7c23 */ /* 0x000fe200080108cf */
[----:B------:R-:W-:Y:S01]  /*c9f0*/  FADD.FTZ R152, R174, R5 ;  /* 0x00000005ae987221 */ /* 0x000fe20000010000 */
[----:B---3--:R-:W-:Y:S01]  /*ca00*/  F2FP.BF16.F32.PACK_AB R162, R171, R170 ;  /* 0x000000aaaba2723e */ /* 0x008fe200000010ff */
[--C-:B------:R-:W-:Y:S01]  /*ca10*/  FFMA.FTZ R165, R165, UR10, -R207.reuse ;  /* 0x0000000aa5a57c23 */ /* 0x100fe200080108cf */
[--C-:B------:R-:W-:Y:S01]  /*ca20*/  FFMA.FTZ R167, R167, UR10, -R207.reuse ;  /* 0x0000000aa7a77c23 */ /* 0x100fe200080108cf */
[----:B------:R-:W-:Y:S01]  /*ca30*/  FADD.FTZ R5, R175, R152 ;  /* 0x00000098af057221 */ /* 0x000fe20000010000 */
[--C-:B------:R-:W-:Y:S01]  /*ca40*/  FFMA.FTZ R169, R169, UR10, -R207.reuse ;  /* 0x0000000aa9a97c23 */ /* 0x100fe200080108cf */
[----:B------:R-:W2:Y:S01]  /*ca50*/  MUFU.EX2 R187, R187 ;  /* 0x000000bb00bb7308 */ /* 0x000ea20000000800 */
[----:B------:R-:W-:Y:S01]  /*ca60*/  FFMA.FTZ R194, R194, UR10, -R207 ;  /* 0x0000000ac2c27c23 */ /* 0x000fe200080108cf */
[----:B------:R-:W-:Y:S01]  /*ca70*/  FADD.FTZ R152, R176, R5 ;  /* 0x00000005b0987221 */ /* 0x000fe20000010000 */
[--C-:B------:R-:W-:Y:S01]  /*ca80*/  FFMA.FTZ R193, R193, UR10, -R207.reuse ;  /* 0x0000000ac1c17c23 */ /* 0x100fe200080108cf */
[----:B------:R-:W-:Y:S01]  /*ca90*/  FFMA.FTZ R199, R199, UR10, -R207 ;  /* 0x0000000ac7c77c23 */ /* 0x000fe200080108cf */
[-C--:B------:R-:W-:Y:S01]  /*caa0*/  FMUL.FTZ R97, R97, R185.reuse ;  /* 0x000000b961617220 */ /* 0x080fe20000410000 */
[----:B------:R-:W-:Y:S01]  /*cab0*/  FADD.FTZ R5, R197, R152 ;  /* 0x00000098c5057221 */ /* 0x000fe20000010000 */
[----:B------:R-:W-:Y:S01]  /*cac0*/  FSEL R152, R8, RZ, P1 ;  /* 0x000000ff08987208 */ /* 0x000fe20000800000 */
[----:B------:R-:W-:Y:S01]  /*cad0*/  MUFU.EX2 R159, R156 ;  /* 0x0000009c009f7308 */ /* 0x000fe20000000800 */
[-C--:B------:R-:W-:Y:S01]  /*cae0*/  FMUL.FTZ R100, R100, R185.reuse ;  /* 0x000000b964647220 */ /* 0x080fe20000410000 */
[----:B------:R-:W-:Y:S01]  /*caf0*/  FADD.FTZ R154, R170, R5 ;  /* 0x00000005aa9a7221 */ /* 0x000fe20000010000 */
[----:B-1----:R-:W-:Y:S01]  /*cb00*/  F2FP.BF16.F32.PACK_AB R170, R191, R182 ;  /* 0x000000b6bfaa723e */ /* 0x002fe200000010ff */
[----:B------:R-:W-:Y:S01]  /*cb10*/  FADD.FTZ R5, -R152, R15 ;  /* 0x0000000f98057221 */ /* 0x000fe20000010100 */
[--C-:B------:R-:W-:Y:S01]  /*cb20*/  FFMA.FTZ R152, R157, UR10, -R207.reuse ;  /* 0x0000000a9d987c23 */ /* 0x100fe200080108cf */
[----:B------:R-:W-:Y:S01]  /*cb30*/  FADD.FTZ R155, R171, R154 ;  /* 0x0000009aab9b7221 */ /* 0x000fe20000010000 */
[----:B------:R-:W-:Y:S01]  /*cb40*/  FFMA.FTZ R157, R164, UR10, -R207 ;  /* 0x0000000aa49d7c23 */ /* 0x000fe200080108cf */
[----:B------:R-:W-:Y:S01]  /*cb50*/  MUFU.EX2 R203, R203 ;  /* 0x000000cb00cb7308 */ /* 0x000fe20000000800 */
[----:B------:R-:W-:Y:S01]  /*cb60*/  F2FP.BF16.F32.PACK_AB R164, R179, R172 ;  /* 0x000000acb3a4723e */ /* 0x000fe200000010ff */
[----:B------:R-:W-:Y:S01]  /*cb70*/  FADD.FTZ R154, R172, R155 ;  /* 0x0000009bac9a7221 */ /* 0x000fe20000010000 */
[----:B------:R-:W-:Y:S01]  /*cb80*/  FFMA.FTZ R155, R166, UR10, -R207 ;  /* 0x0000000aa69b7c23 */ /* 0x000fe200080108cf */
[----:B--2---:R-:W-:Y:S01]  /*cb90*/  F2FP.BF16.F32.PACK_AB R172, R187, R186 ;  /* 0x000000babbac723e */ /* 0x004fe200000010ff */
[-C--:B------:R-:W-:Y:S01]  /*cba0*/  FMUL.FTZ R101, R101, R185.reuse ;  /* 0x000000b965657220 */ /* 0x080fe20000410000 */
[----:B------:R-:W-:Y:S01]  /*cbb0*/  FADD.FTZ R15, R179, R154 ;  /* 0x0000009ab30f7221 */ /* 0x000fe20000010000 */
[-C--:B------:R-:W-:Y:S01]  /*cbc0*/  FMUL.FTZ R104, R104, R185.reuse ;  /* 0x000000b968687220 */ /* 0x080fe20000410000 */
[----:B------:R1:W-:Y:S01]  /*cbd0*/  MUFU.EX2 R161, R152 ;  /* 0x0000009800a17308 */ /* 0x0003e20000000800 */
[-C--:B------:R-:W-:Y:S01]  /*cbe0*/  FMUL.FTZ R105, R105, R185.reuse ;  /* 0x000000b969697220 */ /* 0x080fe20000410000 */
[----:B------:R-:W-:Y:S01]  /*cbf0*/  FADD.FTZ R154, R178, R15 ;  /* 0x0000000fb29a7221 */ /* 0x000fe20000010000 */
[-C--:B------:R-:W-:Y:S01]  /*cc00*/  FMUL.FTZ R108, R108, R185.reuse ;  /* 0x000000b96c6c7220 */ /* 0x080fe20000410000 */
[-C--:B------:R-:W-:Y:S01]  /*cc10*/  FMUL.FTZ R109, R109, R185.reuse ;  /* 0x000000b96d6d7220 */ /* 0x080fe20000410000 */
[-C--:B------:R-:W-:Y:S01]  /*cc20*/  FMUL.FTZ R112, R112, R185.reuse ;  /* 0x000000b970707220 */ /* 0x080fe20000410000 */
[----:B------:R-:W-:Y:S01]  /*cc30*/  FADD.FTZ R15, R181, R154 ;  /* 0x0000009ab50f7221 */ /* 0x000fe20000010000 */
[-C--:B------:R-:W-:Y:S01]  /*cc40*/  FMUL.FTZ R113, R113, R185.reuse ;  /* 0x000000b971717220 */ /* 0x080fe20000410000 */
[----:B------:R-:W-:Y:S01]  /*cc50*/  MUFU.EX2 R184, R184 ;  /* 0x000000b800b87308 */ /* 0x000fe20000000800 */
[----:B-1----:R-:W-:Y:S01]  /*cc60*/  F2FP.BF16.F32.PACK_AB R152, R153, R196 ;  /* 0x000000c49998723e */ /* 0x002fe200000010ff */
[----:B------:R-:W-:Y:S01]  /*cc70*/  FADD.FTZ R154, R180, R15 ;  /* 0x0000000fb49a7221 */ /* 0x000fe20000010000 */
[----:B------:R-:W-:Y:S01]  /*cc80*/  FFMA.FTZ R15, R168, UR10, -R207 ;  /* 0x0000000aa80f7c23 */ /* 0x000fe200080108cf */
[C---:B------:R-:W-:Y:S01]  /*cc90*/  F2FP.BF16.F32.PACK_AB R168, R183.reuse, R180 ;  /* 0x000000b4b7a8723e */ /* 0x040fe200000010ff */
        /* <DEDUP_REMOVED lines=18> */
[----:B------:R-:W-:Y:S01]  /*cdc0*/  F2FP.BF16.F32.PACK_AB R166, R181, R178 ;  /* 0x000000b2b5a6723e */ /* 0x000fe200000010ff */
[----:B------:R-:W-:Y:S01]  /*cdd0*/  FMUL.FTZ R178, R5, UR10 ;  /* 0x0000000a05b27c20 */ /* 0x000fe20008410000 */
[----:B------:R-:W1:Y:S01]  /*cde0*/  MUFU.EX2 R189, R189 ;  /* 0x000000bd00bd7308 */ /* 0x000e620000000800 */
[----:B------:R-:W-:Y:S01]  /*cdf0*/  FADD.FTZ R174, R14, R153 ;  /* 0x000000990eae7221 */ /* 0x000fe20000010000 */
        /* <DEDUP_REMOVED lines=9> */
[----:B------:R-:W-:-:S05]  /*ce90*/  FMUL.FTZ R149, R149, R185 ;  /* 0x000000b995957220 */ /* 0x000fca0000410000 */
[----:B------:R-:W3:Y:S01]  /*cea0*/  MUFU.EX2 R22, R22 ;  /* 0x0000001600167308 */ /* 0x000ee20000000800 */
[C---:B-1----:R-:W-:Y:S01]  /*ceb0*/  FADD.FTZ R5, R189.reuse, R174 ;  /* 0x000000aebd057221 */ /* 0x042fe20000010000 */
[----:B------:R-:W-:-:S06]  /*cec0*/  F2FP.BF16.F32.PACK_AB R174, R189, R14 ;  /* 0x0000000ebdae723e */ /* 0x000fcc00000010ff */
[----:B------:R-:W1:Y:S01]  /*ced0*/  MUFU.EX2 R205, R205 ;  /* 0x000000cd00cd7308 */ /* 0x000e620000000800 */
        /* <DEDUP_REMOVED lines=16> */
[----:B---3--:R-:W-:Y:S01]  /*cfe0*/  FADD.FTZ R14, R22, R153 ;  /* 0x00000099160e7221 */ /* 0x008fe20000010000 */
[-C--:B------:R-:W-:Y:S01]  /*cff0*/  FMUL.FTZ R46, R46, R178.reuse ;  /* 0x000000b22e2e7220 */ /* 0x080fe20000410000 */
[-C--:B------:R-:W-:Y:S01]  /*d000*/  FMUL.FTZ R47, R47, R178.reuse ;  /* 0x000000b22f2f7220 */ /* 0x080fe20000410000 */
[-C--:B------:R-:W-:Y:S01]  /*d010*/  FMUL.FTZ R50, R50, R178.reuse ;  /* 0x000000b232327220 */ /* 0x080fe20000410000 */
[----:B-1----:R-:W-:Y:S01]  /*d020*/  FADD.FTZ R153, R205, R14 ;  /* 0x0000000ecd997221 */ /* 0x002fe20000010000 */
[-C--:B------:R-:W-:Y:S01]  /*d030*/  FMUL.FTZ R51, R51, R178.reuse ;  /* 0x000000b233337220 */ /* 0x080fe20000410000 */
[-C--:B------:R-:W-:Y:S01]  /*d040*/  FMUL.FTZ R54, R54, R178.reuse ;  /* 0x000000b236367220 */ /* 0x080fe20000410000 */
[----:B------:R-:W1:Y:S01]  /*d050*/  MUFU.EX2 R163, R209 ;  /* 0x000000d100a37308 */ /* 0x000e620000000800 */
[----:B--2---:R-:W-:Y:S01]  /*d060*/  FADD.FTZ R14, R188, R153 ;  /* 0x00000099bc0e7221 */ /* 0x004fe20000010000 */
[-C--:B------:R-:W-:Y:S01]  /*d070*/  FMUL.FTZ R55, R55, R178.reuse ;  /* 0x000000b237377220 */ /* 0x080fe20000410000 */
[-C--:B------:R-:W-:Y:S01]  /*d080*/  FMUL.FTZ R58, R58, R178.reuse ;  /* 0x000000b23a3a7220 */ /* 0x080fe20000410000 */
[----:B------:R-:W-:Y:S01]  /*d090*/  FMUL.FTZ R59, R59, R178 ;  /* 0x000000b23b3b7220 */ /* 0x000fe20000410000 */
[C---:B------:R-:W-:Y:S01]  /*d0a0*/  FADD.FTZ R14, R159.reuse, R14 ;  /* 0x0000000e9f0e7221 */ /* 0x040fe20000010000 */
[----:B------:R-:W-:Y:S01]  /*d0b0*/  F2FP.BF16.F32.PACK_AB R159, R159, R188 ;  /* 0x000000bc9f9f723e */ /* 0x000fe200000010ff */
[-C--:B------:R-:W-:Y:S01]  /*d0c0*/  FMUL.FTZ R62, R62, R178.reuse ;  /* 0x000000b23e3e7220 */ /* 0x080fe20000410000 */
[----:B------:R-:W2:Y:S01]  /*d0d0*/  MUFU.EX2 R176, R210 ;  /* 0x000000d200b07308 */ /* 0x000ea20000000800 */
[----:B------:R-:W-:Y:S01]  /*d0e0*/  FADD.FTZ R153, R161, R14 ;  /* 0x0000000ea1997221 */ /* 0x000fe20000010000 */
[----:B----4-:R-:W-:Y:S01]  /*d0f0*/  F2FP.BF16.F32.PACK_AB R161, R190, R161 ;  /* 0x000000a1bea1723e */ /* 0x010fe200000010ff */
[-C--:B------:R-:W-:Y:S01]  /*d100*/  FMUL.FTZ R63, R63, R178.reuse ;  /* 0x000000b23f3f7220 */ /* 0x080fe20000410000 */
[-C--:B------:R-:W-:Y:S01]  /*d110*/  FMUL.FTZ R66, R66, R178.reuse ;  /* 0x000000b242427220 */ /* 0x080fe20000410000 */
[----:B------:R-:W-:Y:S01]  /*d120*/  FADD.FTZ R180, R190, R153 ;  /* 0x00000099beb47221 */ /* 0x000fe20000010000 */
        /* <DEDUP_REMOVED lines=26> */
[----:B------:R3:W4:Y:S01]  /*d2d0*/  MUFU.EX2 R173, R157 ;  /* 0x0000009d00ad7308 */ /* 0x0007220000000800 */
[----:B-1----:R-:W-:Y:S01]  /*d2e0*/  FADD.FTZ R153, R171, R180 ;  /* 0x000000b4ab997221 */ /* 0x002fe20000010000 */
[-C--:B------:R-:W-:Y:S01]  /*d2f0*/  FMUL.FTZ R106, R106, R178.reuse ;  /* 0x000000b26a6a7220 */ /* 0x080fe20000410000 */
[-C--:B------:R-:W-:Y:S01]  /*d300*/  FMUL.FTZ R107, R107, R178.reuse ;  /* 0x000000b26b6b7220 */ /* 0x080fe20000410000 */
[-C--:B------:R-:W-:Y:S01]  /*d310*/  FMUL.FTZ R110, R110, R178.reuse ;  /* 0x000000b26e6e7220 */ /* 0x080fe20000410000 */
[-C--:B------:R-:W-:Y:S01]  /*d320*/  FMUL.FTZ R111, R111, R178.reuse ;  /* 0x000000b26f6f7220 */ /* 0x080fe20000410000 */
[-C--:B------:R-:W-:Y:S01]  /*d330*/  FMUL.FTZ R114, R114, R178.reuse ;  /* 0x000000b272727220 */ /* 0x080fe20000410000 */
[----:B------:R-:W-:Y:S01]  /*d340*/  FMUL.FTZ R115, R115, R178 ;  /* 0x000000b273737220 */ /* 0x000fe20000410000 */
[----:B------:R1:W5:Y:S01]  /*d350*/  MUFU.EX2 R4, R165 ;  /* 0x000000a500047308 */ /* 0x0003620000000800 */
[----:B--2---:R-:W-:Y:S01]  /*d360*/  FADD.FTZ R180, R208, R153 ;  /* 0x00000099d0b47221 */ /* 0x004fe20000010000 */
[----:B---3--:R-:W-:Y:S01]  /*d370*/  F2FP.BF16.F32.PACK_AB R157, R205, R22 ;  /* 0x00000016cd9d723e */ /* 0x008fe200000010ff */
[-C--:B------:R-:W-:Y:S01]  /*d380*/  FMUL.FTZ R118, R118, R178.reuse ;  /* 0x000000b276767220 */ /* 0x080fe20000410000 */
[-C--:B------:R-:W-:Y:S01]  /*d390*/  FMUL.FTZ R119, R119, R178.reuse ;  /* 0x000000b277777220 */ /* 0x080fe20000410000 */
[-C--:B------:R-:W-:Y:S01]  /*d3a0*/  FMUL.FTZ R122, R122, R178.reuse ;  /* 0x000000b27a7a7220 */ /* 0x080fe20000410000 */
[-C--:B------:R-:W-:Y:S01]  /*d3b0*/  FMUL.FTZ R123, R123, R178.reuse ;  /* 0x000000b27b7b7220 */ /* 0x080fe20000410000 */
[----:B------:R-:W-:Y:S01]  /*d3c0*/  FMUL.FTZ R126, R126, R178 ;  /* 0x000000b27e7e7220 */ /* 0x000fe20000410000 */
[----:B------:R2:W3:Y:S01]  /*d3d0*/  MUFU.EX2 R175, R155 ;  /* 0x0000009b00af7308 */ /* 0x0004e20000000800 */
[----:B----4-:R-:W-:Y:S01]  /*d3e0*/  FADD.FTZ R153, R173, R180 ;  /* 0x000000b4ad997221 */ /* 0x010fe20000010000 */
[----:B-1----:R-:W-:Y:S01]  /*d3f0*/  F2FP.BF16.F32.PACK_AB R165, R171, R192 ;  /* 0x000000c0aba5723e */ /* 0x002fe200000010ff */
[-C--:B------:R-:W-:Y:S01]  /*d400*/  FMUL.FTZ R127, R127, R178.reuse ;  /* 0x000000b27f7f7220 */ /* 0x080fe20000410000 */
[-C--:B------:R-:W-:Y:S01]  /*d410*/  FMUL.FTZ R130, R130, R178.reuse ;  /* 0x000000b282827220 */ /* 0x080fe20000410000 */
[-C--:B------:R-:W-:Y:S01]  /*d420*/  FMUL.FTZ R131, R131, R178.reuse ;  /* 0x000000b283837220 */ /* 0x080fe20000410000 */
[-C--:B------:R-:W-:Y:S01]  /*d430*/  FMUL.FTZ R134, R134, R178.reuse ;  /* 0x000000b286867220 */ /* 0x080fe20000410000 */
[----:B------:R-:W-:Y:S01]  /*d440*/  FMUL.FTZ R135, R135, R178 ;  /* 0x000000b287877220 */ /* 0x000fe20000410000 */
[----:B------:R1:W4:Y:S01]  /*d450*/  MUFU.EX2 R14, R167 ;  /* 0x000000a7000e7308 */ /* 0x0003220000000800 */
[----:B-----5:R-:W-:Y:S01]  /*d460*/  FADD.FTZ R180, R4, R153 ;  /* 0x0000009904b47221 */ /* 0x020fe20000010000 */
[----:B--2---:R-:W-:Y:S01]  /*d470*/  F2FP.BF16.F32.PACK_AB R155, R21, R20 ;  /* 0x00000014159b723e */ /* 0x004fe200000010ff */
[-C--:B------:R-:W-:Y:S01]  /*d480*/  FMUL.FTZ R138, R138, R178.reuse ;  /* 0x000000b28a8a7220 */ /* 0x080fe20000410000 */
[-C--:B------:R-:W-:Y:S01]  /*d490*/  FMUL.FTZ R139, R139, R178.reuse ;  /* 0x000000b28b8b7220 */ /* 0x080fe20000410000 */
[-C--:B------:R-:W-:Y:S01]  /*d4a0*/  FMUL.FTZ R142, R142, R178.reuse ;  /* 0x000000b28e8e7220 */ /* 0x080fe20000410000 */
[-C--:B------:R-:W-:Y:S01]  /*d4b0*/  FMUL.FTZ R143, R143, R178.reuse ;  /* 0x000000b28f8f7220 */ /* 0x080fe20000410000 */
[----:B------:R-:W-:Y:S01]  /*d4c0*/  FMUL.FTZ R146, R146, R178 ;  /* 0x000000b292927220 */ /* 0x000fe20000410000 */
[----:B------:R-:W2:Y:S01]  /*d4d0*/  MUFU.EX2 R15, R15 ;  /* 0x0000000f000f7308 */ /* 0x000ea20000000800 */
[----:B---3--:R-:W-:Y:S01]  /*d4e0*/  FADD.FTZ R153, R175, R180 ;  /* 0x000000b4af997221 */ /* 0x008fe20000010000 */
[----:B-1----:R-:W-:Y:S01]  /*d4f0*/  F2FP.BF16.F32.PACK_AB R167, R173, R208 ;  /* 0x000000d0ada7723e */ /* 0x002fe200000010ff */
[-C--:B------:R-:W-:Y:S01]  /*d500*/  FMUL.FTZ R147, R147, R178.reuse ;  /* 0x000000b293937220 */ /* 0x080fe20000410000 */
[-C--:B------:R-:W-:Y:S01]  /*d510*/  FMUL.FTZ R150, R150, R178.reuse ;  /* 0x000000b296967220 */ /* 0x080fe20000410000 */
[----:B------:R-:W-:-:S03]  /*d520*/  FMUL.FTZ R151, R151, R178 ;  /* 0x000000b297977220 */ /* 0x000fc60000410000 */
[----:B------:R1:W3:Y:S01]  /*d530*/  MUFU.EX2 R179, R169 ;  /* 0x000000a900b37308 */ /* 0x0002e20000000800 */
[----:B----4-:R-:W-:Y:S01]  /*d540*/  FADD.FTZ R182, R14, R153 ;  /* 0x000000990eb67221 */ /* 0x010fe20000010000 */
[----:B------:R-:W-:-:S06]  /*d550*/  F2FP.BF16.F32.PACK_AB R153, R184, R203 ;  /* 0x000000cbb899723e */ /* 0x000fcc00000010ff */
[----:B------:R-:W4:Y:S01]  /*d560*/  MUFU.EX2 R194, R194 ;  /* 0x000000c200c27308 */ /* 0x000f220000000800 */
[----:B--2---:R-:W-:Y:S01]  /*d570*/  FADD.FTZ R182, R15, R182 ;  /* 0x000000b60fb67221 */ /* 0x004fe20000010000 */
[----:B-1----:R-:W-:Y:S02]  /*d580*/  F2FP.BF16.F32.PACK_AB R169, R175, R4 ;  /* 0x00000004afa9723e */ /* 0x002fe400000010ff */
[----:B------:R-:W-:-:S04]  /*d590*/  F2FP.BF16.F32.PACK_AB R171, R15, R14 ;  /* 0x0000000e0fab723e */ /* 0x000fc800000010ff */
[----:B------:R-:W1:Y:S01]  /*d5a0*/  MUFU.EX2 R193, R193 ;  /* 0x000000c100c17308 */ /* 0x000e620000000800 */
[----:B---3--:R-:W-:-:S07]  /*d5b0*/  FADD.FTZ R21, R179, R182 ;  /* 0x000000b6b3157221 */ /* 0x008fce0000010000 */
[----:B------:R-:W2:Y:S01]  /*d5c0*/  MUFU.EX2 R180, R199 ;  /* 0x000000c700b47308 */ /* 0x000ea20000000800 */
[C---:B----4-:R-:W-:Y:S01]  /*d5d0*/  FADD.FTZ R20, R194.reuse, R21 ;  /* 0x00000015c2147221 */ /* 0x050fe20000010000 */
[----:B------:R-:W-:-:S03]  /*d5e0*/  F2FP.BF16.F32.PACK_AB R173, R194, R179 ;  /* 0x000000b3c2ad723e */ /* 0x000fc600000010ff */
[----:B-1----:R-:W-:-:S04]  /*d5f0*/  FADD.FTZ R21, R193, R20 ;  /* 0x00000014c1157221 */ /* 0x002fc80000010000 */
[C---:B--2---:R-:W-:Y:S01]  /*d600*/  FADD.FTZ R4, R180.reuse, R21 ;  /* 0x00000015b4047221 */ /* 0x044fe20000010000 */
[----:B------:R-:W-:Y:S01]  /*d610*/  F2FP.BF16.F32.PACK_AB R175, R180, R193 ;  /* 0x000000c1b4af723e */ /* 0x000fe200000010ff */
[----:B------:R-:W-:Y:S06]  /*d620*/  @!P0 BRA `(.L_x_1373) ;  /* 0x0000000000048947 */ /* 0x000fec0003800000 */
[----:B------:R-:W-:Y:S01]  /*d630*/  BPT.TRAP 0x1 ;  /* 0x000000040000795c */ /* 0x000fe20000300000 */
.L_x_1373:
[----:B------:R1:W2:Y:S01]  /*d640*/  SYNCS.PHASECHK.TRANS64.TRYWAIT P1, [UR27+0x22850], R12 ;  /* 0x0228500cff0075a7 */ /* 0x0002a2000802015b */
[----:B------:R-:W-:Y:S05]  /*d650*/  @!P0 BRA `(.L_x_1374) ;  /* 0x0000000000048947 */ /* 0x000fea0003800000 */
[----:B------:R-:W-:Y:S01]  /*d660*/  BPT.TRAP 0x1 ;  /* 0x000000040000795c */ /* 0x000fe20000300000 */
.L_x_1374:
[----:B--2---:R-:W-:Y:S05]  /*d670*/  @P1 BRA `(.L_x_1375) ;  /* 0x0000000000081947 */ /* 0x004fea0003800000 */
[----:B------:R-:W2:Y:S02]  /*d680*/  SYNCS.PHASECHK.TRANS64.TRYWAIT P1, [UR27+0x22850], R12 ;  /* 0x0228500cff0075a7 */ /* 0x000ea4000802015b */
[----:B--2---:R-:W-:Y:S05]  /*d690*/  @!P1 BRA `(.L_x_1376) ;  /* 0x0000005800949947 */ /* 0x004fea0003800000 */
.L_x_1375:
        /* <DEDUP_REMOVED lines=47> */
.L_x_1360:
[----:B------:R-:W1:Y:S01]  /*d990*/  SHFL.BFLY PT, R0, R5, 0x2, 0x1f ;  /* 0x0c401f0005007f89 */ /* 0x000e6200000e0000 */
[----:B------:R-:W-:Y:S01]  /*d9a0*/  IMAD.MOV.U32 R17, RZ, RZ, RZ ;  /* 0x000000ffff117224 */ /* 0x000fe200078e00ff */
[----:B------:R-:W-:Y:S01]  /*d9b0*/  UIADD3 UR39, UR39, 0x1, URZ ;  /* 0x0000000127277890 */ /* 0x000fe2000fffe03f */
[----:B------:R-:W-:Y:S01]  /*d9c0*/  IMAD.U32 R22, RZ, RZ, UR10 ;  /* 0x0000000aff167e24 */ /* 0x000fe2000f8e00ff */
[----:B------:R-:W2:Y:S01]  /*d9d0*/  SHFL.BFLY PT, R7, R4, 0x2, 0x1f ;  /* 0x0c401f0004077f89 */ /* 0x000ea200000e0000 */
[----:B------:R-:W-:Y:S01]  /*d9e0*/  IMAD.MOV.U32 R20, RZ, RZ, -0x800000 ;  /* 0xff800000ff147424 */ /* 0x000fe200078e00ff */
[----:B------:R-:W-:Y:S01]  /*d9f0*/  UISETP.NE.AND UP0, UPT, UR39, 0x2, UPT ;  /* 0x000000022700788c */ /* 0x000fe2000bf05270 */
[----:B------:R3:W-:Y:S06]  /*da00*/  BAR.ARV R11, 0x100 ;  /* 0x0004000b0000751d */ /* 0x0007ec0000002000 */
[----:B------:R-:W-:-:S02]  /*da10*/  USEL UR4, URZ, 0x1, UP0 ;  /* 0x000000013f047887 */ /* 0x000fc40008000000 */
[----:B------:R-:W-:Y:S06]  /*da20*/  BAR.ARV 0x8, 0x120 ;  /* 0x0204800000007b1d */ /* 0x000fec0000002000 */
[----:B------:R-:W-:Y:S01]  /*da30*/  PLOP3.LUT P0, PT, PT, PT, PT, 0x8, 0x0 ;  /* 0x000000000000781c */ /* 0x000fe20003f0e170 */
[----:B------:R-:W-:Y:S01]  /*da40*/  UIADD3 UR37, UR37, 0x1, URZ ;  /* 0x0000000125257890 */ /* 0x000fe2000fffe03f */
[----:B-1----:R-:W-:Y:S01]  /*da50*/  FADD.FTZ R0, R0, R5 ;  /* 0x0000000500007221 */ /* 0x002fe20000010000 */
[----:B------:R-:W-:Y:S01]  /*da60*/  IMAD.MOV.U32 R5, RZ, RZ, RZ ;  /* 0x000000ffff057224 */ /* 0x000fe200078e00ff */
[----:B------:R-:W-:Y:S01]  /*da70*/  USEL UR39, UR39, URZ, UP0 ;  /* 0x0000003f27277287 */ /* 0x000fe20008000000 */
[----:B--2---:R-:W-:-:S02]  /*da80*/  FADD.FTZ R7, R7, R4 ;  /* 0x0000000407077221 */ /* 0x004fc40000010000 */
[----:B------:R-:W1:Y:S01]  /*da90*/  SHFL.BFLY PT, R3, R0, 0x1, 0x1f ;  /* 0x0c201f0000037f89 */ /* 0x000e6200000e0000 */
[----:B------:R-:W-:-:S03]  /*daa0*/  ULOP3.LUT UR38, UR38, UR4, URZ, 0x3c, !UPT ;  /* 0x0000000426267292 */ /* 0x000fc6000f8e3c3f */
[----:B------:R-:W2:Y:S01]  /*dab0*/  SHFL.BFLY PT, R6, R7, 0x1, 0x1f ;  /* 0x0c201f0007067f89 */ /* 0x000ea200000e0000 */
[----:B-1----:R-:W-:Y:S01]  /*dac0*/  FADD.FTZ R21, R0, R3 ;  /* 0x0000000300157221 */ /* 0x002fe20000010000 */
[----:B------:R-:W-:Y:S02]  /*dad0*/  IMAD.MOV.U32 R0, RZ, RZ, -0x800000 ;  /* 0xff800000ff007424 */ /* 0x000fe400078e00ff */
[----:B--2---:R-:W-:Y:S02]  /*dae0*/  FADD.FTZ R152, R7, R6 ;  /* 0x0000000607987221 */ /* 0x004fe40000010000 */
[----:B------:R-:W-:-:S03]  /*daf0*/  FSETP.NE.FTZ.AND P1, PT, R21, RZ, PT ;  /* 0x000000ff1500720b */ /* 0x000fc60003f35000 */
[----:B------:R-:W-:-:S10]  /*db00*/  FSETP.NE.FTZ.AND P2, PT, R152, RZ, PT ;  /* 0x000000ff9800720b */ /* 0x000fd40003f55000 */
[----:B------:R-:W1:Y:S01]  /*db10*/  @P1 MUFU.RCP R17, R21 ;  /* 0x0000001500111308 */ /* 0x000e620000001000 */
[----:B------:R-:W-:-:S07]  /*db20*/  @P1 FMUL.FTZ R22, R22, 0.69314718246459960938 ;  /* 0x3f31721816161820 */ /* 0x000fce0000410000 */
[----:B------:R-:W2:Y:S01]  /*db30*/  @P2 MUFU.RCP R5, R152 ;  /* 0x0000009800052308 */ /* 0x000ea20000001000 */
        /* <DEDUP_REMOVED lines=64> */
[----:B------:R-:W1:Y:S01]  /*df40*/  @P2 MUFU.LG2 R28, R152 ;  /* 0x00000098001c2308 */ /* 0x000e620000000c00 */
[----:B------:R-:W-:-:S02]  /*df50*/  IMAD.U32 R44, RZ, RZ, UR10 ;  /* 0x0000000aff2c7e24 */ /* 0x000fc4000f8e00ff */
[-C--:B--2---:R-:W-:Y:S01]  /*df60*/  FMUL.FTZ R172, R27, R5.reuse ;  /* 0x000000051bac7220 */ /* 0x084fe20000410000 */
[-C--:B------:R-:W-:Y:S01]  /*df70*/  FMUL.FTZ R158, R79, R5.reuse ;  /* 0x000000054f9e7220 */ /* 0x080fe20000410000 */
[-C--:B------:R-:W-:Y:S01]  /*df80*/  FMUL.FTZ R163, R63, R5.reuse ;  /* 0x000000053fa37220 */ /* 0x080fe20000410000 */
[----:B------:R-:W-:Y:S01]  /*df90*/  @P2 FMUL.FTZ R44, R44, 0.69314718246459960938 ;  /* 0x3f3172182c2c2820 */ /* 0x000fe20000410000 */
[-C--:B------:R-:W-:Y:S01]  /*dfa0*/  FMUL.FTZ R161, R67, R5.reuse ;  /* 0x0000000543a17220 */ /* 0x080fe20000410000 */
[-C--:B------:R-:W-:Y:S01]  /*dfb0*/  FMUL.FTZ R160, R71, R5.reuse ;  /* 0x0000000547a07220 */ /* 0x080fe20000410000 */
[----:B------:R-:W2:Y:S01]  /*dfc0*/  @P1 MUFU.LG2 R17, R21 ;  /* 0x0000001500111308 */ /* 0x000ea20000000c00 */
        /* <DEDUP_REMOVED lines=8> */
[----:B-1----:R-:W-:Y:S01]  /*e050*/  @P2 FMUL.FTZ R27, R28, 0.69314718246459960938 ;  /* 0x3f3172181c1b2820 */ /* 0x002fe20000410000 */
[-C--:B------:R-:W-:Y:S01]  /*e060*/  FMUL.FTZ R7, R30, R5.reuse ;  /* 0x000000051e077220 */ /* 0x080fe20000410000 */
[-C--:B------:R-:W-:Y:S01]  /*e070*/  FMUL.FTZ R170, R31, R5.reuse ;  /* 0x000000051faa7220 */ /* 0x080fe20000410000 */
[-C--:B------:R-:W-:Y:S01]  /*e080*/  FMUL.FTZ R157, R34, R5.reuse ;  /* 0x00000005229d7220 */ /* 0x080fe20000410000 */
[-C--:B------:R-:W-:Y:S01]  /*e090*/  FMUL.FTZ R168, R35, R5.reuse ;  /* 0x0000000523a87220 */ /* 0x080fe20000410000 */
[-C--:B------:R-:W-:Y:S01]  /*e0a0*/  FMUL.FTZ R156, R38, R5.reuse ;  /* 0x00000005269c7220 */ /* 0x080fe20000410000 */
[-C--:B------:R-:W-:Y:S01]  /*e0b0*/  FMUL.FTZ R169, R39, R5.reuse ;  /* 0x0000000527a97220 */ /* 0x080fe20000410000 */
[-C--:B------:R-:W-:Y:S01]  /*e0c0*/  FMUL.FTZ R155, R42, R5.reuse ;  /* 0x000000052a9b7220 */ /* 0x080fe20000410000 */
[----:B--2---:R-:W-:Y:S01]  /*e0d0*/  @P1 FMUL.FTZ R17, R17, 0.69314718246459960938 ;  /* 0x3f31721811111820 */ /* 0x004fe20000410000 */
        /* <DEDUP_REMOVED lines=46> */
.L_x_1307:
[----:B------:R-:W1:Y:S08]  /*e3c0*/  S2UR UR4, SR_CgaCtaId ;  /* 0x00000000000479c3 */ /* 0x000e700000008800 */
[----:B------:R-:W-:Y:S06]  /*e3d0*/  BAR.SYNC.DEFER_BLOCKING 0x5, 0x120 ;  /* 0x0144800000007b1d */ /* 0x000fec0000010000 */
[----:B------:R-:W-:-:S02]  /*e3e0*/  UMOV UR46, 0x400 ;  /* 0x00000400002e7882 */ /* 0x000fc40000000000 */
[----:B-1----:R-:W-:-:S09]  /*e3f0*/  ULEA UR46, UR4, UR46, 0x18 ;  /* 0x0000002e042e7291 */ /* 0x002fd2000f8ec03f */
[----:B------:R-:W1:Y:S02]  /*e400*/  LDS R5, [UR46+0x228d0] ;  /* 0x0228d02eff057984 */ /* 0x000e640008000800 */
[----:B-1----:R-:W-:Y:S01]  /*e410*/  R2UR UR4, R5 ;  /* 0x00000000050472ca */ /* 0x002fe200000e0000 */
[----:B------:R-:W-:Y:S06]  /*e420*/  BAR.ARV 0x4, 0x120 ;  /* 0x0104800000007b1d */ /* 0x000fec0000002000 */
[----:B------:R-:W-:Y:S08]  /*e430*/  @P0 BRA `(.L_x_1378) ;  /* 0x0000000c00f00947 */ /* 0x000ff00003800000 */
[C---:B------:R-:W-:Y:S01]  /*e440*/  IADD3 R31, P1, R18.reuse, 0x60, RZ ;  /* 0x00000060121f7810 */ /* 0x040fe20007f3e0ff */
[----:B------:R-:W-:Y:S01]  /*e450*/  BAR.SYNC.DEFER_BLOCKING 0x1, 0x100 ;  /* 0x0044000000007b1d */ /* 0x000fe20000010000 */
[----:B------:R-:W-:Y:S01]  /*e460*/  IADD3 R27, P0, R18, 0x40, RZ ;  /* 0x00000040121b7810 */ /* 0x000fe20007f1e0ff */
[----:B------:R-:W-:Y:S01]  /*e470*/  USHF.R.S32.HI UR5, URZ, 0x1f, UR43 ;  /* 0x0000001f3f057899 */ /* 0x000fe2000801142b */
[----:B------:R-:W-:Y:S02]  /*e480*/  LOP3.LUT R30, R31, 0x380, RZ, 0xc0, !PT ;  /* 0x000003801f1e7812 */ /* 0x000fe400078ec0ff */
[----:B------:R-:W-:Y:S01]  /*e490*/  LOP3.LUT R26, R27, 0x380, RZ, 0xc0, !PT ;  /* 0x000003801b1a7812 */ /* 0x000fe200078ec0ff */
[----:B------:R-:W-:Y:S01]  /*e4a0*/  ULDC.64 UR6, c[0x0][0xb70] ;  /* 0x0002dc0000067ab9 */ /* 0x000fe20000000a00 */
[----:B------:R-:W-:Y:S01]  /*e4b0*/  SHF.R.U64 R30, R30, 0x3, RZ ;  /* 0x000000031e1e7819 */ /* 0x000fe200000012ff */
[----:B------:R-:W-:Y:S01]  /*e4c0*/  UIMAD UR5, UR5, UR6, URZ ;  /* 0x00000006050572a4 */ /* 0x000fe2000f8e023f */
[----:B------:R-:W-:Y:S01]  /*e4d0*/  SHF.R.U64 R26, R26, 0x3, RZ ;  /* 0x000000031a1a7819 */ /* 0x000fe200000012ff */
[----:B------:R-:W-:Y:S01]  /*e4e0*/  UIMAD.WIDE.U32 UR8, UR43, UR6, URZ ;  /* 0x000000062b0872a5 */ /* 0x000fe2000f8e003f */
[----:B------:R-:W-:Y:S01]  /*e4f0*/  LOP3.LUT R30, R30, R31, RZ, 0x3c, !PT ;  /* 0x0000001f1e1e7212 */ /* 0x000fe200078e3cff */
[--C-:B------:R-:W-:Y:S01]  /*e500*/  IMAD.X R31, RZ, RZ, R19.reuse, P1 ;  /* 0x000000ffff1f7224 */ /* 0x100fe200008e0613 */
[C---:B------:R-:W-:Y:S01]  /*e510*/  IADD3 R9, P6, R18.reuse, 0x20, RZ ;  /* 0x0000002012097810 */ /* 0x040fe20007fde0ff */
[----:B------:R-:W-:Y:S01]  /*e520*/  UIMAD UR5, UR43, UR7, UR5 ;  /* 0x000000072b0572a4 */ /* 0x000fe2000f8e0205 */
[C---:B------:R-:W-:Y:S01]  /*e530*/  IADD3 R17, P1, R18.reuse, 0x8040, RZ ;  /* 0x0000804012117810 */ /* 0x040fe20007f3e0ff */
[----:B------:R-:W-:Y:S01]  /*e540*/  ULDC UR6, c[0x0][0xa88] ;  /* 0x0002a20000067ab9 */ /* 0x000fe20000000800 */
[----:B------:R-:W-:Y:S01]  /*e550*/  IADD3 R35, P2, R18, 0x4000, RZ ;  /* 0x0000400012237810 */ /* 0x000fe20007f5e0ff */
[----:B------:R-:W-:Y:S01]  /*e560*/  UIADD3 UR5, UR9, UR5, URZ ;  /* 0x0000000509057290 */ /* 0x000fe2000fffe03f */
[----:B------:R-:W-:Y:S01]  /*e570*/  LOP3.LUT R26, R26, R27, RZ, 0x3c, !PT ;  /* 0x0000001b1a1a7212 */ /* 0x000fe200078e3cff */
[----:B------:R-:W-:Y:S01]  /*e580*/  IMAD.X R27, RZ, RZ, R19, P0 ;  /* 0x000000ffff1b7224 */ /* 0x000fe200000e0613 */
[----:B------:R-:W-:-:S02]  /*e590*/  LOP3.LUT R8, R9, 0x380, RZ, 0xc0, !PT ;  /* 0x0000038009087812 */ /* 0x000fc400078ec0ff */
[----:B------:R-:W-:Y:S02]  /*e5a0*/  IADD3 R5, P0, R18, 0x8020, RZ ;  /* 0x0000802012057810 */ /* 0x000fe40007f1e0ff */
[----:B------:R-:W-:Y:S02]  /*e5b0*/  LOP3.LUT R48, R17, 0x380, RZ, 0xc0, !PT ;  /* 0x0000038011307812 */ /* 0x000fe400078ec0ff */
[----:B------:R-:W-:Y:S02]  /*e5c0*/  LOP3.LUT R34, R35, 0x380, RZ, 0xc0, !PT ;  /* 0x0000038023227812 */ /* 0x000fe400078ec0ff */
[----:B------:R-:W-:Y:S02]  /*e5d0*/  SHF.R.U64 R8, R8, 0x3, RZ ;  /* 0x0000000308087819 */ /* 0x000fe400000012ff */
[----:B------:R-:W-:Y:S02]  /*e5e0*/  LOP3.LUT R28, R5, 0x380, RZ, 0xc0, !PT ;  /* 0x00000380051c7812 */ /* 0x000fe400078ec0ff */
[----:B------:R-:W-:-:S02]  /*e5f0*/  SHF.R.U64 R48, R48, 0x3, RZ ;  /* 0x0000000330307819 */ /* 0x000fc400000012ff */
[----:B------:R-:W-:Y:S02]  /*e600*/  SHF.R.U64 R34, R34, 0x3, RZ ;  /* 0x0000000322227819 */ /* 0x000fe400000012ff */
[----:B------:R-:W-:Y:S02]  /*e610*/  LOP3.LUT R59, R18, 0x380, RZ, 0xc0, !PT ;  /* 0x00000380123b7812 */ /* 0x000fe400078ec0ff */
[----:B------:R-:W-:Y:S01]  /*e620*/  LOP3.LUT R8, R8, R9, RZ, 0x3c, !PT ;  /* 0x0000000908087212 */ /* 0x000fe200078e3cff */
[--C-:B------:R-:W-:Y:S01]  /*e630*/  IMAD.X R9, RZ, RZ, R19.reuse, P6 ;  /* 0x000000ffff097224 */ /* 0x100fe200030e0613 */
[----:B------:R-:W-:Y:S02]  /*e640*/  SHF.R.U64 R28, R28, 0x3, RZ ;  /* 0x000000031c1c7819 */ /* 0x000fe400000012ff */
[----:B------:R-:W-:Y:S02]  /*e650*/  LOP3.LUT R48, R48, R17, RZ, 0x3c, !PT ;  /* 0x0000001130307212 */ /* 0x000fe400078e3cff */
[----:B------:R-:W-:Y:S01]  /*e660*/  LOP3.LUT R34, R34, R35, RZ, 0x3c, !PT ;  /* 0x0000002322227212 */ /* 0x000fe200078e3cff */
[----:B------:R-:W-:Y:S01]  /*e670*/  IMAD.X R35, RZ, RZ, R19, P2 ;  /* 0x000000ffff237224 */ /* 0x000fe200010e0613 */
[----:B------:R-:W-:-:S02]  /*e680*/  SHF.R.S32.HI R17, RZ, 0x1f, R202 ;  /* 0x0000001fff117819 */ /* 0x000fc400000114ca */
[C---:B------:R-:W-:Y:S02]  /*e690*/  IADD3 R47, P6, R18.reuse, 0x8000, RZ ;  /* 0x00008000122f7810 */ /* 0x040fe40007fde0ff */
[----:B------:R-:W-:Y:S02]  /*e6a0*/  SHF.R.U64 R59, R59, 0x3, RZ ;  /* 0x000000033b3b7819 */ /* 0x000fe400000012ff */
[C---:B------:R-:W-:Y:S02]  /*e6b0*/  IADD3 R39, P3, R18.reuse, 0x4020, RZ ;  /* 0x0000402012277810 */ /* 0x040fe40007f7e0ff */
[C---:B------:R-:W-:Y:S02]  /*e6c0*/  IADD3 R51, P2, R18.reuse, 0x8060, RZ ;  /* 0x0000806012337810 */ /* 0x040fe40007f5e0ff */
[----:B------:R-:W-:Y:S02]  /*e6d0*/  IADD3 R43, P4, R18, 0x4040, RZ ;  /* 0x00004040122b7810 */ /* 0x000fe40007f9e0ff */
[----:B------:R-:W-:-:S02]  /*e6e0*/  LOP3.LUT R28, R28, R5, RZ, 0x3c, !PT ;  /* 0x000000051c1c7212 */ /* 0x000fc400078e3cff */
[----:B------:R-:W-:Y:S02]  /*e6f0*/  IADD3 R45, P5, R18, 0x4060, RZ ;  /* 0x00004060122d7810 */ /* 0x000fe40007fbe0ff */
[----:B------:R-:W-:Y:S02]  /*e700*/  LEA.HI R5, R17, R202, RZ, 0x7 ;  /* 0x000000ca11057211 */ /* 0x000fe400078f38ff */
[----:B------:R-:W-:Y:S02]  /*e710*/  LOP3.LUT R46, R47, 0x380, RZ, 0xc0, !PT ;  /* 0x000003802f2e7812 */ /* 0x000fe400078ec0ff */
[----:B------:R-:W-:Y:S01]  /*e720*/  LOP3.LUT R58, R59, R18, RZ, 0x3c, !PT ;  /* 0x000000123b3a7212 */ /* 0x000fe200078e3cff */
[----:B------:R-:W-:Y:S01]  /*e730*/  IMAD.MOV.U32 R59, RZ, RZ, R19 ;  /* 0x000000ffff3b7224 */ /* 0x000fe200078e0013 */
[----:B------:R-:W-:Y:S02]  /*e740*/  LOP3.LUT R38, R39, 0x380, RZ, 0xc0, !PT ;  /* 0x0000038027267812 */ /* 0x000fe400078ec0ff */
[----:B------:R-:W-:-:S02]  /*e750*/  LOP3.LUT R50, R51, 0x380, RZ, 0xc0, !PT ;  /* 0x0000038033327812 */ /* 0x000fc400078ec0ff */
[----:B------:R-:W-:Y:S02]  /*e760*/  LOP3.LUT R42, R43, 0x380, RZ, 0xc0, !PT ;  /* 0x000003802b2a7812 */ /* 0x000fe400078ec0ff */
[----:B------:R-:W-:Y:S02]  /*e770*/  F2FP.BF16.F32.PACK_AB R4, R25, R4 ;  /* 0x000000041904723e */ /* 0x000fe400000010ff */
[----:B------:R-:W-:Y:S02]  /*e780*/  LOP3.LUT R44, R45, 0x380, RZ, 0xc0, !PT ;  /* 0x000003802d2c7812 */ /* 0x000fe400078ec0ff */
[----:B------:R-:W-:Y:S02]  /*e790*/  LOP3.LUT R25, R5, 0xffffff80, RZ, 0xc0, !PT ;  /* 0xffffff8005197812 */ /* 0x000fe400078ec0ff */
[----:B------:R-:W-:Y:S02]  /*e7a0*/  MOV R87, R30 ;  /* 0x0000001e00577202 */ /* 0x000fe40000000f00 */
[----:B------:R-:W-:Y:S01]  /*e7b0*/  SHF.R.U64 R46, R46, 0x3, RZ ;  /* 0x000000032e2e7819 */ /* 0x000fe200000012ff */
[----:B------:R-:W1:Y:S01]  /*e7c0*/  LDC.64 R30, c[0x0][0xb78] ;  /* 0x0002de00ff1e7b82 */ /* 0x000e620000000a00 */
[----:B------:R-:W-:Y:S01]  /*e7d0*/  SHF.R.U64 R38, R38, 0x3, RZ ;  /* 0x0000000326267819 */ /* 0x000fe200000012ff */
[----:B------:R-:W-:Y:S01]  /*e7e0*/  IMAD.IADD R25, R202, 0x1, -R25 ;  /* 0x00000001ca197824 */ /* 0x000fe200078e0a19 */
[----:B------:R-:W-:-:S02]  /*e7f0*/  SHF.R.U64 R50, R50, 0x3, RZ ;  /* 0x0000000332327819 */ /* 0x000fc400000012ff */
[----:B------:R-:W-:Y:S02]  /*e800*/  SHF.R.U64 R42, R42, 0x3, RZ ;  /* 0x000000032a2a7819 */ /* 0x000fe400000012ff */
[----:B------:R-:W-:Y:S02]  /*e810*/  MOV R59, R58 ;  /* 0x0000003a003b7202 */ /* 0x000fe40000000f00 */
[----:B------:R-:W-:Y:S01]  /*e820*/  F2FP.BF16.F32.PACK_AB R5, R172, R49 ;  /* 0x00000031ac05723e */ /* 0x000fe200000010ff */
[--C-:B------:R-:W-:Y:S01]  /*e830*/  IMAD.X R49, RZ, RZ, R19.reuse, P1 ;  /* 0x000000ffff317224 */ /* 0x100fe200008e0613 */
[----:B------:R-:W-:Y:S01]  /*e840*/  F2FP.BF16.F32.PACK_AB R6, R29, R6 ;  /* 0x000000061d06723e */ /* 0x000fe200000010ff */
[----:B------:R-:W-:Y:S01]  /*e850*/  IMAD.X R29, RZ, RZ, R19, P0 ;  /* 0x000000ffff1d7224 */ /* 0x000fe200000e0613 */
[----:B------:R-:W-:Y:S02]  /*e860*/  F2FP.BF16.F32.PACK_AB R7, R170, R7 ;  /* 0x00000007aa07723e */ /* 0x000fe400000010ff */
[----:B------:R-:W-:-:S02]  /*e870*/  SHF.R.U64 R44, R44, 0x3, RZ ;  /* 0x000000032c2c7819 */ /* 0x000fc400000012ff */
[----:B------:R-:W-:Y:S01]  /*e880*/  MOV R34, R34 ;  /* 0x0000002200227202 */ /* 0x000fe20000000f00 */
[----:B------:R-:W-:Y:S01]  /*e890*/  VIADD R35, R201, UR42 ;  /* 0x0000002ac9237c36 */ /* 0x000fe20008000000 */
[----:B------:R-:W-:Y:S01]  /*e8a0*/  LOP3.LUT R46, R46, R47, RZ, 0x3c, !PT ;  /* 0x0000002f2e2e7212 */ /* 0x000fe200078e3cff */
[--C-:B------:R-:W-:Y:S01]  /*e8b0*/  IMAD.X R47, RZ, RZ, R19.reuse, P6 ;  /* 0x000000ffff2f7224 */ /* 0x100fe200030e0613 */
[----:B------:R-:W-:Y:S01]  /*e8c0*/  LOP3.LUT R38, R38, R39, RZ, 0x3c, !PT ;  /* 0x0000002726267212 */ /* 0x000fe200078e3cff */
[--C-:B------:R-:W-:Y:S01]  /*e8d0*/  IMAD.X R39, RZ, RZ, R19.reuse, P3 ;  /* 0x000000ffff277224 */ /* 0x100fe200018e0613 */
[----:B------:R-:W-:Y:S01]  /*e8e0*/  LOP3.LUT R50, R50, R51, RZ, 0x3c, !PT ;  /* 0x0000003332327212 */ /* 0x000fe200078e3cff */
[----:B------:R2:W-:Y:S01]  /*e8f0*/  STSM.16.M88.4 [R59], R4 ;  /* 0x000000043b007844 */ /* 0x0005e20000000200 */
[----:B------:R-:W-:Y:S01]  /*e900*/  LOP3.LUT R42, R42, R43, RZ, 0x3c, !PT ;  /* 0x0000002b2a2a7212 */ /* 0x000fe200078e3cff */
[----:B------:R-:W-:Y:S01]  /*e910*/  IMAD.X R43, RZ, RZ, R19, P4 ;  /* 0x000000ffff2b7224 */ /* 0x000fe200020e0613 */
[----:B------:R-:W-:-:S02]  /*e920*/  IADD3 R51, P6, R18, 0xc060, RZ ;  /* 0x0000c06012337810 */ /* 0x000fc40007fde0ff */
[----:B------:R-:W-:Y:S01]  /*e930*/  LOP3.LUT R44, R44, R45, RZ, 0x3c, !PT ;  /* 0x0000002d2c2c7212 */ /* 0x000fe200078e3cff */
[--C-:B------:R-:W-:Y:S01]  /*e940*/  IMAD.X R45, RZ, RZ, R19.reuse, P5 ;  /* 0x000000ffff2d7224 */ /* 0x100fe200028e0613 */
[C---:B------:R-:W-:Y:S02]  /*e950*/  IADD3 R53, P3, R18.reuse, 0xc000, RZ ;  /* 0x0000c00012357810 */ /* 0x040fe40007f7e0ff */
[C---:B------:R-:W-:Y:S02]  /*e960*/  IADD3 R55, P4, R18.reuse, 0xc020, RZ ;  /* 0x0000c02012377810 */ /* 0x040fe40007f9e0ff */
[----:B------:R-:W-:Y:S02]  /*e970*/  IADD3 R57, P5, R18, 0xc040, RZ ;  /* 0x0000c04012397810 */ /* 0x000fe40007fbe0ff */
[----:B------:R-:W-:Y:S02]  /*e980*/  LOP3.LUT P0, RZ, R25, 0x3, RZ, 0xc0, !PT ;  /* 0x0000000319ff7812 */ /* 0x000fe4000780c0ff */
[----:B------:R-:W-:Y:S01]  /*e990*/  LOP3.LUT R58, R51, 0x380, RZ, 0xc0, !PT ;  /* 0x00000380333a7812 */ /* 0x000fe200078ec0ff */
[----:B--2---:R-:W-:Y:S01]  /*e9a0*/  VIADD R4, R35, 0x8 ;  /* 0x0000000823047836 */ /* 0x004fe20000000000 */
[----:B------:R-:W-:Y:S01]  /*e9b0*/  LOP3.LUT R52, R53, 0x380, RZ, 0xc0, !PT ;  /* 0x0000038035347812 */ /* 0x000fe200078ec0ff */
[----:B------:R-:W-:Y:S01]  /*e9c0*/  IMAD.X R59, RZ, RZ, R19, P6 ;  /* 0x000000ffff3b7224 */ /* 0x000fe200030e0613 */
[----:B------:R-:W-:-:S02]  /*e9d0*/  LOP3.LUT R54, R55, 0x380, RZ, 0xc0, !PT ;  /* 0x0000038037367812 */ /* 0x000fc400078ec0ff */
[----:B------:R-:W-:Y:S02]  /*e9e0*/  LOP3.LUT R56, R57, 0x380, RZ, 0xc0, !PT ;  /* 0x0000038039387812 */ /* 0x000fe400078ec0ff */
[----:B------:R-:W-:Y:S02]  /*e9f0*/  ISETP.GE.OR P1, PT, R4, UR6, P0 ;  /* 0x0000000604007c0c */ /* 0x000fe40008726670 */
[----:B------:R-:W-:Y:S02]  /*ea00*/  SHF.R.U64 R58, R58, 0x3, RZ ;  /* 0x000000033a3a7819 */ /* 0x000fe400000012ff */
[----:B------:R-:W-:Y:S02]  /*ea10*/  MOV R95, R8 ;  /* 0x00000008005f7202 */ /* 0x000fe40000000f00 */
[----:B------:R-:W-:Y:S02]  /*ea20*/  F2FP.BF16.F32.PACK_AB R4, R33, R32 ;  /* 0x000000202104723e */ /* 0x000fe400000010ff */
[----:B------:R-:W-:-:S02]  /*ea30*/  F2FP.BF16.F32.PACK_AB R5, R168, R157 ;  /* 0x0000009da805723e */ /* 0x000fc400000010ff */
[----:B------:R-:W-:Y:S02]  /*ea40*/  F2FP.BF16.F32.PACK_AB R6, R37, R36 ;  /* 0x000000242506723e */ /* 0x000fe400000010ff */
[----:B------:R-:W-:Y:S02]  /*ea50*/  F2FP.BF16.F32.PACK_AB R7, R169, R156 ;  /* 0x0000009ca907723e */ /* 0x000fe400000010ff */
[----:B------:R-:W-:Y:S02]  /*ea60*/  F2FP.BF16.F32.PACK_AB R10, R10, R11 ;  /* 0x0000000b0a0a723e */ /* 0x000fe400000010ff */
[----:B------:R-:W-:Y:S01]  /*ea70*/  SHF.R.U64 R52, R52, 0x3, RZ ;  /* 0x0000000334347819 */ /* 0x000fe200000012ff */
[----:B------:R1:W-:Y:S01]  /*ea80*/  STSM.16.M88.4 [R95], R4 ;  /* 0x000000045f007844 */ /* 0x0003e20000000200 */
[----:B------:R-:W-:Y:S02]  /*ea90*/  MOV R94, R26 ;  /* 0x0000001a005e7202 */ /* 0x000fe40000000f00 */
[----:B------:R-:W-:Y:S01]  /*eaa0*/  MOV R22, R28 ;  /* 0x0000001c00167202 */ /* 0x000fe20000000f00 */
[----:B------:R-:W-:Y:S01]  /*eab0*/  IMAD.U32 R29, RZ, RZ, UR9 ;  /* 0x00000009ff1d7e24 */ /* 0x000fe2000f8e00ff */
[----:B------:R-:W-:Y:S01]  /*eac0*/  F2FP.BF16.F32.PACK_AB R8, R41, R40 ;  /* 0x000000282908723e */ /* 0x000fe200000010ff */
[----:B------:R-:W-:Y:S01]  /*ead0*/  IMAD.U32 R29, RZ, RZ, UR5 ;  /* 0x00000005ff1d7e24 */ /* 0x000fe2000f8e00ff */
[----:B------:R-:W-:Y:S01]  /*eae0*/  F2FP.BF16.F32.PACK_AB R9, R166, R155 ;  /* 0x0000009ba609723e */ /* 0x000fe200000010ff */
[----:B------:R-:W-:Y:S01]  /*eaf0*/  USHF.R.S32.HI UR5, URZ, 0x1f, UR44 ;  /* 0x0000001f3f057899 */ /* 0x000fe2000801142c */
[----:B------:R-:W-:Y:S01]  /*eb00*/  F2FP.BF16.F32.PACK_AB R11, R167, R154 ;  /* 0x0000009aa70b723e */ /* 0x000fe200000010ff */
[----:B------:R-:W-:Y:S01]  /*eb10*/  IMAD.U32 R28, RZ, RZ, UR8 ;  /* 0x00000008ff1c7e24 */ /* 0x000fe2000f8e00ff */
[----:B------:R-:W-:-:S02]  /*eb20*/  F2FP.BF16.F32.PACK_AB R12, R12, R13 ;  /* 0x0000000d0c0c723e */ /* 0x000fc400000010ff */
[----:B------:R-:W-:Y:S01]  /*eb30*/  F2FP.BF16.F32.PACK_AB R14, R14, R15 ;  /* 0x0000000f0e0e723e */ /* 0x000fe200000010ff */
[----:B------:R-:W-:Y:S01]  /*eb40*/  STSM.16.M88.4 [R94], R8 ;  /* 0x000000085e007844 */ /* 0x000fe20000000200 */
[----:B------:R-:W-:Y:S01]  /*eb50*/  SHF.R.U64 R54, R54, 0x3, RZ ;  /* 0x0000000336367819 */ /* 0x000fe200000012ff */
[----:B-1----:R-:W-:Y:S01]  /*eb60*/  IMAD R4, R30, UR5, RZ ;  /* 0x000000051e047c24 */ /* 0x002fe2000f8e02ff */
[----:B------:R-:W-:Y:S01]  /*eb70*/  F2FP.BF16.F32.PACK_AB R13, R164, R153 ;  /* 0x00000099a40d723e */ /* 0x000fe200000010ff */
[----:B------:R-:W-:Y:S01]  /*eb80*/  IMAD.WIDE.U32 R28, R30, UR44, R28 ;  /* 0x0000002c1e1c7c25 */ /* 0x000fe2000f8e001c */
[----:B------:R-:W-:Y:S02]  /*eb90*/  F2FP.BF16.F32.PACK_AB R15, R165, R152 ;  /* 0x00000098a50f723e */ /* 0x000fe400000010ff */
[----:B------:R-:W-:Y:S01]  /*eba0*/  F2FP.BF16.F32.PACK_AB R64, R65, R64 ;  /* 0x000000404140723e */ /* 0x000fe200000010ff */
[----:B------:R-:W-:Y:S01]  /*ebb0*/  IMAD R4, R31, UR44, R4 ;  /* 0x0000002c1f047c24 */ /* 0x000fe2000f8e0204 */
[----:B------:R-:W-:Y:S01]  /*ebc0*/  SHF.R.U64 R56, R56, 0x3, RZ ;  /* 0x0000000338387819 */ /* 0x000fe200000012ff */
[----:B------:R-:W-:Y:S01]  /*ebd0*/  STSM.16.M88.4 [R87], R12 ;  /* 0x0000000c57007844 */ /* 0x000fe20000000200 */
[----:B------:R-:W-:-:S02]  /*ebe0*/  F2FP.BF16.F32.PACK_AB R24, R24, R3 ;  /* 0x000000031818723e */ /* 0x000fc400000010ff */
[----:B------:R-:W-:Y:S02]  /*ebf0*/  F2FP.BF16.F32.PACK_AB R25, R162, R21 ;  /* 0x00000015a219723e */ /* 0x000fe400000010ff */
[----:B------:R-:W-:Y:S02]  /*ec00*/  F2FP.BF16.F32.PACK_AB R26, R61, R60 ;  /* 0x0000003c3d1a723e */ /* 0x000fe400000010ff */
[----:B------:R-:W-:Y:S02]  /*ec10*/  F2FP.BF16.F32.PACK_AB R27, R163, R62 ;  /* 0x0000003ea31b723e */ /* 0x000fe400000010ff */
[----:B------:R-:W-:Y:S02]  /*ec20*/  F2FP.BF16.F32.PACK_AB R65, R161, R66 ;  /* 0x00000042a141723e */ /* 0x000fe400000010ff */
[----:B------:R-:W-:Y:S01]  /*ec30*/  F2FP.BF16.F32.PACK_AB R72, R73, R72 ;  /* 0x000000484948723e */ /* 0x000fe200000010ff */
[----:B------:R-:W-:Y:S01]  /*ec40*/  STSM.16.M88.4 [R34], R24 ;  /* 0x0000001822007844 */ /* 0x000fe20000000200 */
[----:B------:R-:W-:Y:S01]  /*ec50*/  LOP3.LUT R58, R58, R51, RZ, 0x3c, !PT ;  /* 0x000000333a3a7212 */ /* 0x000fe200078e3cff */
[----:B------:R-:W-:Y:S01]  /*ec60*/  IMAD.X R51, RZ, RZ, R19, P2 ;  /* 0x000000ffff337224 */ /* 0x000fe200010e0613 */
[----:B------:R-:W-:-:S02]  /*ec70*/  MOV R38, R38 ;  /* 0x0000002600267202 */ /* 0x000fc40000000f00 */
        /* <DEDUP_REMOVED lines=32> */
[----:B------:R-:W-:Y:S01]  /*ee80*/  F2FP.BF16.F32.PACK_AB R112, R113, R112 ;  /* 0x000000707170723e */ /* 0x000fe200000010ff */
[----:B------:R-:W-:Y:S01]  /*ee90*/  STSM.16.M88.4 [R22], R96 ;  /* 0x0000006016007844 */ /* 0x000fe20000000200 */
[----:B------:R-:W-:Y:S02]  /*eea0*/  MOV R48, R48 ;  /* 0x0000003000307202 */ /* 0x000fe40000000f00 */
[----:B------:R-:W-:Y:S02]  /*eeb0*/  F2FP.BF16.F32.PACK_AB R106, R109, R108 ;  /* 0x0000006c6d6a723e */ /* 0x000fe400000010ff */
[----:B------:R-:W-:Y:S02]  /*eec0*/  F2FP.BF16.F32.PACK_AB R107, R111, R110 ;  /* 0x0000006e6f6b723e */ /* 0x000fe400000010ff */
[----:B------:R-:W-:-:S02]  /*eed0*/  F2FP.BF16.F32.PACK_AB R113, R115, R114 ;  /* 0x000000727371723e */ /* 0x000fc400000010ff */
[----:B------:R-:W-:Y:S01]  /*eee0*/  F2FP.BF16.F32.PACK_AB R120, R121, R120 ;  /* 0x000000787978723e */ /* 0x000fe200000010ff */
[----:B------:R-:W-:Y:S01]  /*eef0*/  STSM.16.M88.4 [R48], R104 ;  /* 0x0000006830007844 */ /* 0x000fe20000000200 */
        /* <DEDUP_REMOVED lines=10> */
[----:B------:R-:W-:Y:S01]  /*efa0*/  F2FP.BF16.F32.PACK_AB R136, R137, R136 ;  /* 0x000000888988723e */ /* 0x000fe200000010ff */
[----:B------:R-:W-:Y:S01]  /*efb0*/  STSM.16.M88.4 [R52], R120 ;  /* 0x0000007834007844 */ /* 0x000fe20000000200 */
[----:B------:R-:W-:Y:S02]  /*efc0*/  MOV R54, R54 ;  /* 0x0000003600367202 */ /* 0x000fe40000000f00 */
[----:B------:R-:W-:-:S02]  /*efd0*/  F2FP.BF16.F32.PACK_AB R130, R133, R132 ;  /* 0x000000848582723e */ /* 0x000fc400000010ff */
[----:B------:R-:W-:Y:S02]  /*efe0*/  F2FP.BF16.F32.PACK_AB R131, R135, R134 ;  /* 0x000000868783723e */ /* 0x000fe400000010ff */
[----:B------:R-:W-:Y:S02]  /*eff0*/  F2FP.BF16.F32.PACK_AB R137, R139, R138 ;  /* 0x0000008a8b89723e */ /* 0x000fe400000010ff */
[----:B------:R-:W-:Y:S01]  /*f000*/  F2FP.BF16.F32.PACK_AB R144, R145, R144 ;  /* 0x000000909190723e */ /* 0x000fe200000010ff */
[----:B------:R-:W-:Y:S01]  /*f010*/  STSM.16.M88.4 [R54], R128 ;  /* 0x0000008036007844 */ /* 0x000fe20000000200 */
[----:B------:R-:W-:Y:S02]  /*f020*/  MOV R56, R56 ;  /* 0x0000003800387202 */ /* 0x000fe40000000f00 */
[----:B------:R-:W-:Y:S02]  /*f030*/  F2FP.BF16.F32.PACK_AB R138, R141, R140 ;  /* 0x0000008c8d8a723e */ /* 0x000fe400000010ff */
[----:B------:R-:W-:-:S02]  /*f040*/  F2FP.BF16.F32.PACK_AB R139, R143, R142 ;  /* 0x0000008e8f8b723e */ /* 0x000fc400000010ff */
[----:B------:R-:W-:Y:S02]  /*f050*/  F2FP.BF16.F32.PACK_AB R145, R147, R146 ;  /* 0x000000929391723e */ /* 0x000fe400000010ff */
[----:B------:R-:W-:Y:S01]  /*f060*/  MOV R58, R58 ;  /* 0x0000003a003a7202 */ /* 0x000fe20000000f00 */
[----:B------:R-:W-:Y:S01]  /*f070*/  STSM.16.M88.4 [R56], R136 ;  /* 0x0000008838007844 */ /* 0x000fe20000000200 */
[----:B------:R-:W-:Y:S02]  /*f080*/  F2FP.BF16.F32.PACK_AB R146, R149, R148 ;  /* 0x000000949592723e */ /* 0x000fe400000010ff */
[----:B------:R-:W-:Y:S02]  /*f090*/  F2FP.BF16.F32.PACK_AB R147, R151, R150 ;  /* 0x000000969793723e */ /* 0x000fe400000010ff */
[----:B------:R-:W-:Y:S02]  /*f0a0*/  SHF.R.S32.HI R3, RZ, 0x1f, R35 ;  /* 0x0000001fff037819 */ /* 0x000fe40000011423 */
[----:B------:R-:W-:Y:S01]  /*f0b0*/  IADD3 R5, P2, R35, R28, RZ ;  /* 0x0000001c23057210 */ /* 0x000fe20007f5e0ff */
[----:B------:R-:W-:Y:S01]  /*f0c0*/  STSM.16.M88.4 [R58], R144 ;  /* 0x000000903a007844 */ /* 0x000fe20000000200 */
[----:B------:R-:W-:-:S02]  /*f0d0*/  LEA.HI R17, R17, R202, RZ, 0x5 ;  /* 0x000000ca11117211 */ /* 0x000fc400078f28ff */
[----:B------:R-:W-:Y:S01]  /*f0e0*/  IADD3.X R28, R3, R29, R4, P2, !PT ;  /* 0x0000001d031c7210 */ /* 0x000fe200017fe404 */
[----:B------:R-:W-:Y:S01]  /*f0f0*/  @!PT LDS RZ, [RZ] ;  /* 0x00000000fffff984 */ /* 0x000fe20000000800 */
[----:B------:R-:W-:Y:S01]  /*f100*/  @!PT LDS RZ, [RZ] ;  /* 0x00000000fffff984 */ /* 0x000fe20000000800 */
[----:B------:R-:W-:Y:S01]  /*f110*/  @!PT LDS RZ, [RZ] ;  /* 0x00000000fffff984 */ /* 0x000fe20000000800 */
[----:B------:R-:W-:Y:S01]  /*f120*/  @!PT LDS RZ, [RZ] ;  /* 0x00000000fffff984 */ /* 0x000fe20000000800 */
[----:B------:R1:W-:Y:S06]  /*f130*/  MEMBAR.ALL.CTA ;  /* 0x0000000000007992 */ /* 0x0003ec0000008000 */
[----:B-1----:R-:W1:Y:S01]  /*f140*/  FENCE.VIEW.ASYNC.S ;  /* 0x00000000000073c6 */ /* 0x002e620000000000 */
[----:B------:R-:W-:Y:S01]  /*f150*/  SHF.R.S32.HI R3, RZ, 0x5, R17 ;  /* 0x00000005ff037819 */ /* 0x000fe20000011411 */
[----:B-1----:R-:W-:Y:S06]  /*f160*/  BAR.ARV 0x1, 0x120 ;  /* 0x0044800000007b1d */ /* 0x002fec0000002000 */
[----:B------:R-:W-:Y:S01]  /*f170*/  ISETP.GE.OR P0, PT, R35, UR6, P0 ;  /* 0x0000000623007c0c */ /* 0x000fe20008706670 */
[----:B------:R-:W-:Y:S01]  /*f180*/  ULDC.64 UR6, c[0x0][0xb40] ;  /* 0x0002d00000067ab9 */ /* 0x000fe20000000a00 */
[----:B------:R-:W1:Y:S01]  /*f190*/  SHFL.IDX PT, R3, R3, RZ, 0x1f ;  /* 0x00001fff03037589 */ /* 0x000e6200000e0000 */
[----:B------:R-:W-:-:S04]  /*f1a0*/  LEA R4, P2, R5, UR6, 0x2 ;  /* 0x0000000605047c11 */ /* 0x000fc8000f8410ff */
[----:B------:R-:W-:-:S05]  /*f1b0*/  LEA.HI.X R5, R5, UR7, R28, 0x2, P2 ;  /* 0x0000000705057c11 */ /* 0x000fca00090f141c */
[----:B------:R2:W-:Y:S04]  /*f1c0*/  @!P1 STG.E desc[UR48][R4.64+0x20], R20 ;  /* 0x0000201404009986 */ /* 0x0005e8000c101930 */
[----:B------:R2:W-:Y:S01]  /*f1d0*/  @!P0 STG.E desc[UR48][R4.64], R0 ;  /* 0x0000000004008986 */ /* 0x0005e2000c101930 */
[----:B-1----:R-:W-:-:S13]  /*f1e0*/  ISETP.NE.AND P0, PT, R3, 0x7, PT ;  /* 0x000000070300780c */ /* 0x002fda0003f05270 */
        /* <DEDUP_REMOVED lines=31> */
.L_x_1381:
[----:B------:R-:W-:Y:S05]  /*f3e0*/  BSYNC B0 ;  /* 0x0000000000007941 */ /* 0x000fea0003800000 */
.L_x_1380:
[----:B------:R-:W-:Y:S05]  /*f3f0*/  BRA `(.L_x_1379) ;  /* 0x0000000800907947 */ /* 0x000fea0003800000 */
.L_x_1378:
[----:B------:R-:W1:Y:S01]  /*f400*/  LDC.64 R12, c[0x0][0xae0] ;  /* 0x0002b800ff0c7b82 */ /* 0x000e620000000a00 */
[----:B------:R-:W-:Y:S01]  /*f410*/  SHF.R.S32.HI R3, RZ, 0x1f, R202 ;  /* 0x0000001fff037819 */ /* 0x000fe200000114ca */
[----:B------:R-:W-:Y:S01]  /*f420*/  USHF.R.S32.HI UR5, URZ, 0x1f, UR43 ;  /* 0x0000001f3f057899 */ /* 0x000fe2000801142b */
[----:B------:R-:W-:Y:S01]  /*f430*/  ISETP.GT.AND P0, PT, R202, 0x7f, PT ;  /* 0x0000007fca00780c */ /* 0x000fe20003f04270 */
[----:B------:R-:W-:Y:S01]  /*f440*/  USHF.R.S32.HI UR6, URZ, 0x1f, UR44 ;  /* 0x0000001f3f067899 */ /* 0x000fe2000801142c */
[----:B------:R-:W-:Y:S01]  /*f450*/  LEA.HI R17, R3, R202, RZ, 0x3 ;  /* 0x000000ca03117211 */ /* 0x000fe200078f18ff */
[----:B------:R-:W-:Y:S02]  /*f460*/  BSSY B0, `(.L_x_1382) ;  /* 0x000001e000007945 */ /* 0x000fe40003800000 */
[----:B------:R-:W2:Y:S01]  /*f470*/  LDC R11, c[0x0][0xdac] ;  /* 0x00036b00ff0b7b82 */ /* 0x000ea20000000800 */
[----:B------:R-:W-:-:S05]  /*f480*/  LOP3.LUT R3, R17, 0x1ffffff8, RZ, 0xc0, !PT ;  /* 0x1ffffff811037812 */ /* 0x000fca00078ec0ff */
[----:B------:R-:W-:Y:S02]  /*f490*/  IMAD.IADD R3, R202, 0x1, -R3 ;  /* 0x00000001ca037824 */ /* 0x000fe400078e0a03 */
[----:B------:R-:W3:Y:S02]  /*f4a0*/  LDC.64 R14, c[0x0][0xae8] ;  /* 0x0002ba00ff0e7b82 */ /* 0x000ee40000000a00 */
[----:B------:R-:W-:-:S05]  /*f4b0*/  IMAD.SHL.U32 R8, R3, 0x8, RZ ;  /* 0x0000000803087824 */ /* 0x000fca00078e00ff */
[----:B------:R-:W-:Y:S01]  /*f4c0*/  SHF.R.S32.HI R9, RZ, 0x1f, R8 ;  /* 0x0000001fff097819 */ /* 0x000fe20000011408 */
[----:B-1----:R-:W-:Y:S01]  /*f4d0*/  IMAD R10, R12, UR5, RZ ;  /* 0x000000050c0a7c24 */ /* 0x002fe2000f8e02ff */
[----:B------:R-:W-:Y:S06]  /*f4e0*/  @P0 BRA `(.L_x_1383) ;  /* 0x0000000000540947 */ /* 0x000fec0003800000 */
[----:B------:R-:W1:Y:S01]  /*f4f0*/  S2R R0, SR_TID.X ;  /* 0x0000000000007919 */ /* 0x000e620000002100 */
[----:B------:R-:W-:Y:S01]  /*f500*/  ULDC UR7, c[0x0][0xa88] ;  /* 0x0002a20000077ab9 */ /* 0x000fe20000000800 */
[----:B-1----:R-:W-:-:S04]  /*f510*/  IADD3 R4, R200, -0x80, R0 ;  /* 0xffffff80c8047810 */ /* 0x002fc80007ffe000 */
[----:B------:R-:W-:-:S13]  /*f520*/  ISETP.GE.AND P0, PT, R4, UR7, PT ;  /* 0x0000000704007c0c */ /* 0x000fda000bf06270 */
[----:B------:R-:W-:Y:S05]  /*f530*/  @P0 BRA `(.L_x_1383) ;  /* 0x0000000000400947 */ /* 0x000fea0003800000 */
[----:B------:R-:W1:Y:S01]  /*f540*/  LDC.64 R6, c[0x0][0xb70] ;  /* 0x0002dc00ff067b82 */ /* 0x000e620000000a00 */
[----:B------:R-:W-:Y:S01]  /*f550*/  SHF.R.S32.HI R5, RZ, 0x1f, R4 ;  /* 0x0000001fff057819 */ /* 0x000fe20000011404 */
[----:B------:R-:W-:-:S06]  /*f560*/  ULDC.64 UR8, c[0x0][0xb40] ;  /* 0x0002d00000087ab9 */ /* 0x000fcc0000000a00 */
[----:B------:R-:W4:Y:S01]  /*f570*/  LDC.64 R20, c[0x0][0xb78] ;  /* 0x0002de00ff147b82 */ /* 0x000f220000000a00 */
[C---:B-1----:R-:W-:Y:S02]  /*f580*/  IMAD R0, R6.reuse, UR5, RZ ;  /* 0x0000000506007c24 */ /* 0x042fe4000f8e02ff */
[----:B------:R-:W-:-:S04]  /*f590*/  IMAD.WIDE.U32 R4, R6, UR43, R4 ;  /* 0x0000002b06047c25 */ /* 0x000fc8000f8e0004 */
[----:B------:R-:W-:Y:S02]  /*f5a0*/  IMAD R3, R7, UR43, R0 ;  /* 0x0000002b07037c24 */ /* 0x000fe4000f8e0200 */
[C---:B----4-:R-:W-:Y:S02]  /*f5b0*/  IMAD R0, R20.reuse, UR6, RZ ;  /* 0x0000000614007c24 */ /* 0x050fe4000f8e02ff */
[----:B------:R-:W-:Y:S02]  /*f5c0*/  IMAD.IADD R5, R5, 0x1, R3 ;  /* 0x0000000105057824 */ /* 0x000fe400078e0203 */
[----:B------:R-:W-:Y:S02]  /*f5d0*/  IMAD R3, R21, UR44, R0 ;  /* 0x0000002c15037c24 */ /* 0x000fe4000f8e0200 */
[----:B------:R-:W-:-:S04]  /*f5e0*/  IMAD.WIDE.U32 R4, R20, UR44, R4 ;  /* 0x0000002c14047c25 */ /* 0x000fc8000f8e0004 */
[----:B------:R-:W-:Y:S01]  /*f5f0*/  IMAD.IADD R3, R5, 0x1, R3 ;  /* 0x0000000105037824 */ /* 0x000fe200078e0203 */
[----:B------:R-:W-:-:S04]  /*f600*/  LEA R6, P0, R4, UR8, 0x2 ;  /* 0x0000000804067c11 */ /* 0x000fc8000f8010ff */
[----:B------:R-:W-:Y:S01]  /*f610*/  LEA.HI.X R7, R4, UR9, R3, 0x2, P0 ;  /* 0x0000000904077c11 */ /* 0x000fe200080f1403 */
[----:B------:R-:W-:-:S05]  /*f620*/  IMAD.MOV.U32 R3, RZ, RZ, -0x800000 ;  /* 0xff800000ff037424 */ /* 0x000fca00078e00ff */
[----:B------:R1:W-:Y:S03]  /*f630*/  STG.E desc[UR48][R6.64], R3 ;  /* 0x0000000306007986 */ /* 0x0003e6000c101930 */
.L_x_1383:
[----:B------:R-:W-:Y:S05]  /*f640*/  BSYNC B0 ;  /* 0x0000000000007941 */ /* 0x000fea0003800000 */
.L_x_1382:
[----:B------:R-:W-:Y:S01]  /*f650*/  ULDC UR5, c[0x0][0xa88] ;  /* 0x0002a20000057ab9 */ /* 0x000fe20000000800 */
[----:B------:R-:W-:Y:S01]  /*f660*/  SHF.R.S32.HI R4, RZ, 0x3, R17 ;  /* 0x00000003ff047819 */ /* 0x000fe20000011411 */
[----:B------:R-:W-:Y:S01]  /*f670*/  UIADD3 UR42, -UR42, UR5, URZ ;  /* 0x000000052a2a7290 */ /* 0x000fe2000fffe13f */
[----:B-1----:R-:W-:Y:S01]  /*f680*/  IMAD R3, R13, UR43, R10 ;  /* 0x0000002b0d037c24 */ /* 0x002fe2000f8e020a */
[----:B------:R-:W-:Y:S01]  /*f690*/  ULOP3.LUT UR41, URZ, UR41, URZ, 0x33, !UPT ;  /* 0x000000293f297292 */ /* 0x000fe2000f8e333f */
[----:B------:R-:W-:Y:S01]  /*f6a0*/  IMAD.WIDE.U32 R6, R12, UR43, R8 ;  /* 0x0000002b0c067c25 */ /* 0x000fe2000f8e0008 */
[----:B------:R-:W-:Y:S02]  /*f6b0*/  BSSY B0, `(.L_x_1384) ;  /* 0x0000026000007945 */ /* 0x000fe40003800000 */
[C---:B------:R-:W-:Y:S01]  /*f6c0*/  ISETP.GE.AND P2, PT, R4.reuse, UR42, PT ;  /* 0x0000002a04007c0c */ /* 0x040fe2000bf46270 */
[C---:B------:R-:W-:Y:S02]  /*f6d0*/  VIADD R0, R4.reuse, 0x20 ;  /* 0x0000002004007836 */ /* 0x040fe40000000000 */
[----:B------:R-:W-:-:S02]  /*f6e0*/  VIADD R5, R4, 0x40 ;  /* 0x0000004004057836 */ /* 0x000fc40000000000 */
[----:B------:R-:W-:Y:S01]  /*f6f0*/  IMAD.IADD R7, R7, 0x1, R3 ;  /* 0x0000000107077824 */ /* 0x000fe200078e0203 */
[----:B------:R-:W-:Y:S01]  /*f700*/  ISETP.GE.AND P0, PT, R0, UR42, PT ;  /* 0x0000002a00007c0c */ /* 0x000fe2000bf06270 */
[C---:B---3--:R-:W-:Y:S01]  /*f710*/  IMAD R0, R14.reuse, UR6, RZ ;  /* 0x000000060e007c24 */ /* 0x048fe2000f8e02ff */
[----:B------:R-:W-:Y:S01]  /*f720*/  ISETP.GE.AND P1, PT, R5, UR42, PT ;  /* 0x0000002a05007c0c */ /* 0x000fe2000bf26270 */
[----:B--2---:R-:W-:Y:S01]  /*f730*/  VIADD R13, R11, UR41 ;  /* 0x000000290b0d7c36 */ /* 0x004fe20008000000 */
[----:B------:R-:W-:Y:S01]  /*f740*/  SHF.R.S32.HI R5, RZ, 0x1f, R4 ;  /* 0x0000001fff057819 */ /* 0x000fe20000011404 */
[----:B------:R-:W-:Y:S02]  /*f750*/  IMAD R3, R15, UR44, R0 ;  /* 0x0000002c0f037c24 */ /* 0x000fe4000f8e0200 */
[----:B------:R-:W-:-:S04]  /*f760*/  IMAD.WIDE.U32 R10, R14, UR44, R6 ;  /* 0x0000002c0e0a7c25 */ /* 0x000fc8000f8e0006 */
        /* <DEDUP_REMOVED lines=26> */
.L_x_1385:
[----:B------:R-:W-:Y:S05]  /*f910*/  BSYNC B0 ;  /* 0x0000000000007941 */ /* 0x000fea0003800000 */
.L_x_1384:
[----:B------:R-:W-:Y:S01]  /*f920*/  BSSY B0, `(.L_x_1386) ;  /* 0x000001b000007945 */ /* 0x000fe20003800000 */
[----:B------:R-:W-:-:S03]  /*f930*/  ISETP.GE.AND P2, PT, R0, UR42, PT ;  /* 0x0000002a00007c0c */ /* 0x000fc6000bf46270 */
        /* <DEDUP_REMOVED lines=18> */
[----:B-1----:R-:W-:Y:S01]  /*fa60*/  LEA R14, P0, R4, UR6, 0x1 ;  /* 0x00000006040e7c11 */ /* 0x002fe2000f8008ff */
[----:B------:R-:W-:-:S05]  /*fa70*/  IMAD.IADD R3, R5, 0x1, R3 ;  /* 0x0000000105037824 */ /* 0x000fca00078e0203 */
[----:B------:R-:W-:-:S05]  /*fa80*/  LEA.HI.X R15, R4, UR7, R3, 0x1, P0 ;  /* 0x00000007040f7c11 */ /* 0x000fca00080f0c03 */
[----:B------:R2:W-:Y:S04]  /*fa90*/  @!P3 STG.E.128 desc[UR48][R14.64], RZ ;  /* 0x000000ff0e00b986 */ /* 0x0005e8000c101d30 */
[----:B------:R2:W-:Y:S04]  /*faa0*/  @!P4 STG.E.128 desc[UR48][R14.64+0x80], RZ ;  /* 0x000080ff0e00c986 */ /* 0x0005e8000c101d30 */
[----:B------:R2:W-:Y:S04]  /*fab0*/  @!P5 STG.E.128 desc[UR48][R14.64+0x100], RZ ;  /* 0x000100ff0e00d986 */ /* 0x0005e8000c101d30 */
[----:B------:R2:W-:Y:S02]  /*fac0*/  @!P6 STG.E.128 desc[UR48][R14.64+0x180], RZ ;  /* 0x000180ff0e00e986 */ /* 0x0005e4000c101d30 */
.L_x_1387:
[----:B------:R-:W-:Y:S05]  /*fad0*/  BSYNC B0 ;  /* 0x0000000000007941 */ /* 0x000fea0003800000 */
.L_x_1386:
        /* <DEDUP_REMOVED lines=19> */
[----:B-12---:R-:W-:Y:S01]  /*fc10*/  LEA R14, P0, R4, UR6, 0x1 ;  /* 0x00000006040e7c11 */ /* 0x006fe2000f8008ff */
[----:B------:R-:W-:-:S05]  /*fc20*/  IMAD.IADD R3, R5, 0x1, R3 ;  /* 0x0000000105037824 */ /* 0x000fca00078e0203 */
[----:B------:R-:W-:-:S05]  /*fc30*/  LEA.HI.X R15, R4, UR7, R3, 0x1, P0 ;  /* 0x00000007040f7c11 */ /* 0x000fca00080f0c03 */
[----:B------:R3:W-:Y:S04]  /*fc40*/  @!P1 STG.E.128 desc[UR48][R14.64], RZ ;  /* 0x000000ff0e009986 */ /* 0x0007e8000c101d30 */
[----:B------:R3:W-:Y:S04]  /*fc50*/  @!P3 STG.E.128 desc[UR48][R14.64+0x80], RZ ;  /* 0x000080ff0e00b986 */ /* 0x0007e8000c101d30 */
[----:B------:R3:W-:Y:S04]  /*fc60*/  @!P4 STG.E.128 desc[UR48][R14.64+0x100], RZ ;  /* 0x000100ff0e00c986 */ /* 0x0007e8000c101d30 */
[----:B------:R3:W-:Y:S02]  /*fc70*/  @!P5 STG.E.128 desc[UR48][R14.64+0x180], RZ ;  /* 0x000180ff0e00d986 */ /* 0x0007e4000c101d30 */
.L_x_1389:
[----:B------:R-:W-:Y:S05]  /*fc80*/  BSYNC B0 ;  /* 0x0000000000007941 */ /* 0x000fea0003800000 */
.L_x_1388:
        /* <DEDUP_REMOVED lines=26> */
.L_x_1390:
[----:B------:R-:W-:Y:S05]  /*fe30*/  BSYNC B0 ;  /* 0x0000000000007941 */ /* 0x000fea0003800000 */
.L_x_1379:
[----:B------:R-:W5:Y:S02]  /*fe40*/  LDC R0, c[0x0][0xda8] ;  /* 0x00036a00ff007b82 */ /* 0x000f640000000800 */
[----:B-----5:R-:W-:-:S13]  /*fe50*/  ISETP.LE.AND P0, PT, R0, UR4, PT ;  /* 0x0000000400007c0c */ /* 0x020fda000bf03270 */
[----:B------:R-:W-:Y:S05]  /*fe60*/  @!P0 BRA `(.L_x_1391) ;  /* 0xffffff0c00c08947 */ /* 0x000fea000383ffff */
[----:B------:R-:W-:Y:S05]  /*fe70*/  EXIT ;  /* 0x000000000000794d */ /* 0x000fea0003800000 */
.L_x_1297:
[----:B------:R-:W-:-:S08]  /*fe80*/  NOP ;  /* 0x0000000000007918 */ /* 0x000fd00000000000 */
[----:B------:R-:W1:-:S00]  /*fe90*/  USETMAXREG.DEALLOC.CTAPOOL 0x18 ;  /* 0x00000018000079c8 */ /* 0x000e4000080e0500 */
[----:B-1----:R-:W-:-:S06]  /*fea0*/  LOP3.LUT R0, R0, 0x3, RZ, 0xc0, !PT ;  /* 0x0000000300007812 */ /* 0x002fcc00078ec0ff */
[----:B------:R-:W1:Y:S02]  /*feb0*/  SHFL.IDX PT, R0, R0, RZ, 0x1f ;  /* 0x00001fff00007589 */ /* 0x000e6400000e0000 */
[----:B-1----:R-:W-:-:S13]  /*fec0*/  ISETP.NE.AND P0, PT, R0, RZ, PT ;  /* 0x000000ff0000720c */ /* 0x002fda0003f05270 */
[----:B------:R-:W-:Y:S05]  /*fed0*/  @P0 EXIT ;  /* 0x000000000000094d */ /* 0x000fea0003800000 */
[----:B------:R-:W1:Y:S01]  /*fee0*/  S2UR UR4, SR_CTAID.X ;  /* 0x00000000000479c3 */ /* 0x000e620000002500 */
[----:B------:R-:W-:Y:S01]  /*fef0*/  UMOV UR45, URZ ;  /* 0x0000003f002d7c82 */ /* 0x000fe20008000000 */
[----:B------:R-:W-:Y:S02]  /*ff00*/  IMAD.MOV.U32 R16, RZ, RZ, RZ ;  /* 0x000000ffff107224 */ /* 0x000fe400078e00ff */
[----:B------:R-:W-:-:S04]  /*ff10*/  IMAD.MOV.U32 R17, RZ, RZ, 0x1 ;  /* 0x00000001ff117424 */ /* 0x000fc800078e00ff */
[----:B------:R-:W1:Y:S02]  /*ff20*/  LDC R0, c[0x0][0xda8] ;  /* 0x00036a00ff007b82 */ /* 0x000e640000000800 */
[----:B-1----:R-:W-:-:S13]  /*ff30*/  ISETP.LE.AND P0, PT, R0, UR4, PT ;  /* 0x0000000400007c0c */ /* 0x002fda000bf03270 */
[----:B------:R-:W-:Y:S05]  /*ff40*/  @P0 BRA `(.L_x_1392) ;  /* 0x0000002800e40947 */ /* 0x000fea0003800000 */
[----:B------:R-:W1:Y:S01]  /*ff50*/  S2R R2, SR_TID.X ;  /* 0x0000000000027919 */ /* 0x000e620000002100 */
[----:B------:R-:W-:Y:S01]  /*ff60*/  IMAD.U32 R18, RZ, RZ, UR4 ;  /* 0x00000004ff127e24 */ /* 0x000fe2000f8e00ff */
[----:B------:R-:W-:Y:S01]  /*ff70*/  ULDC UR44, c[0x0][0xc] ;  /* 0x00000300002c7ab9 */ /* 0x000fe20000000800 */
[----:B------:R-:W-:Y:S01]  /*ff80*/  IMAD.MOV.U32 R17, RZ, RZ, 0x1 ;  /* 0x00000001ff117424 */ /* 0x000fe200078e00ff */
[----:B------:R-:W-:Y:S01]  /*ff90*/  ULDC.64 UR46, c[0x0][0x198] ;  /* 0x00006600002e7ab9 */ /* 0x000fe20000000a00 */
[----:B------:R-:W-:Y:S01]  /*ffa0*/  IMAD.MOV.U32 R16, RZ, RZ, RZ ;  /* 0x000000ffff107224 */ /* 0x000fe200078e00ff */
[----:B------:R-:W-:Y:S01]  /*ffb0*/  UMOV UR45, URZ ;  /* 0x0000003f002d7c82 */ /* 0x000fe20008000000 */
[----:B-1----:R-:W-:-:S07]  /*ffc0*/  LOP3.LUT R19, R2, 0x1f, RZ, 0xc0, !PT ;  /* 0x0000001f02137812 */ /* 0x002fce00078ec0ff */
.L_x_1446:
[----:B------:R-:W-:Y:S01]  /*ffd0*/  ULDC UR9, c[0x0][0xdd0] ;  /* 0x0003740000097ab9 */ /* 0x000fe20000000800 */
[----:B------:R-:W1:Y:S01]  /*ffe0*/  LDC R0, c[0x0][0xde8] ;  /* 0x00037a00ff007b82 */ /* 0x000e620000000800 */
[C---:B------:R-:W-:Y:S01]  /*fff0*/  R2UR UR10, R18.reuse ;  /* 0x00000000120a72ca */ /* 0x040fe200000e0000 */
[----:B------:R-:W-:Y:S01]  /*10000*/  UISETP.NE.AND UP0, UPT, UR9, 0x1, UPT ;  /* 0x000000010900788c */ /* 0x000fe2000bf05270 */
[----:B------:R-:W-:-:S10]  /*10010*/  R2UR UR8, R18 ;  /* 0x00000000120872ca */ /* 0x000fd400000e0000 */
[----:B------:R-:W-:Y:S01]  /*10020*/  @UP0 ULDC UR6, c[0x0][0xdd4] ;  /* 0x0003750000060ab9 */ /* 0x000fe20000000800 */
[----:B------:R-:W-:Y:S01]  /*10030*/  @UP0 ULDC UR11, c[0x0][0xdd8] ;  /* 0x00037600000b0ab9 */ /* 0x000fe20000000800 */
[----:B------:R-:W-:-:S04]  /*10040*/  UIMAD.WIDE.U32 UR6, UR10, UR6, URZ ;  /* 0x000000060a0672a5 */ /* 0x000fc8000f8e003f */
[----:B------:R-:W-:-:S04]  /*10050*/  @UP0 USHF.R.U32.HI UR10, URZ, UR11, UR7 ;  /* 0x0000000b3f0a0299 */ /* 0x000fc80008011607 */
[----:B------:R-:W-:Y:S02]  /*10060*/  UIADD3 UR6, -UR10, URZ, URZ ;  /* 0x0000003f0a067290 */ /* 0x000fe4000fffe13f */
[----:B-1----:R-:W-:Y:S02]  /*10070*/  ISETP.LE.AND P0, PT, R0, UR10, PT ;  /* 0x0000000a00007c0c */ /* 0x002fe4000bf03270 */
[----:B------:R-:W-:-:S11]  /*10080*/  UIMAD UR9, UR9, UR6, UR8 ;  /* 0x00000006090972a4 */ /* 0x000fd6000f8e0208 */
[----:B------:R-:W-:Y:S05]  /*10090*/  @!P0 BRA `(.L_x_1393) ;  /* 0x0000000000208947 */ /* 0x000fea0003800000 */
        /* <DEDUP_REMOVED lines=8> */
.L_x_1393:
[----:B------:R-:W-:Y:S01]  /*10120*/  ULDC UR11, c[0x0][0xdc4] ;  /* 0x00037100000b7ab9 */ /* 0x000fe20000000800 */
[----:B------:R-:W-:Y:S01]  /*10130*/  UMOV UR8, UR9 ;  /* 0x0000000900087c82 */ /* 0x000fe20008000000 */
[----:B------:R-:W-:-:S11]  /*10140*/  UISETP.NE.AND UP0, UPT, UR11, 0x1, UPT ;  /* 0x000000010b00788c */ /* 0x000fd6000bf05270 */
[----:B------:R-:W-:Y:S02]  /*10150*/  @UP0 ULDC.64 UR12, c[0x0][0xdc8] ;  /* 0x00037200000c0ab9 */ /* 0x000fe40000000a00 */
[----:B------:R-:W-:-:S04]  /*10160*/  UIMAD.WIDE.U32 UR6, UR9, UR12, URZ ;  /* 0x0000000c090672a5 */ /* 0x000fc8000f8e003f */
[----:B------:R-:W-:-:S04]  /*10170*/  @UP0 USHF.R.U32.HI UR8, URZ, UR13, UR7 ;  /* 0x0000000d3f080299 */ /* 0x000fc80008011607 */
[----:B------:R-:W-:-:S12]  /*10180*/  UIMAD UR6, UR8, UR11, URZ ;  /* 0x0000000b080672a4 */ /* 0x000fd8000f8e023f */
.L_x_1394:
[----:B------:R-:W-:Y:S01]  /*10190*/  ULDC.64 UR14, c[0x0][0x3f8] ;  /* 0x0000fe00000e7ab9 */ /* 0x000fe20000000a00 */
[----:B------:R-:W-:Y:S02]  /*101a0*/  UIADD3 UR11, UR9, -UR6, URZ ;  /* 0x80000006090b7290 */ /* 0x000fe4000fffe03f */
[----:B------:R-:W-:Y:S02]  /*101b0*/  UISETP.NE.U32.AND UP0, UPT, UR14, URZ, UPT ;  /* 0x0000003f0e00728c */ /* 0x000fe4000bf05070 */
[----:B------:R-:W-:Y:S01]  /*101c0*/  ULOP3.LUT UR12, URZ, UR8, URZ, 0x33, !UPT ;  /* 0x000000083f0c7292 */ /* 0x000fe2000f8e333f */
[----:B------:R-:W-:Y:S01]  /*101d0*/  ULDC UR14, c[0x0][0xdb8] ;  /* 0x00036e00000e7ab9 */ /* 0x000fe20000000800 */
[----:B------:R-:W-:Y:S01]  /*101e0*/  ULDC.64 UR6, c[0x0][0x9e0] ;  /* 0x0002780000067ab9 */ /* 0x000fe20000000a00 */
[----:B------:R-:W-:Y:S02]  /*101f0*/  UISETP.NE.AND UP1, UPT, UR14, 0x1, UPT ;  /* 0x000000010e00788c */ /* 0x000fe4000bf25270 */
[----:B------:R-:W-:Y:S01]  /*10200*/  UISETP.NE.AND.EX UP0, UPT, UR15, URZ, UPT, UP0 ;  /* 0x0000003f0f00728c */ /* 0x000fe2000bf05300 */
[----:B------:R-:W-:-:S02]  /*10210*/  ULDC UR13, c[0x0][0xdc4] ;  /* 0x00037100000d7ab9 */ /* 0x000fc40000000800 */
[----:B------:R-:W-:Y:S01]  /*10220*/  ULDC UR15, c[0x0][0xdac] ;  /* 0x00036b00000f7ab9 */ /* 0x000fe20000000800 */
[----:B------:R-:W-:Y:S02]  /*10230*/  UISETP.GE.AND UP2, UPT, UR7, 0x1, UPT ;  /* 0x000000010700788c */ /* 0x000fe4000bf46270 */
[----:B------:R-:W-:Y:S02]  /*10240*/  UIMAD UR13, UR10, UR13, UR11 ;  /* 0x0000000d0a0d72a4 */ /* 0x000fe4000f8e020b */
[----:B------:R-:W-:Y:S01]  /*10250*/  UIADD3 UR12, UR12, UR15, URZ ;  /* 0x0000000f0c0c7290 */ /* 0x000fe2000fffe03f */
[----:B------:R-:W-:Y:S01]  /*10260*/  @UP1 ULDC UR10, c[0x0][0xdbc] ;  /* 0x00036f00000a1ab9 */ /* 0x000fe20000000800 */
[----:B------:R-:W-:Y:S01]  /*10270*/  PLOP3.LUT P1, PT, PT, PT, UP2, 0x80, 0x0 ;  /* 0x000000000000781c */ /* 0x000fe20003f2f028 */
[----:B------:R-:W-:Y:S02]  /*10280*/  UIMAD.WIDE.U32 UR10, UR13, UR10, URZ ;  /* 0x0000000a0d0a72a5 */ /* 0x000fe4000f8e003f */
[----:B------:R-:W-:Y:S01]  /*10290*/  USHF.L.U32 UR41, UR12, 0x7, URZ ;  /* 0x000000070c297899 */ /* 0x000fe2000800063f */
[----:B------:R-:W-:Y:S01]  /*102a0*/  ULDC UR16, c[0x0][0x404] ;  /* 0x0001010000107ab9 */ /* 0x000fe20000000800 */
[----:B------:R-:W-:Y:S01]  /*102b0*/  ULDC UR9, c[0x0][0x288] ;  /* 0x0000a20000097ab9 */ /* 0x000fe20000000800 */
[----:B------:R-:W-:Y:S01]  /*102c0*/  @UP1 ULDC UR15, c[0x0][0xdc0] ;  /* 0x00037000000f1ab9 */ /* 0x000fe20000000800 */
[----:B------:R-:W-:Y:S01]  /*102d0*/  UMOV UR43, UR13 ;  /* 0x0000000d002b7c82 */ /* 0x000fe20008000000 */
[----:B------:R-:W-:-:S02]  /*102e0*/  USEL UR16, UR16, 0x1, UP0 ;  /* 0x0000000110107887 */ /* 0x000fc40008000000 */
[----:B------:R-:W-:Y:S02]  /*102f0*/  UIADD3 UR12, UR41, 0x80, -UR9 ;  /* 0x00000080290c7890 */ /* 0x000fe4000fffe809 */
[----:B------:R-:W-:Y:S01]  /*10300*/  @UP1 USHF.R.U32.HI UR43, URZ, UR15, UR11 ;  /* 0x0000000f3f2b1299 */ /* 0x000fe2000801160b */
[----:B------:R-:W-:Y:S02]  /*10310*/  ULDC UR8, c[0x0][0x2e0] ;  /* 0x0000b80000087ab9 */ /* 0x000fe40000000800 */
[----:B------:R-:W-:Y:S02]  /*10320*/  UIMAD UR10, UR16, UR8, UR12 ;  /* 0x00000008100a72a4 */ /* 0x000fe4000f8e020c */
[----:B------:R-:W-:Y:S02]  /*10330*/  UIADD3 UR42, -UR43, URZ, URZ ;  /* 0x0000003f2b2a7290 */ /* 0x000fe4000fffe13f */
[----:B------:R-:W-:Y:S02]  /*10340*/  UIADD3 UR6, UR10, UR6, URZ ;  /* 0x000000060a067290 */ /* 0x000fe4000fffe03f */
[----:B------:R-:W-:Y:S01]  /*10350*/  UIMAD UR42, UR14, UR42, UR13 ;  /* 0x0000002a0e2a72a4 */ /* 0x000fe2000f8e020d */
[----:B------:R-:W-:Y:S11]  /*10360*/  @!P1 BRA `(.L_x_1395) ;  /* 0x0000000000449947 */ /* 0x000ff60003800000 */
[----:B------:R-:W-:Y:S01]  /*10370*/  ISETP.LT.AND P0, PT, RZ, UR10, PT ;  /* 0x0000000aff007c0c */ /* 0x000fe2000bf01270 */
[----:B------:R-:W-:-:S12]  /*10380*/  UIADD3 UR12, UR10, -0x1, URZ ;  /* 0xffffffff0a0c7890 */ /* 0x000fd8000fffe03f */
[----:B------:R-:W-:Y:S05]  /*10390*/  @P0 BRA `(.L_x_1396) ;  /* 0x00000000001c0947 */ /* 0x000fea0003800000 */
[----:B------:R-:W-:Y:S02]  /*103a0*/  UISETP.NE.AND UP0, UPT, UR7, 0x1, UPT ;  /* 0x000000010700788c */ /* 0x000fe4000bf05270 */
[----:B------:R-:W-:-:S09]  /*103b0*/  UIADD3 UR12, -UR10, URZ, URZ ;  /* 0x0000003f0a0c7290 */ /* 0x000fd2000fffe13f */
[----:B------:R-:W-:Y:S02]  /*103c0*/  @UP0 ULDC.64 UR14, c[0x0][0x9e8] ;  /* 0x00027a00000e0ab9 */ /* 0x000fe40000000a00 */
[----:B------:R-:W-:-:S04]  /*103d0*/  UIMAD.WIDE.U32 UR10, UR12, UR14, URZ ;  /* 0x0000000e0c0a72a5 */ /* 0x000fc8000f8e003f */
[----:B------:R-:W-:-:S04]  /*103e0*/  @UP0 USHF.R.U32.HI UR12, URZ, UR15, UR11 ;  /* 0x0000000f3f0c0299 */ /* 0x000fc8000801160b */
[----:B------:R-:W-:Y:S01]  /*103f0*/  ULOP3.LUT UR12, URZ, UR12, URZ, 0x33, !UPT ;  /* 0x0000000c3f0c7292 */ /* 0x000fe2000f8e333f */
[----:B------:R-:W-:Y:S11]  /*10400*/  BRA `(.L_x_1397) ;  /* 0x0000000000107947 */ /* 0x000ff60003800000 */
.L_x_1396:
[----:B------:R-:W-:-:S11]  /*10410*/  UISETP.NE.AND UP0, UPT, UR7, 0x1, UPT ;  /* 0x000000010700788c */ /* 0x000fd6000bf05270 */
[----:B------:R-:W-:Y:S02]  /*10420*/  @UP0 ULDC.64 UR14, c[0x0][0x9e8] ;  /* 0x00027a00000e0ab9 */ /* 0x000fe40000000a00 */
[----:B------:R-:W-:-:S04]  /*10430*/  UIMAD.WIDE.U32 UR10, UR12, UR14, URZ ;  /* 0x0000000e0c0a72a5 */ /* 0x000fc8000f8e003f */
[----:B------:R-:W-:-:S12]  /*10440*/  @UP0 USHF.R.U32.HI UR12, URZ, UR15, UR11 ;  /* 0x0000000f3f0c0299 */ /* 0x000fd8000801160b */
.L_x_1397:
[----:B------:R-:W-:-:S04]  /*10450*/  UIMAD UR12, UR12, UR7, UR7 ;  /* 0x000000070c0c72a4 */ /* 0x000fc8000f8e0207 */
[----:B------:R-:W-:-:S04]  /*10460*/  UISETP.LT.AND UP0, UPT, UR6, UR12, UPT ;  /* 0x0000000c0600728c */ /* 0x000fc8000bf01270 */
[----:B------:R-:W-:-:S12]  /*10470*/  USEL UR6, UR6, UR12, UP0 ;  /* 0x0000000c06067287 */ /* 0x000fd80008000000 */
.L_x_1395:
[----:B------:R-:W-:Y:S02]  /*10480*/  UIMAD UR10, UR16, UR8, 0x5f ;  /* 0x0000005f100a74a4 */ /* 0x000fe4000f8e0208 */
[----:B------:R-:W-:Y:S02]  /*10490*/  UIADD3 UR12, UR6, 0x5f, URZ ;  /* 0x0000005f060c7890 */ /* 0x000fe4000fffe03f */
[----:B------:R-:W-:Y:S02]  /*104a0*/  UIMAD.WIDE UR10, UR10, 0x2aaaaaab, URZ ;  /* 0x2aaaaaab0a0a78a5 */ /* 0x000fe4000f8e023f */
[----:B------:R-:W-:Y:S02]  /*104b0*/  UIMAD.WIDE UR12, UR12, 0x2aaaaaab, URZ ;  /* 0x2aaaaaab0c0c78a5 */ /* 0x000fe4000f8e023f */
[----:B------:R-:W-:Y:S02]  /*104c0*/  USHF.R.U32.HI UR6, URZ, 0x1f, UR11 ;  /* 0x0000001f3f067899 */ /* 0x000fe4000801160b */
[----:B------:R-:W-:-:S02]  /*104d0*/  USHF.R.U32.HI UR10, URZ, 0x1f, UR13 ;  /* 0x0000001f3f0a7899 */ /* 0x000fc4000801160d */
[----:B------:R-:W-:Y:S02]  /*104e0*/  UIADD3 UR9, UR41, -UR9, URZ ;  /* 0x8000000929097290 */ /* 0x000fe4000fffe03f */
[----:B------:R-:W-:Y:S02]  /*104f0*/  ULEA.HI.SX32 UR6, UR11, UR6, 0x1c ;  /* 0x000000060b067291 */ /* 0x000fe4000f8fe23f */
[----:B------:R-:W-:Y:S02]  /*10500*/  ULEA.HI.SX32 UR10, UR13, UR10, 0x1c ;  /* 0x0000000a0d0a7291 */ /* 0x000fe4000f8fe23f */
[----:B------:R-:W-:Y:S02]  /*10510*/  UIMAD UR9, UR16, UR8, UR9 ;  /* 0x00000008100972a4 */ /* 0x000fe4000f8e0209 */
[----:B------:R-:W-:Y:S01]  /*10520*/  UISETP.LT.AND UP0, UPT, UR6, UR10, UPT ;  /* 0x0000000a0600728c */ /* 0x000fe2000bf01270 */
[----:B------:R-:W-:Y:S02]  /*10530*/  ULDC UR11, c[0x0][0x9dc] ;  /* 0x00027700000b7ab9 */ /* 0x000fe40000000800 */
[----:B------:R-:W-:-:S02]  /*10540*/  UIADD3 UR11, UR9, -UR11, URZ ;  /* 0x8000000b090b7290 */ /* 0x000fc4000fffe03f */
[----:B------:R-:W-:Y:S01]  /*10550*/  USEL UR39, UR6, UR10, UP0 ;  /* 0x0000000a06277287 */ /* 0x000fe20008000000 */
[----:B------:R-:W-:Y:S11]  /*10560*/  @!P1 BRA `(.L_x_1398) ;  /* 0x0000000000489947 */ /* 0x000ff60003800000 */
[----:B------:R-:W-:Y:S02]  /*10570*/  UMOV UR6, UR9 ;  /* 0x0000000900067c82 */ /* 0x000fe40008000000 */
[----:B------:R-:W-:-:S06]  /*10580*/  UISETP.GT.AND UP0, UPT, UR6, -0x1, UPT ;  /* 0xffffffff0600788c */ /* 0x000fcc000bf04270 */
[----:B------:R-:W-:-:S13]  /*10590*/  PLOP3.LUT P0, PT, PT, PT, UP0, 0x80, 0x0 ;  /* 0x000000000000781c */ /* 0x000fda0003f0f008 */
[----:B------:R-:W-:Y:S05]  /*105a0*/  @P0 BRA `(.L_x_1399) ;  /* 0x00000000001c0947 */ /* 0x000fea0003800000 */
[----:B------:R-:W-:Y:S02]  /*105b0*/  UISETP.NE.AND UP0, UPT, UR7, 0x1, UPT ;  /* 0x000000010700788c */ /* 0x000fe4000bf05270 */
[----:B------:R-:W-:-:S09]  /*105c0*/  ULOP3.LUT UR6, URZ, UR6, URZ, 0x33, !UPT ;  /* 0x000000063f067292 */ /* 0x000fd2000f8e333f */
[----:B------:R-:W-:Y:S02]  /*105d0*/  @UP0 ULDC.64 UR12, c[0x0][0x9e8] ;  /* 0x00027a00000c0ab9 */ /* 0x000fe40000000a00 */
[----:B------:R-:W-:-:S04]  /*105e0*/  UIMAD.WIDE.U32 UR8, UR6, UR12, URZ ;  /* 0x0000000c060872a5 */ /* 0x000fc8000f8e003f */
[----:B------:R-:W-:-:S04]  /*105f0*/  @UP0 USHF.R.U32.HI UR6, URZ, UR13, UR9 ;  /* 0x0000000d3f060299 */ /* 0x000fc80008011609 */
[----:B------:R-:W-:Y:S01]  /*10600*/  ULOP3.LUT UR6, URZ, UR6, URZ, 0x33, !UPT ;  /* 0x000000063f067292 */ /* 0x000fe2000f8e333f */
[----:B------:R-:W-:Y:S11]  /*10610*/  BRA `(.L_x_1400) ;  /* 0x0000000000107947 */ /* 0x000ff60003800000 */
.L_x_1399:
[----:B------:R-:W-:-:S11]  /*10620*/  UISETP.NE.AND UP0, UPT, UR7, 0x1, UPT ;  /* 0x000000010700788c */ /* 0x000fd6000bf05270 */
[----:B------:R-:W-:Y:S02]  /*10630*/  @UP0 ULDC.64 UR12, c[0x0][0x9e8] ;  /* 0x00027a00000c0ab9 */ /* 0x000fe40000000a00 */
[----:B------:R-:W-:-:S04]  /*10640*/  UIMAD.WIDE.U32 UR8, UR6, UR12, URZ ;  /* 0x0000000c060872a5 */ /* 0x000fc8000f8e003f */
[----:B------:R-:W-:-:S12]  /*10650*/  @UP0 USHF.R.U32.HI UR6, URZ, UR13, UR9 ;  /* 0x0000000d3f060299 */ /* 0x000fd80008011609 */
.L_x_1400:
[----:B------:R-:W-:-:S04]  /*10660*/  UIMAD UR6, UR6, UR7, URZ ;  /* 0x00000007060672a4 */ /* 0x000fc8000f8e023f */
[----:B------:R-:W-:-:S04]  /*10670*/  UISETP.LT.AND UP0, UPT, UR11, UR6, UPT ;  /* 0x000000060b00728c */ /* 0x000fc8000bf01270 */
[----:B------:R-:W-:-:S12]  /*10680*/  USEL UR11, UR11, UR6, !UP0 ;  /* 0x000000060b0b7287 */ /* 0x000fd8000c000000 */
.L_x_1398:
[----:B------:R-:W-:Y:S01]  /*10690*/  UIMAD.WIDE UR6, UR11, 0x2aaaaaab, URZ ;  /* 0x2aaaaaab0b0678a5 */ /* 0x000fe2000f8e023f */
[----:B------:R-:W-:Y:S03]  /*106a0*/  BSSY B6, `(.L_x_1401) ;  /* 0x0000234000067945 */ /* 0x000fe60003800000 */
[----:B------:R-:W-:-:S04]  /*106b0*/  USHF.R.U32.HI UR6, URZ, 0x1f, UR7 ;  /* 0x0000001f3f067899 */ /* 0x000fc80008011607 */
[----:B------:R-:W-:-:S04]  /*106c0*/  ULEA.HI.SX32 UR6, UR7, UR6, 0x1c ;  /* 0x0000000607067291 */ /* 0x000fc8000f8fe23f */
[----:B------:R-:W-:-:S04]  /*106d0*/  UISETP.LT.AND UP0, UPT, URZ, UR6, UPT ;  /* 0x000000063f00728c */ /* 0x000fc8000bf01270 */
[----:B------:R-:W-:-:S04]  /*106e0*/  USEL UR38, URZ, UR6, !UP0 ;  /* 0x000000063f267287 */ /* 0x000fc8000c000000 */
[----:B------:R-:W-:-:S06]  /*106f0*/  UISETP.GT.AND UP0, UPT, UR39, UR38, UPT ;  /* 0x000000262700728c */ /* 0x000fcc000bf04270 */
[----:B------:R-:W-:-:S13]  /*10700*/  PLOP3.LUT P0, PT, PT, PT, UP0, 0x80, 0x0 ;  /* 0x000000000000781c */ /* 0x000fda0003f0f008 */
[----:B------:R-:W-:Y:S05]  /*10710*/  @P0 BRA `(.L_x_1402) ;  /* 0x0000000000400947 */ /* 0x000fea0003800000 */
[----:B------:R-:W-:Y:S01]  /*10720*/  ISETP.NE.AND P0, PT, R19, RZ, PT ;  /* 0x000000ff1300720c */ /* 0x000fe20003f05270 */
[----:B------:R-:W-:-:S12]  /*10730*/  IMAD.MOV.U32 R13, RZ, RZ, R18 ;  /* 0x000000ffff0d7224 */ /* 0x000fd800078e0012 */
[----:B------:R-:W-:Y:S05]  /*10740*/  @P0 BRA `(.L_x_1403) ;  /* 0x0000002000a40947 */ /* 0x000fea0003800000 */
[----:B------:R-:W1:Y:S01]  /*10750*/  S2R R5, SR_LANEID ;  /* 0x0000000000057919 */ /* 0x000e620000000000 */
[----:B------:R-:W-:Y:S01]  /*10760*/  VOTEU.ANY UR6, UPT, PT ;  /* 0x0000000000067886 */ /* 0x000fe200038e0100 */
[----:B------:R-:W2:Y:S01]  /*10770*/  LDC.64 R2, c[0x0][0xdf0] ;  /* 0x00037c00ff027b82 */ /* 0x000ea20000000a00 */
[----:B------:R-:W1:Y:S02]  /*10780*/  FLO.U32 R0, UR6 ;  /* 0x0000000600007d00 */ /* 0x000e6400080e0000 */
[----:B-1----:R-:W-:-:S06]  /*10790*/  ISETP.EQ.U32.AND P0, PT, R0, R5, PT ;  /* 0x000000050000720c */ /* 0x002fcc0003f02070 */
[----:B------:R-:W2:Y:S07]  /*107a0*/  POPC R5, UR6 ;  /* 0x0000000600057d09 */ /* 0x000eae0008000000 */
[----:B--2---:R-:W2:Y:S01]  /*107b0*/  @P0 ATOMG.E.ADD.STRONG.GPU PT, R3, desc[UR48][R2.64], R5 ;  /* 0x00000005020309a8 */ /* 0x004ea200081ee1f0 */
[----:B------:R-:W1:Y:S02]  /*107c0*/  S2R R4, SR_LTMASK ;  /* 0x0000000000047919 */ /* 0x000e640000003900 */
[----:B-1----:R-:W-:-:S04]  /*107d0*/  LOP3.LUT R4, R4, UR6, RZ, 0xc0, !PT ;  /* 0x0000000604047c12 */ /* 0x002fc8000f8ec0ff */
[----:B------:R-:W1:Y:S01]  /*107e0*/  POPC R13, R4 ;  /* 0x00000004000d7309 */ /* 0x000e620000000000 */
[----:B--2---:R-:W1:Y:S02]  /*107f0*/  SHFL.IDX PT, R0, R3, R0, 0x1f ;  /* 0x00001f0003007589 */ /* 0x004e6400000e0000 */
[----:B-1----:R-:W-:Y:S01]  /*10800*/  IADD3 R13, R0, UR44, R13 ;  /* 0x0000002c000d7c10 */ /* 0x002fe2000fffe00d */
[----:B------:R-:W-:Y:S06]  /*10810*/  BRA `(.L_x_1403) ;  /* 0x0000002000707947 */ /* 0x000fec0003800000 */
.L_x_1402:
[----:B------:R-:W1:Y:S01]  /*10820*/  S2UR UR4, SR_CgaCtaId ;  /* 0x00000000000479c3 */ /* 0x000e620000008800 */
[----:B------:R-:W-:Y:S02]  /*10830*/  UMOV UR37, 0x400 ;  /* 0x0000040000257882 */ /* 0x000fe40000000000 */
[----:B-1----:R-:W-:-:S04]  /*10840*/  ULEA UR37, UR4, UR37, 0x18 ;  /* 0x0000002504257291 */ /* 0x002fc8000f8ec03f */
[----:B------:R-:W-:-:S04]  /*10850*/  UIADD3 UR4, UR37, 0x1c400, URZ ;  /* 0x0001c40025047890 */ /* 0x000fc8000fffe03f */
[----:B------:R-:W-:-:S06]  /*10860*/  ULOP3.LUT UP0, URZ, UR4, 0x3ff, URZ, 0xc0, !UPT ;  /* 0x000003ff043f7892 */ /* 0x000fcc000f80c03f */
[----:B------:R-:W-:-:S13]  /*10870*/  PLOP3.LUT P0, PT, PT, PT, UP0, 0x80, 0x0 ;  /* 0x000000000000781c */ /* 0x000fda0003f0f008 */
[----:B------:R-:W-:Y:S05]  /*10880*/  @!P0 BRA `(.L_x_1404) ;  /* 0x0000000000408947 */ /* 0x000fea0003800000 */
[----:B------:R-:W-:Y:S01]  /*10890*/  MOV R2, 0x0 ;  /* 0x0000000000027802 */ /* 0x000fe20000000f00 */
[----:B------:R-:W-:Y:S01]  /*108a0*/  ULDC.64 UR6, c[0x4][0x90] ;  /* 0x0100240000067ab9 */ /* 0x000fe20000000a00 */
[----:B------:R-:W-:Y:S01]  /*108b0*/  ULDC.64 UR8, c[0x4][0x98] ;  /* 0x0100260000087ab9 */ /* 0x000fe20000000a00 */
[----:B------:R-:W-:Y:S01]  /*108c0*/  ULDC.64 UR4, c[0x4][0x8] ;  /* 0x0100020000047ab9 */ /* 0x000fe20000000a00 */
[----:B------:R-:W-:Y:S02]  /*108d0*/  IMAD.U32 R4, RZ, RZ, UR6 ;  /* 0x00000006ff047e24 */ /* 0x000fe4000f8e00ff */
[----:B------:R-:W1:Y:S01]  /*108e0*/  LDC.64 R2, c[0x4][R2] ;  /* 0x0100000002027b82 */ /* 0x000e620000000a00 */
        /* <DEDUP_REMOVED lines=9> */
[----:B-1----:R-:W-:Y:S05]  /*10980*/  CALL.ABS.NOINC R2 ;  /* 0x0000000002007343 */ /* 0x002fea0003c00000 */
.L_x_1404:
        /* <DEDUP_REMOVED lines=17> */
[----:B-1----:R-:W-:-:S07]  /*10aa0*/  IMAD.MOV.U32 R13, RZ, RZ, RZ ;  /* 0x000000ffff0d7224 */ /* 0x002fce00078e00ff */
[----:B------:R-:W-:-:S07]  /*10ab0*/  LEPC R20, `(.L_x_1406) ;  /* 0x000000001014794e */ /* 0x000fce0000000000 */
[----:B--2---:R-:W-:Y:S05]  /*10ac0*/  CALL.ABS.NOINC R2 ;  /* 0x0000000002007343 */ /* 0x004fea0003c00000 */
.L_x_1406:
        /* <DEDUP_REMOVED lines=16> */
.L_x_1405:
[----:B------:R-:W-:Y:S01]  /*10bd0*/  ULDC.64 UR4, c[0x0][0x9f8] ;  /* 0x00027e0000047ab9 */ /* 0x000fe20000000a00 */
[----:B------:R-:W-:Y:S01]  /*10be0*/  IMAD.U32 R5, RZ, RZ, UR43 ;  /* 0x0000002bff057e24 */ /* 0x000fe2000f8e00ff */
[----:B------:R-:W-:Y:S01]  /*10bf0*/  ISETP.NE.U32.AND P0, PT, RZ, UR4, PT ;  /* 0x00000004ff007c0c */ /* 0x000fe2000bf05070 */
[----:B------:R-:W-:Y:S01]  /*10c00*/  IMAD.U32 R6, RZ, RZ, UR43 ;  /* 0x0000002bff067e24 */ /* 0x000fe2000f8e00ff */
[----:B------:R-:W1:Y:S02]  /*10c10*/  LDC R0, c[0x0][0x428] ;  /* 0x00010a00ff007b82 */ /* 0x000e640000000800 */
[----:B------:R-:W-:-:S13]  /*10c20*/  ISETP.NE.AND.EX P0, PT, RZ, UR5, PT, P0 ;  /* 0x00000005ff007c0c */ /* 0x000fda000bf05300 */
[----:B------:R-:W2:Y:S02]  /*10c30*/  @P0 LDC.64 R2, c[0x0][0x9f8] ;  /* 0x00027e00ff020b82 */ /* 0x000ea40000000a00 */
[----:B--2---:R-:W-:-:S05]  /*10c40*/  @P0 IMAD.WIDE R2, R5, 0x4, R2 ;  /* 0x0000000405020825 */ /* 0x004fca00078e0202 */
[----:B------:R2:W3:Y:S01]  /*10c50*/  @P0 LDG.E R6, desc[UR48][R2.64] ;  /* 0x0000003002060981 */ /* 0x0004e2000c1e1900 */
[----:B-1----:R-:W-:Y:S01]  /*10c60*/  ISETP.NE.AND P0, PT, R0, 0x1, PT ;  /* 0x000000010000780c */ /* 0x002fe20003f05270 */
[----:B------:R-:W-:Y:S01]  /*10c70*/  IMAD.U32 R0, RZ, RZ, UR42 ;  /* 0x0000002aff007e24 */ /* 0x000fe2000f8e00ff */
[----:B------:R-:W-:Y:S01]  /*10c80*/  ISETP.NE.AND P1, PT, R19, RZ, PT ;  /* 0x000000ff1300720c */ /* 0x000fe20003f25270 */
[----:B------:R-:W-:Y:S01]  /*10c90*/  UMOV UR40, URZ ;  /* 0x0000003f00287c82 */ /* 0x000fe20008000000 */
[----:B------:R-:W-:Y:S01]  /*10ca0*/  UMOV UR6, 0xffffffff ;  /* 0xffffffff00067882 */ /* 0x000fe20000000000 */
[----:B------:R-:W-:Y:S01]  /*10cb0*/  IMAD.U32 R10, RZ, RZ, UR39 ;  /* 0x00000027ff0a7e24 */ /* 0x000fe2000f8e00ff */
[----:B--2---:R-:W1:Y:S03]  /*10cc0*/  LDC.64 R2, c[0x0][0x3f8] ;  /* 0x0000fe00ff027b82 */ /* 0x004e660000000a00 */
[----:B------:R-:W-:-:S06]  /*10cd0*/  VIADD R10, R10, 0xffffffff ;  /* 0xffffffff0a0a7836 */ /* 0x000fcc0000000000 */
[----:B------:R-:W-:Y:S01]  /*10ce0*/  VOTEU.ALL UP1, P1 ;  /* 0x00000000003f7886 */ /* 0x000fe20000820000 */
[----:B------:R-:W2:Y:S04]  /*10cf0*/  @P0 LDC R4, c[0x0][0x42c] ;  /* 0x00010b00ff040b82 */ /* 0x000ea80000000800 */
[----:B------:R-:W-:-:S04]  /*10d00*/  @!UP1 UIADD3 UR4, UP0, UR46, 0x270, URZ ;  /* 0x000002702e049890 */ /* 0x000fc8000ff1e03f */
[----:B------:R-:W-:Y:S01]  /*10d10*/  @!UP1 UIADD3.X UR5, URZ, UR47, URZ, UP0, !UPT ;  /* 0x0000002f3f059290 */ /* 0x000fe200087fe43f */
[----:B------:R-:W4:Y:S08]  /*10d20*/  @P0 LDC R5, c[0x0][0x430] ;  /* 0x00010c00ff050b82 */ /* 0x000f300000000800 */
[----:B------:R1:W-:Y:S01]  /*10d30*/  @!UP1 UTMAPF.L2.4D [UR40], [UR4] ;  /* 0x00000028040095b8 */ /* 0x0003e20008018000 */
[----:B--2---:R-:W-:-:S05]  /*10d40*/  @P0 IMAD.HI.U32 R4, R4, UR42, RZ ;  /* 0x0000002a04040c27 */ /* 0x004fca000f8e00ff */
[----:B----4-:R-:W-:Y:S02]  /*10d50*/  @P0 SHF.R.U32.HI R0, RZ, R5, R4 ;  /* 0x00000005ff000219 */ /* 0x010fe40000011604 */
[----:B-1----:R-:W-:-:S04]  /*10d60*/  ISETP.NE.U32.AND P0, PT, R2, RZ, PT ;  /* 0x000000ff0200720c */ /* 0x002fc80003f05070 */
[----:B------:R-:W-:-:S04]  /*10d70*/  ISETP.NE.AND.EX P0, PT, R3, RZ, PT, P0 ;  /* 0x000000ff0300720c */ /* 0x000fc80003f05300 */
[----:B---3--:R-:W-:Y:S01]  /*10d80*/  SEL R4, R6, RZ, !P0 ;  /* 0x000000ff06047207 */ /* 0x008fe20004000000 */
[----:B------:R-:W-:Y:S08]  /*10d90*/  BRA.DIV UR6, `(.L_x_1407) ;  /* 0x0000002206e87947 */ /* 0x000ff0000b800000 */
.L_x_1458:
[----:B------:R-:W-:Y:S01]  /*10da0*/  UMOV UR4, 0xffffffff ;  /* 0xffffffff00047882 */ /* 0x000fe20000000000 */
[----:B------:R-:W-:Y:S02]  /*10db0*/  SHF.R.S32.HI R7, RZ, 0x1f, R6 ;  /* 0x0000001fff077819 */ /* 0x000fe40000011406 */
[----:B------:R-:W-:Y:S05]  /*10dc0*/  BRA.DIV UR4, `(.L_x_1408) ;  /* 0x0000002604087947 */ /* 0x000fea000b800000 */
[----:B------:R-:W-:-:S13]  /*10dd0*/  ELECT P6, URZ, PT ;  /* 0x00000000003f782f */ /* 0x000fda00038c0000 */
.L_x_1461:
[----:B------:R-:W-:Y:S05]  /*10de0*/  @!P6 BRA `(.L_x_1409) ;  /* 0x0000000000c4e947 */ /* 0x000fea0003800000 */
[----:B------:R-:W-:Y:S01]  /*10df0*/  IMAD.MOV.U32 R4, RZ, RZ, R6 ;  /* 0x000000ffff047224 */ /* 0x000fe200078e0006 */
[----:B------:R-:W-:Y:S06]  /*10e00*/  @!P0 BRA `(.L_x_1410) ;  /* 0x0000000000488947 */ /* 0x000fec0003800000 */
        /* <DEDUP_REMOVED lines=13> */
[----:B------:R-:W-:-:S04]  /*10ee0*/  LEA R8, P2, R4, R2, 0x2 ;  /* 0x0000000204087211 */ /* 0x000fc800078410ff */
[----:B------:R-:W-:-:S05]  /*10ef0*/  LEA.HI.X R9, R4, R3, R5, 0x2, P2 ;  /* 0x0000000304097211 */ /* 0x000fca00010f1405 */
[----:B------:R1:W5:Y:S01]  /*10f00*/  LDG.E R4, desc[UR48][R8.64] ;  /* 0x0000003008047981 */ /* 0x000362000c1e1900 */
[----:B------:R-:W-:-:S04]  /*10f10*/  IMAD.MOV R5, RZ, RZ, -R12 ;  /* 0x000000ffff057224 */ /* 0x000fc800078e0a0c */
[----:B------:R-:W-:-:S07]  /*10f20*/  IMAD R10, R11, R5, R10 ;  /* 0x000000050b0a7224 */ /* 0x000fce00078e020a */
.L_x_1410:
[----:B------:R-:W2:Y:S01]  /*10f30*/  S2R R5, SR_TID.X ;  /* 0x0000000000057919 */ /* 0x000ea20000002100 */
[----:B-1----:R-:W-:Y:S02]  /*10f40*/  LEA R8, R16, UR37, 0x3 ;  /* 0x0000002510087c11 */ /* 0x002fe4000f8e18ff */
[----:B--2---:R-:W-:Y:S02]  /*10f50*/  LOP3.LUT R9, R5, 0x7f, RZ, 0xc0, !PT ;  /* 0x0000007f05097812 */ /* 0x004fe400078ec0ff */
[----:B------:R-:W-:Y:S02]  /*10f60*/  SHF.L.U32 R5, R17, 0x1f, RZ ;  /* 0x0000001f11057819 */ /* 0x000fe400000006ff */
[----:B------:R-:W-:Y:S02]  /*10f70*/  ISETP.NE.AND P3, PT, R9, RZ, PT ;  /* 0x000000ff0900720c */ /* 0x000fe40003f65270 */
[----:B------:R-:W1:Y:S02]  /*10f80*/  SYNCS.PHASECHK.TRANS64.TRYWAIT P2, [R8+URZ+0x22840], R5 ;  /* 0x02284005080075a7 */ /* 0x000e64000804017f */
[----:B-1----:R-:W-:Y:S09]  /*10f90*/  @!P2 BRA `(.L_x_1411) ;  /* 0x0000002000b4a947 */ /* 0x002ff20003800000 */
.L_x_1462:
[----:B------:R-:W-:Y:S05]  /*10fa0*/  @P3 BRA `(.L_x_1412) ;  /* 0x0000000000143947 */ /* 0x000fea0003800000 */
[----:B------:R-:W-:Y:S01]  /*10fb0*/  ISETP.NE.AND P2, PT, R19, RZ, PT ;  /* 0x000000ff1300720c */ /* 0x000fe20003f45270 */
[----:B-1----:R-:W-:-:S04]  /*10fc0*/  IMAD.MOV.U32 R5, RZ, RZ, 0x3000 ;  /* 0x00003000ff057424 */ /* 0x002fc800078e00ff */
[----:B------:R2:W-:Y:S08]  /*10fd0*/  SYNCS.ARRIVE.TRANS64 RZ, [R8+URZ+0x22830], R5 ;  /* 0x0228300508ff79a7 */ /* 0x0005f0000800003f */
[----:B------:R-:W-:Y:S05]  /*10fe0*/  @!P2 BRA `(.L_x_1412) ;  /* 0x000000000004a947 */ /* 0x000fea0003800000 */
[----:B------:R-:W-:Y:S01]  /*10ff0*/  BPT.TRAP 0x1 ;  /* 0x000000040000795c */ /* 0x000fe20000300000 */
.L_x_1412:
        /* <DEDUP_REMOVED lines=8> */
[----:B-----5:R-:W-:Y:S01]  /*11080*/  R2UR UR13, R4 ;  /* 0x00000000040d72ca */ /* 0x020fe200000e0000 */
[----:B------:R-:W-:-:S04]  /*11090*/  UMOV UR10, URZ ;  /* 0x0000003f000a7c82 */ /* 0x000fc80008000000 */
[----:B------:R-:W-:Y:S02]  /*110a0*/  UIMAD UR8, UR8, 0x3000, UR37 ;  /* 0x00003000080878a4 */ /* 0x000fe4000f8e0225 */
[----:B------:R-:W-:Y:S02]  /*110b0*/  UIADD3 UR9, UR9, 0x22830, URZ ;  /* 0x0002283009097890 */ /* 0x000fe4000fffe03f */
[----:B------:R-:W-:Y:S02]  /*110c0*/  UIMAD UR11, UR11, 0x60, URZ ;  /* 0x000000600b0b78a4 */ /* 0x000fe4000f8e023f */
[----:B------:R-:W-:-:S09]  /*110d0*/  UIADD3 UR8, UR8, 0x1c400, URZ ;  /* 0x0001c40008087890 */ /* 0x000fd2000fffe03f */
[----:B------:R3:W-:Y:S02]  /*110e0*/  UTMALDG.4D [UR8], [UR4], desc[UR6] ;  /* 0x00000608040075b4 */ /* 0x0007e40008019000 */
[----:B---3--:R-:W-:Y:S01]  /*110f0*/  NOP ;  /* 0x0000000000007918 */ /* 0x008fe20000000000 */
.L_x_1409:
[----:B------:R-:W-:Y:S05]  /*11100*/  WARPSYNC.ALL ;  /* 0x0000000000007948 */ /* 0x000fea0003800000 */
[----:B------:R-:W-:Y:S01]  /*11110*/  BAR.SYNC.DEFER_BLOCKING 0x8, 0x120 ;  /* 0x0204800000007b1d */ /* 0x000fe20000010000 */
[----:B------:R-:W-:Y:S01]  /*11120*/  ELECT P2, URZ, PT ;  /* 0x00000000003f782f */ /* 0x000fe20003840000 */
[----:B------:R-:W-:Y:S02]  /*11130*/  UIADD3 UR45, UR45, 0x1, URZ ;  /* 0x000000012d2d7890 */ /* 0x000fe4000fffe03f */
[----:B------:R-:W-:Y:S02]  /*11140*/  UIADD3 UR6, UP0, UR46, 0x270, URZ ;  /* 0x000002702e067890 */ /* 0x000fe4000ff1e03f */
[----:B------:R-:W-:-:S02]  /*11150*/  ULEA.HI UR4, UR45, UR45, URZ, 0x1 ;  /* 0x0000002d2d047291 */ /* 0x000fc4000f8f083f */
[----:B------:R-:W-:Y:S02]  /*11160*/  UIADD3 UR8, UR37, 0x18400, URZ ;  /* 0x0001840025087890 */ /* 0x000fe4000fffe03f */
[----:B------:R-:W-:Y:S02]  /*11170*/  ULOP3.LUT UR4, UR4, 0xfffffffe, URZ, 0xc0, !UPT ;  /* 0xfffffffe04047892 */ /* 0x000fe4000f8ec03f */
[----:B------:R-:W-:Y:S02]  /*11180*/  UIADD3 UR9, UR37, 0x22800, URZ ;  /* 0x0002280025097890 */ /* 0x000fe4000fffe03f */
[----:B-12---:R-:W-:Y:S01]  /*11190*/  @P2 IMAD.MOV.U32 R5, RZ, RZ, 0x4000 ;  /* 0x00004000ff052424 */ /* 0x006fe200078e00ff */
[----:B------:R-:W-:Y:S02]  /*111a0*/  UIADD3 UR4, UR45, -UR4, URZ ;  /* 0x800000042d047290 */ /* 0x000fe4000fffe03f */
[----:B------:R-:W-:Y:S01]  /*111b0*/  UIADD3.X UR7, URZ, UR47, URZ, UP0, !UPT ;  /* 0x0000002f3f077290 */ /* 0x000fe200087fe43f */
[----:B------:R-:W-:Y:S01]  /*111c0*/  UMOV UR11, UR41 ;  /* 0x00000029000b7c82 */ /* 0x000fe20008000000 */
[----:B------:R-:W-:Y:S01]  /*111d0*/  UMOV UR12, UR42 ;  /* 0x0000002a000c7c82 */ /* 0x000fe20008000000 */
[----:B------:R-:W-:Y:S01]  /*111e0*/  UMOV UR13, UR43 ;  /* 0x0000002b000d7c82 */ /* 0x000fe20008000000 */
[----:B------:R-:W-:Y:S01]  /*111f0*/  UMOV UR5, 0x12f00000 ;  /* 0x12f0000000057882 */ /* 0x000fe20000000000 */
[----:B------:R-:W-:Y:S01]  /*11200*/  UMOV UR10, URZ ;  /* 0x0000003f000a7c82 */ /* 0x000fe20008000000 */
[----:B------:R1:W-:Y:S02]  /*11210*/  @P2 SYNCS.ARRIVE.TRANS64 RZ, [UR37+0x22800], R5 ;  /* 0x02280005ffff29a7 */ /* 0x0003e40008000025 */
[----:B-1----:R-:W-:Y:S01]  /*11220*/  IMAD.U32 R5, RZ, RZ, UR4 ;  /* 0x00000004ff057e24 */ /* 0x002fe2000f8e00ff */
[----:B------:R-:W-:-:S02]  /*11230*/  UMOV UR4, 0x0 ;  /* 0x0000000000047882 */ /* 0x000fc40000000000 */
[----:B------:R1:W-:Y:S02]  /*11240*/  UTMALDG.4D [UR8], [UR6], desc[UR4] ;  /* 0x00000408060075b4 */ /* 0x0003e40008019000 */
[----:B------:R-:W-:-:S04]  /*11250*/  SHF.L.U32 R5, R5, 0x1f, RZ ;  /* 0x0000001f05057819 */ /* 0x000fc800000006ff */
[----:B------:R-:W2:Y:S02]  /*11260*/  SYNCS.PHASECHK.TRANS64.TRYWAIT P2, [UR37+0x22820], R5 ;  /* 0x02282005ff0075a7 */ /* 0x000ea40008040165 */
[----:B-12---:R-:W-:Y:S05]  /*11270*/  @!P2 BRA `(.L_x_1413) ;  /* 0x000000200010a947 */ /* 0x006fea0003800000 */
.L_x_1463:
[----:B------:R-:W-:Y:S01]  /*11280*/  ULDC.64 UR4, c[0x0][0x408] ;  /* 0x0001020000047ab9 */ /* 0x000fe20000000a00 */
[----:B------:R-:W-:Y:S04]  /*11290*/  BSSY B0, `(.L_x_1414) ;  /* 0x000002e000007945 */ /* 0x000fe80003800000 */
[----:B------:R-:W-:Y:S05]  /*112a0*/  @!P6 BRA `(.L_x_1415) ;  /* 0x0000000000b0e947 */ /* 0x000fea0003800000 */
[----:B-1----:R-:W1:Y:S01]  /*112b0*/  S2R R8, SR_TID.X ;  /* 0x0000000000087919 */ /* 0x002e620000002100 */
[----:B------:R-:W-:Y:S02]  /*112c0*/  SHF.L.U32 R5, R17, 0x1f, RZ ;  /* 0x0000001f11057819 */ /* 0x000fe400000006ff */
[----:B-1----:R-:W-:Y:S02]  /*112d0*/  LOP3.LUT R9, R8, 0x7f, RZ, 0xc0, !PT ;  /* 0x0000007f08097812 */ /* 0x002fe400078ec0ff */
[----:B------:R-:W-:Y:S02]  /*112e0*/  LEA R8, R16, UR37, 0x3 ;  /* 0x0000002510087c11 */ /* 0x000fe4000f8e18ff */
[----:B------:R-:W-:Y:S02]  /*112f0*/  ISETP.NE.AND P3, PT, R9, RZ, PT ;  /* 0x000000ff0900720c */ /* 0x000fe40003f65270 */
[----:B------:R-:W1:Y:S02]  /*11300*/  SYNCS.PHASECHK.TRANS64.TRYWAIT P2, [R8+URZ+0x22860], R5 ;  /* 0x02286005080075a7 */ /* 0x000e64000804017f */
[----:B-1----:R-:W-:Y:S09]  /*11310*/  @!P2 BRA `(.L_x_1416) ;  /* 0x000000200000a947 */ /* 0x002ff20003800000 */
.L_x_1464:
[----:B------:R-:W-:Y:S05]  /*11320*/  @P3 BRA `(.L_x_1417) ;  /* 0x0000000000143947 */ /* 0x000fea0003800000 */
[----:B------:R-:W-:Y:S01]  /*11330*/  ISETP.NE.AND P2, PT, R19, RZ, PT ;  /* 0x000000ff1300720c */ /* 0x000fe20003f45270 */
[----:B-1----:R-:W-:-:S04]  /*11340*/  IMAD.MOV.U32 R5, RZ, RZ, 0xc000 ;  /* 0x0000c000ff057424 */ /* 0x002fc800078e00ff */
[----:B------:R2:W-:Y:S08]  /*11350*/  SYNCS.ARRIVE.TRANS64 RZ, [R8+URZ+0x22850], R5 ;  /* 0x0228500508ff79a7 */ /* 0x0005f0000800003f */
[----:B------:R-:W-:Y:S05]  /*11360*/  @!P2 BRA `(.L_x_1417) ;  /* 0x000000000004a947 */ /* 0x000fea0003800000 */
[----:B------:R-:W-:Y:S01]  /*11370*/  BPT.TRAP 0x1 ;  /* 0x000000040000795c */ /* 0x000fe20000300000 */
.L_x_1417:
        /* <DEDUP_REMOVED lines=10> */
[----:B------:R-:W-:-:S03]  /*11420*/  UMOV UR18, 0x40 ;  /* 0x0000004000127882 */ /* 0x000fc60000000000 */
[----:B------:R-:W-:Y:S02]  /*11430*/  UIMAD UR16, UR16, 0xc000, UR37 ;  /* 0x0000c000101078a4 */ /* 0x000fe4000f8e0225 */
[----:B------:R-:W-:Y:S02]  /*11440*/  UIMAD UR11, UR11, 0x60, URZ ;  /* 0x000000600b0b78a4 */ /* 0x000fe4000f8e023f */
[----:B------:R-:W-:Y:S02]  /*11450*/  UIADD3 UR9, UR9, 0x22850, URZ ;  /* 0x0002285009097890 */ /* 0x000fe4000fffe03f */
[----:B------:R-:W-:Y:S02]  /*11460*/  UIADD3 UR8, UR16, 0x400, URZ ;  /* 0x0000040010087890 */ /* 0x000fe4000fffe03f */
[----:B------:R-:W-:Y:S02]  /*11470*/  UIADD3 UR17, UR16, 0x3400, URZ ;  /* 0x0000340010117890 */ /* 0x000fe4000fffe03f */
[----:B------:R-:W-:-:S02]  /*11480*/  UIADD3 UR19, UR16, 0x6400, URZ ;  /* 0x0000640010137890 */ /* 0x000fc4000fffe03f */
[----:B------:R-:W-:-:S03]  /*11490*/  UIADD3 UR20, UR16, 0x9400, URZ ;  /* 0x0000940010147890 */ /* 0x000fc6000fffe03f */
[----:B------:R3:W-:Y:S01]  /*114a0*/  UTMALDG.4D [UR8], [UR6], desc[UR14] ;  /* 0x00000e08060075b4 */ /* 0x0007e20008019000 */
[----:B------:R-:W-:Y:S01]  /*114b0*/  UMOV UR16, 0x80 ;  /* 0x0000008000107882 */ /* 0x000fe20000000000 */
[----:B---3--:R-:W-:Y:S01]  /*114c0*/  UMOV UR8, UR17 ;  /* 0x0000001100087c82 */ /* 0x008fe20008000000 */
[----:B------:R-:W-:Y:S02]  /*114d0*/  UMOV UR10, UR18 ;  /* 0x00000012000a7c82 */ /* 0x000fe40008000000 */
[----:B------:R3:W-:Y:S02]  /*114e0*/  UTMALDG.4D [UR8], [UR6], desc[UR14] ;  /* 0x00000e08060075b4 */ /* 0x0007e40008019000 */
[----:B---3--:R-:W-:Y:S01]  /*114f0*/  UMOV UR8, UR19 ;  /* 0x0000001300087c82 */ /* 0x008fe20008000000 */
[----:B------:R-:W-:Y:S01]  /*11500*/  UMOV UR10, UR16 ;  /* 0x00000010000a7c82 */ /* 0x000fe20008000000 */
[----:B------:R-:W-:Y:S01]  /*11510*/  UMOV UR16, 0xc0 ;  /* 0x000000c000107882 */ /* 0x000fe20000000000 */
[----:B------:R3:W-:Y:S02]  /*11520*/  UTMALDG.4D [UR8], [UR6], desc[UR14] ;  /* 0x00000e08060075b4 */ /* 0x0007e40008019000 */
[----:B---3--:R-:W-:Y:S01]  /*11530*/  UMOV UR8, UR20 ;  /* 0x0000001400087c82 */ /* 0x008fe20008000000 */
[----:B------:R-:W-:-:S02]  /*11540*/  UMOV UR10, UR16 ;  /* 0x00000010000a7c82 */ /* 0x000fc40008000000 */
[----:B------:R3:W-:Y:S02]  /*11550*/  UTMALDG.4D [UR8], [UR6], desc[UR14] ;  /* 0x00000e08060075b4 */ /* 0x0007e40008019000 */
[----:B---3--:R-:W-:Y:S01]  /*11560*/  NOP ;  /* 0x0000000000007918 */ /* 0x008fe20000000000 */
.L_x_1415:
[----:B------:R-:W-:Y:S05]  /*11570*/  BSYNC B0 ;  /* 0x0000000000007941 */ /* 0x000fea0003800000 */
.L_x_1414:
[----:B------:R-:W-:-:S04]  /*11580*/  UIADD3 UR6, UR39, -0x2, URZ ;  /* 0xfffffffe27067890 */ /* 0x000fc8000fffe03f */
[----:B------:R-:W-:-:S06]  /*11590*/  UISETP.GE.AND UP0, UPT, UR6, UR38, UPT ;  /* 0x000000260600728c */ /* 0x000fcc000bf06270 */
[----:B------:R-:W-:-:S13]  /*115a0*/  PLOP3.LUT P2, PT, PT, PT, UP0, 0x80, 0x0 ;  /* 0x000000000000781c */ /* 0x000fda0003f4f008 */
[----:B------:R-:W-:Y:S05]  /*115b0*/  @!P2 BRA `(.L_x_1418) ;  /* 0x0000001000b4a947 */ /* 0x000fea0003800000 */
[----:B-12---:R-:W-:Y:S01]  /*115c0*/  IMAD R8, RZ, RZ, -UR39 ;  /* 0x80000027ff087e24 */ /* 0x006fe2000f8e02ff */
[----:B------:R-:W-:-:S04]  /*115d0*/  LOP3.LUT R9, RZ, UR38, RZ, 0x33, !PT ;  /* 0x00000026ff097c12 */ /* 0x000fc8000f8e33ff */
[----:B------:R-:W-:Y:S01]  /*115e0*/  VIADDMNMX R9, R8, 0x1, R9, !PT ;  /* 0x0000000108097846 */ /* 0x000fe20007800109 */
[----:B------:R-:W-:-:S04]  /*115f0*/  IMAD.U32 R8, RZ, RZ, UR6 ;  /* 0x00000006ff087e24 */ /* 0x000fc8000f8e00ff */
[----:B------:R-:W-:-:S05]  /*11600*/  VIADD R5, R9, UR39 ;  /* 0x0000002709057c36 */ /* 0x000fca0008000000 */
[----:B------:R-:W-:-:S04]  /*11610*/  LOP3.LUT R5, R5, 0x1, RZ, 0xc0, !PT ;  /* 0x0000000105057812 */ /* 0x000fc800078ec0ff */
[----:B------:R-:W-:-:S13]  /*11620*/  ISETP.NE.U32.AND P2, PT, R5, 0x1, PT ;  /* 0x000000010500780c */ /* 0x000fda0003f45070 */
[----:B------:R-:W-:Y:S05]  /*11630*/  @P2 BRA `(.L_x_1419) ;  /* 0x00000004007c2947 */ /* 0x000fea0003800000 */
[----:B------:R-:W-:Y:S01]  /*11640*/  VIADD R16, R16, 0x1 ;  /* 0x0000000110107836 */ /* 0x000fe20000000000 */
[----:B------:R-:W-:Y:S04]  /*11650*/  BSSY B0, `(.L_x_1420) ;  /* 0x000005b000007945 */ /* 0x000fe80003800000 */
[----:B------:R-:W-:-:S04]  /*11660*/  ISETP.NE.AND P2, PT, R16, 0x2, PT ;  /* 0x000000021000780c */ /* 0x000fc80003f45270 */
[----:B------:R-:W-:Y:S02]  /*11670*/  SEL R10, RZ, 0x1, P2 ;  /* 0x00000001ff0a7807 */ /* 0x000fe40001000000 */
[----:B------:R-:W-:Y:S02]  /*11680*/  SEL R16, R16, RZ, P2 ;  /* 0x000000ff10107207 */ /* 0x000fe40001000000 */
[----:B------:R-:W-:Y:S01]  /*11690*/  LOP3.LUT R17, R17, R10, RZ, 0x3c, !PT ;  /* 0x0000000a11117212 */ /* 0x000fe200078e3cff */
[----:B------:R-:W-:Y:S06]  /*116a0*/  @!P6 BRA `(.L_x_1421) ;  /* 0x000000040054e947 */ /* 0x000fec0003800000 */
        /* <DEDUP_REMOVED lines=19> */
.L_x_1422:
[----:B-1----:R-:W1:Y:S01]  /*117e0*/  S2R R2, SR_TID.X ;  /* 0x0000000000027919 */ /* 0x002e620000002100 */
[----:B------:R-:W-:Y:S02]  /*117f0*/  SHF.L.U32 R3, R17, 0x1f, RZ ;  /* 0x0000001f11037819 */ /* 0x000fe400000006ff */
[----:B-1----:R-:W-:Y:S02]  /*11800*/  LOP3.LUT R5, R2, 0x7f, RZ, 0xc0, !PT ;  /* 0x0000007f02057812 */ /* 0x002fe400078ec0ff */
[----:B------:R-:W-:Y:S02]  /*11810*/  LEA R2, R16, UR37, 0x3 ;  /* 0x0000002510027c11 */ /* 0x000fe4000f8e18ff */
[----:B------:R-:W-:Y:S02]  /*11820*/  ISETP.NE.AND P2, PT, R5, RZ, PT ;  /* 0x000000ff0500720c */ /* 0x000fe40003f45270 */
[----:B------:R-:W1:Y:S02]  /*11830*/  SYNCS.PHASECHK.TRANS64.TRYWAIT P3, [R2+URZ+0x22840], R3 ;  /* 0x02284003020075a7 */ /* 0x000e64000806017f */
[----:B-1----:R-:W-:Y:S09]  /*11840*/  @!P3 BRA `(.L_x_1423) ;  /* 0x0000001800c8b947 */ /* 0x002ff20003800000 */
.L_x_1465:
[----:B------:R-:W-:Y:S05]  /*11850*/  @P2 BRA `(.L_x_1424) ;  /* 0x0000000000142947 */ /* 0x000fea0003800000 */
[----:B------:R-:W-:Y:S01]  /*11860*/  ISETP.NE.AND P3, PT, R19, RZ, PT ;  /* 0x000000ff1300720c */ /* 0x000fe20003f65270 */
[----:B------:R-:W-:-:S04]  /*11870*/  IMAD.MOV.U32 R5, RZ, RZ, 0x3000 ;  /* 0x00003000ff057424 */ /* 0x000fc800078e00ff */
[----:B------:R2:W-:Y:S08]  /*11880*/  SYNCS.ARRIVE.TRANS64 RZ, [R2+URZ+0x22830], R5 ;  /* 0x0228300502ff79a7 */ /* 0x0005f0000800003f */
[----:B------:R-:W-:Y:S05]  /*11890*/  @!P3 BRA `(.L_x_1424) ;  /* 0x000000000004b947 */ /* 0x000fea0003800000 */
[----:B------:R-:W-:Y:S01]  /*118a0*/  BPT.TRAP 0x1 ;  /* 0x000000040000795c */ /* 0x000fe20000300000 */
.L_x_1424:
[----:B------:R-:W-:Y:S01]  /*118b0*/  R2UR UR8, R16 ;  /* 0x00000000100872ca */ /* 0x000fe200000e0000 */
        /* <DEDUP_REMOVED lines=9> */
[----:B------:R-:W-:-:S03]  /*11950*/  UMOV UR10, URZ ;  /* 0x0000003f000a7c82 */ /* 0x000fc60008000000 */
[----:B------:R-:W-:Y:S02]  /*11960*/  UIMAD UR8, UR8, 0x3000, UR37 ;  /* 0x00003000080878a4 */ /* 0x000fe4000f8e0225 */
[----:B------:R-:W-:Y:S02]  /*11970*/  UIADD3 UR9, UR9, 0x22830, URZ ;  /* 0x0002283009097890 */ /* 0x000fe4000fffe03f */
[----:B------:R-:W-:-:S09]  /*11980*/  UIADD3 UR8, UR8, 0x1c400, URZ ;  /* 0x0001c40008087890 */ /* 0x000fd2000fffe03f */
[----:B------:R3:W-:Y:S01]  /*11990*/  UTMALDG.4D [UR8], [UR6], desc[UR14] ;  /* 0x00000e08060075b4 */ /* 0x0007e20008019000 */
[----:B------:R-:W4:Y:S02]  /*119a0*/  SYNCS.PHASECHK.TRANS64.TRYWAIT P3, [R2+URZ+0x22860], R3 ;  /* 0x02286003020075a7 */ /* 0x000f24000806017f */
[----:B---34-:R-:W-:Y:S05]  /*119b0*/  @!P3 BRA `(.L_x_1425) ;  /* 0x000000180080b947 */ /* 0x018fea0003800000 */
.L_x_1466:
[----:B------:R-:W-:Y:S05]  /*119c0*/  @P2 BRA `(.L_x_1426) ;  /* 0x0000000000142947 */ /* 0x000fea0003800000 */
[----:B------:R-:W-:Y:S01]  /*119d0*/  ISETP.NE.AND P2, PT, R19, RZ, PT ;  /* 0x000000ff1300720c */ /* 0x000fe20003f45270 */
[----:B-1-3--:R-:W-:-:S04]  /*119e0*/  IMAD.MOV.U32 R3, RZ, RZ, 0xc000 ;  /* 0x0000c000ff037424 */ /* 0x00afc800078e00ff */
[----:B------:R4:W-:Y:S08]  /*119f0*/  SYNCS.ARRIVE.TRANS64 RZ, [R2+URZ+0x22850], R3 ;  /* 0x0228500302ff79a7 */ /* 0x0009f0000800003f */
[----:B------:R-:W-:Y:S05]  /*11a00*/  @!P2 BRA `(.L_x_1426) ;  /* 0x000000000004a947 */ /* 0x000fea0003800000 */
[----:B------:R-:W-:Y:S01]  /*11a10*/  BPT.TRAP 0x1 ;  /* 0x000000040000795c */ /* 0x000fe20000300000 */
.L_x_1426:
        /* <DEDUP_REMOVED lines=12> */
[----:B------:R-:W-:Y:S02]  /*11ae0*/  UIADD3 UR9, UR9, 0x22850, URZ ;  /* 0x0002285009097890 */ /* 0x000fe4000fffe03f */
[----:B------:R-:W-:Y:S02]  /*11af0*/  UIADD3 UR8, UR16, 0x400, URZ ;  /* 0x0000040010087890 */ /* 0x000fe4000fffe03f */
[----:B------:R-:W-:Y:S02]  /*11b00*/  UIADD3 UR17, UR16, 0x3400, URZ ;  /* 0x0000340010117890 */ /* 0x000fe4000fffe03f */
[----:B------:R-:W-:Y:S02]  /*11b10*/  UIADD3 UR19, UR16, 0x6400, URZ ;  /* 0x0000640010137890 */ /* 0x000fe4000fffe03f */
[----:B------:R-:W-:-:S03]  /*11b20*/  UIADD3 UR20, UR16, 0x9400, URZ ;  /* 0x0000940010147890 */ /* 0x000fc6000fffe03f */
[----:B------:R5:W-:Y:S01]  /*11b30*/  UTMALDG.4D [UR8], [UR6], desc[UR14] ;  /* 0x00000e08060075b4 */ /* 0x000be20008019000 */
[----:B------:R-:W-:Y:S01]  /*11b40*/  UMOV UR16, 0x80 ;  /* 0x0000008000107882 */ /* 0x000fe20000000000 */
[----:B-----5:R-:W-:Y:S01]  /*11b50*/  UMOV UR8, UR17 ;  /* 0x0000001100087c82 */ /* 0x020fe20008000000 */
[----:B------:R-:W-:Y:S02]  /*11b60*/  UMOV UR10, UR18 ;  /* 0x00000012000a7c82 */ /* 0x000fe40008000000 */
[----:B------:R5:W-:Y:S02]  /*11b70*/  UTMALDG.4D [UR8], [UR6], desc[UR14] ;  /* 0x00000e08060075b4 */ /* 0x000be40008019000 */
[----:B-----5:R-:W-:Y:S01]  /*11b80*/  UMOV UR8, UR19 ;  /* 0x0000001300087c82 */ /* 0x020fe20008000000 */
[----:B------:R-:W-:Y:S01]  /*11b90*/  UMOV UR10, UR16 ;  /* 0x00000010000a7c82 */ /* 0x000fe20008000000 */
[----:B------:R-:W-:Y:S01]  /*11ba0*/  UMOV UR16, 0xc0 ;  /* 0x000000c000107882 */ /* 0x000fe20000000000 */
[----:B------:R5:W-:Y:S02]  /*11bb0*/  UTMALDG.4D [UR8], [UR6], desc[UR14] ;  /* 0x00000e08060075b4 */ /* 0x000be40008019000 */
[----:B-----5:R-:W-:Y:S01]  /*11bc0*/  UMOV UR8, UR20 ;  /* 0x0000001400087c82 */ /* 0x020fe20008000000 */
[----:B------:R-:W-:-:S02]  /*11bd0*/  UMOV UR10, UR16 ;  /* 0x00000010000a7c82 */ /* 0x000fc40008000000 */
[----:B------:R1:W-:Y:S02]  /*11be0*/  UTMALDG.4D [UR8], [UR6], desc[UR14] ;  /* 0x00000e08060075b4 */ /* 0x0003e40008019000 */
[----:B-1----:R-:W-:Y:S01]  /*11bf0*/  NOP ;  /* 0x0000000000007918 */ /* 0x002fe20000000000 */
.L_x_1421:
[----:B------:R-:W-:Y:S05]  /*11c00*/  BSYNC B0 ;  /* 0x0000000000007941 */ /* 0x000fea0003800000 */
.L_x_1420:
[----:B------:R-:W-:-:S06]  /*11c10*/  UIADD3 UR6, UR39, -0x3, URZ ;  /* 0xfffffffd27067890 */ /* 0x000fcc000fffe03f */
[----:B------:R-:W-:-:S07]  /*11c20*/  IMAD.U32 R8, RZ, RZ, UR6 ;  /* 0x00000006ff087e24 */ /* 0x000fce000f8e00ff */
.L_x_1419:
[----:B------:R-:W-:Y:S01]  /*11c30*/  ULOP3.LUT UR6, URZ, UR39, URZ, 0x33, !UPT ;  /* 0x000000273f067292 */ /* 0x000fe2000f8e333f */
[----:B------:R-:W-:Y:S01]  /*11c40*/  VIADD R9, R9, 0xfffffffe ;  /* 0xfffffffe09097836 */ /* 0x000fe20000000000 */
[----:B------:R-:W-:Y:S04]  /*11c50*/  BSSY B0, `(.L_x_1418) ;  /* 0x00000c3000007945 */ /* 0x000fe80003800000 */
[----:B------:R-:W-:-:S13]  /*11c60*/  ISETP.NE.AND P2, PT, R9, UR6, PT ;  /* 0x0000000609007c0c */ /* 0x000fda000bf45270 */
[----:B------:R-:W-:Y:S05]  /*11c70*/  @!P2 BRA `(.L_x_1427) ;  /* 0x0000000c0000a947 */ /* 0x000fea0003800000 */
.L_x_1442:
[----:B------:R-:W-:Y:S01]  /*11c80*/  VIADD R9, R16, 0x1 ;  /* 0x0000000110097836 */ /* 0x000fe20000000000 */
[----:B------:R-:W-:Y:S05]  /*11c90*/  YIELD ;  /* 0x0000000000007946 */ /* 0x000fea0003800000 */
[----:B------:R-:W-:Y:S01]  /*11ca0*/  ISETP.NE.AND P2, PT, R9, 0x2, PT ;  /* 0x000000020900780c */ /* 0x000fe20003f45270 */
[----:B------:R-:W-:Y:S03]  /*11cb0*/  BSSY B1, `(.L_x_1428) ;  /* 0x000005b000017945 */ /* 0x000fe60003800000 */
[----:B-1234-:R-:W-:-:S02]  /*11cc0*/  SEL R2, RZ, 0x1, P2 ;  /* 0x00000001ff027807 */ /* 0x01efc40001000000 */
[----:B------:R-:W-:Y:S02]  /*11cd0*/  SEL R9, R9, RZ, P2 ;  /* 0x000000ff09097207 */ /* 0x000fe40001000000 */
[----:B------:R-:W-:Y:S01]  /*11ce0*/  LOP3.LUT R17, R17, R2, RZ, 0x3c, !PT ;  /* 0x0000000211117212 */ /* 0x000fe200078e3cff */
[----:B------:R-:W-:Y:S06]  /*11cf0*/  @!P6 BRA `(.L_x_1429) ;  /* 0x000000040058e947 */ /* 0x000fec0003800000 */
[----:B------:R-:W-:Y:S01]  /*11d00*/  IMAD.MOV.U32 R10, RZ, RZ, R8 ;  /* 0x000000ffff0a7224 */ /* 0x000fe200078e0008 */
[----:B------:R-:W-:Y:S06]  /*11d10*/  @!P0 BRA `(.L_x_1430) ;  /* 0x0000000000488947 */ /* 0x000fec0003800000 */
[----:B------:R-:W1:Y:S01]  /*11d20*/  LDC R10, c[0x0][0x41c] ;  /* 0x00010700ff0a7b82 */ /* 0x000e620000000800 */
[----:B------:R-:W-:Y:S02]  /*11d30*/  IMAD.MOV.U32 R11, RZ, RZ, R8 ;  /* 0x000000ffff0b7224 */ /* 0x000fe400078e0008 */
[----:B------:R-:W-:-:S04]  /*11d40*/  IMAD R13, R7, UR4, RZ ;  /* 0x00000004070d7c24 */ /* 0x000fc8000f8e02ff */
[----:B------:R-:W-:Y:S01]  /*11d50*/  IMAD R13, R6, UR5, R13 ;  /* 0x00000005060d7c24 */ /* 0x000fe2000f8e020d */
[----:B------:R-:W2:Y:S01]  /*11d60*/  LDC.64 R4, c[0x0][0x3f8] ;  /* 0x0000fe00ff047b82 */ /* 0x000ea20000000a00 */
        /* <DEDUP_REMOVED lines=8> */
[----:B--2---:R-:W-:-:S04]  /*11df0*/  LEA R4, P2, R2, R4, 0x2 ;  /* 0x0000000402047211 */ /* 0x004fc800078410ff */
[----:B------:R-:W-:-:S05]  /*11e00*/  LEA.HI.X R5, R2, R5, R3, 0x2, P2 ;  /* 0x0000000502057211 */ /* 0x000fca00010f1403 */
[----:B------:R1:W5:Y:S01]  /*11e10*/  LDG.E R4, desc[UR48][R4.64] ;  /* 0x0000003004047981 */ /* 0x000362000c1e1900 */
[----:B------:R-:W-:-:S04]  /*11e20*/  IMAD.MOV R3, RZ, RZ, -R11 ;  /* 0x000000ffff037224 */ /* 0x000fc800078e0a0b */
[----:B------:R-:W-:-:S07]  /*11e30*/  IMAD R10, R10, R3, R8 ;  /* 0x000000030a0a7224 */ /* 0x000fce00078e0208 */
.L_x_1430:
[----:B------:R-:W1:Y:S01]  /*11e40*/  S2R R2, SR_TID.X ;  /* 0x0000000000027919 */ /* 0x000e620000002100 */
[----:B------:R-:W-:Y:S02]  /*11e50*/  LEA R3, R9, UR37, 0x3 ;  /* 0x0000002509037c11 */ /* 0x000fe4000f8e18ff */
[----:B-1----:R-:W-:Y:S02]  /*11e60*/  LOP3.LUT R5, R2, 0x7f, RZ, 0xc0, !PT ;  /* 0x0000007f02057812 */ /* 0x002fe400078ec0ff */
[----:B------:R-:W-:Y:S02]  /*11e70*/  SHF.L.U32 R2, R17, 0x1f, RZ ;  /* 0x0000001f11027819 */ /* 0x000fe400000006ff */
[----:B------:R-:W-:Y:S02]  /*11e80*/  ISETP.NE.AND P2, PT, R5, RZ, PT ;  /* 0x000000ff0500720c */ /* 0x000fe40003f45270 */
[----:B------:R-:W1:Y:S02]  /*11e90*/  SYNCS.PHASECHK.TRANS64.TRYWAIT P3, [R3+URZ+0x22840], R2 ;  /* 0x02284002030075a7 */ /* 0x000e64000806017f */
[----:B-1----:R-:W-:Y:S09]  /*11ea0*/  @!P3 BRA `(.L_x_1431) ;  /* 0x000000140058b947 */ /* 0x002ff20003800000 */
.L_x_1467:
[----:B------:R-:W-:Y:S05]  /*11eb0*/  @P2 BRA `(.L_x_1432) ;  /* 0x0000000000142947 */ /* 0x000fea0003800000 */
[----:B------:R-:W-:Y:S01]  /*11ec0*/  ISETP.NE.AND P3, PT, R19, RZ, PT ;  /* 0x000000ff1300720c */ /* 0x000fe20003f65270 */
[----:B------:R-:W-:-:S04]  /*11ed0*/  IMAD.MOV.U32 R12, RZ, RZ, 0x3000 ;  /* 0x00003000ff0c7424 */ /* 0x000fc800078e00ff */
[----:B------:R2:W-:Y:S08]  /*11ee0*/  SYNCS.ARRIVE.TRANS64 RZ, [R3+URZ+0x22830], R12 ;  /* 0x0228300c03ff79a7 */ /* 0x0005f0000800003f */
[----:B------:R-:W-:Y:S05]  /*11ef0*/  @!P3 BRA `(.L_x_1432) ;  /* 0x000000000004b947 */ /* 0x000fea0003800000 */
[----:B------:R-:W-:Y:S01]  /*11f00*/  BPT.TRAP 0x1 ;  /* 0x000000040000795c */ /* 0x000fe20000300000 */
.L_x_1432:
        /* <DEDUP_REMOVED lines=17> */
.L_x_1468:
[----:B------:R-:W-:Y:S05]  /*12020*/  @P2 BRA `(.L_x_1434) ;  /* 0x0000000000142947 */ /* 0x000fea0003800000 */
[----:B------:R-:W-:Y:S01]  /*12030*/  ISETP.NE.AND P2, PT, R19, RZ, PT ;  /* 0x000000ff1300720c */ /* 0x000fe20003f45270 */
[----:B-1-3--:R-:W-:-:S04]  /*12040*/  IMAD.MOV.U32 R2, RZ, RZ, 0xc000 ;  /* 0x0000c000ff027424 */ /* 0x00afc800078e00ff */
[----:B------:R4:W-:Y:S08]  /*12050*/  SYNCS.ARRIVE.TRANS64 RZ, [R3+URZ+0x22850], R2 ;  /* 0x0228500203ff79a7 */ /* 0x0009f0000800003f */
[----:B------:R-:W-:Y:S05]  /*12060*/  @!P2 BRA `(.L_x_1434) ;  /* 0x000000000004a947 */ /* 0x000fea0003800000 */
[----:B------:R-:W-:Y:S01]  /*12070*/  BPT.TRAP 0x1 ;  /* 0x000000040000795c */ /* 0x000fe20000300000 */
.L_x_1434:
        /* <DEDUP_REMOVED lines=17> */
[----:B------:R5:W-:Y:S02]  /*12190*/  UTMALDG.4D [UR8], [UR6], desc[UR14] ;  /* 0x00000e08060075b4 */ /* 0x000be40008019000 */
[----:B-----5:R-:W-:Y:S01]  /*121a0*/  UMOV UR8, UR17 ;  /* 0x0000001100087c82 */ /* 0x020fe20008000000 */
[----:B------:R-:W-:Y:S01]  /*121b0*/  UMOV UR10, UR19 ;  /* 0x00000013000a7c82 */ /* 0x000fe20008000000 */
[----:B------:R-:W-:Y:S01]  /*121c0*/  UMOV UR17, 0x80 ;  /* 0x0000008000117882 */ /* 0x000fe20000000000 */
        /* <DEDUP_REMOVED lines=9> */
.L_x_1429:
[----:B------:R-:W-:Y:S05]  /*12260*/  BSYNC B1 ;  /* 0x0000000000017941 */ /* 0x000fea0003800000 */
.L_x_1428:
[----:B------:R-:W-:Y:S01]  /*12270*/  VIADD R9, R9, 0x1 ;  /* 0x0000000109097836 */ /* 0x000fe20000000000 */
[----:B------:R-:W-:Y:S04]  /*12280*/  BSSY B1, `(.L_x_1435) ;  /* 0x000005c000017945 */ /* 0x000fe80003800000 */
[----:B------:R-:W-:-:S04]  /*12290*/  ISETP.NE.AND P2, PT, R9, 0x2, PT ;  /* 0x000000020900780c */ /* 0x000fc80003f45270 */
[----:B---34-:R-:W-:Y:S02]  /*122a0*/  SEL R2, RZ, 0x1, P2 ;  /* 0x00000001ff027807 */ /* 0x018fe40001000000 */
[----:B------:R-:W-:Y:S01]  /*122b0*/  SEL R16, R9, RZ, P2 ;  /* 0x000000ff09107207 */ /* 0x000fe20001000000 */
[----:B------:R-:W-:Y:S01]  /*122c0*/  VIADD R9, R8, 0xffffffff ;  /* 0xffffffff08097836 */ /* 0x000fe20000000000 */
[----:B------:R-:W-:Y:S01]  /*122d0*/  LOP3.LUT R17, R17, R2, RZ, 0x3c, !PT ;  /* 0x0000000211117212 */ /* 0x000fe200078e3cff */
[----:B------:R-:W-:Y:S06]  /*122e0*/  @!P6 BRA `(.L_x_1436) ;  /* 0x000000040054e947 */ /* 0x000fec0003800000 */
[----:B------:R-:W-:Y:S01]  /*122f0*/  IMAD.MOV.U32 R10, RZ, RZ, R9 ;  /* 0x000000ffff0a7224 */ /* 0x000fe200078e0009 */
[----:B------:R-:W-:Y:S06]  /*12300*/  @!P0 BRA `(.L_x_1437) ;  /* 0x0000000000448947 */ /* 0x000fec0003800000 */
[----:B------:R-:W1:Y:S02]  /*12310*/  LDC R11, c[0x0][0x41c] ;  /* 0x00010700ff0b7b82 */ /* 0x000e640000000800 */
[----:B-1----:R-:W-:-:S13]  /*12320*/  ISETP.NE.AND P2, PT, R11, 0x1, PT ;  /* 0x000000010b00780c */ /* 0x002fda0003f45270 */
[----:B--2---:R-:W1:Y:S02]  /*12330*/  @P2 LDC.64 R2, c[0x0][0x420] ;  /* 0x00010800ff022b82 */ /* 0x004e640000000a00 */
[----:B-1----:R-:W-:-:S04]  /*12340*/  @P2 IMAD.HI.U32 R4, R10, R2, RZ ;  /* 0x000000020a042227 */ /* 0x002fc800078e00ff */
[----:B------:R-:W-:Y:S01]  /*12350*/  IMAD.MOV.U32 R2, RZ, RZ, R10 ;  /* 0x000000ffff027224 */ /* 0x000fe200078e000a */
[----:B------:R-:W-:Y:S02]  /*12360*/  @P2 SHF.R.U32.HI R2, RZ, R3, R4 ;  /* 0x00000003ff022219 */ /* 0x000fe40000011604 */
[----:B------:R-:W1:Y:S03]  /*12370*/  LDC.64 R4, c[0x0][0x3f8] ;  /* 0x0000fe00ff047b82 */ /* 0x000e660000000a00 */
[----:B------:R-:W-:-:S04]  /*12380*/  IMAD.MOV R3, RZ, RZ, -R2 ;  /* 0x000000ffff037224 */ /* 0x000fc800078e0a02 */
[----:B------:R-:W-:Y:S01]  /*12390*/  IMAD R10, R11, R3, R10 ;  /* 0x000000030b0a7224 */ /* 0x000fe200078e020a */
[----:B------:R-:W-:Y:S01]  /*123a0*/  SHF.R.S32.HI R3, RZ, 0x1f, R2 ;  /* 0x0000001fff037819 */ /* 0x000fe20000011402 */
[----:B------:R-:W-:-:S04]  /*123b0*/  IMAD R11, R7, UR4, RZ ;  /* 0x00000004070b7c24 */ /* 0x000fc8000f8e02ff */
[C---:B------:R-:W-:Y:S02]  /*123c0*/  IMAD R11, R6.reuse, UR5, R11 ;  /* 0x00000005060b7c24 */ /* 0x040fe4000f8e020b */
[----:B------:R-:W-:-:S04]  /*123d0*/  IMAD.WIDE.U32 R2, R6, UR4, R2 ;  /* 0x0000000406027c25 */ /* 0x000fc8000f8e0002 */
[----:B------:R-:W-:Y:S01]  /*123e0*/  IMAD.IADD R3, R11, 0x1, R3 ;  /* 0x000000010b037824 */ /* 0x000fe200078e0203 */
[----:B-1----:R-:W-:-:S04]  /*123f0*/  LEA R4, P2, R2, R4, 0x2 ;  /* 0x0000000402047211 */ /* 0x002fc800078410ff */
[----:B------:R-:W-:-:S05]  /*12400*/  LEA.HI.X R5, R2, R5, R3, 0x2, P2 ;  /* 0x0000000502057211 */ /* 0x000fca00010f1403 */
[----:B------:R1:W5:Y:S04]  /*12410*/  LDG.E R4, desc[UR48][R4.64] ;  /* 0x0000003004047981 */ /* 0x000368000c1e1900 */
.L_x_1437:
[----:B------:R-:W1:Y:S01]  /*12420*/  S2R R2, SR_TID.X ;  /* 0x0000000000027919 */ /* 0x000e620000002100 */
[----:B--2---:R-:W-:Y:S02]  /*12430*/  SHF.L.U32 R3, R17, 0x1f, RZ ;  /* 0x0000001f11037819 */ /* 0x004fe400000006ff */
[----:B-1----:R-:W-:Y:S02]  /*12440*/  LOP3.LUT R5, R2, 0x7f, RZ, 0xc0, !PT ;  /* 0x0000007f02057812 */ /* 0x002fe400078ec0ff */
[----:B------:R-:W-:Y:S02]  /*12450*/  LEA R2, R16, UR37, 0x3 ;  /* 0x0000002510027c11 */ /* 0x000fe4000f8e18ff */
[----:B------:R-:W-:Y:S02]  /*12460*/  ISETP.NE.AND P2, PT, R5, RZ, PT ;  /* 0x000000ff0500720c */ /* 0x000fe40003f45270 */
[----:B------:R-:W1:Y:S02]  /*12470*/  SYNCS.PHASECHK.TRANS64.TRYWAIT P3, [R2+URZ+0x22840], R3 ;  /* 0x02284003020075a7 */ /* 0x000e64000806017f */
[----:B-1----:R-:W-:Y:S09]  /*12480*/  @!P3 BRA `(.L_x_1438) ;  /* 0x000000100008b947 */ /* 0x002ff20003800000 */
.L_x_1469:
[----:B------:R-:W-:Y:S05]  /*12490*/  @P2 BRA `(.L_x_1439) ;  /* 0x0000000000142947 */ /* 0x000fea0003800000 */
[----:B------:R-:W-:Y:S01]  /*124a0*/  ISETP.NE.AND P3, PT, R19, RZ, PT ;  /* 0x000000ff1300720c */ /* 0x000fe20003f65270 */
[----:B------:R-:W-:-:S04]  /*124b0*/  IMAD.MOV.U32 R5, RZ, RZ, 0x3000 ;  /* 0x00003000ff057424 */ /* 0x000fc800078e00ff */
[----:B------:R2:W-:Y:S08]  /*124c0*/  SYNCS.ARRIVE.TRANS64 RZ, [R2+URZ+0x22830], R5 ;  /* 0x0228300502ff79a7 */ /* 0x0005f0000800003f */
[----:B------:R-:W-:Y:S05]  /*124d0*/  @!P3 BRA `(.L_x_1439) ;  /* 0x000000000004b947 */ /* 0x000fea0003800000 */
[----:B------:R-:W-:Y:S01]  /*124e0*/  BPT.TRAP 0x1 ;  /* 0x000000040000795c */ /* 0x000fe20000300000 */
.L_x_1439:
[----:B------:R-:W-:Y:S01]  /*124f0*/  R2UR UR8, R16 ;  /* 0x00000000100872ca */ /* 0x000fe200000e0000 */
[----:B--2---:R-:W-:Y:S01]  /*12500*/  IMAD R5, R10, 0x60, RZ ;  /* 0x000000600a057824 */ /* 0x004fe200078e02ff */
        /* <DEDUP_REMOVED lines=13> */
[----:B------:R-:W3:Y:S02]  /*125e0*/  SYNCS.PHASECHK.TRANS64.TRYWAIT P3, [R2+URZ+0x22860], R3 ;  /* 0x02286003020075a7 */ /* 0x000ee4000806017f */
[----:B--23--:R-:W-:Y:S05]  /*125f0*/  @!P3 BRA `(.L_x_1440) ;  /* 0x0000000c00c0b947 */ /* 0x00cfea0003800000 */
.L_x_1470:
[----:B------:R-:W-:Y:S05]  /*12600*/  @P2 BRA `(.L_x_1441) ;  /* 0x0000000000142947 */ /* 0x000fea0003800000 */
[----:B------:R-:W-:Y:S01]  /*12610*/  ISETP.NE.AND P2, PT, R19, RZ, PT ;  /* 0x000000ff1300720c */ /* 0x000fe20003f45270 */
[----:B-12---:R-:W-:-:S04]  /*12620*/  IMAD.MOV.U32 R3, RZ, RZ, 0xc000 ;  /* 0x0000c000ff037424 */ /* 0x006fc800078e00ff */
[----:B------:R3:W-:Y:S08]  /*12630*/  SYNCS.ARRIVE.TRANS64 RZ, [R2+URZ+0x22850], R3 ;  /* 0x0228500302ff79a7 */ /* 0x0007f0000800003f */
[----:B------:R-:W-:Y:S05]  /*12640*/  @!P2 BRA `(.L_x_1441) ;  /* 0x000000000004a947 */ /* 0x000fea0003800000 */
[----:B------:R-:W-:Y:S01]  /*12650*/  BPT.TRAP 0x1 ;  /* 0x000000040000795c */ /* 0x000fe20000300000 */
.L_x_1441:
        /* <DEDUP_REMOVED lines=19> */
[----:B----4-:R-:W-:Y:S01]  /*12790*/  UMOV UR8, UR17 ;  /* 0x0000001100087c82 */ /* 0x010fe20008000000 */
[----:B------:R-:W-:Y:S02]  /*127a0*/  UMOV UR10, UR18 ;  /* 0x00000012000a7c82 */ /* 0x000fe40008000000 */
[----:B------:R4:W-:Y:S02]  /*127b0*/  UTMALDG.4D [UR8], [UR6], desc[UR14] ;  /* 0x00000e08060075b4 */ /* 0x0009e40008019000 */
[----:B----4-:R-:W-:Y:S01]  /*127c0*/  UMOV UR8, UR19 ;  /* 0x0000001300087c82 */ /* 0x010fe20008000000 */
[----:B------:R-:W-:Y:S01]  /*127d0*/  UMOV UR10, UR16 ;  /* 0x00000010000a7c82 */ /* 0x000fe20008000000 */
[----:B------:R-:W-:Y:S01]  /*127e0*/  UMOV UR16, 0xc0 ;  /* 0x000000c000107882 */ /* 0x000fe20000000000 */
[----:B------:R4:W-:Y:S02]  /*127f0*/  UTMALDG.4D [UR8], [UR6], desc[UR14] ;  /* 0x00000e08060075b4 */ /* 0x0009e40008019000 */
[----:B----4-:R-:W-:Y:S01]  /*12800*/  UMOV UR8, UR20 ;  /* 0x0000001400087c82 */ /* 0x010fe20008000000 */
[----:B------:R-:W-:-:S02]  /*12810*/  UMOV UR10, UR16 ;  /* 0x00000010000a7c82 */ /* 0x000fc40008000000 */
[----:B------:R4:W-:Y:S02]  /*12820*/  UTMALDG.4D [UR8], [UR6], desc[UR14] ;  /* 0x00000e08060075b4 */ /* 0x0009e40008019000 */
[----:B----4-:R-:W-:Y:S01]  /*12830*/  NOP ;  /* 0x0000000000007918 */ /* 0x010fe20000000000 */
.L_x_1436:
[----:B------:R-:W-:Y:S05]  /*12840*/  BSYNC B1 ;  /* 0x0000000000017941 */ /* 0x000fea0003800000 */
.L_x_1435:
[----:B------:R-:W-:Y:S01]  /*12850*/  ISETP.GT.AND P2, PT, R9, UR38, PT ;  /* 0x0000002609007c0c */ /* 0x000fe2000bf44270 */
[----:B------:R-:W-:-:S12]  /*12860*/  VIADD R8, R8, 0xfffffffe ;  /* 0xfffffffe08087836 */ /* 0x000fd80000000000 */
[----:B------:R-:W-:Y:S05]  /*12870*/  @P2 BRA `(.L_x_1442) ;  /* 0xfffffff400002947 */ /* 0x000fea000383ffff */
.L_x_1427:
[----:B------:R-:W-:Y:S05]  /*12880*/  BSYNC B0 ;  /* 0x0000000000007941 */ /* 0x000fea0003800000 */
.L_x_1418:
[----:B------:R-:W-:Y:S01]  /*12890*/  VIADD R16, R16, 0x1 ;  /* 0x0000000110107836 */ /* 0x000fe20000000000 */
[----:B------:R-:W-:Y:S04]  /*128a0*/  BSSY B0, `(.L_x_1443) ;  /* 0x0000011000007945 */ /* 0x000fe80003800000 */
[----:B------:R-:W-:-:S04]  /*128b0*/  ISETP.NE.AND P0, PT, R16, 0x2, PT ;  /* 0x000000021000780c */ /* 0x000fc80003f05270 */
[----:B------:R-:W-:-:S04]  /*128c0*/  SEL R0, RZ, 0x1, P0 ;  /* 0x00000001ff007807 */ /* 0x000fc80000000000 */
[----:B------:R-:W-:Y:S01]  /*128d0*/  LOP3.LUT R17, R17, R0, RZ, 0x3c, !PT ;  /* 0x0000000011117212 */ /* 0x000fe200078e3cff */
[----:B------:R-:W-:Y:S06]  /*128e0*/  @P1 BRA `(.L_x_1444) ;  /* 0x0000000000301947 */ /* 0x000fec0003800000 */
[----:B-12---:R-:W1:Y:S01]  /*128f0*/  S2R R5, SR_LANEID ;  /* 0x0000000000057919 */ /* 0x006e620000000000 */
[----:B------:R-:W-:Y:S01]  /*12900*/  VOTEU.ANY UR6, UPT, PT ;  /* 0x0000000000067886 */ /* 0x000fe200038e0100 */
[----:B---34-:R-:W2:Y:S01]  /*12910*/  LDC.64 R2, c[0x0][0xdf0] ;  /* 0x00037c00ff027b82 */ /* 0x018ea20000000a00 */
        /* <DEDUP_REMOVED lines=8> */
[----:B-1----:R-:W-:-:S07]  /*129a0*/  IADD3 R18, R0, UR44, R7 ;  /* 0x0000002c00127c10 */ /* 0x002fce000fffe007 */
.L_x_1444:
[----:B------:R-:W-:Y:S05]  /*129b0*/  BSYNC B0 ;  /* 0x0000000000007941 */ /* 0x000fea0003800000 */
.L_x_1443:
[----:B------:R-:W-:Y:S01]  /*129c0*/  SEL R16, R16, RZ, P0 ;  /* 0x000000ff10107207 */ /* 0x000fe20000000000 */
[----:B------:R-:W-:-:S07]  /*129d0*/  IMAD.MOV.U32 R13, RZ, RZ, R18 ;  /* 0x000000ffff0d7224 */ /* 0x000fce00078e0012 */
.L_x_1403:
[----:B------:R-:W-:Y:S05]  /*129e0*/  BSYNC B6 ;  /* 0x0000000000067941 */ /* 0x000fea0003800000 */
.L_x_1401:
[----:B------:R-:W-:-:S03]  /*129f0*/  UMOV UR6, 0xffffffff ;  /* 0xffffffff00067882 */ /* 0x000fc60000000000 */
[----:B------:R-:W-:Y:S05]  /*12a00*/  BRA.DIV UR6, `(.L_x_1445) ;  /* 0x0000000a06d07947 */ /* 0x000fea000b800000 */
[----:B------:R1:W1:Y:S02]  /*12a10*/  SHFL.IDX PT, R14, R13, RZ, 0x1f ;  /* 0x00001fff0d0e7589 */ /* 0x00026400000e0000 */
.L_x_1473:
[----:B------:R-:W-:Y:S01]  /*12a20*/  ISETP.NE.AND P0, PT, R19, RZ, PT ;  /* 0x000000ff1300720c */ /* 0x000fe20003f05270 */
[----:B------:R-:W-:Y:S05]  /*12a30*/  WARPSYNC.ALL ;  /* 0x0000000000007948 */ /* 0x000fea0003800000 */
[----:B------:R-:W-:Y:S01]  /*12a40*/  BAR.SYNC.DEFER_BLOCKING 0x4, 0x120 ;  /* 0x0104800000007b1d */ /* 0x000fe20000010000 */
[----:B-1----:R-:W-:-:S05]  /*12a50*/  IMAD.MOV.U32 R18, RZ, RZ, R14 ;  /* 0x000000ffff127224 */ /* 0x002fca00078e000e */
[----:B------:R-:W-:Y:S01]  /*12a60*/  ULDC UR6, c[0x0][0xda8] ;  /* 0x00036a0000067ab9 */ /* 0x000fe20000000800 */
[----:B------:R-:W-:Y:S01]  /*12a70*/  @!P0 MOV R0, 0x400 ;  /* 0x0000040000008802 */ /* 0x000fe20000000f00 */
[----:B--234-:R-:W1:Y:S03]  /*12a80*/  @!P0 S2R R3, SR_CgaCtaId ;  /* 0x0000000000038919 */ /* 0x01ce660000008800 */
[----:B-1----:R-:W-:-:S05]  /*12a90*/  @!P0 LEA R0, R3, R0, 0x18 ;  /* 0x0000000003008211 */ /* 0x002fca00078ec0ff */
[----:B------:R1:W-:Y:S01]  /*12aa0*/  @!P0 STS [R0+0x228d0], R13 ;  /* 0x0228d00d00008388 */ /* 0x0003e20000000800 */
[----:B------:R-:W-:Y:S06]  /*12ab0*/  BAR.ARV 0x5, 0x120 ;  /* 0x0144800000007b1d */ /* 0x000fec0000002000 */
[----:B------:R-:W-:-:S13]  /*12ac0*/  ISETP.GE.AND P0, PT, R18, UR6, PT ;  /* 0x0000000612007c0c */ /* 0x000fda000bf06270 */
[----:B-1----:R-:W-:Y:S05]  /*12ad0*/  @!P0 BRA `(.L_x_1446) ;  /* 0xffffffd4003c8947 */ /* 0x002fea000383ffff */
.L_x_1392:
[----:B------:R-:W1:Y:S01]  /*12ae0*/  S2R R3, SR_CgaCtaId ;  /* 0x0000000000037919 */ /* 0x000e620000008800 */
[----:B------:R-:W-:Y:S01]  /*12af0*/  UIADD3 UR45, UR45, 0x1, URZ ;  /* 0x000000012d2d7890 */ /* 0x000fe2000fffe03f */
[----:B------:R-:W-:-:S03]  /*12b00*/  MOV R0, 0x400 ;  /* 0x0000040000007802 */ /* 0x000fc60000000f00 */
[----:B------:R-:W-:-:S04]  /*12b10*/  ULEA.HI UR4, UR45, UR45, URZ, 0x1 ;  /* 0x0000002d2d047291 */ /* 0x000fc8000f8f083f */
[----:B------:R-:W-:-:S04]  /*12b20*/  ULOP3.LUT UR4, UR4, 0xfffffffe, URZ, 0xc0, !UPT ;  /* 0xfffffffe04047892 */ /* 0x000fc8000f8ec03f */
[----:B------:R-:W-:Y:S01]  /*12b30*/  UIADD3 UR4, UR45, -UR4, URZ ;  /* 0x800000042d047290 */ /* 0x000fe2000fffe03f */
[----:B-1----:R-:W-:-:S05]  /*12b40*/  LEA R7, R3, R0, 0x18 ;  /* 0x0000000003077211 */ /* 0x002fca00078ec0ff */
[----:B------:R-:W-:-:S05]  /*12b50*/  IMAD.U32 R0, RZ, RZ, UR4 ;  /* 0x00000004ff007e24 */ /* 0x000fca000f8e00ff */
[----:B------:R-:W-:-:S04]  /*12b60*/  SHF.L.U32 R0, R0, 0x1f, RZ ;  /* 0x0000001f00007819 */ /* 0x000fc800000006ff */
[----:B------:R-:W1:Y:S02]  /*12b70*/  SYNCS.PHASECHK.TRANS64.TRYWAIT P0, [R7+URZ+0x22820], R0 ;  /* 0x02282000070075a7 */ /* 0x000e64000800017f */
[----:B-1----:R-:W-:Y:S05]  /*12b80*/  @!P0 BRA `(.L_x_1447) ;  /* 0x0000000800948947 */ /* 0x002fea0003800000 */
.L_x_1474:
[----:B------:R-:W2:Y:S02]  /*12b90*/  S2R R2, SR_TID.X ;  /* 0x0000000000027919 */ /* 0x000ea40000002100 */
[----:B--2---:R-:W-:-:S04]  /*12ba0*/  SHF.R.U32.HI R2, RZ, 0x5, R2 ;  /* 0x00000005ff027819 */ /* 0x004fc80000011602 */
[----:B------:R-:W-:-:S05]  /*12bb0*/  LOP3.LUT R2, R2, 0x3, RZ, 0xc0, !PT ;  /* 0x0000000302027812 */ /* 0x000fca00078ec0ff */
[----:B-1----:R-:W1:Y:S02]  /*12bc0*/  SHFL.IDX PT, R0, R2, RZ, 0x1f ;  /* 0x00001fff02007589 */ /* 0x002e6400000e0000 */
[----:B-1----:R-:W-:-:S13]  /*12bd0*/  ISETP.NE.AND P0, PT, R0, RZ, PT ;  /* 0x000000ff0000720c */ /* 0x002fda0003f05270 */
[----:B------:R-:W-:Y:S05]  /*12be0*/  @P0 EXIT ;  /* 0x000000000000094d */ /* 0x000fea0003800000 */
[----:B------:R-:W-:Y:S01]  /*12bf0*/  ELECT P0, URZ, PT ;  /* 0x00000000003f782f */ /* 0x000fe20003800000 */
[----:B------:R-:W-:-:S12]  /*12c00*/  BSSY B0, `(.L_x_1448) ;  /* 0x0000020000007945 */ /* 0x000fd80003800000 */
[----:B------:R-:W-:Y:S05]  /*12c10*/  @!P0 BRA `(.L_x_1449) ;  /* 0x0000000000788947 */ /* 0x000fea0003800000 */
[----:B------:R-:W-:-:S06]  /*12c20*/  ULOP3.LUT UR4, UR36, 0x2, URZ, 0xfc, !UPT ;  /* 0x0000000224047892 */ /* 0x000fcc000f8efc3f */
[----:B------:R-:W-:-:S05]  /*12c30*/  IMAD.U32 R0, RZ, RZ, UR4 ;  /* 0x00000004ff007e24 */ /* 0x000fca000f8e00ff */
[----:B------:R-:W-:-:S13]  /*12c40*/  ISETP.NE.AND P2, PT, R0, 0x3, PT ;  /* 0x000000030000780c */ /* 0x000fda0003f45270 */
[----:B------:R-:W-:Y:S05]  /*12c50*/  @!P2 BRA `(.L_x_1450) ;  /* 0x000000000004a947 */ /* 0x000fea0003800000 */
[----:B------:R-:W-:Y:S01]  /*12c60*/  BPT.TRAP 0x1 ;  /* 0x000000040000795c */ /* 0x000fe20000300000 */
.L_x_1450:
[----:B------:R-:W-:Y:S01]  /*12c70*/  VIADD R3, R7, 0x22840 ;  /* 0x0002284007037836 */ /* 0x000fe20000000000 */
[----:B------:R-:W-:Y:S01]  /*12c80*/  SHF.L.U32 R4, R17, 0x1f, RZ ;  /* 0x0000001f11047819 */ /* 0x000fe200000006ff */
[C---:B------:R-:W-:Y:S02]  /*12c90*/  VIADD R0, R16.reuse, 0x1 ;  /* 0x0000000110007836 */ /* 0x040fe40000000000 */
[----:B------:R-:W-:-:S03]  /*12ca0*/  IMAD R5, R16, 0x8, R3 ;  /* 0x0000000810057824 */ /* 0x000fc600078e0203 */
[----:B------:R-:W-:Y:S01]  /*12cb0*/  ISETP.NE.AND P1, PT, R0, 0x2, PT ;  /* 0x000000020000780c */ /* 0x000fe20003f25270 */
[----:B------:R-:W1:Y:S03]  /*12cc0*/  SYNCS.PHASECHK.TRANS64.TRYWAIT P0, [R5+URZ], R4 ;  /* 0x00000004050075a7 */ /* 0x000e66000800017f */
[----:B------:R-:W-:-:S04]  /*12cd0*/  SEL R2, RZ, 0x1, P1 ;  /* 0x00000001ff027807 */ /* 0x000fc80000800000 */
[----:B------:R-:W-:Y:S02]  /*12ce0*/  LOP3.LUT R17, R17, R2, RZ, 0x3c, !PT ;  /* 0x0000000211117212 */ /* 0x000fe400078e3cff */
[----:B------:R-:W-:Y:S02]  /*12cf0*/  SEL R2, R0, RZ, P1 ;  /* 0x000000ff00027207 */ /* 0x000fe40000800000 */
[----:B------:R-:W-:-:S03]  /*12d00*/  SHF.L.U32 R0, R17, 0x1f, RZ ;  /* 0x0000001f11007819 */ /* 0x000fc600000006ff */
[----:B------:R-:W-:Y:S01]  /*12d10*/  IMAD R3, R2, 0x8, R3 ;  /* 0x0000000802037824 */ /* 0x000fe200078e0203 */
[----:B-1----:R-:W-:Y:S06]  /*12d20*/  @!P0 BRA `(.L_x_1451) ;  /* 0x0000000800408947 */ /* 0x002fec0003800000 */
.L_x_1475:
[----:B------:R-:W2:Y:S02]  /*12d30*/  SYNCS.PHASECHK.TRANS64.TRYWAIT P0, [R3+URZ], R0 ;  /* 0x00000000030075a7 */ /* 0x000ea4000800017f */
[----:B--2---:R-:W-:Y:S05]  /*12d40*/  @!P0 BRA `(.L_x_1452) ;  /* 0x00000008004c8947 */ /* 0x004fea0003800000 */
.L_x_1476:
[----:B------:R-:W-:Y:S05]  /*12d50*/  @!P2 BRA `(.L_x_1453) ;  /* 0x000000000004a947 */ /* 0x000fea0003800000 */
[----:B------:R-:W-:Y:S01]  /*12d60*/  BPT.TRAP 0x1 ;  /* 0x000000040000795c */ /* 0x000fe20000300000 */
.L_x_1453:
[----:B--2---:R-:W-:-:S04]  /*12d70*/  VIADD R3, R7, 0x22860 ;  /* 0x0002286007037836 */ /* 0x004fc80000000000 */
[----:B-1----:R-:W-:-:S04]  /*12d80*/  IMAD R5, R16, 0x8, R3 ;  /* 0x0000000810057824 */ /* 0x002fc800078e0203 */
[----:B------:R-:W1:Y:S02]  /*12d90*/  SYNCS.PHASECHK.TRANS64.TRYWAIT P0, [R5+URZ], R4 ;  /* 0x00000004050075a7 */ /* 0x000e64000800017f */
[----:B-1----:R-:W-:Y:S05]  /*12da0*/  @!P0 BRA `(.L_x_1454) ;  /* 0x0000000800488947 */ /* 0x002fea0003800000 */
.L_x_1477:
[----:B------:R-:W-:-:S07]  /*12db0*/  IMAD R3, R2, 0x8, R3 ;  /* 0x0000000802037824 */ /* 0x000fce00078e0203 */
.L_x_1455:
[----:B--2---:R2:W3:Y:S02]  /*12dc0*/  SYNCS.PHASECHK.TRANS64.TRYWAIT P0, [R3+URZ], R0 ;  /* 0x00000000030075a7 */ /* 0x0044e4000800017f */
[----:B---3--:R-:W-:Y:S05]  /*12dd0*/  @!P0 NANOSLEEP.SYNCS 0x989680 ;  /* 0x009896800000895d */ /* 0x008fea0003900000 */
[----:B------:R-:W3:Y:S02]  /*12de0*/  @!P0 SYNCS.PHASECHK.TRANS64 P0, [R3+URZ], R0 ;  /* 0x00000000030085a7 */ /* 0x000ee4000800007f */
[----:B---3--:R-:W-:Y:S05]  /*12df0*/  @!P0 BRA `(.L_x_1455) ;  /* 0xfffffffc00f08947 */ /* 0x008fea000383ffff */
.L_x_1449:
[----:B------:R-:W-:Y:S05]  /*12e00*/  BSYNC B0 ;  /* 0x0000000000007941 */ /* 0x000fea0003800000 */
.L_x_1448:
[----:B------:R-:W-:Y:S05]  /*12e10*/  EXIT ;  /* 0x000000000000794d */ /* 0x000fea0003800000 */
.L_x_1309:
[----:B-1----:R-:W-:-:S04]  /*12e20*/  IMAD.U32 R3, RZ, RZ, UR46 ;  /* 0x0000002eff037e24 */ /* 0x002fc8000f8e00ff */
[----:B------:R1:W2:Y:S03]  /*12e30*/  SYNCS.PHASECHK.TRANS64.TRYWAIT P0, [R3+URZ+0x22800], R0 ;  /* 0x02280000030075a7 */ /* 0x0002a6000800017f */
[----:B--2---:R-:W-:Y:S05]  /*12e40*/  @!P0 NANOSLEEP.SYNCS 0x989680 ;  /* 0x009896800000895d */ /* 0x004fea0003900000 */
[----:B------:R-:W2:Y:S02]  /*12e50*/  @!P0 SYNCS.PHASECHK.TRANS64 P0, [R3+URZ+0x22800], R0 ;  /* 0x02280000030085a7 */ /* 0x000ea4000800007f */
[----:B--2---:R-:W-:Y:S05]  /*12e60*/  @!P0 BRA `(.L_x_1309) ;  /* 0xfffffffc00ec8947 */ /* 0x004fea000383ffff */
[----:B------:R-:W-:Y:S05]  /*12e70*/  BRA `(.L_x_1456) ;  /* 0xfffffeec00347947 */ /* 0x000fea000383ffff */
.L_x_1313:
[----:B--2---:R-:W-:-:S04]  /*12e80*/  IMAD.U32 R3, RZ, RZ, UR21 ;  /* 0x00000015ff037e24 */ /* 0x004fc8000f8e00ff */
[----:B------:R2:W3:Y:S03]  /*12e90*/  SYNCS.PHASECHK.TRANS64.TRYWAIT P1, [R3+URZ+0x22830], R12 ;  /* 0x0228300c030075a7 */ /* 0x0004e6000802017f */
[----:B---3--:R-:W-:Y:S05]  /*12ea0*/  @!P1 NANOSLEEP.SYNCS 0x989680 ;  /* 0x009896800000995d */ /* 0x008fea0003900000 */
[----:B------:R-:W3:Y:S02]  /*12eb0*/  @!P1 SYNCS.PHASECHK.TRANS64 P1, [R3+URZ+0x22830], R12 ;  /* 0x0228300c030095a7 */ /* 0x000ee4000802007f */
[----:B---3--:R-:W-:Y:S05]  /*12ec0*/  @!P1 BRA `(.L_x_1313) ;  /* 0xfffffffc00ec9947 */ /* 0x008fea000383ffff */
[----:B------:R-:W-:Y:S05]  /*12ed0*/  BRA `(.L_x_1312) ;  /* 0xfffffeec00587947 */ /* 0x000fea000383ffff */
.L_x_1325:
[----:B--2---:R2:W3:Y:S02]  /*12ee0*/  SYNCS.PHASECHK.TRANS64.TRYWAIT P1, [R7+URZ+0x22850], R12 ;  /* 0x0228500c070075a7 */ /* 0x0044e4000802017f */
[----:B---3--:R-:W-:Y:S05]  /*12ef0*/  @!P1 NANOSLEEP.SYNCS 0x989680 ;  /* 0x009896800000995d */ /* 0x008fea0003900000 */
[----:B------:R-:W3:Y:S02]  /*12f00*/  @!P1 SYNCS.PHASECHK.TRANS64 P1, [R7+URZ+0x22850], R12 ;  /* 0x0228500c070095a7 */ /* 0x000ee4000802007f */
[----:B---3--:R-:W-:Y:S05]  /*12f10*/  @!P1 BRA `(.L_x_1325) ;  /* 0xfffffffc00f09947 */ /* 0x008fea000383ffff */
[----:B------:R-:W-:Y:S05]  /*12f20*/  BRA `(.L_x_1324) ;  /* 0xffffff1400607947 */ /* 0x000fea000383ffff */
.L_x_1333:
[----:B--2---:R-:W-:-:S04]  /*12f30*/  IMAD.U32 R11, RZ, RZ, UR28 ;  /* 0x0000001cff0b7e24 */ /* 0x004fc8000f8e00ff */
[----:B------:R2:W3:Y:S03]  /*12f40*/  SYNCS.PHASECHK.TRANS64.TRYWAIT P1, [R11+URZ+0x22830], R10 ;  /* 0x0228300a0b0075a7 */ /* 0x0004e6000802017f */
[----:B---3--:R-:W-:Y:S05]  /*12f50*/  @!P1 NANOSLEEP.SYNCS 0x989680 ;  /* 0x009896800000995d */ /* 0x008fea0003900000 */
[----:B------:R-:W3:Y:S02]  /*12f60*/  @!P1 SYNCS.PHASECHK.TRANS64 P1, [R11+URZ+0x22830], R10 ;  /* 0x0228300a0b0095a7 */ /* 0x000ee4000802007f */
[----:B---3--:R-:W-:Y:S05]  /*12f70*/  @!P1 BRA `(.L_x_1333) ;  /* 0xfffffffc00ec9947 */ /* 0x008fea000383ffff */
[----:B------:R-:W-:Y:S05]  /*12f80*/  BRA `(.L_x_1332) ;  /* 0xffffff1800d07947 */ /* 0x000fea000383ffff */
.L_x_1345:
[----:B--2---:R2:W3:Y:S02]  /*12f90*/  SYNCS.PHASECHK.TRANS64.TRYWAIT P1, [R177+URZ+0x22850], R10 ;  /* 0x0228500ab10075a7 */ /* 0x0044e4000802017f */
[----:B---3--:R-:W-:Y:S05]  /*12fa0*/  @!P1 NANOSLEEP.SYNCS 0x989680 ;  /* 0x009896800000995d */ /* 0x008fea0003900000 */
[----:B------:R-:W3:Y:S02]  /*12fb0*/  @!P1 SYNCS.PHASECHK.TRANS64 P1, [R177+URZ+0x22850], R10 ;  /* 0x0228500ab10095a7 */ /* 0x000ee4000802007f */
[----:B---3--:R-:W-:Y:S05]  /*12fc0*/  @!P1 BRA `(.L_x_1345) ;  /* 0xfffffffc00f09947 */ /* 0x008fea000383ffff */
[----:B------:R-:W-:Y:S05]  /*12fd0*/  BRA `(.L_x_1344) ;  /* 0xffffff4800fc7947 */ /* 0x000fea000383ffff */
.L_x_1354:
[----:B--2---:R-:W-:-:S04]  /*12fe0*/  IMAD.U32 R8, RZ, RZ, UR26 ;  /* 0x0000001aff087e24 */ /* 0x004fc8000f8e00ff */
[----:B------:R2:W3:Y:S03]  /*12ff0*/  SYNCS.PHASECHK.TRANS64.TRYWAIT P2, [R8+URZ+0x22830], R7 ;  /* 0x02283007080075a7 */ /* 0x0004e6000804017f */
[----:B---3--:R-:W-:Y:S05]  /*13000*/  @!P2 NANOSLEEP.SYNCS 0x989680 ;  /* 0x009896800000a95d */ /* 0x008fea0003900000 */
[----:B------:R-:W3:Y:S02]  /*13010*/  @!P2 SYNCS.PHASECHK.TRANS64 P2, [R8+URZ+0x22830], R7 ;  /* 0x022830070800a5a7 */ /* 0x000ee4000804007f */
[----:B---3--:R-:W-:Y:S05]  /*13020*/  @!P2 BRA `(.L_x_1354) ;  /* 0xfffffffc00eca947 */ /* 0x008fea000383ffff */
[----:B------:R-:W-:Y:S05]  /*13030*/  BRA `(.L_x_1353) ;  /* 0xffffff5000887947 */ /* 0x000fea000383ffff */
.L_x_1358:
[----:B--2---:R2:W3:Y:S02]  /*13040*/  SYNCS.PHASECHK.TRANS64.TRYWAIT P2, [R210+URZ+0x22850], R7 ;  /* 0x02285007d20075a7 */ /* 0x0044e4000804017f */
[----:B---3--:R-:W-:Y:S05]  /*13050*/  @!P2 NANOSLEEP.SYNCS 0x989680 ;  /* 0x009896800000a95d */ /* 0x008fea0003900000 */
[----:B------:R-:W3:Y:S02]  /*13060*/  @!P2 SYNCS.PHASECHK.TRANS64 P2, [R210+URZ+0x22850], R7 ;  /* 0x02285007d200a5a7 */ /* 0x000ee4000804007f */
[----:B---3--:R-:W-:Y:S05]  /*13070*/  @!P2 BRA `(.L_x_1358) ;  /* 0xfffffffc00f0a947 */ /* 0x008fea000383ffff */
[----:B------:R-:W-:Y:S05]  /*13080*/  BRA `(.L_x_1357) ;  /* 0xffffff7000287947 */ /* 0x000fea000383ffff */
.L_x_1364:
[----:B--2---:R-:W-:-:S04]  /*13090*/  IMAD.U32 R9, RZ, RZ, UR27 ;  /* 0x0000001bff097e24 */ /* 0x004fc8000f8e00ff */
[----:B------:R2:W3:Y:S03]  /*130a0*/  SYNCS.PHASECHK.TRANS64.TRYWAIT P1, [R9+URZ+0x22830], R12 ;  /* 0x0228300c090075a7 */ /* 0x0004e6000802017f */
[----:B---3--:R-:W-:Y:S05]  /*130b0*/  @!P1 NANOSLEEP.SYNCS 0x989680 ;  /* 0x009896800000995d */ /* 0x008fea0003900000 */
[----:B------:R-:W3:Y:S02]  /*130c0*/  @!P1 SYNCS.PHASECHK.TRANS64 P1, [R9+URZ+0x22830], R12 ;  /* 0x0228300c090095a7 */ /* 0x000ee4000802007f */
[----:B---3--:R-:W-:Y:S05]  /*130d0*/  @!P1 BRA `(.L_x_1364) ;  /* 0xfffffffc00ec9947 */ /* 0x008fea000383ffff */
[----:B------:R-:W-:Y:S05]  /*130e0*/  BRA `(.L_x_1363) ;  /* 0xffffff74002c7947 */ /* 0x000fea000383ffff */
.L_x_1376:
[----:B--2---:R2:W3:Y:S02]  /*130f0*/  SYNCS.PHASECHK.TRANS64.TRYWAIT P1, [R177+URZ+0x22850], R12 ;  /* 0x0228500cb10075a7 */ /* 0x0044e4000802017f */
[----:B---3--:R-:W-:Y:S05]  /*13100*/  @!P1 NANOSLEEP.SYNCS 0x989680 ;  /* 0x009896800000995d */ /* 0x008fea0003900000 */
[----:B------:R-:W3:Y:S02]  /*13110*/  @!P1 SYNCS.PHASECHK.TRANS64 P1, [R177+URZ+0x22850], R12 ;  /* 0x0228500cb10095a7 */ /* 0x000ee4000802007f */
[----:B---3--:R-:W-:Y:S05]  /*13120*/  @!P1 BRA `(.L_x_1376) ;  /* 0xfffffffc00f09947 */ /* 0x008fea000383ffff */
[----:B------:R-:W-:Y:S05]  /*13130*/  BRA `(.L_x_1375) ;  /* 0xffffffa400587947 */ /* 0x000fea000383ffff */
.L_x_1407:
[----:B------:R-:W1:Y:S01]  /*13140*/  S2R R7, SR_TID.X ;  /* 0x0000000000077919 */ /* 0x000e620000002100 */
[----:B------:R-:W-:Y:S02]  /*13150*/  IMAD.MOV.U32 R12, RZ, RZ, RZ ;  /* 0x000000ffff0c7224 */ /* 0x000fe400078e00ff */
[----:B------:R-:W-:Y:S02]  /*13160*/  IMAD.MOV.U32 R11, RZ, RZ, 0x1f ;  /* 0x0000001fff0b7424 */ /* 0x000fe400078e00ff */
[----:B------:R-:W-:Y:S01]  /*13170*/  IMAD.MOV.U32 R15, RZ, RZ, -0x1 ;  /* 0xffffffffff0f7424 */ /* 0x000fe200078e00ff */
[----:B-1----:R-:W-:-:S04]  /*13180*/  SHF.R.U32.HI R7, RZ, 0x5, R7 ;  /* 0x00000005ff077819 */ /* 0x002fc80000011607 */
[----:B------:R-:W-:-:S05]  /*13190*/  LOP3.LUT R7, R7, 0x3, RZ, 0xc0, !PT ;  /* 0x0000000307077812 */ /* 0x000fca00078ec0ff */
[----:B------:R-:W-:-:S07]  /*131a0*/  IMAD.MOV.U32 R13, RZ, RZ, R7 ;  /* 0x000000ffff0d7224 */ /* 0x000fce00078e0007 */
[----:B------:R-:W-:Y:S05]  /*131b0*/  WARPSYNC.COLLECTIVE R15, `(.L_x_1457) ;  /* 0x000000000f087348 */ /* 0x000fea0003c00000 */
[----:B------:R1:W2:Y:S02]  /*131c0*/  SHFL.IDX P6, R14, R13, R12, R11 ;  /* 0x0000000c0d0e7389 */ /* 0x0002a400000c000b */
[----:B-12---:R-:W-:Y:S01]  /*131d0*/  ENDCOLLECTIVE ;  /* 0x000000000000791b */ /* 0x006fe20003800000 */
.L_x_1457:
[----:B------:R-:W-:Y:S05]  /*131e0*/  BRA `(.L_x_1458) ;  /* 0xffffffd800ec7947 */ /* 0x000fea000383ffff */
.L_x_1408:
[----:B------:R-:W-:Y:S01]  /*131f0*/  BSSY B0, `(.L_x_1459) ;  /* 0x0000006000007945 */ /* 0x000fe20003800000 */
[----:B------:R-:W-:-:S07]  /*13200*/  IMAD.MOV.U32 R15, RZ, RZ, -0x1 ;  /* 0xffffffffff0f7424 */ /* 0x000fce00078e00ff */
[----:B------:R-:W-:Y:S05]  /*13210*/  WARPSYNC.COLLECTIVE R15, `(.L_x_1460) ;  /* 0x000000000f0c7348 */ /* 0x000fea0003c00000 */
[----:B------:R-:W-:Y:S02]  /*13220*/  ELECT P6, UR62, PT ;  /* 0x00000000003e782f */ /* 0x000fe400038c0000 */
[----:B------:R-:W-:Y:S01]  /*13230*/  MOV R14, UR62 ;  /* 0x0000003e000e7c02 */ /* 0x000fe20008000f00 */
[----:B------:R-:W-:Y:S10]  /*13240*/  ENDCOLLECTIVE ;  /* 0x000000000000791b */ /* 0x000ff40003800000 */
.L_x_1460:
[----:B------:R-:W-:Y:S05]  /*13250*/  BSYNC B0 ;  /* 0x0000000000007941 */ /* 0x000fea0003800000 */
.L_x_1459:
[----:B------:R-:W-:Y:S05]  /*13260*/  BRA `(.L_x_1461) ;  /* 0xffffffd800dc7947 */ /* 0x000fea000383ffff */
.L_x_1411:
[----:B-1----:R1:W2:Y:S02]  /*13270*/  SYNCS.PHASECHK.TRANS64.TRYWAIT P2, [R8+URZ+0x22840], R5 ;  /* 0x02284005080075a7 */ /* 0x0022a4000804017f */
[----:B--2---:R-:W-:Y:S05]  /*13280*/  @!P2 NANOSLEEP.SYNCS 0x989680 ;  /* 0x009896800000a95d */ /* 0x004fea0003900000 */
[----:B------:R-:W2:Y:S02]  /*13290*/  @!P2 SYNCS.PHASECHK.TRANS64 P2, [R8+URZ+0x22840], R5 ;  /* 0x022840050800a5a7 */ /* 0x000ea4000804007f */
[----:B--2---:R-:W-:Y:S05]  /*132a0*/  @!P2 BRA `(.L_x_1411) ;  /* 0xfffffffc00f0a947 */ /* 0x004fea000383ffff */
[----:B------:R-:W-:Y:S05]  /*132b0*/  BRA `(.L_x_1462) ;  /* 0xffffffdc00387947 */ /* 0x000fea000383ffff */
.L_x_1413:
[----:B-1----:R-:W-:-:S04]  /*132c0*/  IMAD.U32 R8, RZ, RZ, UR37 ;  /* 0x00000025ff087e24 */ /* 0x002fc8000f8e00ff */
[----:B------:R1:W2:Y:S03]  /*132d0*/  SYNCS.PHASECHK.TRANS64.TRYWAIT P2, [R8+URZ+0x22820], R5 ;  /* 0x02282005080075a7 */ /* 0x0002a6000804017f */
[----:B--2---:R-:W-:Y:S05]  /*132e0*/  @!P2 NANOSLEEP.SYNCS 0x989680 ;  /* 0x009896800000a95d */ /* 0x004fea0003900000 */
[----:B------:R-:W2:Y:S02]  /*132f0*/  @!P2 SYNCS.PHASECHK.TRANS64 P2, [R8+URZ+0x22820], R5 ;  /* 0x022820050800a5a7 */ /* 0x000ea4000804007f */
[----:B--2---:R-:W-:Y:S05]  /*13300*/  @!P2 BRA `(.L_x_1413) ;  /* 0xfffffffc00eca947 */ /* 0x004fea000383ffff */
[----:B------:R-:W-:Y:S05]  /*13310*/  BRA `(.L_x_1463) ;  /* 0xffffffdc00d87947 */ /* 0x000fea000383ffff */
.L_x_1416:
[----:B-1----:R1:W2:Y:S02]  /*13320*/  SYNCS.PHASECHK.TRANS64.TRYWAIT P2, [R8+URZ+0x22860], R5 ;  /* 0x02286005080075a7 */ /* 0x0022a4000804017f */
[----:B--2---:R-:W-:Y:S05]  /*13330*/  @!P2 NANOSLEEP.SYNCS 0x989680 ;  /* 0x009896800000a95d */ /* 0x004fea0003900000 */
[----:B------:R-:W2:Y:S02]  /*13340*/  @!P2 SYNCS.PHASECHK.TRANS64 P2, [R8+URZ+0x22860], R5 ;  /* 0x022860050800a5a7 */ /* 0x000ea4000804007f */
[----:B--2---:R-:W-:Y:S05]  /*13350*/  @!P2 BRA `(.L_x_1416) ;  /* 0xfffffffc00f0a947 */ /* 0x004fea000383ffff */
[----:B------:R-:W-:Y:S05]  /*13360*/  BRA `(.L_x_1464) ;  /* 0xffffffdc00ec7947 */ /* 0x000fea000383ffff */
.L_x_1423:
[----:B-1----:R1:W2:Y:S02]  /*13370*/  SYNCS.PHASECHK.TRANS64.TRYWAIT P3, [R2+URZ+0x22840], R3 ;  /* 0x02284003020075a7 */ /* 0x0022a4000806017f */
[----:B--2---:R-:W-:Y:S05]  /*13380*/  @!P3 NANOSLEEP.SYNCS 0x989680 ;  /* 0x009896800000b95d */ /* 0x004fea0003900000 */
[----:B------:R-:W2:Y:S02]  /*13390*/  @!P3 SYNCS.PHASECHK.TRANS64 P3, [R2+URZ+0x22840], R3 ;  /* 0x022840030200b5a7 */ /* 0x000ea4000806007f */
[----:B--2---:R-:W-:Y:S05]  /*133a0*/  @!P3 BRA `(.L_x_1423) ;  /* 0xfffffffc00f0b947 */ /* 0x004fea000383ffff */
[----:B------:R-:W-:Y:S05]  /*133b0*/  BRA `(.L_x_1465) ;  /* 0xffffffe400247947 */ /* 0x000fea000383ffff */
.L_x_1425:
[----:B---3--:R3:W4:Y:S02]  /*133c0*/  SYNCS.PHASECHK.TRANS64.TRYWAIT P3, [R2+URZ+0x22860], R3 ;  /* 0x02286003020075a7 */ /* 0x008724000806017f */
[----:B----4-:R-:W-:Y:S05]  /*133d0*/  @!P3 NANOSLEEP.SYNCS 0x989680 ;  /* 0x009896800000b95d */ /* 0x010fea0003900000 */
[----:B------:R-:W4:Y:S02]  /*133e0*/  @!P3 SYNCS.PHASECHK.TRANS64 P3, [R2+URZ+0x22860], R3 ;  /* 0x022860030200b5a7 */ /* 0x000f24000806007f */
[----:B----4-:R-:W-:Y:S05]  /*133f0*/  @!P3 BRA `(.L_x_1425) ;  /* 0xfffffffc00f0b947 */ /* 0x010fea000383ffff */
[----:B------:R-:W-:Y:S05]  /*13400*/  BRA `(.L_x_1466) ;  /* 0xffffffe4006c7947 */ /* 0x000fea000383ffff */
.L_x_1431:
[----:B-1----:R1:W2:Y:S02]  /*13410*/  SYNCS.PHASECHK.TRANS64.TRYWAIT P3, [R3+URZ+0x22840], R2 ;  /* 0x02284002030075a7 */ /* 0x0022a4000806017f */
[----:B--2---:R-:W-:Y:S05]  /*13420*/  @!P3 NANOSLEEP.SYNCS 0x989680 ;  /* 0x009896800000b95d */ /* 0x004fea0003900000 */
[----:B------:R-:W2:Y:S02]  /*13430*/  @!P3 SYNCS.PHASECHK.TRANS64 P3, [R3+URZ+0x22840], R2 ;  /* 0x022840020300b5a7 */ /* 0x000ea4000806007f */
[----:B--2---:R-:W-:Y:S05]  /*13440*/  @!P3 BRA `(.L_x_1431) ;  /* 0xfffffffc00f0b947 */ /* 0x004fea000383ffff */
[----:B------:R-:W-:Y:S05]  /*13450*/  BRA `(.L_x_1467) ;  /* 0xffffffe800947947 */ /* 0x000fea000383ffff */
.L_x_1433:
[----:B---3--:R3:W4:Y:S02]  /*13460*/  SYNCS.PHASECHK.TRANS64.TRYWAIT P3, [R3+URZ+0x22860], R2 ;  /* 0x02286002030075a7 */ /* 0x008724000806017f */
[----:B----4-:R-:W-:Y:S05]  /*13470*/  @!P3 NANOSLEEP.SYNCS 0x989680 ;  /* 0x009896800000b95d */ /* 0x010fea0003900000 */
[----:B------:R-:W4:Y:S02]  /*13480*/  @!P3 SYNCS.PHASECHK.TRANS64 P3, [R3+URZ+0x22860], R2 ;  /* 0x022860020300b5a7 */ /* 0x000f24000806007f */
[----:B----4-:R-:W-:Y:S05]  /*13490*/  @!P3 BRA `(.L_x_1433) ;  /* 0xfffffffc00f0b947 */ /* 0x010fea000383ffff */
[----:B------:R-:W-:Y:S05]  /*134a0*/  BRA `(.L_x_1468) ;  /* 0xffffffe800dc7947 */ /* 0x000fea000383ffff */
.L_x_1438:
[----:B-1----:R1:W2:Y:S02]  /*134b0*/  SYNCS.PHASECHK.TRANS64.TRYWAIT P3, [R2+URZ+0x22840], R3 ;  /* 0x02284003020075a7 */ /* 0x0022a4000806017f */
[----:B--2---:R-:W-:Y:S05]  /*134c0*/  @!P3 NANOSLEEP.SYNCS 0x989680 ;  /* 0x009896800000b95d */ /* 0x004fea0003900000 */
[----:B------:R-:W2:Y:S02]  /*134d0*/  @!P3 SYNCS.PHASECHK.TRANS64 P3, [R2+URZ+0x22840], R3 ;  /* 0x022840030200b5a7 */ /* 0x000ea4000806007f */
[----:B--2---:R-:W-:Y:S05]  /*134e0*/  @!P3 BRA `(.L_x_1438) ;  /* 0xfffffffc00f0b947 */ /* 0x004fea000383ffff */
[----:B------:R-:W-:Y:S05]  /*134f0*/  BRA `(.L_x_1469) ;  /* 0xffffffec00e47947 */ /* 0x000fea000383ffff */
.L_x_1440:
[----:B--2---:R2:W3:Y:S02]  /*13500*/  SYNCS.PHASECHK.TRANS64.TRYWAIT P3, [R2+URZ+0x22860], R3 ;  /* 0x02286003020075a7 */ /* 0x0044e4000806017f */
[----:B---3--:R-:W-:Y:S05]  /*13510*/  @!P3 NANOSLEEP.SYNCS 0x989680 ;  /* 0x009896800000b95d */ /* 0x008fea0003900000 */
[----:B------:R-:W3:Y:S02]  /*13520*/  @!P3 SYNCS.PHASECHK.TRANS64 P3, [R2+URZ+0x22860], R3 ;  /* 0x022860030200b5a7 */ /* 0x000ee4000806007f */
[----:B---3--:R-:W-:Y:S05]  /*13530*/  @!P3 BRA `(.L_x_1440) ;  /* 0xfffffffc00f0b947 */ /* 0x008fea000383ffff */
[----:B------:R-:W-:Y:S05]  /*13540*/  BRA `(.L_x_1470) ;  /* 0xfffffff0002c7947 */ /* 0x000fea000383ffff */
.L_x_1445:
[----:B------:R-:W-:Y:S01]  /*13550*/  BSSY B0, `(.L_x_1471) ;  /* 0x0000007000007945 */ /* 0x000fe20003800000 */
[----:B--2---:R-:W-:Y:S02]  /*13560*/  IMAD.MOV.U32 R12, RZ, RZ, RZ ;  /* 0x000000ffff0c7224 */ /* 0x004fe400078e00ff */
[----:B------:R-:W-:Y:S02]  /*13570*/  IMAD.MOV.U32 R11, RZ, RZ, 0x1f ;  /* 0x0000001fff0b7424 */ /* 0x000fe400078e00ff */
[----:B------:R-:W-:-:S07]  /*13580*/  IMAD.MOV.U32 R15, RZ, RZ, -0x1 ;  /* 0xffffffffff0f7424 */ /* 0x000fce00078e00ff */
[----:B-1-34-:R-:W-:Y:S05]  /*13590*/  WARPSYNC.COLLECTIVE R15, `(.L_x_1472) ;  /* 0x000000000f087348 */ /* 0x01afea0003c00000 */
[----:B------:R2:W1:Y:S02]  /*135a0*/  SHFL.IDX P6, R14, R13, R12, R11 ;  /* 0x0000000c0d0e7389 */ /* 0x00046400000c000b */
[----:B-1234-:R-:W-:Y:S01]  /*135b0*/  ENDCOLLECTIVE ;  /* 0x000000000000791b */ /* 0x01efe20003800000 */
.L_x_1472:
[----:B------:R-:W-:Y:S05]  /*135c0*/  BSYNC B0 ;  /* 0x0000000000007941 */ /* 0x000fea0003800000 */
.L_x_1471:
[----:B------:R-:W-:Y:S05]  /*135d0*/  BRA `(.L_x_1473) ;  /* 0xfffffff400107947 */ /* 0x000fea000383ffff */
.L_x_1447:
[----:B-1----:R1:W2:Y:S02]  /*135e0*/  SYNCS.PHASECHK.TRANS64.TRYWAIT P0, [R7+URZ+0x22820], R0 ;  /* 0x02282000070075a7 */ /* 0x0022a4000800017f */
[----:B--2---:R-:W-:Y:S05]  /*135f0*/  @!P0 NANOSLEEP.SYNCS 0x989680 ;  /* 0x009896800000895d */ /* 0x004fea0003900000 */
[----:B------:R-:W2:Y:S02]  /*13600*/  @!P0 SYNCS.PHASECHK.TRANS64 P0, [R7+URZ+0x22820], R0 ;  /* 0x02282000070085a7 */ /* 0x000ea4000800007f */
[----:B--2---:R-:W-:Y:S05]  /*13610*/  @!P0 BRA `(.L_x_1447) ;  /* 0xfffffffc00f08947 */ /* 0x004fea000383ffff */
[----:B------:R-:W-:Y:S05]  /*13620*/  BRA `(.L_x_1474) ;  /* 0xfffffff400587947 */ /* 0x000fea000383ffff */
.L_x_1451:
[----:B-1----:R1:W2:Y:S02]  /*13630*/  SYNCS.PHASECHK.TRANS64.TRYWAIT P0, [R5+URZ], R4 ;  /* 0x00000004050075a7 */ /* 0x0022a4000800017f */
[----:B--2---:R-:W-:Y:S05]  /*13640*/  @!P0 NANOSLEEP.SYNCS 0x989680 ;  /* 0x009896800000895d */ /* 0x004fea0003900000 */
[----:B------:R-:W2:Y:S02]  /*13650*/  @!P0 SYNCS.PHASECHK.TRANS64 P0, [R5+URZ], R4 ;  /* 0x00000004050085a7 */ /* 0x000ea4000800007f */
[----:B--2---:R-:W-:Y:S05]  /*13660*/  @!P0 BRA `(.L_x_1451) ;  /* 0xfffffffc00f08947 */ /* 0x004fea000383ffff */
[----:B------:R-:W-:Y:S05]  /*13670*/  BRA `(.L_x_1475) ;  /* 0xfffffff400ac7947 */ /* 0x000fea000383ffff */
.L_x_1452:
[----:B--2---:R2:W3:Y:S02]  /*13680*/  SYNCS.PHASECHK.TRANS64.TRYWAIT P0, [R3+URZ], R0 ;  /* 0x00000000030075a7 */ /* 0x0044e4000800017f */
[----:B---3--:R-:W-:Y:S05]  /*13690*/  @!P0 NANOSLEEP.SYNCS 0x989680 ;  /* 0x009896800000895d */ /* 0x008fea0003900000 */
[----:B------:R-:W3:Y:S02]  /*136a0*/  @!P0 SYNCS.PHASECHK.TRANS64 P0, [R3+URZ], R0 ;  /* 0x00000000030085a7 */ /* 0x000ee4000800007f */
[----:B---3--:R-:W-:Y:S05]  /*136b0*/  @!P0 BRA `(.L_x_1452) ;  /* 0xfffffffc00f08947 */ /* 0x008fea000383ffff */
[----:B------:R-:W-:Y:S05]  /*136c0*/  BRA `(.L_x_1476) ;  /* 0xfffffff400a07947 */ /* 0x000fea000383ffff */
.L_x_1454:
[----:B-1----:R1:W2:Y:S02]  /*136d0*/  SYNCS.PHASECHK.TRANS64.TRYWAIT P0, [R5+URZ], R4 ;  /* 0x00000004050075a7 */ /* 0x0022a4000800017f */
[----:B--2---:R-:W-:Y:S05]  /*136e0*/  @!P0 NANOSLEEP.SYNCS 0x989680 ;  /* 0x009896800000895d */ /* 0x004fea0003900000 */
[----:B------:R-:W2:Y:S02]  /*136f0*/  @!P0 SYNCS.PHASECHK.TRANS64 P0, [R5+URZ], R4 ;  /* 0x00000004050085a7 */ /* 0x000ea4000800007f */
[----:B--2---:R-:W-:Y:S05]  /*13700*/  @!P0 BRA `(.L_x_1454) ;  /* 0xfffffffc00f08947 */ /* 0x004fea000383ffff */
[----:B------:R-:W-:Y:S05]  /*13710*/  BRA `(.L_x_1477) ;  /* 0xfffffff400a47947 */ /* 0x000fea000383ffff */
.L_x_1478:
        /* <DEDUP_REMOVED lines=14> */
.L_x_4720:


//--------------------- .text._ZN7cutlass13device_kernelIN5flash11enable_sm90INS1_16FlashAttnFwdSm90INS1_25CollectiveMainloopFwdSm90ILi2EN4cute5tupleIJNS5_1CILi1EEES8_S8_EEENS6_IJNS7_ILi128EEENS7_ILi96EEENS7_ILi64EEEEEELi256ENS_10bfloat16_tEfNS_4arch4Sm90ELb0ELb1ELb1ELb0ELb0ELb0ELb1ELb1ELb0ELb0ELb0ELb0EEENS1_21CollectiveEpilogueFwdINS6_IJSA_NS7_ILi256EEESB_EEES9_SE_SG_Li256ELb0ELb0ELb0ELb0EEENS1_30DynamicPersistentTileSchedulerILi256ELi32ELb0ELb0ELb1EEEEEEEEEvNT_6ParamsE --------------------------
	.section	.text._ZN7cutlass13device_kernelIN5flash11enable_sm90INS1_16FlashAttnFwdSm90INS1_25CollectiveMainloopFwdSm90ILi2EN4cute5tupleIJNS5_1CILi1EEES8_S8_EEENS6_IJNS7_ILi128EEENS7_ILi96EEENS7_ILi64EEEEEELi256ENS_10bfloat16_tEfNS_4arch4Sm90ELb0ELb1ELb1ELb0ELb0ELb0ELb1ELb1ELb0ELb0ELb0ELb0EEENS1_21CollectiveEpilogueFwdINS6_IJSA_NS7_ILi256EEESB_EEES9_SE_SG_Li256ELb0ELb0ELb0ELb0EEENS1_30DynamicPersistentTileSchedulerILi256ELi32ELb0ELb0ELb1EEEEEEEEEvNT_6ParamsE,"ax",@progbits
	.align	128
.text._ZN7cutlass13device_kernelIN5flash11enable_sm90INS1_16FlashAttnFwdSm90INS1_25CollectiveMainloopFwdSm90ILi2EN4cute5tupleIJNS5_1CILi1EEES8_S8_EEENS6_IJNS7_ILi128EEENS7_ILi96EEENS7_ILi64EEEEEELi256ENS_10bfloat16_tEfNS_4arch4Sm90ELb0ELb1ELb1ELb0ELb0ELb0ELb1ELb1ELb0ELb0ELb0ELb0EEENS1_21CollectiveEpilogueFwdINS6_IJSA_NS7_ILi256EEESB_EEES9_SE_SG_Li256ELb0ELb0ELb0ELb0EEENS1_30DynamicPersistentTileSchedulerILi256ELi32ELb0ELb0ELb1EEEEEEEEEvNT_6ParamsE:
        .type           _ZN7cutlass13device_kernelIN5flash11enable_sm90INS1_16FlashAttnFwdSm90INS1_25CollectiveMainloopFwdSm90ILi2EN4cute5tupleIJNS5_1CILi1EEES8_S8_EEENS6_IJNS7_ILi128EEENS7_ILi96EEENS7_ILi64EEEEEELi256ENS_10bfloat16_tEfNS_4arch4Sm90ELb0ELb1ELb1ELb0ELb0ELb0ELb1ELb1ELb0ELb0ELb0ELb0EEENS1_21CollectiveEpilogueFwdINS6_IJSA_NS7_ILi256EEESB_EEES9_SE_SG_Li256ELb0ELb0ELb0ELb0EEENS1_30DynamicPersistentTileSchedulerILi256ELi32ELb0ELb0ELb1EEEEEEEEEvNT_6ParamsE,@function
        .size           _ZN7cutlass13device_kernelIN5flash11enable_sm90INS1_16FlashAttnFwdSm90INS1_25CollectiveMainloopFwdSm90ILi2EN4cute5tupleIJNS5_1CILi1EEES8_S8_EEENS6_IJNS7_ILi128EEENS7_ILi96EEENS7_ILi64EEEEEELi256ENS_10bfloat16_tEfNS_4arch4Sm90ELb0ELb1ELb1ELb0ELb0ELb0ELb1ELb1ELb0ELb0ELb0ELb0EEENS1_21CollectiveEpilogueFwdINS6_IJSA_NS7_ILi256EEESB_EEES9_SE_SG_Li256ELb0ELb0ELb0ELb0EEENS1_30DynamicPersistentTileSchedulerILi256ELi32ELb0ELb0ELb1EEEEEEEEEvNT_6ParamsE,(.L_x_4721 - _ZN7cutlass13device_kernelIN5flash11enable_sm90INS1_16FlashAttnFwdSm90INS1_25CollectiveMainloopFwdSm90ILi2EN4cute5tupleIJNS5_1CILi1EEES8_S8_EEENS6_IJNS7_ILi128EEENS7_ILi96EEENS7_ILi64EEEEEELi256ENS_10bfloat16_tEfNS_4arch4Sm90ELb0ELb1ELb1ELb0ELb0ELb0ELb1ELb1ELb0ELb0ELb0ELb0EEENS1_21CollectiveEpilogueFwdINS6_IJSA_NS7_ILi256EEESB_EEES9_SE_SG_Li256ELb0ELb0ELb0ELb0EEENS1_30DynamicPersistentTileSchedulerILi256ELi32ELb0ELb0ELb1EEEEEEEEEvNT_6ParamsE)
        .other          _ZN7cutlass13device_kernelIN5flash11enable_sm90INS1_16FlashAttnFwdSm90INS1_25CollectiveMainloopFwdSm90ILi2EN4cute5tupleIJNS5_1CILi1EEES8_S8_EEENS6_IJNS7_ILi128EEENS7_ILi96EEENS7_ILi64EEEEEELi256ENS_10bfloat16_tEfNS_4arch4Sm90ELb0ELb1ELb1ELb0ELb0ELb0ELb1ELb1ELb0ELb0ELb0ELb0EEENS1_21CollectiveEpilogueFwdINS6_IJSA_NS7_ILi256EEESB_EEES9_SE_SG_Li256ELb0ELb0ELb0ELb0EEENS1_30DynamicPersistentTileSchedulerILi256ELi32ELb0ELb0ELb1EEEEEEEEEvNT_6ParamsE,@"STO_CUDA_ENTRY STV_DEFAULT"
_ZN7cutlass13device_kernelIN5flash11enable_sm90INS1_16FlashAttnFwdSm90INS1_25CollectiveMainloopFwdSm90ILi2EN4cute5tupleIJNS5_1CILi1EEES8_S8_EEENS6_IJNS7_ILi128EEENS7_ILi96EEENS7_ILi64EEEEEELi256ENS_10bfloat16_tEfNS_4arch4Sm90ELb0ELb1ELb1ELb0ELb0ELb0ELb1ELb1ELb0ELb0ELb0ELb0EEENS1_21CollectiveEpilogueFwdINS6_IJSA_NS7_ILi256EEESB_EEES9_SE_SG_Li256ELb0ELb0ELb0ELb0EEENS1_30DynamicPersistentTileSchedulerILi256ELi32ELb0ELb0ELb1EEEEEEEEEvNT_6ParamsE:
[----:B------:R-:W1:Y:S02]  /*0000*/  LDC R1, c[0x0][0x28] ;  /* 0x00000a00ff017b82 */ /* 0x000e640000000800 */
[----:B-1----:R-:W-:Y:S01]  /*0010*/  VIADD R1, R1, 0xfffffb80 ;  /* 0xfffffb8001017836 */ /* 0x002fe20000000000 */
[----:B------:R-:W1:Y:S01]  /*0020*/  S2R R3, SR_TID.X ;  /* 0x0000000000037919 */ /* 0x000e620000002100 */
[----:B------:R-:W-:Y:S01]  /*0030*/  ELECT P0, URZ, PT ;  /* 0x00000000003f782f */ /* 0x000fe20003800000 */
[----:B------:R-:W-:Y:S01]  /*0040*/  BSSY B0, `(.L_x_1479) ;  /* 0x000001b000007945 */ /* 0x000fe20003800000 */
[----:B------:R-:W-:Y:S02]  /*0050*/  ULDC UR4, c[0x0][0x20] ;  /* 0x0000080000047ab9 */ /* 0x000fe40000000800 */
[----:B------:R-:W-:Y:S01]  /*0060*/  IADD3 R16, P1, R1, UR4, RZ ;  /* 0x0000000401107c10 */ /* 0x000fe2000ff3e0ff */
[----:B------:R-:W-:-:S04]  /*0070*/  ULDC UR4, c[0x0][0x24] ;  /* 0x0000090000047ab9 */ /* 0x000fc80000000800 */
[----:B------:R-:W-:Y:S01]  /*0080*/  IMAD.X R17, RZ, RZ, UR4, P1 ;  /* 0x00000004ff117e24 */ /* 0x000fe200088e06ff */
        /* <DEDUP_REMOVED lines=22> */
.L_x_1480:
[----:B------:R-:W-:Y:S05]  /*01f0*/  BSYNC B0 ;  /* 0x0000000000007941 */ /* 0x000fea0003800000 */
.L_x_1479:
        /* <DEDUP_REMOVED lines=39> */
.L_x_1481:
        /* <DEDUP_REMOVED lines=22> */
.L_x_1482:
        /* <DEDUP_REMOVED lines=18> */
.L_x_1483:
        /* <DEDUP_REMOVED lines=22> */
.L_x_1484:
        /* <DEDUP_REMOVED lines=22> */
.L_x_1485:
[----:B------:R-:W-:Y:S01]  /*09b0*/  IADD3 R2, P0, R16, 0x70, RZ ;  /* 0x0000007010027810 */ /* 0x000fe20007f1e0ff */
[----:B------:R-:W-:Y:S01]  /*09c0*/  UMOV UR38, 0x1 ;  /* 0x0000000100267882 */ /* 0x000fe20000000000 */
[----:B------:R-:W-:Y:S01]  /*09d0*/  PLOP3.LUT P1, PT, PT, PT, UP0, 0x80, 0x0 ;  /* 0x000000000000781c */ /* 0x000fe20003f2f008 */
[----:B------:R-:W-:Y:S01]  /*09e0*/  NOP ;  /* 0x0000000000007918 */ /* 0x000fe20000000000 */
[----:B------:R-:W-:Y:S01]  /*09f0*/  USEL UR38, UR38, 0x2, !UP0 ;  /* 0x0000000226267887 */ /* 0x000fe2000c000000 */
[----:B------:R5:W-:Y:S01]  /*0a00*/  STL [R1+0x474], R2 ;  /* 0x0004740201007387 */ /* 0x000be20000100800 */
[----:B------:R-:W-:Y:S01]  /*0a10*/  ULDC.64 UR46, c[0x0][0x208] ;  /* 0x00008200002e7ab9 */ /* 0x000fe20000000a00 */
[----:B-----5:R-:W-:-:S05]  /*0a20*/  IMAD.X R2, RZ, RZ, R17, P0 ;  /* 0x000000ffff027224 */ /* 0x020fca00000e0611 */
[----:B------:R1:W-:Y:S02]  /*0a30*/  STL [R1+0x470], R2 ;  /* 0x0004700201007387 */ /* 0x0003e40000100800 */
[----:B-1234-:R-:W-:Y:S06]  /*0a40*/  BAR.SYNC.DEFER_BLOCKING 0x0 ;  /* 0x0000000000007b1d */ /* 0x01efec0000010000 */
[----:B------:R-:W-:Y:S05]  /*0a50*/  @!P1 BRA `(.L_x_1486) ;  /* 0x0000020800d89947 */ /* 0x000fea0003800000 */
.L_x_1487:
        /* <DEDUP_REMOVED lines=8> */
[----:B------:R-:W-:Y:S01]  /*0ae0*/  ISETP.NE.AND P0, PT, R18, 0x1, PT ;  /* 0x000000011200780c */ /* 0x000fe20003f05270 */
[----:B------:R2:W-:-:S12]  /*0af0*/  STL.64 [R1+0x218], RZ ;  /* 0x000218ff01007387 */ /* 0x0005d80000100a00 */
[----:B------:R-:W-:Y:S06]  /*0b00*/  @!P0 BAR.ARV 0x9, 0x100 ;  /* 0x0244000000008b1d */ /* 0x000fec0000002000 */
[C---:B------:R-:W-:Y:S02]  /*0b10*/  IADD3 R206, P1, R16.reuse, 0x218, RZ ;  /* 0x0000021810ce7810 */ /* 0x040fe40007f3e0ff */
[----:B------:R-:W-:Y:S01]  /*0b20*/  IADD3 R212, P2, R16, 0x224, RZ ;  /* 0x0000022410d47810 */ /* 0x000fe20007f5e0ff */
[----:B------:R2:W-:Y:S01]  /*0b30*/  STL [R1+0x220], RZ ;  /* 0x000220ff01007387 */ /* 0x0005e20000100800 */
[----:B-1----:R-:W-:Y:S01]  /*0b40*/  ISETP.LE.AND P0, PT, R0, UR5, PT ;  /* 0x0000000500007c0c */ /* 0x002fe2000bf03270 */
[----:B------:R-:W-:-:S02]  /*0b50*/  IMAD.X R207, RZ, RZ, R17, P1 ;  /* 0x000000ffffcf7224 */ /* 0x000fc400008e0611 */
[----:B------:R2:W-:Y:S01]  /*0b60*/  STL [R1+0x224], RZ ;  /* 0x000224ff01007387 */ /* 0x0005e20000100800 */
[----:B------:R-:W-:-:S09]  /*0b70*/  IMAD.X R211, RZ, RZ, R17, P2 ;  /* 0x000000ffffd37224 */ /* 0x000fd200010e0611 */
[----:B--2---:R-:W-:Y:S05]  /*0b80*/  @P0 EXIT ;  /* 0x000000000000094d */ /* 0x004fea0003800000 */
[----:B------:R-:W1:Y:S01]  /*0b90*/  S2R R6, SR_TID.X ;  /* 0x0000000000067919 */ /* 0x000e620000002100 */
[----:B------:R-:W2:Y:S01]  /*0ba0*/  S2UR UR6, SR_CgaCtaId ;  /* 0x00000000000679c3 */ /* 0x000ea20000008800 */
[----:B------:R-:W-:Y:S01]  /*0bb0*/  UMOV UR50, 0x400 ;  /* 0x0000040000327882 */ /* 0x000fe20000000000 */
[----:B------:R-:W-:Y:S01]  /*0bc0*/  IMAD.MOV.U32 R185, RZ, RZ, 0x2 ;  /* 0x00000002ffb97424 */ /* 0x000fe200078e00ff */
[C---:B------:R-:W-:Y:S01]  /*0bd0*/  IADD3 R204, -R18.reuse, 0xb, RZ ;  /* 0x0000000b12cc7810 */ /* 0x040fe20007ffe1ff */
[----:B------:R-:W-:Y:S01]  /*0be0*/  VIADD R205, R18, 0x8 ;  /* 0x0000000812cd7836 */ /* 0x000fe20000000000 */
[----:B------:R-:W-:-:S03]  /*0bf0*/  ULDC.64 UR36, c[0x0][0x198] ;  /* 0x0000660000247ab9 */ /* 0x000fc60000000a00 */
[----:B------:R-:W3:Y:S01]  /*0c00*/  S2UR UR4, SR_SWINHI ;  /* 0x00000000000479c3 */ /* 0x000ee20000002f00 */
[----:B--2---:R-:W-:Y:S01]  /*0c10*/  ULEA UR50, UR6, UR50, 0x18 ;  /* 0x0000003206327291 */ /* 0x004fe2000f8ec03f */
[----:B-1----:R-:W-:-:S06]  /*0c20*/  VIADD R198, R6, 0xffffff80 ;  /* 0xffffff8006c67836 */ /* 0x002fcc0000000000 */
[----:B------:R-:W-:Y:S01]  /*0c30*/  UMOV UR48, UR50 ;  /* 0x0000003200307c82 */ /* 0x000fe20008000000 */
[----:B---3--:R-:W-:Y:S01]  /*0c40*/  UMOV UR49, UR4 ;  /* 0x0000000400317c82 */ /* 0x008fe20008000000 */
[----:B------:R-:W-:Y:S01]  /*0c50*/  LOP3.LUT R6, R6, 0x7f, RZ, 0xc0, !PT ;  /* 0x0000007f06067812 */ /* 0x000fe200078ec0ff */
[----:B------:R-:W-:Y:S01]  /*0c60*/  UMOV UR4, UR5 ;  /* 0x0000000500047c82 */ /* 0x000fe20008000000 */
[----:B------:R-:W-:Y:S02]  /*0c70*/  SHF.R.S32.HI R19, RZ, 0x1f, R198 ;  /* 0x0000001fff137819 */ /* 0x000fe400000114c6 */
[----:B------:R-:W-:Y:S02]  /*0c80*/  ISETP.NE.AND P0, PT, R6, RZ, PT ;  /* 0x000000ff0600720c */ /* 0x000fe40003f05270 */
[CC--:B------:R-:W-:Y:S02]  /*0c90*/  LEA.HI R2, R19.reuse, R198.reuse, RZ, 0x4 ;  /* 0x000000c613027211 */ /* 0x0c0fe400078f20ff */
[----:B------:R-:W-:-:S02]  /*0ca0*/  LEA.HI R0, R19, R198, RZ, 0x7 ;  /* 0x000000c613007211 */ /* 0x000fc400078f38ff */
[----:B------:R-:W-:Y:S02]  /*0cb0*/  SHF.R.S32.HI R7, RZ, 0x4, R2 ;  /* 0x00000004ff077819 */ /* 0x000fe40000011402 */
[----:B------:R-:W-:Y:S02]  /*0cc0*/  LOP3.LUT R3, R0, 0xffffff80, RZ, 0xc0, !PT ;  /* 0xffffff8000037812 */ /* 0x000fe400078ec0ff */
[----:B------:R-:W-:Y:S02]  /*0cd0*/  LEA.HI R214, R19, R198, RZ, 0x5 ;  /* 0x000000c613d67211 */ /* 0x000fe400078f28ff */
[----:B------:R-:W-:Y:S01]  /*0ce0*/  LEA.HI R4, R2, R7, RZ, 0x1 ;  /* 0x0000000702047211 */ /* 0x000fe200078f08ff */
[----:B------:R-:W-:Y:S01]  /*0cf0*/  IMAD.IADD R208, R198, 0x1, -R3 ;  /* 0x00000001c6d07824 */ /* 0x000fe200078e0a03 */
[----:B------:R-:W-:Y:S02]  /*0d00*/  LOP3.LUT R5, R2, 0x3fffff0, RZ, 0xc0, !PT ;  /* 0x03fffff002057812 */ /* 0x000fe400078ec0ff */
[----:B------:R-:W-:-:S02]  /*0d10*/  SHF.R.S32.HI R214, RZ, 0x5, R214 ;  /* 0x00000005ffd67819 */ /* 0x000fc400000114d6 */
[----:B------:R-:W-:Y:S01]  /*0d20*/  LOP3.LUT R4, R4, 0x1ffffffe, RZ, 0xc0, !PT ;  /* 0x1ffffffe04047812 */ /* 0x000fe200078ec0ff */
[----:B------:R-:W-:Y:S01]  /*0d30*/  IMAD.IADD R5, R198, 0x1, -R5 ;  /* 0x00000001c6057824 */ /* 0x000fe200078e0a05 */
[----:B------:R-:W-:Y:S02]  /*0d40*/  SHF.R.S32.HI R3, RZ, 0x1f, R208 ;  /* 0x0000001fff037819 */ /* 0x000fe400000114d0 */
[----:B------:R-:W-:Y:S01]  /*0d50*/  SHF.R.S32.HI R213, RZ, 0x7, R0 ;  /* 0x00000007ffd57819 */ /* 0x000fe20000011400 */
[----:B------:R-:W-:Y:S01]  /*0d60*/  IMAD.IADD R4, R7, 0x1, -R4 ;  /* 0x0000000107047824 */ /* 0x000fe200078e0a04 */
[CC--:B------:R-:W-:Y:S01]  /*0d70*/  LEA.HI R20, R3.reuse, R208.reuse, RZ, 0x2 ;  /* 0x000000d003147211 */ /* 0x0c0fe200078f10ff */
[----:B------:R-:W-:Y:S01]  /*0d80*/  IMAD R5, R214, 0x10, R5 ;  /* 0x00000010d6057824 */ /* 0x000fe200078e0205 */
[----:B------:R-:W-:Y:S02]  /*0d90*/  LEA.HI R3, R3, R208, RZ, 0x5 ;  /* 0x000000d003037211 */ /* 0x000fe400078f28ff */
[----:B------:R-:W-:Y:S01]  /*0da0*/  SHF.R.S32.HI R2, RZ, 0x2, R20 ;  /* 0x00000002ff027819 */ /* 0x000fe20000011414 */
[----:B------:R-:W-:Y:S01]  /*0db0*/  IMAD R4, R5, 0x8, R4 ;  /* 0x0000000805047824 */ /* 0x000fe200078e0204 */
[----:B------:R-:W-:-:S02]  /*0dc0*/  SHF.R.S32.HI R5, RZ, 0x1f, R20 ;  /* 0x0000001fff057819 */ /* 0x000fc40000011414 */
[----:B------:R-:W-:Y:S01]  /*0dd0*/  SHF.R.S32.HI R3, RZ, 0x5, R3 ;  /* 0x00000005ff037819 */ /* 0x000fe20000011403 */
[----:B------:R-:W-:Y:S01]  /*0de0*/  IMAD.SHL.U32 R184, R4, 0x8, RZ ;  /* 0x0000000804b87824 */ /* 0x000fe200078e00ff */
[----:B------:R-:W-:Y:S02]  /*0df0*/  LEA.HI R5, R5, R2, RZ, 0x3 ;  /* 0x0000000205057211 */ /* 0x000fe400078f18ff */
[----:B------:R-:W-:Y:S01]  /*0e00*/  LEA.HI R0, R0, R213, RZ, 0x1 ;  /* 0x000000d500007211 */ /* 0x000fe200078f08ff */
[----:B------:R-:W-:Y:S01]  /*0e10*/  IMAD.WIDE R184, R184, R185, UR48 ;  /* 0x00000030b8b87e25 */ /* 0x000fe2000f8e02b9 */
[----:B------:R-:W-:Y:S02]  /*0e20*/  LOP3.LUT R5, R5, 0xfffffff8, RZ, 0xc0, !PT ;  /* 0xfffffff805057812 */ /* 0x000fe400078ec0ff */
[----:B------:R-:W-:Y:S02]  /*0e30*/  LEA.HI R19, R19, R198, RZ, 0x3 ;  /* 0x000000c613137211 */ /* 0x000fe400078f18ff */
[----:B------:R-:W-:Y:S01]  /*0e40*/  IADD3 R9, P6, R184, 0x20, RZ ;  /* 0x00000020b8097810 */ /* 0x000fe20007fde0ff */
[----:B------:R-:W-:Y:S01]  /*0e50*/  IMAD.IADD R2, R2, 0x1, -R5 ;  /* 0x0000000102027824 */ /* 0x000fe200078e0a05 */
[----:B------:R-:W-:-:S02]  /*0e60*/  IADD3 R5, P5, R184, 0x40, RZ ;  /* 0x00000040b8057810 */ /* 0x000fc40007fbe0ff */
[----:B------:R-:W-:Y:S01]  /*0e70*/  LOP3.LUT R8, R9, 0x380, RZ, 0xc0, !PT ;  /* 0x0000038009087812 */ /* 0x000fe200078ec0ff */
[----:B------:R-:W-:Y:S01]  /*0e80*/  IMAD R21, R3, 0x10, R2 ;  /* 0x0000001003157824 */ /* 0x000fe200078e0202 */
[----:B------:R-:W-:Y:S01]  /*0e90*/  LOP3.LUT R4, R5, 0x380, RZ, 0xc0, !PT ;  /* 0x0000038005047812 */ /* 0x000fe200078ec0ff */
[----:B------:R-:W-:Y:S01]  /*0ea0*/  IMAD.X R3, RZ, RZ, R185, P6 ;  /* 0x000000ffff037224 */ /* 0x000fe200030e06b9 */
[----:B------:R-:W-:Y:S02]  /*0eb0*/  SHF.R.U64 R8, R8, 0x3, RZ ;  /* 0x0000000308087819 */ /* 0x000fe400000012ff */
[----:B------:R-:W-:Y:S02]  /*0ec0*/  SHF.R.U64 R4, R4, 0x3, RZ ;  /* 0x0000000304047819 */ /* 0x000fe400000012ff */
[----:B------:R-:W-:Y:S02]  /*0ed0*/  LOP3.LUT R2, R8, R9, RZ, 0x3c, !PT ;  /* 0x0000000908027212 */ /* 0x000fe400078e3cff */
[----:B------:R-:W-:-:S02]  /*0ee0*/  IADD3 R11, P2, R184, 0x4020, RZ ;  /* 0x00004020b80b7810 */ /* 0x000fc40007f5e0ff */
[C---:B------:R-:W-:Y:S02]  /*0ef0*/  IADD3 R13, P1, R184.reuse, 0x4040, RZ ;  /* 0x00004040b80d7810 */ /* 0x040fe40007f3e0ff */
[C---:B------:R-:W-:Y:S02]  /*0f00*/  IADD3 R7, P4, R184.reuse, 0x60, RZ ;  /* 0x00000060b8077810 */ /* 0x040fe40007f9e0ff */
[C---:B------:R-:W-:Y:S02]  /*0f10*/  IADD3 R9, P3, R184.reuse, 0x4000, RZ ;  /* 0x00004000b8097810 */ /* 0x040fe40007f7e0ff */
[----:B------:R-:W-:Y:S02]  /*0f20*/  IADD3 R15, P6, R184, 0x4060, RZ ;  /* 0x00004060b80f7810 */ /* 0x000fe40007fde0ff */
[----:B------:R-:W-:Y:S01]  /*0f30*/  LOP3.LUT R4, R4, R5, RZ, 0x3c, !PT ;  /* 0x0000000504047212 */ /* 0x000fe200078e3cff */
[----:B------:R-:W-:Y:S01]  /*0f40*/  IMAD.X R5, RZ, RZ, R185, P5 ;  /* 0x000000ffff057224 */ /* 0x000fe200028e06b9 */
[----:B------:R-:W-:-:S02]  /*0f50*/  LOP3.LUT R10, R11, 0x380, RZ, 0xc0, !PT ;  /* 0x000003800b0a7812 */ /* 0x000fc400078ec0ff */
[----:B------:R-:W-:Y:S02]  /*0f60*/  LOP3.LUT R12, R13, 0x380, RZ, 0xc0, !PT ;  /* 0x000003800d0c7812 */ /* 0x000fe400078ec0ff */
[----:B------:R-:W-:Y:S02]  /*0f70*/  LOP3.LUT R6, R7, 0x380, RZ, 0xc0, !PT ;  /* 0x0000038007067812 */ /* 0x000fe400078ec0ff */
[----:B------:R-:W-:Y:S02]  /*0f80*/  LOP3.LUT R8, R9, 0x380, RZ, 0xc0, !PT ;  /* 0x0000038009087812 */ /* 0x000fe400078ec0ff */
[----:B------:R-:W-:Y:S02]  /*0f90*/  LOP3.LUT R14, R15, 0x380, RZ, 0xc0, !PT ;  /* 0x000003800f0e7812 */ /* 0x000fe400078ec0ff */
[----:B------:R-:W-:Y:S02]  /*0fa0*/  SHF.R.U64 R10, R10, 0x3, RZ ;  /* 0x000000030a0a7819 */ /* 0x000fe400000012ff */
[----:B------:R-:W-:-:S02]  /*0fb0*/  SHF.R.U64 R12, R12, 0x3, RZ ;  /* 0x000000030c0c7819 */ /* 0x000fc400000012ff */
[----:B------:R-:W-:Y:S02]  /*0fc0*/  SHF.R.U64 R6, R6, 0x3, RZ ;  /* 0x0000000306067819 */ /* 0x000fe400000012ff */
[----:B------:R-:W-:Y:S02]  /*0fd0*/  SHF.R.U64 R8, R8, 0x3, RZ ;  /* 0x0000000308087819 */ /* 0x000fe400000012ff */
[----:B------:R-:W-:Y:S02]  /*0fe0*/  SHF.R.U64 R14, R14, 0x3, RZ ;  /* 0x000000030e0e7819 */ /* 0x000fe400000012ff */
[----:B------:R-:W-:Y:S02]  /*0ff0*/  MOV R235, R2 ;  /* 0x0000000200eb7202 */ /* 0x000fe40000000f00 */
[----:B------:R-:W-:Y:S02]  /*1000*/  MOV R234, R4 ;  /* 0x0000000400ea7202 */ /* 0x000fe40000000f00 */
[----:B------:R-:W-:-:S02]  /*1010*/  LOP3.LUT R0, R0, 0x3fffffe, RZ, 0xc0, !PT ;  /* 0x03fffffe00007812 */ /* 0x000fc400078ec0ff */
[----:B------:R-:W-:Y:S02]  /*1020*/  LOP3.LUT R5, R19, 0x1ffffff8, RZ, 0xc0, !PT ;  /* 0x1ffffff813057812 */ /* 0x000fe400078ec0ff */
[----:B------:R-:W-:Y:S01]  /*1030*/  LOP3.LUT R3, R20, 0x7ffffffc, RZ, 0xc0, !PT ;  /* 0x7ffffffc14037812 */ /* 0x000fe200078ec0ff */
[----:B------:R-:W-:Y:S01]  /*1040*/  IMAD.IADD R0, R213, 0x1, -R0 ;  /* 0x00000001d5007824 */ /* 0x000fe200078e0a00 */
        /* <DEDUP_REMOVED lines=10> */
[----:B------:R-:W-:Y:S01]  /*10f0*/  IADD3 R22, P1, R16, 0x13c, RZ ;  /* 0x0000013c10167810 */ /* 0x000fe20007f3e0ff */
[----:B------:R-:W-:Y:S01]  /*1100*/  IMAD.IADD R5, R198, 0x1, -R5 ;  /* 0x00000001c6057824 */ /* 0x000fe200078e0a05 */
[----:B------:R-:W-:Y:S01]  /*1110*/  IADD3 R210, P2, R16, 0x230, RZ ;  /* 0x0000023010d27810 */ /* 0x000fe20007f5e0ff */
[----:B------:R-:W-:Y:S01]  /*1120*/  IMAD.IADD R3, R208, 0x1, -R3 ;  /* 0x00000001d0037824 */ /* 0x000fe200078e0a03 */
[----:B------:R-:W-:Y:S01]  /*1130*/  MOV R233, R6 ;  /* 0x0000000600e97202 */ /* 0x000fe20000000f00 */
[----:B------:R-:W-:Y:S01]  /*1140*/  IMAD R196, R0, 0x40, R21 ;  /* 0x0000004000c47824 */ /* 0x000fe200078e0215 */
[----:B------:R-:W-:Y:S01]  /*1150*/  MOV R232, R8 ;  /* 0x0000000800e87202 */ /* 0x000fe20000000f00 */
[--C-:B------:R-:W-:Y:S01]  /*1160*/  IMAD.X R158, RZ, RZ, R17.reuse, P1 ;  /* 0x000000ffff9e7224 */ /* 0x100fe200008e0611 */
[----:B------:R-:W-:Y:S01]  /*1170*/  MOV R231, R10 ;  /* 0x0000000a00e77202 */ /* 0x000fe20000000f00 */
[----:B------:R-:W-:Y:S01]  /*1180*/  IMAD.X R209, RZ, RZ, R17, P2 ;  /* 0x000000ffffd17224 */ /* 0x000fe200010e0611 */
[----:B------:R-:W-:Y:S01]  /*1190*/  MOV R221, R12 ;  /* 0x0000000c00dd7202 */ /* 0x000fe20000000f00 */
[----:B------:R-:W-:Y:S01]  /*11a0*/  IMAD.SHL.U32 R186, R5, 0x8, RZ ;  /* 0x0000000805ba7824 */ /* 0x000fe200078e00ff */
[----:B------:R-:W-:Y:S01]  /*11b0*/  MOV R215, R14 ;  /* 0x0000000e00d77202 */ /* 0x000fe20000000f00 */
[----:B------:R-:W-:Y:S01]  /*11c0*/  IMAD.SHL.U32 R197, R3, 0x2, RZ ;  /* 0x0000000203c57824 */ /* 0x000fe200078e00ff */
[----:B------:R-:W-:-:S02]  /*11d0*/  SEL R200, RZ, 0x1, P0 ;  /* 0x00000001ffc87807 */ /* 0x000fc40000000000 */
[----:B------:R-:W-:-:S07]  /*11e0*/  SHF.R.S32.HI R194, RZ, 0x3, R19 ;  /* 0x00000003ffc27819 */ /* 0x000fce0000011413 */
.L_x_1606:
        /* <DEDUP_REMOVED lines=20> */
.L_x_1488:
[----:B------:R-:W-:Y:S01]  /*1330*/  ULDC UR6, c[0x0][0xec4] ;  /* 0x0003b10000067ab9 */ /* 0x000fe20000000800 */
[----:B------:R-:W-:Y:S01]  /*1340*/  UMOV UR39, UR7 ;  /* 0x0000000700277c82 */ /* 0x000fe20008000000 */
[----:B------:R-:W-:-:S11]  /*1350*/  UISETP.NE.AND UP0, UPT, UR6, 0x1, UPT ;  /* 0x000000010600788c */ /* 0x000fd6000bf05270 */
[----:B------:R-:W-:Y:S02]  /*1360*/  @UP0 ULDC.64 UR10, c[0x0][0xec8] ;  /* 0x0003b200000a0ab9 */ /* 0x000fe40000000a00 */
[----:B------:R-:W-:-:S04]  /*1370*/  UIMAD.WIDE.U32 UR4, UR7, UR10, URZ ;  /* 0x0000000a070472a5 */ /* 0x000fc8000f8e003f */
[----:B------:R-:W-:-:S04]  /*1380*/  @UP0 USHF.R.U32.HI UR39, URZ, UR11, UR5 ;  /* 0x0000000b3f270299 */ /* 0x000fc80008011605 */
[----:B------:R-:W-:-:S12]  /*1390*/  UIMAD UR4, UR39, UR6, URZ ;  /* 0x00000006270472a4 */ /* 0x000fd8000f8e023f */
.L_x_1489:
[----:B------:R-:W1:Y:S01]  /*13a0*/  LDC R0, c[0x0][0xa80] ;  /* 0x0002a000ff007b82 */ /* 0x000e620000000800 */
[----:B------:R-:W-:Y:S01]  /*13b0*/  ULOP3.LUT UR5, URZ, UR39, URZ, 0x33, !UPT ;  /* 0x000000273f057292 */ /* 0x000fe2000f8e333f */
[----:B------:R-:W-:Y:S01]  /*13c0*/  IMAD.MOV.U32 R2, RZ, RZ, 0x3000 ;  /* 0x00003000ff027424 */ /* 0x000fe200078e00ff */
[----:B------:R-:W-:Y:S01]  /*13d0*/  UIADD3 UR6, UP2, UR48, 0x32450, URZ ;  /* 0x0003245030067890 */ /* 0x000fe2000ff5e03f */
[----:B------:R-:W-:Y:S01]  /*13e0*/  IMAD.U32 R3, RZ, RZ, UR38 ;  /* 0x00000026ff037e24 */ /* 0x000fe2000f8e00ff */
[----:B------:R-:W-:Y:S01]  /*13f0*/  ULDC UR42, c[0x0][0xeac] ;  /* 0x0003ab00002a7ab9 */ /* 0x000fe20000000800 */
[----:B------:R-:W-:Y:S01]  /*1400*/  UIADD3 UR11, UP3, UR48, 0x32460, URZ ;  /* 0x00032460300b7890 */ /* 0x000fe2000ff7e03f */
[----:B------:R-:W-:Y:S01]  /*1410*/  IMAD.MOV.U32 R4, RZ, RZ, 0xc000 ;  /* 0x0000c000ff047424 */ /* 0x000fe200078e00ff */
[----:B------:R-:W-:Y:S01]  /*1420*/  UIADD3 UR42, UR5, UR42, URZ ;  /* 0x0000002a052a7290 */ /* 0x000fe2000fffe03f */
[----:B------:R-:W-:Y:S01]  /*1430*/  IMAD.U32 R8, RZ, RZ, UR6 ;  /* 0x00000006ff087e24 */ /* 0x000fe2000f8e00ff */
[----:B------:R-:W-:Y:S01]  /*1440*/  UIADD3.X UR5, URZ, UR49, URZ, UP2, !UPT ;  /* 0x000000313f057290 */ /* 0x000fe200097fe43f */
[----:B------:R-:W-:Y:S01]  /*1450*/  IMAD.U32 R5, RZ, RZ, UR38 ;  /* 0x00000026ff057e24 */ /* 0x000fe2000f8e00ff */
[----:B------:R-:W-:Y:S01]  /*1460*/  UIADD3 UR9, UP0, UR48, 0x32430, URZ ;  /* 0x0003243030097890 */ /* 0x000fe2000ff1e03f */
[----:B------:R-:W-:Y:S01]  /*1470*/  IMAD.MOV.U32 R6, RZ, RZ, R200 ;  /* 0x000000ffff067224 */ /* 0x000fe200078e00c8 */
[----:B------:R-:W-:Y:S01]  /*1480*/  UIADD3 UR10, UP1, UR48, 0x32440, URZ ;  /* 0x00032440300a7890 */ /* 0x000fe2000ff3e03f */
[----:B------:R-:W-:Y:S01]  /*1490*/  IMAD.MOV.U32 R7, RZ, RZ, 0x100 ;  /* 0x00000100ff077424 */ /* 0x000fe200078e00ff */
[----:B------:R-:W-:Y:S01]  /*14a0*/  UIADD3.X UR12, URZ, UR49, URZ, UP3, !UPT ;  /* 0x000000313f0c7290 */ /* 0x000fe20009ffe43f */
[----:B------:R-:W-:Y:S01]  /*14b0*/  IMAD.U32 R9, RZ, RZ, UR5 ;  /* 0x00000005ff097e24 */ /* 0x000fe2000f8e00ff */
[----:B------:R-:W-:Y:S01]  /*14c0*/  UIADD3.X UR5, URZ, UR49, URZ, UP0, !UPT ;  /* 0x000000313f057290 */ /* 0x000fe200087fe43f */
[----:B------:R2:W-:Y:S01]  /*14d0*/  STL.64 [R1+0x18], R2 ;  /* 0x0000180201007387 */ /* 0x0005e20000100a00 */
[----:B------:R-:W-:Y:S01]  /*14e0*/  UIADD3.X UR6, URZ, UR49, URZ, UP1, !UPT ;  /* 0x000000313f067290 */ /* 0x000fe20008ffe43f */
[----:B------:R-:W-:Y:S01]  /*14f0*/  IMAD.U32 R10, RZ, RZ, UR11 ;  /* 0x0000000bff0a7e24 */ /* 0x000fe2000f8e00ff */
[----:B------:R-:W-:Y:S01]  /*1500*/  ULDC UR43, c[0x0][0xeb8] ;  /* 0x0003ae00002b7ab9 */ /* 0x000fe20000000800 */
[----:B------:R3:W-:Y:S01]  /*1510*/  STL.128 [R1+0x50], R4 ;  /* 0x0000500401007387 */ /* 0x0007e20000100c00 */
[----:B------:R-:W-:Y:S01]  /*1520*/  UISETP.NE.AND UP1, UPT, UR43, 0x1, UPT ;  /* 0x000000012b00788c */ /* 0x000fe2000bf25270 */
[----:B------:R-:W-:Y:S01]  /*1530*/  IMAD.MOV.U32 R201, RZ, RZ, 0x100 ;  /* 0x00000100ffc97424 */ /* 0x000fe200078e00ff */
[----:B------:R-:W-:Y:S01]  /*1540*/  UIADD3 UR7, UR7, -UR4, URZ ;  /* 0x8000000407077290 */ /* 0x000fe2000fffe03f */
[----:B------:R-:W-:Y:S01]  /*1550*/  IMAD.MOV.U32 R202, RZ, RZ, 0x1 ;  /* 0x00000001ffca7424 */ /* 0x000fe200078e00ff */
[----:B-1----:R1:W-:Y:S01]  /*1560*/  STL [R1+0x460], R0 ;  /* 0x0004600001007387 */ /* 0x0023e20000100800 */
[----:B------:R-:W-:Y:S01]  /*1570*/  IMAD.MOV.U32 R203, RZ, RZ, RZ ;  /* 0x000000ffffcb7224 */ /* 0x000fe200078e00ff */
[----:B------:R-:W-:Y:S01]  /*1580*/  ULDC UR40, c[0x0][0x404] ;  /* 0x0001010000287ab9 */ /* 0x000fe20000000800 */
[----:B--2---:R-:W-:Y:S01]  /*1590*/  IMAD.U32 R2, RZ, RZ, UR10 ;  /* 0x0000000aff027e24 */ /* 0x004fe2000f8e00ff */
[----:B------:R-:W-:Y:S01]  /*15a0*/  ULDC.64 UR10, c[0x0][0x3f8] ;  /* 0x0000fe00000a7ab9 */ /* 0x000fe20000000a00 */
[----:B------:R-:W-:Y:S01]  /*15b0*/  IMAD.MOV.U32 R12, RZ, RZ, 0x1 ;  /* 0x00000001ff0c7424 */ /* 0x000fe200078e00ff */
[----:B------:R-:W-:Y:S01]  /*15c0*/  UISETP.NE.U32.AND UP0, UPT, UR10, URZ, UPT ;  /* 0x0000003f0a00728c */ /* 0x000fe2000bf05070 */
[----:B------:R-:W-:Y:S01]  /*15d0*/  IMAD.MOV.U32 R13, RZ, RZ, RZ ;  /* 0x000000ffff0d7224 */ /* 0x000fe200078e00ff */
[----:B------:R1:W-:Y:S01]  /*15e0*/  STL.128 [R1+0x20], R200 ;  /* 0x000020c801007387 */ /* 0x0003e20000100c00 */
[----:B------:R-:W-:Y:S01]  /*15f0*/  IMAD.U32 R11, RZ, RZ, UR12 ;  /* 0x0000000cff0b7e24 */ /* 0x000fe2000f8e00ff */
[----:B------:R-:W-:Y:S01]  /*1600*/  UISETP.NE.AND.EX UP0, UPT, UR11, URZ, UPT, UP0 ;  /* 0x0000003f0b00728c */ /* 0x000fe2000bf05300 */
[----:B---3--:R-:W-:Y:S01]  /*1610*/  IMAD.U32 R6, RZ, RZ, UR42 ;  /* 0x0000002aff067e24 */ /* 0x008fe2000f8e00ff */
[----:B------:R1:W-:Y:S01]  /*1620*/  STL.64 [R1+0x60], R12 ;  /* 0x0000600c01007387 */ /* 0x0003e20000100a00 */
[----:B------:R-:W-:Y:S01]  /*1630*/  IMAD.U32 R4, RZ, RZ, UR9 ;  /* 0x00000009ff047e24 */ /* 0x000fe2000f8e00ff */
[----:B------:R-:W-:Y:S01]  /*1640*/  ULDC UR11, c[0x0][0xec4] ;  /* 0x0003b100000b7ab9 */ /* 0x000fe20000000800 */
[----:B------:R-:W-:Y:S01]  /*1650*/  IMAD.U32 R5, RZ, RZ, UR5 ;  /* 0x00000005ff057e24 */ /* 0x000fe2000f8e00ff */
[----:B------:R-:W-:Y:S01]  /*1660*/  ULDC.64 UR4, c[0x0][0xad8] ;  /* 0x0002b60000047ab9 */ /* 0x000fe20000000a00 */
[----:B------:R-:W-:Y:S01]  /*1670*/  IMAD.U32 R3, RZ, RZ, UR6 ;  /* 0x00000006ff037e24 */ /* 0x000fe2000f8e00ff */
[----:B------:R-:W-:Y:S01]  /*1680*/  UISETP.GE.AND UP2, UPT, UR5, 0x1, UPT ;  /* 0x000000010500788c */ /* 0x000fe2000bf46270 */
[----:B------:R1:W-:Y:S01]  /*1690*/  STL [R1+0x70], R6 ;  /* 0x0000700601007387 */ /* 0x0003e20000100800 */
[----:B------:R-:W-:Y:S01]  /*16a0*/  UIMAD UR11, UR8, UR11, UR7 ;  /* 0x0000000b080b72a4 */ /* 0x000fe2000f8e0207 */
[----:B------:R-:W-:Y:S01]  /*16b0*/  IADD3 R32, P0, R16, 0x38, RZ ;  /* 0x0000003810207810 */ /* 0x000fe20007f1e0ff */
[----:B------:R-:W-:Y:S01]  /*16c0*/  USHF.L.U32 UR42, UR42, 0x7, URZ ;  /* 0x000000072a2a7899 */ /* 0x000fe2000800063f */
[----:B------:R1:W-:Y:S01]  /*16d0*/  STL.128 [R1+0x40], R8 ;  /* 0x0000400801007387 */ /* 0x0003e20000100c00 */
[----:B------:R-:W-:Y:S01]  /*16e0*/  @UP1 ULDC UR8, c[0x0][0xebc] ;  /* 0x0003af0000081ab9 */ /* 0x000fe20000000800 */
[----:B------:R-:W-:Y:S01]  /*16f0*/  USEL UR40, UR40, 0x1, UP0 ;  /* 0x0000000128287887 */ /* 0x000fe20008000000 */
[----:B------:R-:W-:Y:S01]  /*1700*/  PLOP3.LUT P1, PT, PT, PT, UP2, 0x80, 0x0 ;  /* 0x000000000000781c */ /* 0x000fe20003f2f028 */
[----:B------:R1:W-:Y:S01]  /*1710*/  STL.64 [R1+0x68], R10 ;  /* 0x0000680a01007387 */ /* 0x0003e20000100a00 */
[----:B------:R-:W-:Y:S01]  /*1720*/  UIMAD.WIDE.U32 UR8, UR11, UR8, URZ ;  /* 0x000000080b0872a5 */ /* 0x000fe2000f8e003f */
[----:B------:R-:W-:Y:S01]  /*1730*/  IMAD.X R33, RZ, RZ, R17, P0 ;  /* 0x000000ffff217224 */ /* 0x000fe200000e0611 */
[----:B------:R-:W-:Y:S01]  /*1740*/  ULDC UR10, c[0x0][0x2e0] ;  /* 0x0000b800000a7ab9 */ /* 0x000fe20000000800 */
[----:B------:R1:W-:Y:S01]  /*1750*/  STL.64 [R1+0x8], R4 ;  /* 0x0000080401007387 */ /* 0x0003e20000100a00 */
[----:B------:R-:W-:Y:S01]  /*1760*/  ULDC UR6, c[0x0][0x288] ;  /* 0x0000a20000067ab9 */ /* 0x000fe20000000800 */
[----:B------:R-:W-:Y:S01]  /*1770*/  @UP1 ULDC UR12, c[0x0][0xec0] ;  /* 0x0003b000000c1ab9 */ /* 0x000fe20000000800 */
[----:B------:R-:W-:Y:S01]  /*1780*/  UMOV UR44, UR11 ;  /* 0x0000000b002c7c82 */ /* 0x000fe20008000000 */
[----:B------:R1:W-:Y:S01]  /*1790*/  STL.64 [R1+0x10], R2 ;  /* 0x0000100201007387 */ /* 0x0003e20000100a00 */
[----:B------:R-:W-:-:S02]  /*17a0*/  UIADD3 UR7, UR42, 0x80, -UR6 ;  /* 0x000000802a077890 */ /* 0x000fc4000fffe806 */
[----:B------:R-:W-:Y:S01]  /*17b0*/  UIMAD UR40, UR40, UR10, URZ ;  /* 0x0000000a282872a4 */ /* 0x000fe2000f8e023f */
[----:B------:R1:W-:Y:S01]  /*17c0*/  STL.64 [R1+0x30], R2 ;  /* 0x0000300201007387 */ /* 0x0003e20000100a00 */
[----:B------:R-:W-:Y:S02]  /*17d0*/  @UP1 USHF.R.U32.HI UR44, URZ, UR12, UR9 ;  /* 0x0000000c3f2c1299 */ /* 0x000fe40008011609 */
[----:B------:R-:W-:Y:S01]  /*17e0*/  UIADD3 UR8, UR40, UR7, URZ ;  /* 0x0000000728087290 */ /* 0x000fe2000fffe03f */
[----:B------:R1:W-:Y:S01]  /*17f0*/  STL.128 [R1+0x440], RZ ;  /* 0x000440ff01007387 */ /* 0x0003e20000100c00 */
[----:B------:R-:W-:Y:S02]  /*1800*/  UIADD3 UR7, -UR44, URZ, URZ ;  /* 0x0000003f2c077290 */ /* 0x000fe4000fffe13f */
[----:B------:R-:W-:Y:S01]  /*1810*/  UIADD3 UR4, UR8, UR4, URZ ;  /* 0x0000000408047290 */ /* 0x000fe2000fffe03f */
[----:B------:R1:W-:Y:S01]  /*1820*/  STL.128 [R1+0x450], RZ ;  /* 0x000450ff01007387 */ /* 0x0003e20000100c00 */
[----:B------:R-:W-:-:S03]  /*1830*/  UIMAD UR43, UR43, UR7, UR11 ;  /* 0x000000072b2b72a4 */ /* 0x000fc6000f8e020b */
[----:B------:R1:W-:Y:S04]  /*1840*/  STL.128 [R1+0x230], RZ ;  /* 0x000230ff01007387 */ /* 0x0003e80000100c00 */
        /* <DEDUP_REMOVED lines=31> */
[----:B------:R1:W-:Y:S04]  /*1a40*/  STL.64 [R1], RZ ;  /* 0x000000ff01007387 */ /* 0x0003e80000100a00 */
[----:B------:R1:W-:Y:S01]  /*1a50*/  STL.64 [R1+0x38], RZ ;  /* 0x000038ff01007387 */ /* 0x0003e20000100a00 */
[----:B------:R-:W-:Y:S05]  /*1a60*/  @!P1 BRA `(.L_x_1490) ;  /* 0x0000000000449947 */ /* 0x000fea0003800000 */
        /* <DEDUP_REMOVED lines=10> */
.L_x_1491:
[----:B------:R-:W-:-:S11]  /*1b10*/  UISETP.NE.AND UP0, UPT, UR5, 0x1, UPT ;  /* 0x000000010500788c */ /* 0x000fd6000bf05270 */
[----:B------:R-:W-:Y:S02]  /*1b20*/  @UP0 ULDC.64 UR10, c[0x0][0xae0] ;  /* 0x0002b800000a0ab9 */ /* 0x000fe40000000a00 */
[----:B------:R-:W-:-:S04]  /*1b30*/  UIMAD.WIDE.U32 UR8, UR7, UR10, URZ ;  /* 0x0000000a070872a5 */ /* 0x000fc8000f8e003f */
[----:B------:R-:W-:-:S12]  /*1b40*/  @UP0 USHF.R.U32.HI UR7, URZ, UR11, UR9 ;  /* 0x0000000b3f070299 */ /* 0x000fd80008011609 */
.L_x_1492:
[----:B------:R-:W-:-:S04]  /*1b50*/  UIMAD UR7, UR7, UR5, UR5 ;  /* 0x00000005070772a4 */ /* 0x000fc8000f8e0205 */
[----:B------:R-:W-:-:S04]  /*1b60*/  UISETP.LT.AND UP0, UPT, UR4, UR7, UPT ;  /* 0x000000070400728c */ /* 0x000fc8000bf01270 */
[----:B------:R-:W-:-:S12]  /*1b70*/  USEL UR4, UR4, UR7, UP0 ;  /* 0x0000000704047287 */ /* 0x000fd80008000000 */
.L_x_1490:
[----:B------:R-:W-:Y:S02]  /*1b80*/  UIADD3 UR8, UR40, 0x5f, URZ ;  /* 0x0000005f28087890 */ /* 0x000fe4000fffe03f */
[----:B------:R-:W-:Y:S02]  /*1b90*/  UIADD3 UR10, UR4, 0x5f, URZ ;  /* 0x0000005f040a7890 */ /* 0x000fe4000fffe03f */
[----:B------:R-:W-:Y:S02]  /*1ba0*/  UIMAD.WIDE UR8, UR8, 0x2aaaaaab, URZ ;  /* 0x2aaaaaab080878a5 */ /* 0x000fe4000f8e023f */
[----:B------:R-:W-:Y:S02]  /*1bb0*/  UIMAD.WIDE UR10, UR10, 0x2aaaaaab, URZ ;  /* 0x2aaaaaab0a0a78a5 */ /* 0x000fe4000f8e023f */
[----:B------:R-:W-:Y:S02]  /*1bc0*/  USHF.R.U32.HI UR4, URZ, 0x1f, UR9 ;  /* 0x0000001f3f047899 */ /* 0x000fe40008011609 */
[----:B------:R-:W-:-:S02]  /*1bd0*/  USHF.R.U32.HI UR7, URZ, 0x1f, UR11 ;  /* 0x0000001f3f077899 */ /* 0x000fc4000801160b */
[----:B------:R-:W-:Y:S02]  /*1be0*/  ULEA.HI.SX32 UR4, UR9, UR4, 0x1c ;  /* 0x0000000409047291 */ /* 0x000fe4000f8fe23f */
[----:B------:R-:W-:Y:S02]  /*1bf0*/  ULEA.HI.SX32 UR7, UR11, UR7, 0x1c ;  /* 0x000000070b077291 */ /* 0x000fe4000f8fe23f */
[----:B------:R-:W-:Y:S02]  /*1c00*/  UIADD3 UR6, UR40, -UR6, UR42 ;  /* 0x8000000628067290 */ /* 0x000fe4000fffe02a */
[----:B------:R-:W-:Y:S01]  /*1c10*/  UISETP.LT.AND UP0, UPT, UR4, UR7, UPT ;  /* 0x000000070400728c */ /* 0x000fe2000bf01270 */
[----:B------:R-:W-:Y:S02]  /*1c20*/  ULDC UR8, c[0x0][0xad4] ;  /* 0x0002b50000087ab9 */ /* 0x000fe40000000800 */
[----:B------:R-:W-:Y:S02]  /*1c30*/  UIADD3 UR8, UR6, -UR8, URZ ;  /* 0x8000000806087290 */ /* 0x000fe4000fffe03f */
        /* <DEDUP_REMOVED lines=13> */
.L_x_1494:
[----:B------:R-:W-:-:S11]  /*1d10*/  UISETP.NE.AND UP0, UPT, UR5, 0x1, UPT ;  /* 0x000000010500788c */ /* 0x000fd6000bf05270 */
[----:B------:R-:W-:Y:S02]  /*1d20*/  @UP0 ULDC.64 UR10, c[0x0][0xae0] ;  /* 0x0002b800000a0ab9 */ /* 0x000fe40000000a00 */
[----:B------:R-:W-:-:S04]  /*1d30*/  UIMAD.WIDE.U32 UR6, UR4, UR10, URZ ;  /* 0x0000000a040672a5 */ /* 0x000fc8000f8e003f */
[----:B------:R-:W-:-:S12]  /*1d40*/  @UP0 USHF.R.U32.HI UR4, URZ, UR11, UR7 ;  /* 0x0000000b3f040299 */ /* 0x000fd80008011607 */
.L_x_1495:
[----:B------:R-:W-:-:S04]  /*1d50*/  UIMAD UR4, UR4, UR5, URZ ;  /* 0x00000005040472a4 */ /* 0x000fc8000f8e023f */
[----:B------:R-:W-:-:S04]  /*1d60*/  UISETP.LT.AND UP0, UPT, UR8, UR4, UPT ;  /* 0x000000040800728c */ /* 0x000fc8000bf01270 */
[----:B------:R-:W-:-:S12]  /*1d70*/  USEL UR8, UR8, UR4, !UP0 ;  /* 0x0000000408087287 */ /* 0x000fd8000c000000 */
.L_x_1493:
[----:B------:R-:W-:Y:S01]  /*1d80*/  UIMAD.WIDE UR4, UR8, 0x2aaaaaab, URZ ;  /* 0x2aaaaaab080478a5 */ /* 0x000fe2000f8e023f */
[----:B------:R-:W-:-:S03]  /*1d90*/  PLOP3.LUT P0, PT, PT, PT, PT, 0x80, 0x0 ;  /* 0x000000000000781c */ /* 0x000fc60003f0f070 */
[----:B------:R-:W-:-:S04]  /*1da0*/  USHF.R.U32.HI UR4, URZ, 0x1f, UR5 ;  /* 0x0000001f3f047899 */ /* 0x000fc80008011605 */
[----:B------:R-:W-:-:S04]  /*1db0*/  ULEA.HI.SX32 UR4, UR5, UR4, 0x1c ;  /* 0x0000000405047291 */ /* 0x000fc8000f8fe23f */
[----:B------:R-:W-:-:S04]  /*1dc0*/  UISETP.LT.AND UP0, UPT, URZ, UR4, UPT ;  /* 0x000000043f00728c */ /* 0x000fc8000bf01270 */
[----:B------:R-:W-:-:S04]  /*1dd0*/  USEL UR41, URZ, UR4, !UP0 ;  /* 0x000000043f297287 */ /* 0x000fc8000c000000 */
[----:B------:R-:W-:-:S06]  /*1de0*/  UISETP.GT.AND UP0, UPT, UR45, UR41, UPT ;  /* 0x000000292d00728c */ /* 0x000fcc000bf04270 */
[----:B------:R-:W-:-:S13]  /*1df0*/  PLOP3.LUT P1, PT, PT, PT, UP0, 0x80, 0x0 ;  /* 0x000000000000781c */ /* 0x000fda0003f2f008 */
[----:B------:R-:W-:Y:S05]  /*1e00*/  @!P1 BRA `(.L_x_1496) ;  /* 0x000001dc00889947 */ /* 0x000fea0003800000 */
[----:B-1----:R-:W1:Y:S01]  /*1e10*/  SHFL.IDX PT, R0, R213, RZ, 0x1f ;  /* 0x00001fffd5007589 */ /* 0x002e6200000e0000 */
[----:B------:R-:W-:Y:S01]  /*1e20*/  UIADD3 UR6, UR50, 0x18400, URZ ;  /* 0x0001840032067890 */ /* 0x000fe2000fffe03f */
[----:B------:R-:W-:Y:S01]  /*1e30*/  IMAD.MOV.U32 R12, RZ, RZ, 0x1 ;  /* 0x00000001ff0c7424 */ /* 0x000fe200078e00ff */
[----:B------:R-:W-:Y:S01]  /*1e40*/  UIADD3 UR5, UR50, 0x400, URZ ;  /* 0x0000040032057890 */ /* 0x000fe2000fffe03f */
[----:B------:R-:W-:Y:S01]  /*1e50*/  IMAD.MOV.U32 R4, RZ, RZ, 0x1 ;  /* 0x00000001ff047424 */ /* 0x000fe200078e00ff */
[----:B------:R-:W-:Y:S01]  /*1e60*/  UIADD3 UR4, UR50, 0x1c400, URZ ;  /* 0x0001c40032047890 */ /* 0x000fe2000fffe03f */
[----:B------:R-:W-:Y:S01]  /*1e70*/  IMAD.MOV.U32 R5, RZ, RZ, RZ ;  /* 0x000000ffff057224 */ /* 0x000fe200078e00ff */
[----:B------:R-:W-:Y:S01]  /*1e80*/  USHF.R.U32.HI UR5, URZ, 0x4, UR5 ;  /* 0x000000043f057899 */ /* 0x000fe20008011605 */
[----:B------:R-:W-:Y:S01]  /*1e90*/  IMAD.MOV.U32 R6, RZ, RZ, 0x1 ;  /* 0x00000001ff067424 */ /* 0x000fe200078e00ff */
[----:B------:R-:W-:Y:S01]  /*1ea0*/  USHF.R.U32.HI UR4, URZ, 0x4, UR4 ;  /* 0x000000043f047899 */ /* 0x000fe20008011604 */
[----:B------:R-:W-:Y:S01]  /*1eb0*/  IMAD.MOV.U32 R7, RZ, RZ, RZ ;  /* 0x000000ffff077224 */ /* 0x000fe200078e00ff */
[----:B------:R-:W-:Y:S01]  /*1ec0*/  ULOP3.LUT UR5, UR5, 0x3fff, URZ, 0xc0, !UPT ;  /* 0x00003fff05057892 */ /* 0x000fe2000f8ec03f */
[----:B------:R-:W-:Y:S01]  /*1ed0*/  IMAD.MOV.U32 R13, RZ, RZ, RZ ;  /* 0x000000ffff0d7224 */ /* 0x000fe200078e00ff */
[----:B------:R-:W-:Y:S01]  /*1ee0*/  ULOP3.LUT UR4, UR4, 0x3fff, URZ, 0xc0, !UPT ;  /* 0x00003fff04047892 */ /* 0x000fe2000f8ec03f */
[----:B------:R-:W-:Y:S01]  /*1ef0*/  IMAD.MOV.U32 R9, RZ, RZ, 0x40000040 ;  /* 0x40000040ff097424 */ /* 0x000fe200078e00ff */
[----:B------:R-:W-:Y:S01]  /*1f00*/  ULOP3.LUT UR7, UR5, 0x3000000, URZ, 0xfc, !UPT ;  /* 0x0300000005077892 */ /* 0x000fe2000f8efc3f */
[----:B------:R2:W-:Y:S01]  /*1f10*/  STL.128 [R1+0x80], R4 ;  /* 0x0000800401007387 */ /* 0x0005e20000100c00 */
[----:B------:R-:W-:Y:S01]  /*1f20*/  ULOP3.LUT UR4, UR4, 0x10000, URZ, 0xfc, !UPT ;  /* 0x0001000004047892 */ /* 0x000fe2000f8efc3f */
[----:B------:R-:W-:Y:S01]  /*1f30*/  IMAD.MOV.U32 R11, RZ, RZ, 0x40000040 ;  /* 0x40000040ff0b7424 */ /* 0x000fe200078e00ff */
[----:B------:R-:W-:Y:S01]  /*1f40*/  ULOP3.LUT UR5, UR5, 0x10000, URZ, 0xfc, !UPT ;  /* 0x0001000005057892 */ /* 0x000fe2000f8efc3f */
[----:B------:R3:W-:Y:S01]  /*1f50*/  STL.64 [R1+0x90], R12 ;  /* 0x0000900c01007387 */ /* 0x0007e20000100a00 */
[----:B------:R-:W-:Y:S01]  /*1f60*/  IMAD.U32 R10, RZ, RZ, UR7 ;  /* 0x00000007ff0a7e24 */ /* 0x000fe2000f8e00ff */
[----:B------:R-:W-:Y:S01]  /*1f70*/  IADD3 R19, P5, R16, 0xa0, RZ ;  /* 0x000000a010137810 */ /* 0x000fe20007fbe0ff */
[----:B------:R-:W-:Y:S01]  /*1f80*/  IMAD.U32 R8, RZ, RZ, UR4 ;  /* 0x00000004ff087e24 */ /* 0x000fe2000f8e00ff */
[----:B-1----:R-:W-:Y:S01]  /*1f90*/  LEA.HI R2, R0, R0, RZ, 0x1 ;  /* 0x0000000000027211 */ /* 0x002fe200078f08ff */
[----:B------:R-:W-:Y:S01]  /*1fa0*/  IMAD.U32 R14, RZ, RZ, UR5 ;  /* 0x00000005ff0e7e24 */ /* 0x000fe2000f8e00ff */
[----:B------:R-:W-:Y:S01]  /*1fb0*/  ULOP3.LUT UP0, URZ, UR6, 0x1bf, URZ, 0xc0, !UPT ;  /* 0x000001bf063f7892 */ /* 0x000fe2000f80c03f */
[----:B------:R-:W-:Y:S01]  /*1fc0*/  IMAD.MOV.U32 R15, RZ, RZ, 0x40000040 ;  /* 0x40000040ff0f7424 */ /* 0x000fe200078e00ff */
[----:B------:R-:W-:Y:S01]  /*1fd0*/  LOP3.LUT R3, R2, 0x7fffe, RZ, 0xc0, !PT ;  /* 0x0007fffe02037812 */ /* 0x000fe200078ec0ff */
[----:B------:R1:W-:Y:S01]  /*1fe0*/  STL.128 [R1+0xa0], R8 ;  /* 0x0000a00801007387 */ /* 0x0003e20000100c00 */
[----:B------:R-:W-:Y:S01]  /*1ff0*/  IMAD.X R44, RZ, RZ, R17, P5 ;  /* 0x000000ffff2c7224 */ /* 0x000fe200028e0611 */
[----:B------:R-:W-:Y:S01]  /*2000*/  IADD3 R30, P1, R16, 0x118, RZ ;  /* 0x00000118101e7810 */ /* 0x000fe20007f3e0ff */
[----:B--2---:R-:W-:Y:S01]  /*2010*/  IMAD.MOV.U32 R5, RZ, RZ, 0x40000040 ;  /* 0x40000040ff057424 */ /* 0x004fe200078e00ff */
[----:B------:R1:W-:Y:S01]  /*2020*/  STL.64 [R1+0x78], RZ ;  /* 0x000078ff01007387 */ /* 0x0003e20000100a00 */
[----:B------:R-:W-:Y:S01]  /*2030*/  IMAD.IADD R3, R0, 0x1, -R3 ;  /* 0x0000000100037824 */ /* 0x000fe200078e0a03 */
[----:B------:R-:W-:Y:S01]  /*2040*/  PLOP3.LUT P5, PT, PT, PT, UP0, 0x80, 0x0 ;  /* 0x000000000000781c */ /* 0x000fe20003faf008 */
[----:B---3--:R-:W-:Y:S01]  /*2050*/  IMAD.MOV.U32 R13, RZ, RZ, 0x40000040 ;  /* 0x40000040ff0d7424 */ /* 0x008fe200078e00ff */
[----:B------:R1:W-:Y:S01]  /*2060*/  STL.128 [R1+0xb0], RZ ;  /* 0x0000b0ff01007387 */ /* 0x0003e20000100c00 */
[C---:B------:R-:W-:Y:S01]  /*2070*/  IADD3 R28, P6, R16.reuse, 0x110, RZ ;  /* 0x00000110101c7810 */ /* 0x040fe20007fde0ff */
[--C-:B------:R-:W-:Y:S01]  /*2080*/  IMAD.X R31, RZ, RZ, R17.reuse, P1 ;  /* 0x000000ffff1f7224 */ /* 0x100fe200008e0611 */
[----:B------:R-:W-:Y:S01]  /*2090*/  LEA R3, R3, UR6, 0xd ;  /* 0x0000000603037c11 */ /* 0x000fe2000f8e68ff */
[----:B------:R1:W-:Y:S01]  /*20a0*/  STL.128 [R1+0xc0], RZ ;  /* 0x0000c0ff01007387 */ /* 0x0003e20000100c00 */
[C---:B------:R-:W-:Y:S01]  /*20b0*/  IADD3 R23, P0, R16.reuse, 0x98, RZ ;  /* 0x0000009810177810 */ /* 0x040fe20007f1e0ff */
[----:B------:R-:W-:Y:S01]  /*20c0*/  IMAD.X R41, RZ, RZ, R17, P6 ;  /* 0x000000ffff297224 */ /* 0x000fe200030e0611 */
[----:B------:R-:W-:Y:S01]  /*20d0*/  SHF.R.U32.HI R0, RZ, 0x4, R3 ;  /* 0x00000004ff007819 */ /* 0x000fe20000011603 */
[----:B------:R-:W-:Y:S01]  /*20e0*/  VIADD R2, R3, 0xa000 ;  /* 0x0000a00003027836 */ /* 0x000fe20000000000 */
[----:B------:R1:W-:Y:S01]  /*20f0*/  STL.128 [R1+0xd0], RZ ;  /* 0x0000d0ff01007387 */ /* 0x0003e20000100c00 */
[----:B------:R-:W-:Y:S01]  /*2100*/  IADD3 R26, P4, R16, 0x90, RZ ;  /* 0x00000090101a7810 */ /* 0x000fe20007f9e0ff */
[--C-:B------:R-:W-:Y:S01]  /*2110*/  IMAD.X R42, RZ, RZ, R17.reuse, P0 ;  /* 0x000000ffff2a7224 */ /* 0x100fe200000e0611 */
[----:B------:R-:W-:Y:S01]  /*2120*/  LOP3.LUT R0, R0, 0x3fff, RZ, 0xc0, !PT ;  /* 0x00003fff00007812 */ /* 0x000fe200078ec0ff */
[----:B------:R1:W-:Y:S01]  /*2130*/  STL.128 [R1+0xe0], RZ ;  /* 0x0000e0ff01007387 */ /* 0x0003e20000100c00 */
[----:B------:R-:W-:Y:S01]  /*2140*/  SHF.R.U32.HI R2, RZ, 0x4, R2 ;  /* 0x00000004ff027819 */ /* 0x000fe20000011602 */
[----:B------:R-:W-:Y:S01]  /*2150*/  IMAD.X R29, RZ, RZ, R17, P4 ;  /* 0x000000ffff1d7224 */ /* 0x000fe200020e0611 */
[----:B------:R-:W-:Y:S01]  /*2160*/  LOP3.LUT R4, R0, 0x10000, RZ, 0xfc, !PT ;  /* 0x0001000000047812 */ /* 0x000fe200078efcff */
[----:B------:R1:W-:Y:S01]  /*2170*/  STL.128 [R1+0xf0], RZ ;  /* 0x0000f0ff01007387 */ /* 0x0003e20000100c00 */
[----:B------:R-:W-:-:S02]  /*2180*/  LOP3.LUT R2, R2, 0x3fff, RZ, 0xc0, !PT ;  /* 0x00003fff02027812 */ /* 0x000fc400078ec0ff */
[----:B------:R-:W-:Y:S01]  /*2190*/  IADD3 R24, P3, R16, 0x88, RZ ;  /* 0x0000008810187810 */ /* 0x000fe20007f7e0ff */
[----:B------:R1:W-:Y:S01]  /*21a0*/  STL.64 [R1+0x98], R4 ;  /* 0x0000980401007387 */ /* 0x0003e20000100a00 */
[----:B------:R-:W-:Y:S02]  /*21b0*/  LOP3.LUT R2, R2, 0x10000, RZ, 0xfc, !PT ;  /* 0x0001000002027812 */ /* 0x000fe400078efcff */
[C---:B------:R-:W-:Y:S01]  /*21c0*/  IADD3 R18, P2, R16.reuse, 0x80, RZ ;  /* 0x0000008010127810 */ /* 0x040fe20007f5e0ff */
[----:B------:R1:W-:Y:S01]  /*21d0*/  STL.128 [R1+0x100], RZ ;  /* 0x000100ff01007387 */ /* 0x0003e20000100c00 */
[C---:B------:R-:W-:Y:S01]  /*21e0*/  IADD3 R34, P1, R16.reuse, 0x78, RZ ;  /* 0x0000007810227810 */ /* 0x040fe20007f3e0ff */
[----:B------:R-:W-:Y:S01]  /*21f0*/  IMAD.MOV.U32 R12, RZ, RZ, R2 ;  /* 0x000000ffff0c7224 */ /* 0x000fe200078e0002 */
[----:B------:R-:W-:Y:S01]  /*2200*/  IADD3 R40, P6, R16, 0xb0, RZ ;  /* 0x000000b010287810 */ /* 0x000fe20007fde0ff */
[--C-:B------:R-:W-:Y:S02]  /*2210*/  IMAD.X R25, RZ, RZ, R17.reuse, P3 ;  /* 0x000000ffff197224 */ /* 0x100fe400018e0611 */
[--C-:B------:R-:W-:Y:S01]  /*2220*/  IMAD.X R37, RZ, RZ, R17.reuse, P2 ;  /* 0x000000ffff257224 */ /* 0x100fe200010e0611 */
[----:B------:R1:W-:Y:S01]  /*2230*/  STL.128 [R1+0x110], R12 ;  /* 0x0001100c01007387 */ /* 0x0003e20000100c00 */
[----:B------:R-:W-:-:S02]  /*2240*/  IMAD.X R35, RZ, RZ, R17, P1 ;  /* 0x000000ffff237224 */ /* 0x000fc400008e0611 */
[----:B------:R-:W-:Y:S01]  /*2250*/  IMAD.X R27, RZ, RZ, R17, P6 ;  /* 0x000000ffff1b7224 */ /* 0x000fe200030e0611 */
[----:B------:R-:W-:Y:S06]  /*2260*/  @!P5 BRA `(.L_x_1497) ;  /* 0x000000000040d947 */ /* 0x000fec0003800000 */
[----:B------:R-:W-:Y:S01]  /*2270*/  MOV R0, 0x0 ;  /* 0x0000000000007802 */ /* 0x000fe20000000f00 */
[----:B------:R-:W-:Y:S01]  /*2280*/  ULDC.64 UR4, c[0x4][0x90] ;  /* 0x0100240000047ab9 */ /* 0x000fe20000000a00 */
[----:B------:R-:W-:Y:S01]  /*2290*/  ULDC.64 UR6, c[0x4][0x28] ;  /* 0x01000a0000067ab9 */ /* 0x000fe20000000a00 */
[----:B-1----:R-:W-:Y:S01]  /*22a0*/  IMAD.U32 R4, RZ, RZ, UR4 ;  /* 0x00000004ff047e24 */ /* 0x002fe2000f8e00ff */
        /* <DEDUP_REMOVED lines=12> */
.L_x_1497:
[----:B------:R-:W2:Y:S01]  /*2370*/  S2R R20, SR_TID.X ;  /* 0x0000000000147919 */ /* 0x000ea20000002100 */
[----:B-1----:R-:W1:Y:S01]  /*2380*/  LDC.64 R14, c[0x0][0x428] ;  /* 0x00010a00ff0e7b82 */ /* 0x002e620000000a00 */
[----:B------:R-:W-:Y:S01]  /*2390*/  IADD3 R8, P0, R16, 0x120, RZ ;  /* 0x0000012010087810 */ /* 0x000fe20007f1e0ff */
[----:B------:R-:W-:Y:S01]  /*23a0*/  ULDC UR4, c[0x0][0x20] ;  /* 0x0000080000047ab9 */ /* 0x000fe20000000800 */
[----:B------:R-:W-:Y:S01]  /*23b0*/  IMAD.U32 R0, RZ, RZ, UR40 ;  /* 0x00000028ff007e24 */ /* 0x000fe2000f8e00ff */
[----:B------:R-:W-:Y:S01]  /*23c0*/  STL.64 [R1+0x130], R34 ;  /* 0x0001302201007387 */ /* 0x000fe20000100a00 */
[----:B------:R-:W-:Y:S02]  /*23d0*/  VIADD R7, R22, -UR4 ;  /* 0x8000000416077c36 */ /* 0x000fe40008000000 */
[----:B------:R-:W-:Y:S01]  /*23e0*/  IMAD.X R9, RZ, RZ, R17, P0 ;  /* 0x000000ffff097224 */ /* 0x000fe200000e0611 */
[----:B------:R-:W3:Y:S01]  /*23f0*/  LDC R6, c[0x0][0x430] ;  /* 0x00010c00ff067b82 */ /* 0x000ee20000000800 */
[----:B------:R-:W-:Y:S04]  /*2400*/  STL.64 [R1+0x120], R196 ;  /* 0x000120c401007387 */ /* 0x000fe80000100a00 */
[----:B------:R4:W-:Y:S03]  /*2410*/  STL.64 [R1+0x128], R8 ;  /* 0x0001280801007387 */ /* 0x0009e60000100a00 */
[----:B------:R-:W5:Y:S01]  /*2420*/  LDC.64 R10, c[0x0][0xad0] ;  /* 0x0002b400ff0a7b82 */ /* 0x000f620000000a00 */
[----:B------:R-:W-:Y:S04]  /*2430*/  STL.U8 [R1+0x138], RZ ;  /* 0x000138ff01007387 */ /* 0x000fe80000100000 */
[----:B------:R4:W-:Y:S03]  /*2440*/  STL [R7+0x8], R0 ;  /* 0x0000080007007387 */ /* 0x0009e60000100800 */
[----:B------:R-:W4:Y:S01]  /*2450*/  LDC.64 R4, c[0x0][0xad8] ;  /* 0x0002b600ff047b82 */ /* 0x000f220000000a00 */
[----:B-1----:R1:W-:Y:S04]  /*2460*/  STL [R7+0x24], R14 ;  /* 0x0000240e07007387 */ /* 0x0023e80000100800 */
[----:B------:R1:W-:Y:S01]  /*2470*/  STL [R7+0x28], R15 ;  /* 0x0000280f07007387 */ /* 0x0003e20000100800 */
[----:B--2---:R-:W-:-:S02]  /*2480*/  VIADD R198, R20, 0xffffff80 ;  /* 0xffffff8014c67836 */ /* 0x004fc40000000000 */
[----:B------:R-:W2:Y:S01]  /*2490*/  LDC.64 R2, c[0x0][0xae0] ;  /* 0x0002b800ff027b82 */ /* 0x000ea20000000a00 */
[----:B---3--:R1:W-:Y:S04]  /*24a0*/  STL [R7+0x2c], R6 ;  /* 0x00002c0607007387 */ /* 0x0083e80000100800 */
[----:B------:R1:W-:Y:S03]  /*24b0*/  STL [R7+0x14], RZ ;  /* 0x000014ff07007387 */ /* 0x0003e60000100800 */
[----:B------:R-:W3:Y:S01]  /*24c0*/  LDC R236, c[0x0][0x288] ;  /* 0x0000a200ffec7b82 */ /* 0x000ee20000000800 */
[----:B-----5:R1:W-:Y:S04]  /*24d0*/  STL [R7+0xc], R11 ;  /* 0x00000c0b07007387 */ /* 0x0203e80000100800 */
[----:B------:R1:W-:Y:S04]  /*24e0*/  STL [R7], R198 ;  /* 0x000000c607007387 */ /* 0x0003e80000100800 */
[----:B----4-:R1:W-:Y:S04]  /*24f0*/  STL [R7+0x10], R4 ;  /* 0x0000100407007387 */ /* 0x0103e80000100800 */
[----:B------:R1:W-:Y:S04]  /*2500*/  STL [R7+0x18], R5 ;  /* 0x0000180507007387 */ /* 0x0003e80000100800 */
[----:B--2---:R1:W-:Y:S04]  /*2510*/  STL [R7+0x1c], R2 ;  /* 0x00001c0207007387 */ /* 0x0043e80000100800 */
[----:B------:R1:W-:Y:S04]  /*2520*/  STL [R7+0x20], R3 ;  /* 0x0000200307007387 */ /* 0x0003e80000100800 */
[----:B---3--:R1:W-:Y:S04]  /*2530*/  STL [R7+0x4], R236 ;  /* 0x000004ec07007387 */ /* 0x0083e80000100800 */
[----:B------:R-:W2:Y:S01]  /*2540*/  LDL R13, [R1+0x224] ;  /* 0x00022400010d7983 */ /* 0x000ea20000100800 */
[----:B------:R-:W-:Y:S01]  /*2550*/  IADD3 R8, P0, R16, 0x16c, RZ ;  /* 0x0000016c10087810 */ /* 0x000fe20007f1e0ff */
[----:B------:R-:W-:Y:S02]  /*2560*/  BSSY B0, `(.L_x_1498) ;  /* 0x000000a000007945 */ /* 0x000fe40003800000 */
[----:B------:R1:W-:Y:S02]  /*2570*/  STL [R1+0x16c], R10 ;  /* 0x00016c0a01007387 */ /* 0x0003e40000100800 */
[----:B------:R-:W-:-:S05]  /*2580*/  IMAD.X R9, RZ, RZ, R17, P0 ;  /* 0x000000ffff097224 */ /* 0x000fca00000e0611 */
[----:B------:R1:W-:Y:S01]  /*2590*/  STL.64 [R1+0x170], R8 ;  /* 0x0001700801007387 */ /* 0x0003e20000100a00 */
[----:B--2---:R-:W-:-:S04]  /*25a0*/  LEA.HI R0, R13, R13, RZ, 0x1 ;  /* 0x0000000d0d007211 */ /* 0x004fc800078f08ff */
[----:B------:R-:W-:-:S05]  /*25b0*/  LOP3.LUT R0, R0, 0xfffffffe, RZ, 0xc0, !PT ;  /* 0xfffffffe00007812 */ /* 0x000fca00078ec0ff */
[----:B------:R-:W-:-:S05]  /*25c0*/  IMAD.IADD R0, R13, 0x1, -R0 ;  /* 0x000000010d007824 */ /* 0x000fca00078e0a00 */
[----:B------:R-:W-:-:S04]  /*25d0*/  SHF.L.U32 R0, R0, 0x1f, RZ ;  /* 0x0000001f00007819 */ /* 0x000fc800000006ff */
[----:B------:R-:W2:Y:S02]  /*25e0*/  SYNCS.PHASECHK.TRANS64.TRYWAIT P0, [UR50+0x32400], R0 ;  /* 0x03240000ff0075a7 */ /* 0x000ea40008000172 */
[----:B-12---:R-:W-:Y:S05]  /*25f0*/  @!P0 BRA `(.L_x_1499) ;  /* 0x0000022000988947 */ /* 0x006fea0003800000 */
.L_x_1673:
[----:B------:R-:W-:Y:S05]  /*2600*/  BSYNC B0 ;  /* 0x0000000000007941 */ /* 0x000fea0003800000 */
.L_x_1498:
[----:B------:R-:W2:Y:S04]  /*2610*/  LDL R20, [R1+0x1c] ;  /* 0x00001c0001147983 */ /* 0x000ea80000100800 */
[----:B------:R3:W5:Y:S01]  /*2620*/  LDL.64 R12, [R1+0x218] ;  /* 0x00021800010c7983 */ /* 0x0007620000100a00 */
[C---:B-1----:R-:W-:Y:S01]  /*2630*/  IADD3 R0, P0, R16.reuse, 0x138, RZ ;  /* 0x0000013810007810 */ /* 0x042fe20007f1e0ff */
[----:B------:R-:W-:Y:S01]  /*2640*/  IMAD.MOV.U32 R34, RZ, RZ, R32 ;  /* 0x000000ffff227224 */ /* 0x000fe200078e0020 */
[C---:B------:R-:W-:Y:S01]  /*2650*/  IADD3 R14, P1, R16.reuse, 0x170, RZ ;  /* 0x00000170100e7810 */ /* 0x040fe20007f3e0ff */
[----:B------:R-:W-:Y:S01]  /*2660*/  IMAD.MOV.U32 R35, RZ, RZ, R33 ;  /* 0x000000ffff237224 */ /* 0x000fe200078e0021 */
[----:B------:R-:W-:Y:S01]  /*2670*/  STL.64 [R1+0x178], R206 ;  /* 0x000178ce01007387 */ /* 0x000fe20000100a00 */
[----:B------:R-:W-:Y:S01]  /*2680*/  IMAD.MOV.U32 R38, RZ, RZ, R0 ;  /* 0x000000ffff267224 */ /* 0x000fe200078e0000 */
[----:B------:R-:W-:Y:S01]  /*2690*/  IADD3 R0, P2, R16, 0x430, RZ ;  /* 0x0000043010007810 */ /* 0x000fe20007f5e0ff */
[----:B------:R-:W-:-:S02]  /*26a0*/  IMAD.MOV.U32 R32, RZ, RZ, R212 ;  /* 0x000000ffff207224 */ /* 0x000fc400078e00d4 */
[----:B------:R-:W-:Y:S02]  /*26b0*/  IMAD.MOV.U32 R33, RZ, RZ, R211 ;  /* 0x000000ffff217224 */ /* 0x000fe400078e00d3 */
[--C-:B------:R-:W-:Y:S02]  /*26c0*/  IMAD.X R9, RZ, RZ, R17.reuse, P0 ;  /* 0x000000ffff097224 */ /* 0x100fe400000e0611 */
[----:B------:R-:W-:Y:S01]  /*26d0*/  IMAD.X R15, RZ, RZ, R17, P2 ;  /* 0x000000ffff0f7224 */ /* 0x000fe200010e0611 */
[----:B------:R1:W-:Y:S01]  /*26e0*/  STL.128 [R1+0x1b0], R32 ;  /* 0x0001b02001007387 */ /* 0x0003e20000100c00 */
[----:B------:R-:W-:Y:S01]  /*26f0*/  IMAD.MOV.U32 R36, RZ, RZ, R18 ;  /* 0x000000ffff247224 */ /* 0x000fe200078e0012 */
[C---:B------:R-:W-:Y:S01]  /*2700*/  IADD3 R18, P0, R16.reuse, 0x440, RZ ;  /* 0x0000044010127810 */ /* 0x040fe20007f1e0ff */
[----:B------:R-:W-:Y:S01]  /*2710*/  IMAD.MOV.U32 R39, RZ, RZ, R9 ;  /* 0x000000ffff277224 */ /* 0x000fe200078e0009 */
[----:B------:R-:W-:Y:S01]  /*2720*/  IADD3 R6, P2, R16, 0x128, RZ ;  /* 0x0000012810067810 */ /* 0x000fe20007f5e0ff */
[----:B------:R-:W-:-:S02]  /*2730*/  IMAD.U32 R10, RZ, RZ, UR48 ;  /* 0x00000030ff0a7e24 */ /* 0x000fc4000f8e00ff */
[----:B------:R-:W-:Y:S01]  /*2740*/  IMAD.U32 R11, RZ, RZ, UR49 ;  /* 0x00000031ff0b7e24 */ /* 0x000fe2000f8e00ff */
[----:B------:R-:W-:Y:S01]  /*2750*/  STL.128 [R1+0x180], R36 ;  /* 0x0001802401007387 */ /* 0x000fe20000100c00 */
[----:B------:R-:W-:Y:S01]  /*2760*/  IMAD.MOV.U32 R8, RZ, RZ, R19 ;  /* 0x000000ffff087224 */ /* 0x000fe200078e0013 */
[----:B------:R-:W-:Y:S05]  /*2770*/  WARPSYNC.ALL ;  /* 0x0000000000007948 */ /* 0x000fea0003800000 */
[----:B------:R-:W-:Y:S01]  /*2780*/  IMAD.MOV.U32 R9, RZ, RZ, R44 ;  /* 0x000000ffff097224 */ /* 0x000fe200078e002c */
[----:B------:R-:W-:Y:S01]  /*2790*/  BSSY B0, `(.L_x_1500) ;  /* 0x0000025000007945 */ /* 0x000fe20003800000 */
[----:B-1----:R-:W-:-:S02]  /*27a0*/  IMAD.MOV.U32 R33, RZ, RZ, R29 ;  /* 0x000000ffff217224 */ /* 0x002fc400078e001d */
[----:B------:R-:W-:Y:S01]  /*27b0*/  IMAD.MOV.U32 R34, RZ, RZ, R28 ;  /* 0x000000ffff227224 */ /* 0x000fe200078e001c */
[----:B------:R1:W-:Y:S01]  /*27c0*/  STL.128 [R1+0x1a0], R8 ;  /* 0x0001a00801007387 */ /* 0x0003e20000100c00 */
[----:B------:R-:W-:Y:S02]  /*27d0*/  IMAD.MOV.U32 R28, RZ, RZ, R30 ;  /* 0x000000ffff1c7224 */ /* 0x000fe400078e001e */
[----:B------:R-:W-:Y:S02]  /*27e0*/  IMAD.MOV.U32 R29, RZ, RZ, R31 ;  /* 0x000000ffff1d7224 */ /* 0x000fe400078e001f */
[----:B------:R-:W-:Y:S02]  /*27f0*/  IMAD.MOV.U32 R30, RZ, RZ, R0 ;  /* 0x000000ffff1e7224 */ /* 0x000fe400078e0000 */
[----:B------:R-:W-:Y:S02]  /*2800*/  IMAD.MOV.U32 R31, RZ, RZ, R15 ;  /* 0x000000ffff1f7224 */ /* 0x000fe400078e000f */
[----:B------:R-:W-:-:S02]  /*2810*/  IMAD.X R19, RZ, RZ, R17, P0 ;  /* 0x000000ffff137224 */ /* 0x000fc400000e0611 */
[----:B------:R-:W-:Y:S01]  /*2820*/  IMAD.MOV.U32 R32, RZ, RZ, R26 ;  /* 0x000000ffff207224 */ /* 0x000fe200078e001a */
[----:B------:R4:W-:Y:S01]  /*2830*/  STL.128 [R1+0x1d0], R28 ;  /* 0x0001d01c01007387 */ /* 0x0009e20000100c00 */
[----:B------:R-:W-:Y:S02]  /*2840*/  IMAD.MOV.U32 R35, RZ, RZ, R41 ;  /* 0x000000ffff237224 */ /* 0x000fe400078e0029 */
[----:B------:R-:W-:Y:S02]  /*2850*/  IMAD.MOV.U32 R26, RZ, RZ, R40 ;  /* 0x000000ffff1a7224 */ /* 0x000fe400078e0028 */
[--C-:B-1----:R-:W-:Y:S01]  /*2860*/  IMAD.X R11, RZ, RZ, R17.reuse, P1 ;  /* 0x000000ffff0b7224 */ /* 0x102fe200008e0611 */
[----:B------:R3:W-:Y:S01]  /*2870*/  STL.128 [R1+0x1c0], R32 ;  /* 0x0001c02001007387 */ /* 0x0007e20000100c00 */
[----:B------:R-:W-:Y:S02]  /*2880*/  IMAD.X R9, RZ, RZ, R17, P2 ;  /* 0x000000ffff097224 */ /* 0x000fe400010e0611 */
[----:B------:R-:W-:Y:S01]  /*2890*/  IMAD.MOV.U32 R10, RZ, RZ, R210 ;  /* 0x000000ffff0a7224 */ /* 0x000fe200078e00d2 */
[----:B------:R3:W-:Y:S01]  /*28a0*/  STL.128 [R1+0x200], R24 ;  /* 0x0002001801007387 */ /* 0x0007e20000100c00 */
[----:B------:R-:W-:-:S02]  /*28b0*/  IMAD.MOV.U32 R8, RZ, RZ, R6 ;  /* 0x000000ffff087224 */ /* 0x000fc400078e0006 */
[----:B----4-:R-:W-:Y:S01]  /*28c0*/  IMAD.MOV.U32 R28, RZ, RZ, R14 ;  /* 0x000000ffff1c7224 */ /* 0x010fe200078e000e */
[----:B------:R3:W-:Y:S01]  /*28d0*/  BAR.SYNC.DEFER_BLOCKING R205, 0x100 ;  /* 0x000400cd0000751d */ /* 0x0007e20000010000 */
[----:B------:R-:W-:Y:S01]  /*28e0*/  IADD3 R14, P0, R16, 0xa8, RZ ;  /* 0x000000a8100e7810 */ /* 0x000fe20007f1e0ff */
[----:B------:R-:W-:Y:S02]  /*28f0*/  IMAD.MOV.U32 R29, RZ, RZ, R11 ;  /* 0x000000ffff1d7224 */ /* 0x000fe400078e000b */
[----:B------:R-:W-:Y:S02]  /*2900*/  IMAD.MOV.U32 R30, RZ, RZ, R18 ;  /* 0x000000ffff1e7224 */ /* 0x000fe400078e0012 */
[----:B------:R-:W-:Y:S02]  /*2910*/  IMAD.MOV.U32 R31, RZ, RZ, R19 ;  /* 0x000000ffff1f7224 */ /* 0x000fe400078e0013 */
[----:B------:R-:W-:Y:S02]  /*2920*/  IMAD.MOV.U32 R11, RZ, RZ, R209 ;  /* 0x000000ffff0b7224 */ /* 0x000fe400078e00d1 */
[----:B------:R-:W-:Y:S01]  /*2930*/  IMAD.X R15, RZ, RZ, R17, P0 ;  /* 0x000000ffff0f7224 */ /* 0x000fe200000e0611 */
[----:B------:R3:W-:Y:S01]  /*2940*/  STL.128 [R1+0x1e0], R28 ;  /* 0x0001e01c01007387 */ /* 0x0007e20000100c00 */
[----:B------:R-:W-:-:S02]  /*2950*/  IMAD.MOV.U32 R18, RZ, RZ, R23 ;  /* 0x000000ffff127224 */ /* 0x000fc400078e0017 */
[----:B------:R-:W-:Y:S01]  /*2960*/  IMAD.MOV.U32 R19, RZ, RZ, R42 ;  /* 0x000000ffff137224 */ /* 0x000fe200078e002a */
[----:B------:R3:W-:Y:S04]  /*2970*/  STL.128 [R1+0x1f0], R8 ;  /* 0x0001f00801007387 */ /* 0x0007e80000100c00 */
[----:B------:R3:W-:Y:S04]  /*2980*/  STL.128 [R1+0x190], R16 ;  /* 0x0001901001007387 */ /* 0x0007e80000100c00 */
[----:B------:R3:W-:Y:S01]  /*2990*/  STL.64 [R1+0x210], R14 ;  /* 0x0002100e01007387 */ /* 0x0007e20000100a00 */
[----:B--2---:R-:W-:-:S04]  /*29a0*/  LOP3.LUT R0, R20, 0x1, RZ, 0xfc, !PT ;  /* 0x0000000114007812 */ /* 0x004fc800078efcff */
[----:B------:R-:W-:-:S13]  /*29b0*/  ISETP.NE.AND P1, PT, R0, 0x3, PT ;  /* 0x000000030000780c */ /* 0x000fda0003f25270 */
[----:B---3--:R-:W-:Y:S05]  /*29c0*/  @!P1 BRA `(.L_x_1501) ;  /* 0x0000000000049947 */ /* 0x008fea0003800000 */
[----:B------:R-:W-:Y:S01]  /*29d0*/  BPT.TRAP 0x1 ;  /* 0x000000040000795c */ /* 0x000fe20000300000 */
.L_x_1501:
[----:B------:R-:W-:Y:S05]  /*29e0*/  BSYNC B0 ;  /* 0x0000000000007941 */ /* 0x000fea0003800000 */
.L_x_1500:
[----:B------:R-:W2:Y:S01]  /*29f0*/  LDL.64 R8, [R1+0x8] ;  /* 0x0000080001087983 */ /* 0x000ea20000100a00 */
[----:B-----5:R-:W-:Y:S01]  /*2a00*/  SHF.L.U32 R13, R13, 0x1f, RZ ;  /* 0x0000001f0d0d7819 */ /* 0x020fe200000006ff */
[----:B------:R-:W-:Y:S01]  /*2a10*/  BSSY B0, `(.L_x_1502) ;  /* 0x0000006000007945 */ /* 0x000fe20003800000 */
[----:B--2---:R-:W-:-:S05]  /*2a20*/  MOV R9, R8 ;  /* 0x0000000800097202 */ /* 0x004fca0000000f00 */
[----:B------:R-:W-:-:S04]  /*2a30*/  IMAD R12, R12, 0x8, R9 ;  /* 0x000000080c0c7824 */ /* 0x000fc800078e0209 */
[----:B------:R1:W2:Y:S01]  /*2a40*/  SYNCS.PHASECHK.TRANS64.TRYWAIT P0, [R12+URZ], R13 ;  /* 0x0000000d0c0075a7 */ /* 0x0002a2000800017f */
[----:B------:R-:W-:Y:S05]  /*2a50*/  @!P1 BRA `(.L_x_1503) ;  /* 0x0000000000049947 */ /* 0x000fea0003800000 */
[----:B------:R-:W-:Y:S01]  /*2a60*/  BPT.TRAP 0x1 ;  /* 0x000000040000795c */ /* 0x000fe20000300000 */
.L_x_1503:
[----:B------:R-:W-:Y:S05]  /*2a70*/  BSYNC B0 ;  /* 0x0000000000007941 */ /* 0x000fea0003800000 */
.L_x_1502:
[----:B------:R-:W-:Y:S04]  /*2a80*/  BSSY B0, `(.L_x_1504) ;  /* 0x0000004000007945 */ /* 0x000fe80003800000 */
[----:B--2---:R-:W-:Y:S05]  /*2a90*/  @P0 BRA `(.L_x_1505) ;  /* 0x0000000000080947 */ /* 0x004fea0003800000 */
[----:B------:R-:W2:Y:S02]  /*2aa0*/  SYNCS.PHASECHK.TRANS64.TRYWAIT P0, [R12+URZ], R13 ;  /* 0x0000000d0c0075a7 */ /* 0x000ea4000800017f */
[----:B--2---:R-:W-:Y:S05]  /*2ab0*/  @!P0 BRA `(.L_x_1506) ;  /* 0x0000021c00808947 */ /* 0x004fea0003800000 */
.L_x_1505:
[----:B------:R-:W-:Y:S05]  /*2ac0*/  BSYNC B0 ;  /* 0x0000000000007941 */ /* 0x000fea0003800000 */
.L_x_1504:
[----:B-12---:R-:W2:Y:S04]  /*2ad0*/  LDL R13, [R1+0x218] ;  /* 0x00021800010d7983 */ /* 0x006ea80000100800 */
[----:B------:R-:W2:Y:S01]  /*2ae0*/  LDL.64 R8, [R1+0xa0] ;  /* 0x0000a00001087983 */ /* 0x000ea20000100a00 */
[----:B------:R-:W-:Y:S05]  /*2af0*/  WARPSYNC.ALL ;  /* 0x0000000000007948 */ /* 0x000fea0003800000 */
[----:B------:R-:W3:Y:S04]  /*2b00*/  LDL.64 R20, [R1+0x98] ;  /* 0x0000980001147983 */ /* 0x000ee80000100a00 */
[----:B------:R-:W4:Y:S04]  /*2b10*/  LDL.64 R10, [R1+0x98] ;  /* 0x00009800010a7983 */ /* 0x000f280000100a00 */
[----:B------:R-:W5:Y:S01]  /*2b20*/  LDL.64 R14, [R1+0x98] ;  /* 0x00009800010e7983 */ /* 0x000f620000100a00 */
[----:B--2---:R-:W-:-:S03]  /*2b30*/  IMAD R8, R13, 0x300, R8 ;  /* 0x000003000d087824 */ /* 0x004fc600078e0208 */
[----:B------:R-:W2:Y:S01]  /*2b40*/  LDL.64 R18, [R1+0x98] ;  /* 0x0000980001127983 */ /* 0x000ea20000100a00 */
[----:B------:R-:W-:Y:S02]  /*2b50*/  R2UR UR7, R9 ;  /* 0x00000000090772ca */ /* 0x000fe400000e0000 */
[C---:B------:R-:W-:Y:S01]  /*2b60*/  R2UR UR6, R8.reuse ;  /* 0x00000000080672ca */ /* 0x040fe200000e0000 */
[----:B------:R-:W-:Y:S01]  /*2b70*/  WARPGROUP.ARRIVE ;  /* 0x00000000000079c5 */ /* 0x000fe20000000000 */
[----:B------:R-:W2:Y:S01]  /*2b80*/  LDL R6, [R1+0x224] ;  /* 0x0002240001067983 */ /* 0x000ea20000100800 */
[----:B------:R-:W-:Y:S01]  /*2b90*/  VIADD R12, R8, 0x2 ;  /* 0x00000002080c7836 */ /* 0x000fe20000000000 */
[----:B------:R-:W-:Y:S01]  /*2ba0*/  BSSY B0, `(.L_x_1507) ;  /* 0x000002d000007945 */ /* 0x000fe20003800000 */
[----:B------:R-:W-:Y:S01]  /*2bb0*/  IMAD.MOV.U32 R13, RZ, RZ, R9 ;  /* 0x000000ffff0d7224 */ /* 0x000fe200078e0009 */
[----:B------:R1:W-:Y:S01]  /*2bc0*/  STL [R1+0x80], RZ ;  /* 0x000080ff01007387 */ /* 0x0003e20000100800 */
[----:B---3--:R-:W-:-:S02]  /*2bd0*/  R2UR UR4, R20 ;  /* 0x00000000140472ca */ /* 0x008fc400000e0000 */
[----:B------:R-:W-:Y:S01]  /*2be0*/  R2UR UR5, R21 ;  /* 0x00000000150572ca */ /* 0x000fe200000e0000 */
[----:B----4-:R-:W-:Y:S02]  /*2bf0*/  VIADD R10, R10, 0x2 ;  /* 0x000000020a0a7836 */ /* 0x010fe40000000000 */
[----:B-----5:R-:W-:Y:S02]  /*2c00*/  VIADD R14, R14, 0x4 ;  /* 0x000000040e0e7836 */ /* 0x020fe40000000000 */
[----:B--2---:R-:W-:-:S08]  /*2c10*/  VIADD R18, R18, 0x6 ;  /* 0x0000000612127836 */ /* 0x004fd00000000000 */
[----:B------:R-:W-:Y:S01]  /*2c20*/  HGMMA.64x96x16.F32.BF16 R24, gdesc[UR4], RZ, !UPT, gsb0 ;  /* 0x01600000041879f0 */ /* 0x000fe2000c0018ff */
[----:B------:R-:W-:Y:S02]  /*2c30*/  R2UR UR6, R12 ;  /* 0x000000000c0672ca */ /* 0x000fe400000e0000 */
[----:B------:R-:W-:Y:S02]  /*2c40*/  R2UR UR7, R13 ;  /* 0x000000000d0772ca */ /* 0x000fe400000e0000 */
[----:B------:R-:W-:Y:S01]  /*2c50*/  R2UR UR4, R10 ;  /* 0x000000000a0472ca */ /* 0x000fe200000e0000 */
[----:B------:R-:W-:Y:S01]  /*2c60*/  VIADD R10, R8, 0x4 ;  /* 0x00000004080a7836 */ /* 0x000fe20000000000 */
[----:B------:R-:W-:Y:S01]  /*2c70*/  R2UR UR5, R11 ;  /* 0x000000000b0572ca */ /* 0x000fe200000e0000 */
[----:B------:R-:W-:Y:S01]  /*2c80*/  IMAD.MOV.U32 R11, RZ, RZ, R9 ;  /* 0x000000ffff0b7224 */ /* 0x000fe200078e0009 */
[----:B------:R-:W-:Y:S01]  /*2c90*/  LEA.HI R0, R6, R6, RZ, 0x1 ;  /* 0x0000000606007211 */ /* 0x000fe200078f08ff */
[----:B------:R-:W-:Y:S01]  /*2ca0*/  VIADD R8, R8, 0x6 ;  /* 0x0000000608087836 */ /* 0x000fe20000000000 */
[----:B------:R-:W-:-:S02]  /*2cb0*/  WARPGROUP.DEPBAR.LE gsb0, 0x0 ;  /* 0x00008000000079c5 */ /* 0x000fc40000010000 */
[----:B------:R-:W-:-:S07]  /*2cc0*/  WARPGROUP.ARRIVE ;  /* 0x00000000000079c5 */ /* 0x000fce0000000000 */
        /* <DEDUP_REMOVED lines=11> */
[----:B------:R-:W-:Y:S02]  /*2d80*/  R2UR UR5, R19 ;  /* 0x00000000130572ca */ /* 0x000fe400000e0000 */
[----:B------:R-:W-:Y:S01]  /*2d90*/  LOP3.LUT R9, R0, 0xfffffffe, RZ, 0xc0, !PT ;  /* 0xfffffffe00097812 */ /* 0x000fe200078ec0ff */
[----:B------:R-:W-:-:S04]  /*2da0*/  IMAD.MOV.U32 R0, RZ, RZ, 0x1 ;  /* 0x00000001ff007424 */ /* 0x000fc800078e00ff */
[----:B------:R-:W-:Y:S01]  /*2db0*/  IMAD.IADD R6, R6, 0x1, -R9 ;  /* 0x0000000106067824 */ /* 0x000fe200078e0a09 */
[----:B------:R1:W-:Y:S04]  /*2dc0*/  STL [R1+0x80], R0 ;  /* 0x0000800001007387 */ /* 0x0003e80000100800 */
[----:B------:R-:W-:Y:S01]  /*2dd0*/  SHF.L.U32 R6, R6, 0x1f, RZ ;  /* 0x0000001f06067819 */ /* 0x000fe200000006ff */
[----:B------:R1:W-:Y:S04]  /*2de0*/  STL [R1+0x80], R0 ;  /* 0x0000800001007387 */ /* 0x0003e80000100800 */
[----:B------:R1:W-:Y:S04]  /*2df0*/  STL [R1+0x80], R0 ;  /* 0x0000800001007387 */ /* 0x0003e80000100800 */
[----:B------:R1:W-:Y:S01]  /*2e00*/  STL [R1+0x80], R0 ;  /* 0x0000800001007387 */ /* 0x0003e20000100800 */
[----:B------:R-:W-:-:S02]  /*2e10*/  WARPGROUP.DEPBAR.LE gsb0, 0x0 ;  /* 0x00008000000079c5 */ /* 0x000fc40000010000 */
[----:B------:R-:W-:-:S06]  /*2e20*/  WARPGROUP.ARRIVE ;  /* 0x00000000000079c5 */ /* 0x000fcc0000000000 */
[----:B------:R-:W-:Y:S03]  /*2e30*/  HGMMA.64x96x16.F32.BF16 R24, gdesc[UR4], R24, gsb0 ;  /* 0x01600000041879f0 */ /* 0x000fe60008001818 */
[----:B------:R-:W-:Y:S02]  /*2e40*/  WARPGROUP.DEPBAR.LE gsb0, 0x0 ;  /* 0x00008000000079c5 */ /* 0x000fe40000010000 */
[----:B------:R-:W2:Y:S02]  /*2e50*/  SYNCS.PHASECHK.TRANS64.TRYWAIT P0, [UR50+0x32410], R6 ;  /* 0x03241006ff0075a7 */ /* 0x000ea40008000172 */
[----:B-12---:R-:W-:Y:S05]  /*2e60*/  @!P0 BRA `(.L_x_1508) ;  /* 0x0000021800a88947 */ /* 0x006fea0003800000 */
.L_x_1674:
[----:B------:R-:W-:Y:S05]  /*2e70*/  BSYNC B0 ;  /* 0x0000000000007941 */ /* 0x000fea0003800000 */
.L_x_1507:
[----:B-1----:R-:W2:Y:S04]  /*2e80*/  LDL R6, [R1+0x54] ;  /* 0x0000540001067983 */ /* 0x002ea80000100800 */
[----:B------:R1:W5:Y:S01]  /*2e90*/  LDL.64 R8, [R1+0x218] ;  /* 0x0002180001087983 */ /* 0x0003620000100a00 */
[----:B------:R-:W-:Y:S01]  /*2ea0*/  BSSY B0, `(.L_x_1509) ;  /* 0x0000005000007945 */ /* 0x000fe20003800000 */
[----:B--2---:R-:W-:-:S04]  /*2eb0*/  LOP3.LUT R6, R6, 0x1, RZ, 0xfc, !PT ;  /* 0x0000000106067812 */ /* 0x004fc800078efcff */
[----:B------:R-:W-:-:S13]  /*2ec0*/  ISETP.NE.AND P1, PT, R6, 0x3, PT ;  /* 0x000000030600780c */ /* 0x000fda0003f25270 */
[----:B-1----:R-:W-:Y:S05]  /*2ed0*/  @!P1 BRA `(.L_x_1510) ;  /* 0x0000000000049947 */ /* 0x002fea0003800000 */
[----:B------:R-:W-:Y:S01]  /*2ee0*/  BPT.TRAP 0x1 ;  /* 0x000000040000795c */ /* 0x000fe20000300000 */
.L_x_1510:
[----:B------:R-:W-:Y:S05]  /*2ef0*/  BSYNC B0 ;  /* 0x0000000000007941 */ /* 0x000fea0003800000 */
.L_x_1509:
        /* <DEDUP_REMOVED lines=8> */
.L_x_1512:
[----:B------:R-:W-:Y:S05]  /*2f80*/  BSYNC B0 ;  /* 0x0000000000007941 */ /* 0x000fea0003800000 */
.L_x_1511:
[----:B------:R-:W-:Y:S04]  /*2f90*/  BSSY B0, `(.L_x_1513) ;  /* 0x0000004000007945 */ /* 0x000fe80003800000 */
[----:B--2---:R-:W-:Y:S05]  /*2fa0*/  @P0 BRA `(.L_x_1514) ;  /* 0x0000000000080947 */ /* 0x004fea0003800000 */
[----:B------:R-:W2:Y:S02]  /*2fb0*/  SYNCS.PHASECHK.TRANS64.TRYWAIT P0, [R8+URZ], R9 ;  /* 0x00000009080075a7 */ /* 0x000ea4000800017f */
[----:B--2---:R-:W-:Y:S05]  /*2fc0*/  @!P0 BRA `(.L_x_1515) ;  /* 0x0000021800688947 */ /* 0x004fea0003800000 */
.L_x_1514:
[----:B------:R-:W-:Y:S05]  /*2fd0*/  BSYNC B0 ;  /* 0x0000000000007941 */ /* 0x000fea0003800000 */
.L_x_1513:
[----:B------:R-:W3:Y:S04]  /*2fe0*/  LDL R21, [R1+0x218] ;  /* 0x0002180001157983 */ /* 0x000ee80000100800 */
[----:B-12---:R-:W3:Y:S04]  /*2ff0*/  LDL.64 R8, [R1+0x118] ;  /* 0x0001180001087983 */ /* 0x006ee80000100a00 */
[----:B------:R-:W2:Y:S04]  /*3000*/  LDL R6, [R1+0x90] ;  /* 0x0000900001067983 */ /* 0x000ea80000100800 */
[----:B------:R-:W4:Y:S04]  /*3010*/  LDL.64 R10, [R1+0x110] ;  /* 0x00011000010a7983 */ /* 0x000f280000100a00 */
[----:B------:R-:W5:Y:S04]  /*3020*/  LDL.64 R12, [R1+0x110] ;  /* 0x00011000010c7983 */ /* 0x000f680000100a00 */
[----:B------:R-:W5:Y:S04]  /*3030*/  LDL.64 R14, [R1+0x110] ;  /* 0x00011000010e7983 */ /* 0x000f680000100a00 */
[----:B------:R-:W5:Y:S01]  /*3040*/  LDL.64 R18, [R1+0x110] ;  /* 0x0001100001127983 */ /* 0x000f620000100a00 */
[----:B------:R-:W-:Y:S05]  /*3050*/  WARPSYNC.ALL ;  /* 0x0000000000007948 */ /* 0x000fea0003800000 */
[----:B------:R-:W-:Y:S01]  /*3060*/  WARPGROUP.ARRIVE ;  /* 0x00000000000079c5 */ /* 0x000fe20000000000 */
[----:B---3--:R-:W-:Y:S01]  /*3070*/  IMAD R8, R21, 0xc00, R8 ;  /* 0x00000c0015087824 */ /* 0x008fe200078e0208 */
[----:B------:R-:W-:Y:S01]  /*3080*/  R2UR UR7, R9 ;  /* 0x00000000090772ca */ /* 0x000fe200000e0000 */
[----:B------:R-:W3:Y:S01]  /*3090*/  LDL.64 R20, [R1+0x110] ;  /* 0x0001100001147983 */ /* 0x000ee20000100a00 */
[----:B--2---:R-:W-:-:S02]  /*30a0*/  ISETP.NE.U32.AND P0, PT, R6, RZ, PT ;  /* 0x000000ff0600720c */ /* 0x004fc40003f05070 */
[----:B------:R-:W-:Y:S02]  /*30b0*/  R2UR UR6, R8 ;  /* 0x00000000080672ca */ /* 0x000fe400000e0000 */
[----:B----4-:R-:W-:Y:S02]  /*30c0*/  R2UR UR4, R10 ;  /* 0x000000000a0472ca */ /* 0x010fe400000e0000 */
[----:B------:R-:W-:-:S07]  /*30d0*/  R2UR UR5, R11 ;  /* 0x000000000b0572ca */ /* 0x000fce00000e0000 */
[----:B------:R-:W-:-:S06]  /*30e0*/  VOTEU.ANY UP0, P0 ;  /* 0x00000000003f7886 */ /* 0x000fcc0000000100 */
[----:B------:R-:W-:Y:S01]  /*30f0*/  HGMMA.64x96x16.F32.BF16 R24, gdesc[UR4], R24, UP0, gsb0 ;  /* 0x01600000041879f0 */ /* 0x000fe2000b801818 */
[----:B-----5:R-:W-:Y:S02]  /*3100*/  VIADD R12, R12, 0x2 ;  /* 0x000000020c0c7836 */ /* 0x020fe40000000000 */
[----:B------:R-:W-:Y:S02]  /*3110*/  VIADD R10, R8, 0x2 ;  /* 0x00000002080a7836 */ /* 0x000fe40000000000 */
[----:B------:R-:W-:Y:S01]  /*3120*/  IMAD.MOV.U32 R11, RZ, RZ, R9 ;  /* 0x000000ffff0b7224 */ /* 0x000fe200078e0009 */
[----:B------:R-:W-:Y:S02]  /*3130*/  R2UR UR4, R12 ;  /* 0x000000000c0472ca */ /* 0x000fe400000e0000 */
[----:B------:R-:W-:Y:S02]  /*3140*/  R2UR UR6, R10 ;  /* 0x000000000a0672ca */ /* 0x000fe400000e0000 */
[----:B------:R-:W-:-:S02]  /*3150*/  R2UR UR7, R11 ;  /* 0x000000000b0772ca */ /* 0x000fc400000e0000 */
[----:B------:R-:W-:Y:S02]  /*3160*/  R2UR UR5, R13 ;  /* 0x000000000d0572ca */ /* 0x000fe400000e0000 */
[----:B------:R-:W2:Y:S01]  /*3170*/  LDL.64 R12, [R1+0x110] ;  /* 0x00011000010c7983 */ /* 0x000ea20000100a00 */
[----:B------:R-:W-:Y:S02]  /*3180*/  WARPGROUP.DEPBAR.LE gsb0, 0x0 ;  /* 0x00008000000079c5 */ /* 0x000fe40000010000 */
[----:B------:R-:W-:-:S08]  /*3190*/  WARPGROUP.ARRIVE ;  /* 0x00000000000079c5 */ /* 0x000fd00000000000 */
[----:B------:R-:W-:Y:S01]  /*31a0*/  HGMMA.64x96x16.F32.BF16 R24, gdesc[UR4], R24, gsb0 ;  /* 0x01600000041879f0 */ /* 0x000fe20008001818 */
[----:B------:R-:W-:Y:S02]  /*31b0*/  VIADD R14, R14, 0x4 ;  /* 0x000000040e0e7836 */ /* 0x000fe40000000000 */
[----:B------:R-:W-:Y:S02]  /*31c0*/  VIADD R10, R8, 0x4 ;  /* 0x00000004080a7836 */ /* 0x000fe40000000000 */
[----:B------:R-:W-:Y:S01]  /*31d0*/  IMAD.MOV.U32 R11, RZ, RZ, R9 ;  /* 0x000000ffff0b7224 */ /* 0x000fe200078e0009 */
[----:B------:R-:W-:Y:S02]  /*31e0*/  R2UR UR4, R14 ;  /* 0x000000000e0472ca */ /* 0x000fe400000e0000 */
[----:B------:R-:W-:Y:S02]  /*31f0*/  R2UR UR6, R10 ;  /* 0x000000000a0672ca */ /* 0x000fe400000e0000 */
[----:B------:R-:W-:-:S02]  /*3200*/  R2UR UR7, R11 ;  /* 0x000000000b0772ca */ /* 0x000fc400000e0000 */
[----:B------:R-:W-:Y:S02]  /*3210*/  R2UR UR5, R15 ;  /* 0x000000000f0572ca */ /* 0x000fe400000e0000 */
[----:B------:R-:W4:Y:S01]  /*3220*/  LDL.64 R14, [R1+0x110] ;  /* 0x00011000010e7983 */ /* 0x000f220000100a00 */
        /* <DEDUP_REMOVED lines=10> */
[----:B------:R-:W5:Y:S01]  /*32d0*/  LDL.64 R18, [R1+0x110] ;  /* 0x0001100001127983 */ /* 0x000f620000100a00 */
[----:B------:R-:W-:Y:S02]  /*32e0*/  WARPGROUP.DEPBAR.LE gsb0, 0x0 ;  /* 0x00008000000079c5 */ /* 0x000fe40000010000 */
[----:B------:R-:W-:-:S08]  /*32f0*/  WARPGROUP.ARRIVE ;  /* 0x00000000000079c5 */ /* 0x000fd00000000000 */
[----:B------:R-:W-:Y:S01]  /*3300*/  HGMMA.64x96x16.F32.BF16 R24, gdesc[UR4], R24, gsb0 ;  /* 0x01600000041879f0 */ /* 0x000fe20008001818 */
[----:B---3--:R-:W-:Y:S02]  /*3310*/  VIADD R20, R20, 0x400 ;  /* 0x0000040014147836 */ /* 0x008fe40000000000 */
[----:B------:R-:W-:Y:S02]  /*3320*/  VIADD R10, R8, 0x300 ;  /* 0x00000300080a7836 */ /* 0x000fe40000000000 */
[----:B------:R-:W-:Y:S01]  /*3330*/  IMAD.MOV.U32 R11, RZ, RZ, R9 ;  /* 0x000000ffff0b7224 */ /* 0x000fe200078e0009 */
[----:B------:R-:W-:Y:S02]  /*3340*/  R2UR UR4, R20 ;  /* 0x00000000140472ca */ /* 0x000fe400000e0000 */
[----:B------:R-:W-:Y:S02]  /*3350*/  R2UR UR6, R10 ;  /* 0x000000000a0672ca */ /* 0x000fe400000e0000 */
[----:B------:R-:W-:-:S02]  /*3360*/  R2UR UR7, R11 ;  /* 0x000000000b0772ca */ /* 0x000fc400000e0000 */
[----:B------:R-:W-:Y:S02]  /*3370*/  R2UR UR5, R21 ;  /* 0x00000000150572ca */ /* 0x000fe400000e0000 */
[----:B------:R-:W3:Y:S01]  /*3380*/  LDL.64 R20, [R1+0x110] ;  /* 0x0001100001147983 */ /* 0x000ee20000100a00 */
[----:B------:R-:W-:Y:S02]  /*3390*/  WARPGROUP.DEPBAR.LE gsb0, 0x0 ;  /* 0x00008000000079c5 */ /* 0x000fe40000010000 */
[----:B------:R-:W-:-:S08]  /*33a0*/  WARPGROUP.ARRIVE ;  /* 0x00000000000079c5 */ /* 0x000fd00000000000 */
[----:B------:R-:W-:Y:S01]  /*33b0*/  HGMMA.64x96x16.F32.BF16 R24, gdesc[UR4], R24, gsb0 ;  /* 0x01600000041879f0 */ /* 0x000fe20008001818 */
[----:B--2---:R-:W-:Y:S02]  /*33c0*/  VIADD R12, R12, 0x402 ;  /* 0x000004020c0c7836 */ /* 0x004fe40000000000 */
        /* <DEDUP_REMOVED lines=10> */
[----:B----4-:R-:W-:Y:S02]  /*3470*/  VIADD R14, R14, 0x404 ;  /* 0x000004040e0e7836 */ /* 0x010fe40000000000 */
        /* <DEDUP_REMOVED lines=10> */
[----:B-----5:R-:W-:Y:S02]  /*3520*/  VIADD R18, R18, 0x406 ;  /* 0x0000040612127836 */ /* 0x020fe40000000000 */
        /* <DEDUP_REMOVED lines=60> */
[----:B------:R-:W-:Y:S01]  /*38f0*/  R2UR UR5, R21 ;  /* 0x00000000150572ca */ /* 0x000fe200000e0000 */
[----:B------:R-:W1:Y:S01]  /*3900*/  S2R R23, SR_TID.X ;  /* 0x0000000000177919 */ /* 0x000e620000002100 */
[----:B--2---:R-:W-:Y:S01]  /*3910*/  VIADD R12, R12, 0xc02 ;  /* 0x00000c020c0c7836 */ /* 0x004fe20000000000 */
[----:B------:R-:W-:Y:S02]  /*3920*/  WARPGROUP.DEPBAR.LE gsb0, 0x0 ;  /* 0x00008000000079c5 */ /* 0x000fe40000010000 */
[----:B------:R-:W-:-:S08]  /*3930*/  WARPGROUP.ARRIVE ;  /* 0x00000000000079c5 */ /* 0x000fd00000000000 */
[----:B------:R-:W-:Y:S01]  /*3940*/  HGMMA.64x96x16.F32.BF16 R24, gdesc[UR4], R24, gsb0 ;  /* 0x01600000041879f0 */ /* 0x000fe20008001818 */
[----:B-1----:R-:W-:Y:S01]  /*3950*/  LOP3.LUT P1, RZ, R23, 0x7f, RZ, 0xc0, !PT ;  /* 0x0000007f17ff7812 */ /* 0x002fe2000782c0ff */
[----:B------:R-:W-:Y:S02]  /*3960*/  VIADD R10, R8, 0x902 ;  /* 0x00000902080a7836 */ /* 0x000fe40000000000 */
[----:B------:R-:W-:Y:S01]  /*3970*/  IMAD.MOV.U32 R11, RZ, RZ, R9 ;  /* 0x000000ffff0b7224 */ /* 0x000fe200078e0009 */
[----:B------:R-:W-:-:S09]  /*3980*/  R2UR UR4, R12 ;  /* 0x000000000c0472ca */ /* 0x000fd200000e0000 */
[----:B------:R-:W2:Y:S04]  /*3990*/  @!P1 LDL.64 R72, [R1+0x30] ;  /* 0x0000300001489983 */ /* 0x000ea80000100a00 */
[----:B------:R-:W3:Y:S01]  /*39a0*/  @!P1 LDL R6, [R1+0x218] ;  /* 0x0002180001069983 */ /* 0x000ee20000100800 */
[----:B------:R-:W-:Y:S02]  /*39b0*/  R2UR UR6, R10 ;  /* 0x000000000a0672ca */ /* 0x000fe400000e0000 */
[----:B------:R-:W-:Y:S02]  /*39c0*/  R2UR UR7, R11 ;  /* 0x000000000b0772ca */ /* 0x000fe400000e0000 */
[----:B------:R-:W-:Y:S01]  /*39d0*/  R2UR UR5, R13 ;  /* 0x000000000d0572ca */ /* 0x000fe200000e0000 */
[----:B------:R-:W-:-:S02]  /*39e0*/  WARPGROUP.DEPBAR.LE gsb0, 0x0 ;  /* 0x00008000000079c5 */ /* 0x000fc40000010000 */
[----:B------:R-:W-:-:S10]  /*39f0*/  WARPGROUP.ARRIVE ;  /* 0x00000000000079c5 */ /* 0x000fd40000000000 */
[----:B------:R-:W-:Y:S01]  /*3a00*/  HGMMA.64x96x16.F32.BF16 R24, gdesc[UR4], R24, gsb0 ;  /* 0x01600000041879f0 */ /* 0x000fe20008001818 */
[----:B----4-:R-:W-:Y:S02]  /*3a10*/  VIADD R14, R14, 0xc04 ;  /* 0x00000c040e0e7836 */ /* 0x010fe40000000000 */
[----:B------:R-:W-:Y:S02]  /*3a20*/  VIADD R10, R8, 0x904 ;  /* 0x00000904080a7836 */ /* 0x000fe40000000000 */
[----:B------:R-:W-:Y:S01]  /*3a30*/  IMAD.MOV.U32 R11, RZ, RZ, R9 ;  /* 0x000000ffff0b7224 */ /* 0x000fe200078e0009 */
[----:B------:R-:W-:Y:S02]  /*3a40*/  R2UR UR4, R14 ;  /* 0x000000000e0472ca */ /* 0x000fe400000e0000 */
[----:B------:R-:W-:Y:S02]  /*3a50*/  R2UR UR6, R10 ;  /* 0x000000000a0672ca */ /* 0x000fe400000e0000 */
[----:B------:R-:W-:-:S02]  /*3a60*/  R2UR UR7, R11 ;  /* 0x000000000b0772ca */ /* 0x000fc400000e0000 */
[----:B------:R-:W-:Y:S01]  /*3a70*/  R2UR UR5, R15 ;  /* 0x000000000f0572ca */ /* 0x000fe200000e0000 */
[----:B------:R-:W-:Y:S01]  /*3a80*/  VIADD R8, R8, 0x906 ;  /* 0x0000090608087836 */ /* 0x000fe20000000000 */
[----:B------:R-:W-:Y:S02]  /*3a90*/  WARPGROUP.DEPBAR.LE gsb0, 0x0 ;  /* 0x00008000000079c5 */ /* 0x000fe40000010000 */
[----:B------:R-:W-:-:S09]  /*3aa0*/  WARPGROUP.ARRIVE ;  /* 0x00000000000079c5 */ /* 0x000fd20000000000 */
[----:B------:R-:W-:Y:S01]  /*3ab0*/  HGMMA.64x96x16.F32.BF16 R24, gdesc[UR4], R24, gsb0 ;  /* 0x01600000041879f0 */ /* 0x000fe20008001818 */
[----:B-----5:R-:W-:Y:S01]  /*3ac0*/  VIADD R18, R18, 0xc06 ;  /* 0x00000c0612127836 */ /* 0x020fe20000000000 */
[----:B------:R-:W-:Y:S02]  /*3ad0*/  R2UR UR6, R8 ;  /* 0x00000000080672ca */ /* 0x000fe400000e0000 */
[----:B------:R-:W-:Y:S02]  /*3ae0*/  R2UR UR7, R9 ;  /* 0x00000000090772ca */ /* 0x000fe400000e0000 */
[----:B------:R-:W-:Y:S02]  /*3af0*/  R2UR UR4, R18 ;  /* 0x00000000120472ca */ /* 0x000fe400000e0000 */
[----:B------:R-:W-:Y:S01]  /*3b00*/  R2UR UR5, R19 ;  /* 0x00000000130572ca */ /* 0x000fe200000e0000 */
[----:B------:R1:W-:Y:S04]  /*3b10*/  STL [R1+0x90], R0 ;  /* 0x0000900001007387 */ /* 0x0003e80000100800 */
[----:B------:R1:W-:Y:S01]  /*3b20*/  STL [R1+0x90], R0 ;  /* 0x0000900001007387 */ /* 0x0003e20000100800 */
[----:B------:R-:W-:-:S02]  /*3b30*/  WARPGROUP.DEPBAR.LE gsb0, 0x0 ;  /* 0x00008000000079c5 */ /* 0x000fc40000010000 */
[----:B------:R-:W-:-:S06]  /*3b40*/  WARPGROUP.ARRIVE ;  /* 0x00000000000079c5 */ /* 0x000fcc0000000000 */
[----:B------:R-:W-:Y:S01]  /*3b50*/  HGMMA.64x96x16.F32.BF16 R24, gdesc[UR4], R24, gsb0 ;  /* 0x01600000041879f0 */ /* 0x000fe20008001818 */
[----:B--2---:R-:W-:Y:S01]  /*3b60*/  @!P1 MOV R73, R72 ;  /* 0x0000004800499202 */ /* 0x004fe20000000f00 */
[----:B------:R1:W-:Y:S04]  /*3b70*/  STL [R1+0x90], R0 ;  /* 0x0000900001007387 */ /* 0x0003e80000100800 */
[----:B------:R1:W-:Y:S01]  /*3b80*/  STL [R1+0x90], R0 ;  /* 0x0000900001007387 */ /* 0x0003e20000100800 */
[----:B---3--:R-:W-:-:S03]  /*3b90*/  @!P1 IMAD R6, R6, 0x8, R73 ;  /* 0x0000000806069824 */ /* 0x008fc600078e0249 */
[----:B------:R1:W-:Y:S04]  /*3ba0*/  STL [R1+0x90], R0 ;  /* 0x0000900001007387 */ /* 0x0003e80000100800 */
[----:B------:R1:W-:Y:S04]  /*3bb0*/  STL [R1+0x90], R0 ;  /* 0x0000900001007387 */ /* 0x0003e80000100800 */
[----:B------:R1:W-:Y:S04]  /*3bc0*/  STL [R1+0x90], R0 ;  /* 0x0000900001007387 */ /* 0x0003e80000100800 */
[----:B------:R1:W-:Y:S04]  /*3bd0*/  STL [R1+0x90], R0 ;  /* 0x0000900001007387 */ /* 0x0003e80000100800 */
[----:B------:R1:W-:Y:S01]  /*3be0*/  STL [R1+0x90], R0 ;  /* 0x0000900001007387 */ /* 0x0003e20000100800 */
[----:B------:R-:W-:-:S03]  /*3bf0*/  @!P1 PRMT R6, RZ, 0x654, R6 ;  /* 0x00000654ff069816 */ /* 0x000fc60000000006 */
[----:B------:R1:W-:Y:S04]  /*3c00*/  STL [R1+0x90], R0 ;  /* 0x0000900001007387 */ /* 0x0003e80000100800 */
[----:B------:R1:W-:Y:S04]  /*3c10*/  STL [R1+0x90], R0 ;  /* 0x0000900001007387 */ /* 0x0003e80000100800 */
[----:B------:R1:W-:Y:S04]  /*3c20*/  STL [R1+0x90], R0 ;  /* 0x0000900001007387 */ /* 0x0003e80000100800 */
[----:B------:R1:W-:Y:S04]  /*3c30*/  STL [R1+0x90], R0 ;  /* 0x0000900001007387 */ /* 0x0003e80000100800 */
[----:B------:R1:W-:Y:S04]  /*3c40*/  STL [R1+0x90], R0 ;  /* 0x0000900001007387 */ /* 0x0003e80000100800 */
[----:B------:R1:W-:Y:S04]  /*3c50*/  STL [R1+0x90], R0 ;  /* 0x0000900001007387 */ /* 0x0003e80000100800 */
[----:B------:R1:W-:Y:S01]  /*3c60*/  STL [R1+0x90], R0 ;  /* 0x0000900001007387 */ /* 0x0003e20000100800 */
[----:B------:R-:W-:-:S02]  /*3c70*/  WARPGROUP.DEPBAR.LE gsb0, 0x0 ;  /* 0x00008000000079c5 */ /* 0x000fc40000010000 */
[----:B------:R1:W-:Y:S06]  /*3c80*/  BAR.ARV R204, 0x100 ;  /* 0x000400cc0000751d */ /* 0x0003ec0000002000 */
[----:B------:R2:W-:Y:S01]  /*3c90*/  @!P1 SYNCS.ARRIVE.TRANS64.RED.A1T0 RZ, [R6+URZ], RZ ;  /* 0x000000ff06ff99a7 */ /* 0x0005e2000810043f */
[----:B------:R-:W3:Y:S04]  /*3ca0*/  LDL.64 R12, [R1+0x170] ;  /* 0x00017000010c7983 */ /* 0x000ee80000100a00 */
[----:B------:R-:W4:Y:S04]  /*3cb0*/  LDL R14, [R7] ;  /* 0x00000000070e7983 */ /* 0x000f280000100800 */
[----:B------:R-:W5:Y:S04]  /*3cc0*/  LDL R20, [R1+0x70] ;  /* 0x0000700001147983 */ /* 0x000f680000100800 */
[----:B------:R-:W5:Y:S04]  /*3cd0*/  LDL R8, [R7+0x8] ;  /* 0x0000080007087983 */ /* 0x000f680000100800 */
[----:B--2---:R-:W2:Y:S04]  /*3ce0*/  LDL R6, [R7+0x18] ;  /* 0x0000180007067983 */ /* 0x004ea80000100800 */
[----:B------:R-:W5:Y:S04]  /*3cf0*/  LDL R9, [R7+0x4] ;  /* 0x0000040007097983 */ /* 0x000f680000100800 */
[----:B------:R-:W5:Y:S04]  /*3d00*/  LDL R18, [R7+0xc] ;  /* 0x00000c0007127983 */ /* 0x000f680000100800 */
[----:B------:R-:W5:Y:S04]  /*3d10*/  LDL R15, [R7+0x10] ;  /* 0x00001000070f7983 */ /* 0x000f680000100800 */
[----:B------:R-:W5:Y:S04]  /*3d20*/  LDL R19, [R7+0x14] ;  /* 0x0000140007137983 */ /* 0x000f680000100800 */
[----:B---3--:R4:W3:Y:S02]  /*3d30*/  LD.E R12, desc[UR46][R12.64] ;  /* 0x0000002e0c0c7980 */ /* 0x0088e4000c101900 */
[----:B----4-:R-:W-:-:S04]  /*3d40*/  SHF.R.S32.HI R13, RZ, 0x1f, R14 ;  /* 0x0000001fff0d7819 */ /* 0x010fc8000001140e */
[----:B------:R-:W-:-:S04]  /*3d50*/  LEA.HI R13, R13, R14, RZ, 0x7 ;  /* 0x0000000e0d0d7211 */ /* 0x000fc800078f38ff */
[----:B------:R-:W-:-:S05]  /*3d60*/  LOP3.LUT R21, R13, 0xffffff80, RZ, 0xc0, !PT ;  /* 0xffffff800d157812 */ /* 0x000fca00078ec0ff */
[----:B------:R-:W-:Y:S01]  /*3d70*/  IMAD.IADD R21, R14, 0x1, -R21 ;  /* 0x000000010e157824 */ /* 0x000fe200078e0a15 */
[----:B------:R-:W-:Y:S01]  /*3d80*/  SHF.R.S32.HI R14, RZ, 0x7, R13 ;  /* 0x00000007ff0e7819 */ /* 0x000fe2000001140d */
[----:B------:R-:W-:-:S03]  /*3d90*/  UMOV UR4, 0xffffffa0 ;  /* 0xffffffa000047882 */ /* 0x000fc60000000000 */
[----:B------:R-:W-:Y:S01]  /*3da0*/  LEA.HI R13, R13, R14, RZ, 0x1 ;  /* 0x0000000e0d0d7211 */ /* 0x000fe200078f08ff */
[----:B------:R-:W-:-:S03]  /*3db0*/  UIMAD UR4, UR45, UR4, 0x60 ;  /* 0x000000602d0474a4 */ /* 0x000fc6000f8e0204 */
[----:B------:R-:W-:-:S05]  /*3dc0*/  LOP3.LUT R13, R13, 0x3fffffe, RZ, 0xc0, !PT ;  /* 0x03fffffe0d0d7812 */ /* 0x000fca00078ec0ff */
[----:B------:R-:W-:Y:S01]  /*3dd0*/  IMAD.IADD R13, R14, 0x1, -R13 ;  /* 0x000000010e0d7824 */ /* 0x000fe200078e0a0d */
[----:B--2---:R-:W-:Y:S01]  /*3de0*/  ISETP.GE.AND P0, PT, R6, 0x1, PT ;  /* 0x000000010600780c */ /* 0x004fe20003f06270 */
[----:B------:R-:W-:Y:S01]  /*3df0*/  BSSY B0, `(.L_x_1516) ;  /* 0x0000097000007945 */ /* 0x000fe20003800000 */
[----:B------:R-:W-:-:S04]  /*3e00*/  LOP3.LUT R163, R163, 0xffefffff, RZ, 0xc0, !PT ;  /* 0xffefffffa3a37812 */ /* 0x000fc800078ec0ff */
[----:B------:R-:W-:Y:S01]  /*3e10*/  @P1 LOP3.LUT R163, R163, 0x100000, RZ, 0xfc, !PT ;  /* 0x00100000a3a31812 */ /* 0x000fe200078efcff */
[-C--:B---3--:R-:W-:Y:S01]  /*3e20*/  FMUL.FTZ R10, R24, R12.reuse ;  /* 0x0000000c180a7220 */ /* 0x088fe20000410000 */
[----:B------:R-:W-:Y:S01]  /*3e30*/  SHF.R.S32.HI R24, RZ, 0x1f, R21 ;  /* 0x0000001fff187819 */ /* 0x000fe20000011415 */
[----:B------:R-:W-:-:S03]  /*3e40*/  FMUL.FTZ R11, R25, R12 ;  /* 0x0000000c190b7220 */ /* 0x000fc60000410000 */
[-C--:B------:R-:W-:Y:S01]  /*3e50*/  LEA.HI R23, R24, R21.reuse, RZ, 0x2 ;  /* 0x0000001518177211 */ /* 0x080fe200078f10ff */
[-C--:B------:R-:W-:Y:S01]  /*3e60*/  FMUL.FTZ R159, R26, R12.reuse ;  /* 0x0000000c1a9f7220 */ /* 0x080fe20000410000 */
[----:B------:R-:W-:Y:S02]  /*3e70*/  LEA.HI R24, R24, R21, RZ, 0x5 ;  /* 0x0000001518187211 */ /* 0x000fe400078f28ff */
[--C-:B------:R-:W-:Y:S02]  /*3e80*/  SHF.R.S32.HI R25, RZ, 0x2, R23.reuse ;  /* 0x00000002ff197819 */ /* 0x100fe40000011417 */
[----:B------:R-:W-:Y:S01]  /*3e90*/  SHF.R.S32.HI R26, RZ, 0x1f, R23 ;  /* 0x0000001fff1a7819 */ /* 0x000fe20000011417 */
[----:B------:R-:W-:Y:S01]  /*3ea0*/  FMUL.FTZ R93, R27, R12 ;  /* 0x0000000c1b5d7220 */ /* 0x000fe20000410000 */
[----:B------:R-:W-:Y:S02]  /*3eb0*/  SHF.R.S32.HI R27, RZ, 0x5, R24 ;  /* 0x00000005ff1b7819 */ /* 0x000fe40000011418 */
[----:B------:R-:W-:-:S04]  /*3ec0*/  LEA.HI R26, R26, R25, RZ, 0x3 ;  /* 0x000000191a1a7211 */ /* 0x000fc800078f18ff */
[----:B------:R-:W-:Y:S01]  /*3ed0*/  LOP3.LUT R26, R26, 0xfffffff8, RZ, 0xc0, !PT ;  /* 0xfffffff81a1a7812 */ /* 0x000fe200078ec0ff */
[----:B-----5:R-:W-:Y:S01]  /*3ee0*/  IMAD R27, R20, 0x8, R27 ;  /* 0x00000008141b7824 */ /* 0x020fe200078e021b */
[----:B------:R-:W-:Y:S01]  /*3ef0*/  LOP3.LUT R14, R23, 0x7ffffffc, RZ, 0xc0, !PT ;  /* 0x7ffffffc170e7812 */ /* 0x000fe200078ec0ff */
[----:B------:R-:W-:Y:S02]  /*3f00*/  VIADD R20, R8, UR4 ;  /* 0x0000000408147c36 */ /* 0x000fe40008000000 */
        /* <DEDUP_REMOVED lines=42> */
[----:B------:R-:W-:-:S02]  /*41b0*/  IMAD.IADD R26, R25, 0x1, -R26 ;  /* 0x00000001191a7824 */ /* 0x000fc400078e0a1a */
[-C--:B------:R-:W-:Y:S01]  /*41c0*/  FMUL.FTZ R165, R70, R12.reuse ;  /* 0x0000000c46a57220 */ /* 0x080fe20000410000 */
[----:B------:R-:W-:Y:S01]  /*41d0*/  FMUL.FTZ R167, R71, R12 ;  /* 0x0000000c47a77220 */ /* 0x000fe20000410000 */
[----:B------:R-:W-:Y:S01]  /*41e0*/  IMAD.IADD R14, R21, 0x1, -R14 ;  /* 0x00000001150e7824 */ /* 0x000fe200078e0a0e */
[----:B------:R-:W-:Y:S01]  /*41f0*/  IADD3 R21, -R9, 0x1, R20 ;  /* 0x0000000109157810 */ /* 0x000fe20007ffe114 */
[----:B------:R-:W-:Y:S01]  /*4200*/  IMAD.U32 R26, R27, 0x10, R26 ;  /* 0x000000101b1a7824 */ /* 0x000fe200078e001a */
[----:B------:R-:W2:Y:S03]  /*4210*/  MUFU.TANH R10, R10 ;  /* 0x0000000a000a7308 */ /* 0x000ea60000002400 */
[----:B------:R-:W-:Y:S01]  /*4220*/  IMAD R26, R13, 0x40, R26 ;  /* 0x000000400d1a7824 */ /* 0x000fe200078e021a */
[----:B------:R-:W-:Y:S01]  /*4230*/  LOP3.LUT R13, RZ, R18, RZ, 0x33, !PT ;  /* 0x00000012ff0d7212 */ /* 0x000fe200078e33ff */
[----:B------:R-:W-:-:S03]  /*4240*/  IMAD R12, R14, -0x2, R21 ;  /* 0xfffffffe0e0c7824 */ /* 0x000fc600078e0215 */
[----:B------:R-:W3:Y:S01]  /*4250*/  MUFU.TANH R11, R11 ;  /* 0x0000000b000b7308 */ /* 0x000ee20000002400 */
[----:B------:R-:W-:-:S07]  /*4260*/  IMAD R21, R14, -0x2, R20 ;  /* 0xfffffffe0e157824 */ /* 0x000fce00078e0214 */
[----:B------:R-:W4:Y:S01]  /*4270*/  MUFU.TANH R159, R159 ;  /* 0x0000009f009f7308 */ /* 0x000f220000002400 */
        /* <DEDUP_REMOVED lines=46> */
[----:B------:R-:W-:-:S02]  /*4560*/  IMAD.U32 R25, RZ, RZ, UR4 ;  /* 0x00000004ff197e24 */ /* 0x000fc4000f8e00ff */
[----:B------:R-:W-:Y:S02]  /*4570*/  IMAD.IADD R23, R12, 0x1, R13 ;  /* 0x000000010c177824 */ /* 0x000fe400078e020d */
[----:B------:R-:W-:Y:S01]  /*4580*/  VIADD R20, R19, UR4 ;  /* 0x0000000413147c36 */ /* 0x000fe20008000000 */
[----:B------:R-:W-:Y:S01]  /*4590*/  VIADDMNMX R13, R26, R18, R21, PT ;  /* 0x000000121a0d7246 */ /* 0x000fe20003800115 */
[----:B------:R-:W-:Y:S02]  /*45a0*/  IMAD R24, R14, -0x2, R25 ;  /* 0xfffffffe0e187824 */ /* 0x000fe400078e0219 */
[----:B------:R-:W-:Y:S01]  /*45b0*/  IMAD.IADD R12, R23, 0x1, R26 ;  /* 0x00000001170c7824 */ /* 0x000fe200078e021a */
[----:B--234-:R-:W-:Y:S06]  /*45c0*/  @!P0 BRA `(.L_x_1517) ;  /* 0x0000000000648947 */ /* 0x01cfec0003800000 */
[----:B------:R-:W-:Y:S01]  /*45d0*/  IADD3 R15, R26, R8, -R9 ;  /* 0x000000081a0f7210 */ /* 0x000fe20007ffe809 */
[----:B------:R-:W-:Y:S03]  /*45e0*/  BSSY B1, `(.L_x_1518) ;  /* 0x0000014000017945 */ /* 0x000fe60003800000 */
[----:B------:R-:W-:-:S13]  /*45f0*/  ISETP.GT.AND P0, PT, R15, -0x1, PT ;  /* 0xffffffff0f00780c */ /* 0x000fda0003f04270 */
[----:B------:R-:W-:Y:S05]  /*4600*/  @P0 BRA `(.L_x_1519) ;  /* 0x00000000002c0947 */ /* 0x000fea0003800000 */
[----:B------:R-:W-:Y:S01]  /*4610*/  ISETP.NE.AND P0, PT, R6, 0x1, PT ;  /* 0x000000010600780c */ /* 0x000fe20003f05270 */
[----:B------:R-:W-:Y:S01]  /*4620*/  BSSY B2, `(.L_x_1520) ;  /* 0x0000007000027945 */ /* 0x000fe20003800000 */
[----:B------:R-:W-:-:S11]  /*4630*/  LOP3.LUT R15, RZ, R15, RZ, 0x33, !PT ;  /* 0x0000000fff0f7212 */ /* 0x000fd600078e33ff */
[----:B------:R-:W-:Y:S05]  /*4640*/  @!P0 BRA `(.L_x_1521) ;  /* 0x0000000000108947 */ /* 0x000fea0003800000 */
[----:B------:R-:W2:Y:S04]  /*4650*/  LDL R14, [R7+0x1c] ;  /* 0x00001c00070e7983 */ /* 0x000ea80000100800 */
[----:B------:R-:W3:Y:S01]  /*4660*/  LDL R19, [R7+0x20] ;  /* 0x0000200007137983 */ /* 0x000ee20000100800 */
[----:B--2---:R-:W-:-:S05]  /*4670*/  IMAD.HI.U32 R14, R15, R14, RZ ;  /* 0x0000000e0f0e7227 */ /* 0x004fca00078e00ff */
[----:B---3--:R-:W-:-:S07]  /*4680*/  SHF.R.U32.HI R15, RZ, R19, R14 ;  /* 0x00000013ff0f7219 */ /* 0x008fce000001160e */
.L_x_1521:
[----:B------:R-:W-:Y:S05]  /*4690*/  BSYNC B2 ;  /* 0x0000000000027941 */ /* 0x000fea0003800000 */
.L_x_1520:
[----:B------:R-:W-:Y:S01]  /*46a0*/  LOP3.LUT R15, RZ, R15, RZ, 0x33, !PT ;  /* 0x0000000fff0f7212 */ /* 0x000fe200078e33ff */
[----:B------:R-:W-:Y:S06]  /*46b0*/  BRA `(.L_x_1522) ;  /* 0x0000000000187947 */ /* 0x000fec0003800000 */
.L_x_1519:
[----:B------:R-:W-:-:S13]  /*46c0*/  ISETP.NE.AND P0, PT, R6, 0x1, PT ;  /* 0x000000010600780c */ /* 0x000fda0003f05270 */
[----:B------:R-:W-:Y:S05]  /*46d0*/  @!P0 BRA `(.L_x_1522) ;  /* 0x0000000000108947 */ /* 0x000fea0003800000 */
[----:B------:R-:W2:Y:S04]  /*46e0*/  LDL R14, [R7+0x1c] ;  /* 0x00001c00070e7983 */ /* 0x000ea80000100800 */
[----:B------:R-:W3:Y:S01]  /*46f0*/  LDL R30, [R7+0x20] ;  /* 0x00002000071e7983 */ /* 0x000ee20000100800 */
[----:B--2---:R-:W-:-:S05]  /*4700*/  IMAD.HI.U32 R15, R15, R14, RZ ;  /* 0x0000000e0f0f7227 */ /* 0x004fca00078e00ff */
[----:B---3--:R-:W-:-:S07]  /*4710*/  SHF.R.U32.HI R15, RZ, R30, R15 ;  /* 0x0000001eff0f7219 */ /* 0x008fce000001160f */
.L_x_1522:
[----:B------:R-:W-:Y:S05]  /*4720*/  BSYNC B1 ;  /* 0x0000000000017941 */ /* 0x000fea0003800000 */
.L_x_1518:
[----:B------:R-:W-:-:S05]  /*4730*/  IMAD R15, R6, R15, R24 ;  /* 0x0000000f060f7224 */ /* 0x000fca00078e0218 */
[----:B------:R-:W-:Y:S02]  /*4740*/  VIMNMX R12, R12, R15, !PT ;  /* 0x0000000f0c0c7248 */ /* 0x000fe40007fe0100 */
[----:B------:R-:W-:-:S07]  /*4750*/  VIADDMNMX R13, R15, R6, R13, PT ;  /* 0x000000060f0d7246 */ /* 0x000fce000380010d */
.L_x_1517:
[----:B------:R-:W-:Y:S05]  /*4760*/  BSYNC B0 ;  /* 0x0000000000007941 */ /* 0x000fea0003800000 */
.L_x_1516:
[----:B------:R-:W-:Y:S01]  /*4770*/  ISETP.GE.AND P0, PT, R20, 0x2, PT ;  /* 0x000000021400780c */ /* 0x000fe20003f06270 */
[----:B------:R-:W-:Y:S01]  /*4780*/  VIADD R26, R26, 0x8 ;  /* 0x000000081a1a7836 */ /* 0x000fe20000000000 */
[----:B------:R-:W-:Y:S01]  /*4790*/  ISETP.GE.AND P4, PT, R20, 0xa, PT ;  /* 0x0000000a1400780c */ /* 0x000fe20003f86270 */
[----:B------:R-:W-:Y:S01]  /*47a0*/  BSSY B0, `(.L_x_1523) ;  /* 0x000008e000007945 */ /* 0x000fe20003800000 */
[----:B------:R-:W-:Y:S02]  /*47b0*/  ISETP.GT.AND P2, PT, R12, 0x1, !P0 ;  /* 0x000000010c00780c */ /* 0x000fe40004744270 */
[----:B------:R-:W-:Y:S02]  /*47c0*/  ISETP.GE.AND P1, PT, R20, 0x9, PT ;  /* 0x000000091400780c */ /* 0x000fe40003f26270 */
[----:B------:R-:W-:Y:S02]  /*47d0*/  ISETP.LT.OR P2, PT, R13, 0x2, P2 ;  /* 0x000000020d00780c */ /* 0x000fe40001741670 */
[----:B------:R-:W-:-:S02]  /*47e0*/  P2R R15, PR, RZ, 0x10 ;  /* 0x00000010ff0f7803 */ /* 0x000fc40000000000 */
[----:B------:R-:W-:Y:S02]  /*47f0*/  FSEL R103, R11, -INF , !P2 ;  /* 0xff8000000b677808 */ /* 0x000fe40005000000 */
[C---:B------:R-:W-:Y:S02]  /*4800*/  ISETP.GT.AND P2, PT, R12.reuse, 0x9, !P4 ;  /* 0x000000090c00780c */ /* 0x040fe40006744270 */
[----:B------:R-:W-:Y:S02]  /*4810*/  ISETP.GT.AND P3, PT, R12, 0x8, !P1 ;  /* 0x000000080c00780c */ /* 0x000fe40004f64270 */
[----:B------:R-:W-:Y:S02]  /*4820*/  ISETP.LT.OR P2, PT, R13, 0xa, P2 ;  /* 0x0000000a0d00780c */ /* 0x000fe40001741670 */
[----:B------:R-:W-:Y:S02]  /*4830*/  ISETP.GE.AND P4, PT, R20, 0x11, PT ;  /* 0x000000111400780c */ /* 0x000fe40003f86270 */
[----:B-1----:R-:W-:-:S02]  /*4840*/  FSEL R95, R29, -INF , !P2 ;  /* 0xff8000001d5f7808 */ /* 0x002fc40005000000 */
[C---:B------:R-:W-:Y:S02]  /*4850*/  ISETP.LT.OR P3, PT, R13.reuse, 0x9, P3 ;  /* 0x000000090d00780c */ /* 0x040fe40001f61670 */
        /* <DEDUP_REMOVED lines=78> */
[----:B------:R-:W-:Y:S02]  /*4d40*/  P2R R19, PR, RZ, 0x10 ;  /* 0x00000010ff137803 */ /* 0x000fe40000000000 */
[----:B------:R-:W-:Y:S02]  /*4d50*/  FSEL R175, R61, -INF , !P2 ;  /* 0xff8000003daf7808 */ /* 0x000fe40005000000 */
[----:B------:R-:W-:Y:S02]  /*4d60*/  ISETP.GE.AND P2, PT, R20, 0x51, PT ;  /* 0x000000511400780c */ /* 0x000fe40003f46270 */
[----:B------:R-:W-:Y:S02]  /*4d70*/  VIADDMNMX R11, R26, R18, R21, PT ;  /* 0x000000121a0b7246 */ /* 0x000fe40003800115 */
        /* <DEDUP_REMOVED lines=12> */
[----:B------:R-:W-:-:S04]  /*4e40*/  ISETP.GT.AND P6, PT, R12, RZ, !P5 ;  /* 0x000000ff0c00720c */ /* 0x000fc80006fc4270 */
[----:B------:R-:W-:-:S04]  /*4e50*/  ISETP.LT.OR P6, PT, R13, 0x1, P6 ;  /* 0x000000010d00780c */ /* 0x000fc800037c1670 */
[----:B------:R-:W-:Y:S01]  /*4e60*/  FSEL R109, R10, -INF , !P6 ;  /* 0xff8000000a6d7808 */ /* 0x000fe20007000000 */
[----:B------:R-:W-:Y:S01]  /*4e70*/  IMAD.IADD R10, R23, 0x1, R26 ;  /* 0x00000001170a7824 */ /* 0x000fe200078e021a */
[----:B------:R-:W-:-:S04]  /*4e80*/  ISETP.GE.AND P6, PT, R20, 0x5a, PT ;  /* 0x0000005a1400780c */ /* 0x000fc80003fc6270 */
[----:B------:R-:W-:Y:S02]  /*4e90*/  P2R R20, PR, RZ, 0x40 ;  /* 0x00000040ff147803 */ /* 0x000fe40000000000 */
[----:B------:R-:W-:-:S04]  /*4ea0*/  ISETP.GT.AND P6, PT, R12, 0x59, !P6 ;  /* 0x000000590c00780c */ /* 0x000fc800077c4270 */
[----:B------:R-:W-:-:S04]  /*4eb0*/  ISETP.LT.OR P6, PT, R13, 0x5a, P6 ;  /* 0x0000005a0d00780c */ /* 0x000fc800037c1670 */
[----:B------:R-:W-:Y:S02]  /*4ec0*/  FSEL R179, R69, -INF , !P6 ;  /* 0xff80000045b37808 */ /* 0x000fe40007000000 */
[----:B------:R-:W-:-:S13]  /*4ed0*/  ISETP.GE.AND P6, PT, R6, 0x1, PT ;  /* 0x000000010600780c */ /* 0x000fda0003fc6270 */
[----:B------:R-:W-:Y:S05]  /*4ee0*/  @!P6 BRA `(.L_x_1524) ;  /* 0x000000000064e947 */ /* 0x000fea0003800000 */
        /* <DEDUP_REMOVED lines=12> */
.L_x_1528:
[----:B------:R-:W-:Y:S05]  /*4fb0*/  BSYNC B2 ;  /* 0x0000000000027941 */ /* 0x000fea0003800000 */
.L_x_1527:
[----:B------:R-:W-:Y:S01]  /*4fc0*/  LOP3.LUT R9, RZ, R9, RZ, 0x33, !PT ;  /* 0x00000009ff097212 */ /* 0x000fe200078e33ff */
[----:B------:R-:W-:Y:S06]  /*4fd0*/  BRA `(.L_x_1529) ;  /* 0x0000000000187947 */ /* 0x000fec0003800000 */
.L_x_1526:
[----:B------:R-:W-:-:S13]  /*4fe0*/  ISETP.NE.AND P6, PT, R6, 0x1, PT ;  /* 0x000000010600780c */ /* 0x000fda0003fc5270 */
[----:B------:R-:W-:Y:S05]  /*4ff0*/  @!P6 BRA `(.L_x_1529) ;  /* 0x000000000010e947 */ /* 0x000fea0003800000 */
[----:B------:R-:W2:Y:S04]  /*5000*/  LDL R8, [R7+0x1c] ;  /* 0x00001c0007087983 */ /* 0x000ea80000100800 */
[----:B------:R-:W3:Y:S01]  /*5010*/  LDL R12, [R7+0x20] ;  /* 0x00002000070c7983 */ /* 0x000ee20000100800 */
[----:B--2---:R-:W-:-:S05]  /*5020*/  IMAD.HI.U32 R9, R9, R8, RZ ;  /* 0x0000000809097227 */ /* 0x004fca00078e00ff */
[----:B---3--:R-:W-:-:S07]  /*5030*/  SHF.R.U32.HI R9, RZ, R12, R9 ;  /* 0x0000000cff097219 */ /* 0x008fce0000011609 */
.L_x_1529:
[----:B------:R-:W-:Y:S05]  /*5040*/  BSYNC B1 ;  /* 0x0000000000017941 */ /* 0x000fea0003800000 */
.L_x_1525:
[----:B------:R-:W-:-:S05]  /*5050*/  IMAD R9, R6, R9, R24 ;  /* 0x0000000906097224 */ /* 0x000fca00078e0218 */
[----:B------:R-:W-:Y:S02]  /*5060*/  VIADDMNMX R11, R9, R6, R11, PT ;  /* 0x00000006090b7246 */ /* 0x000fe4000380010b */
[----:B------:R-:W-:-:S07]  /*5070*/  VIMNMX R10, R10, R9, !PT ;  /* 0x000000090a0a7248 */ /* 0x000fce0007fe0100 */
.L_x_1524:
[----:B------:R-:W-:Y:S05]  /*5080*/  BSYNC B0 ;  /* 0x0000000000007941 */ /* 0x000fea0003800000 */
.L_x_1523:
[C---:B------:R-:W-:Y:S01]  /*5090*/  ISETP.GT.AND P0, PT, R10.reuse, 0x1, !P0 ;  /* 0x000000010a00780c */ /* 0x040fe20004704270 */
[----:B------:R-:W2:Y:S01]  /*50a0*/  LDL R13, [R1+0x460] ;  /* 0x00046000010d7983 */ /* 0x000ea20000100800 */
[----:B------:R-:W-:Y:S02]  /*50b0*/  ISETP.GT.AND P1, PT, R10, 0x8, !P1 ;  /* 0x000000080a00780c */ /* 0x000fe40004f24270 */
[C---:B------:R-:W-:Y:S01]  /*50c0*/  ISETP.LT.OR P0, PT, R11.reuse, 0x2, P0 ;  /* 0x000000020b00780c */ /* 0x040fe20000701670 */
[----:B------:R-:W3:Y:S01]  /*50d0*/  LDL R23, [R1+0x274] ;  /* 0x0002740001177983 */ /* 0x000ee20000100800 */
[----:B------:R-:W-:Y:S02]  /*50e0*/  ISETP.LT.OR P1, PT, R11, 0x9, P1 ;  /* 0x000000090b00780c */ /* 0x000fe40000f21670 */
[----:B------:R-:W-:Y:S01]  /*50f0*/  FSEL R93, R93, -INF , !P0 ;  /* 0xff8000005d5d7808 */ /* 0x000fe20004000000 */
[----:B------:R-:W4:Y:S01]  /*5100*/  LDL R12, [R1+0x370] ;  /* 0x00037000010c7983 */ /* 0x000f220000100800 */
[----:B------:R-:W-:-:S02]  /*5110*/  ISETP.NE.AND P0, PT, R15, RZ, PT ;  /* 0x000000ff0f00720c */ /* 0x000fc40003f05270 */
[----:B------:R-:W-:Y:S01]  /*5120*/  FSEL R157, R157, -INF , !P1 ;  /* 0xff8000009d9d7808 */ /* 0x000fe20004800000 */
[----:B------:R-:W5:Y:S01]  /*5130*/  LDL R15, [R1+0x218] ;  /* 0x00021800010f7983 */ /* 0x000f620000100800 */
[----:B------:R-:W-:Y:S02]  /*5140*/  ISETP.GT.AND P0, PT, R10, 0x9, !P0 ;  /* 0x000000090a00780c */ /* 0x000fe40004704270 */
[----:B------:R-:W-:Y:S01]  /*5150*/  ISETP.NE.AND P1, PT, R27, RZ, PT ;  /* 0x000000ff1b00720c */ /* 0x000fe20003f25270 */
[----:B------:R-:W4:Y:S01]  /*5160*/  LDL R156, [R1+0x25c] ;  /* 0x00025c00019c7983 */ /* 0x000f220000100800 */
[----:B------:R-:W-:Y:S02]  /*5170*/  ISETP.LT.OR P0, PT, R11, 0xa, P0 ;  /* 0x0000000a0b00780c */ /* 0x000fe40000701670 */
[----:B------:R-:W-:Y:S01]  /*5180*/  ISETP.NE.AND P6, PT, R29, RZ, PT ;  /* 0x000000ff1d00720c */ /* 0x000fe20003fc5270 */
[----:B------:R-:W4:Y:S01]  /*5190*/  LDL R160, [R1+0x264] ;  /* 0x0002640001a07983 */ /* 0x000f220000100800 */
[----:B------:R-:W-:-:S02]  /*51a0*/  FSEL R89, R89, -INF , !P0 ;  /* 0xff80000059597808 */ /* 0x000fc40004000000 */
[----:B------:R-:W-:Y:S01]  /*51b0*/  ISETP.NE.AND P0, PT, R19, RZ, PT ;  /* 0x000000ff1300720c */ /* 0x000fe20003f05270 */
[----:B------:R-:W4:Y:S01]  /*51c0*/  LDL R21, [R1+0x26c] ;  /* 0x00026c0001157983 */ /* 0x000f220000100800 */
[C---:B------:R-:W-:Y:S02]  /*51d0*/  ISETP.GT.AND P5, PT, R10.reuse, RZ, !P5 ;  /* 0x000000ff0a00720c */ /* 0x040fe40006fa4270 */
[----:B------:R-:W-:Y:S01]  /*51e0*/  ISETP.GT.AND P0, PT, R10, 0x10, !P0 ;  /* 0x000000100a00780c */ /* 0x000fe20004704270 */
[----:B------:R-:W4:Y:S01]  /*51f0*/  LDL R43, [R1+0x2a8] ;  /* 0x0002a800012b7983 */ /* 0x000f220000100800 */
[C---:B------:R-:W-:Y:S02]  /*5200*/  ISETP.LT.OR P5, PT, R11.reuse, 0x1, P5 ;  /* 0x000000010b00780c */ /* 0x040fe40002fa1670 */
[----:B------:R-:W-:Y:S01]  /*5210*/  ISETP.LT.OR P0, PT, R11, 0x11, P0 ;  /* 0x000000110b00780c */ /* 0x000fe20000701670 */
[----:B------:R-:W4:Y:S01]  /*5220*/  LDL R42, [R1+0x3d0] ;  /* 0x0003d000012a7983 */ /* 0x000f220000100800 */
[----:B------:R-:W-:-:S02]  /*5230*/  FSEL R159, R159, -INF , !P5 ;  /* 0xff8000009f9f7808 */ /* 0x000fc40006800000 */
[----:B------:R-:W-:Y:S01]  /*5240*/  FSEL R169, R169, -INF , !P0 ;  /* 0xff800000a9a97808 */ /* 0x000fe20004000000 */
[----:B------:R-:W4:Y:S01]  /*5250*/  LDL R152, [R1+0x254] ;  /* 0x0002540001987983 */ /* 0x000f220000100800 */
[----:B------:R-:W-:Y:S02]  /*5260*/  ISETP.NE.AND P0, PT, R25, RZ, PT ;  /* 0x000000ff1900720c */ /* 0x000fe40003f05270 */
[----:B------:R-:W-:Y:S01]  /*5270*/  FMNMX.FTZ R8, R109, R103, !PT ;  /* 0x000000676d087209 */ /* 0x000fe20007810000 */
[----:B------:R-:W4:Y:S01]  /*5280*/  LDL R154, [R1+0x258] ;  /* 0x00025800019a7983 */ /* 0x000f220000100800 */
[----:B------:R-:W-:Y:S02]  /*5290*/  ISETP.GT.AND P0, PT, R10, 0x11, !P0 ;  /* 0x000000110a00780c */ /* 0x000fe40004704270 */
[----:B------:R-:W-:Y:S01]  /*52a0*/  FMNMX.FTZ R6, R159, R93, !PT ;  /* 0x0000005d9f067209 */ /* 0x000fe20007810000 */
[----:B------:R-:W4:Y:S01]  /*52b0*/  LDL R98, [R1+0x230] ;  /* 0x0002300001627983 */ /* 0x000f220000100800 */
[----:B------:R-:W-:-:S02]  /*52c0*/  ISETP.LT.OR P0, PT, R11, 0x12, P0 ;  /* 0x000000120b00780c */ /* 0x000fc40000701670 */
[----:B------:R-:W-:Y:S01]  /*52d0*/  FMNMX.FTZ R8, R99, R8, !PT ;  /* 0x0000000863087209 */ /* 0x000fe20007810000 */
[----:B------:R-:W4:Y:S01]  /*52e0*/  LDL R140, [R1+0x234] ;  /* 0x00023400018c7983 */ /* 0x000f220000100800 */
[----:B------:R-:W-:Y:S02]  /*52f0*/  FSEL R230, R230, -INF , !P0 ;  /* 0xff800000e6e67808 */ /* 0x000fe40004000000 */
[----:B------:R-:W-:Y:S01]  /*5300*/  ISETP.GT.AND P0, PT, R10, 0x18, !P1 ;  /* 0x000000180a00780c */ /* 0x000fe20004f04270 */
[----:B------:R-:W4:Y:S01]  /*5310*/  LDL R142, [R1+0x238] ;  /* 0x00023800018e7983 */ /* 0x000f220000100800 */
[----:B------:R-:W-:Y:S02]  /*5320*/  FMNMX.FTZ R6, R157, R6, !PT ;  /* 0x000000069d067209 */ /* 0x000fe40007810000 */
[----:B------:R-:W-:Y:S01]  /*5330*/  ISETP.LT.OR P0, PT, R11, 0x19, P0 ;  /* 0x000000190b00780c */ /* 0x000fe20000701670 */
[----:B------:R-:W4:Y:S01]  /*5340*/  LDL R144, [R1+0x23c] ;  /* 0x00023c0001907983 */ /* 0x000f220000100800 */
[----:B------:R-:W-:-:S02]  /*5350*/  FMNMX.FTZ R7, R95, R8, !PT ;  /* 0x000000085f077209 */ /* 0x000fc40007810000 */
        /* <DEDUP_REMOVED lines=30> */
[----:B------:R-:W-:Y:S01]  /*5540*/  ISETP.NE.AND P0, PT, R31, RZ, PT ;  /* 0x000000ff1f00720c */ /* 0x000fe20003f05270 */
[----:B------:R-:W4:Y:S01]  /*5550*/  LDL R29, [R1+0x284] ;  /* 0x00028400011d7983 */ /* 0x000f220000100800 */
[----:B------:R-:W-:Y:S02]  /*5560*/  FMNMX.FTZ R6, R228, R9, !PT ;  /* 0x00000009e4067209 */ /* 0x000fe40007810000 */
[----:B------:R-:W-:Y:S01]  /*5570*/  ISETP.GT.AND P0, PT, R10, 0x28, !P0 ;  /* 0x000000280a00780c */ /* 0x000fe20004704270 */
[----:B------:R-:W4:Y:S01]  /*5580*/  LDL R31, [R1+0x288] ;  /* 0x00028800011f7983 */ /* 0x000f220000100800 */
[----:B------:R-:W-:-:S02]  /*5590*/  FMNMX.FTZ R7, R222, R7, !PT ;  /* 0x00000007de077209 */ /* 0x000fc40007810000 */
[----:B------:R-:W-:Y:S01]  /*55a0*/  ISETP.LT.OR P0, PT, R11, 0x29, P0 ;  /* 0x000000290b00780c */ /* 0x000fe20000701670 */
[----:B------:R-:W4:Y:S01]  /*55b0*/  LDL R110, [R1+0x290] ;  /* 0x00029000016e7983 */ /* 0x000f220000100800 */
[----:B------:R-:W-:Y:S02]  /*55c0*/  FMNMX.FTZ R9, R191, R6, !PT ;  /* 0x00000006bf097209 */ /* 0x000fe40007810000 */
[----:B------:R-:W-:Y:S01]  /*55d0*/  FSEL R193, R193, -INF , !P0 ;  /* 0xff800000c1c17808 */ /* 0x000fe20004000000 */
[----:B------:R-:W4:Y:S01]  /*55e0*/  LDL R112, [R1+0x2a0] ;  /* 0x0002a00001707983 */ /* 0x000f220000100800 */
[----:B------:R-:W-:Y:S02]  /*55f0*/  ISETP.NE.AND P0, PT, R32, RZ, PT ;  /* 0x000000ff2000720c */ /* 0x000fe40003f05270 */
[----:B------:R-:W-:Y:S01]  /*5600*/  FMNMX.FTZ R6, R188, R7, !PT ;  /* 0x00000007bc067209 */ /* 0x000fe20007810000 */
[----:B------:R-:W4:Y:S01]  /*5610*/  LDL R41, [R1+0x2a4] ;  /* 0x0002a40001297983 */ /* 0x000f220000100800 */
[----:B------:R-:W-:-:S02]  /*5620*/  ISETP.GT.AND P0, PT, R10, 0x29, !P0 ;  /* 0x000000290a00780c */ /* 0x000fc40004704270 */
[----:B------:R-:W-:Y:S01]  /*5630*/  FMNMX.FTZ R8, R192, R9, !PT ;  /* 0x00000009c0087209 */ /* 0x000fe20007810000 */
[----:B------:R-:W4:Y:S01]  /*5640*/  LDL R45, [R1+0x2ac] ;  /* 0x0002ac00012d7983 */ /* 0x000f220000100800 */
[----:B------:R-:W-:Y:S02]  /*5650*/  ISETP.LT.OR P0, PT, R11, 0x2a, P0 ;  /* 0x0000002a0b00780c */ /* 0x000fe40000701670 */
[----:B------:R-:W-:Y:S01]  /*5660*/  ISETP.NE.AND P1, PT, R37, RZ, PT ;  /* 0x000000ff2500720c */ /* 0x000fe20003f25270 */
[----:B------:R-:W4:Y:S01]  /*5670*/  LDL R114, [R1+0x2b0] ;  /* 0x0002b00001727983 */ /* 0x000f220000100800 */
[----:B------:R-:W-:Y:S02]  /*5680*/  FSEL R199, R199, -INF , !P0 ;  /* 0xff800000c7c77808 */ /* 0x000fe40004000000 */
[----:B------:R-:W-:Y:S01]  /*5690*/  ISETP.NE.AND P0, PT, R33, RZ, PT ;  /* 0x000000ff2100720c */ /* 0x000fe20003f05270 */
[----:B------:R-:W4:Y:S01]  /*56a0*/  LDL R37, [R1+0x298] ;  /* 0x0002980001257983 */ /* 0x000f220000100800 */
[----:B------:R-:W-:-:S02]  /*56b0*/  FMNMX.FTZ R7, R189, R6, !PT ;  /* 0x00000006bd077209 */ /* 0x000fc40007810000 */
[----:B------:R-:W-:Y:S01]  /*56c0*/  ISETP.GT.AND P0, PT, R10, 0x30, !P0 ;  /* 0x000000300a00780c */ /* 0x000fe20004704270 */
[----:B------:R-:W4:Y:S01]  /*56d0*/  LDL R33, [R1+0x28c] ;  /* 0x00028c0001217983 */ /* 0x000f220000100800 */
[----:B------:R-:W-:Y:S02]  /*56e0*/  FMNMX.FTZ R8, R193, R8, !PT ;  /* 0x00000008c1087209 */ /* 0x000fe40007810000 */
[----:B------:R-:W-:Y:S01]  /*56f0*/  ISETP.LT.OR P0, PT, R11, 0x31, P0 ;  /* 0x000000310b00780c */ /* 0x000fe20000701670 */
[----:B------:R-:W4:Y:S01]  /*5700*/  LDL R47, [R1+0x2b4] ;  /* 0x0002b400012f7983 */ /* 0x000f220000100800 */
[----:B------:R-:W-:Y:S02]  /*5710*/  FMNMX.FTZ R6, R190, R7, !PT ;  /* 0x00000007be067209 */ /* 0x000fe40007810000 */
[----:B------:R-:W-:Y:S01]  /*5720*/  FSEL R217, R217, -INF , !P0 ;  /* 0xff800000d9d97808 */ /* 0x000fe20004000000 */
[----:B------:R-:W4:Y:S01]  /*5730*/  LDL R49, [R1+0x2b8] ;  /* 0x0002b80001317983 */ /* 0x000f220000100800 */
[----:B------:R-:W-:-:S02]  /*5740*/  ISETP.NE.AND P0, PT, R34, RZ, PT ;  /* 0x000000ff2200720c */ /* 0x000fc40003f05270 */
[----:B------:R-:W-:Y:S01]  /*5750*/  FMNMX.FTZ R8, R199, R8, !PT ;  /* 0x00000008c7087209 */ /* 0x000fe20007810000 */
[----:B------:R-:W4:Y:S01]  /*5760*/  LDL R51, [R1+0x2bc] ;  /* 0x0002bc0001337983 */ /* 0x000f220000100800 */
[----:B------:R-:W-:Y:S02]  /*5770*/  ISETP.GT.AND P0, PT, R10, 0x31, !P0 ;  /* 0x000000310a00780c */ /* 0x000fe40004704270 */
[----:B------:R-:W-:Y:S01]  /*5780*/  ISETP.NE.AND P6, PT, R38, RZ, PT ;  /* 0x000000ff2600720c */ /* 0x000fe20003fc5270 */
[----:B------:R-:W4:Y:S01]  /*5790*/  LDL R116, [R1+0x2c0] ;  /* 0x0002c00001747983 */ /* 0x000f220000100800 */
[----:B------:R-:W-:Y:S02]  /*57a0*/  ISETP.LT.OR P0, PT, R11, 0x32, P0 ;  /* 0x000000320b00780c */ /* 0x000fe40000701670 */
[----:B------:R-:W-:Y:S01]  /*57b0*/  FMNMX.FTZ R7, R201, R6, !PT ;  /* 0x00000006c9077209 */ /* 0x000fe20007810000 */
[----:B------:R-:W4:Y:S01]  /*57c0*/  LDL R53, [R1+0x2c4] ;  /* 0x0002c40001357983 */ /* 0x000f220000100800 */
[----:B------:R-:W-:-:S02]  /*57d0*/  FSEL R218, R218, -INF , !P0 ;  /* 0xff800000dada7808 */ /* 0x000fc40004000000 */
[----:B------:R-:W-:Y:S01]  /*57e0*/  ISETP.NE.AND P0, PT, R35, RZ, PT ;  /* 0x000000ff2300720c */ /* 0x000fe20003f05270 */
[----:B------:R-:W4:Y:S01]  /*57f0*/  LDL R55, [R1+0x2c8] ;  /* 0x0002c80001377983 */ /* 0x000f220000100800 */
[----:B------:R-:W-:Y:S02]  /*5800*/  FMNMX.FTZ R9, R217, R8, !PT ;  /* 0x00000008d9097209 */ /* 0x000fe40007810000 */
        /* <DEDUP_REMOVED lines=12> */
[----:B------:R-:W-:Y:S01]  /*58d0*/  ISETP.NE.AND P5, PT, R39, RZ, PT ;  /* 0x000000ff2700720c */ /* 0x000fe20003fa5270 */
        /* <DEDUP_REMOVED lines=10> */
[----:B------:R-:W-:-:S02]  /*5980*/  ISETP.NE.AND P1, PT, R40, RZ, PT ;  /* 0x000000ff2800720c */ /* 0x000fc40003f25270 */
[----:B------:R-:W-:Y:S01]  /*5990*/  FSEL R180, R180, -INF , !P0 ;  /* 0xff800000b4b47808 */ /* 0x000fe20004000000 */
[----:B------:R-:W4:Y:S01]  /*59a0*/  LDL R65, [R1+0x2e4] ;  /* 0x0002e40001417983 */ /* 0x000f220000100800 */
[----:B------:R-:W-:Y:S02]  /*59b0*/  ISETP.GT.AND P0, PT, R10, 0x41, !P6 ;  /* 0x000000410a00780c */ /* 0x000fe40007704270 */
[----:B------:R-:W-:Y:S01]  /*59c0*/  FMNMX.FTZ R9, R220, R9, !PT ;  /* 0x00000009dc097209 */ /* 0x000fe20007810000 */
[----:B------:R-:W4:Y:S01]  /*59d0*/  LDL R67, [R1+0x2e8] ;  /* 0x0002e80001437983 */ /* 0x000f220000100800 */
[----:B------:R-:W-:Y:S02]  /*59e0*/  ISETP.LT.OR P0, PT, R11, 0x42, P0 ;  /* 0x000000420b00780c */ /* 0x000fe40000701670 */
[----:B------:R-:W-:Y:S01]  /*59f0*/  FMNMX.FTZ R6, R172, R7, !PT ;  /* 0x00000007ac067209 */ /* 0x000fe20007810000 */
[----:B------:R-:W4:Y:S01]  /*5a00*/  LDL R69, [R1+0x2ec] ;  /* 0x0002ec0001457983 */ /* 0x000f220000100800 */
[----:B------:R-:W-:-:S02]  /*5a10*/  FSEL R181, R181, -INF , !P0 ;  /* 0xff800000b5b57808 */ /* 0x000fc40004000000 */
[C---:B------:R-:W-:Y:S01]  /*5a20*/  ISETP.GT.AND P0, PT, R10.reuse, 0x48, !P5 ;  /* 0x000000480a00780c */ /* 0x040fe20006f04270 */
[----:B------:R-:W4:Y:S01]  /*5a30*/  LDL R122, [R1+0x2f0] ;  /* 0x0002f000017a7983 */ /* 0x000f220000100800 */
[----:B------:R-:W-:Y:S02]  /*5a40*/  ISETP.GT.AND P1, PT, R10, 0x49, !P1 ;  /* 0x000000490a00780c */ /* 0x000fe40004f24270 */
[----:B------:R-:W-:Y:S01]  /*5a50*/  ISETP.LT.OR P0, PT, R11, 0x49, P0 ;  /* 0x000000490b00780c */ /* 0x000fe20000701670 */
[----:B------:R-:W4:Y:S01]  /*5a60*/  LDL R71, [R1+0x2f4] ;  /* 0x0002f40001477983 */ /* 0x000f220000100800 */
[----:B------:R-:W-:Y:S02]  /*5a70*/  FMNMX.FTZ R8, R180, R9, !PT ;  /* 0x00000009b4087209 */ /* 0x000fe40007810000 */
[----:B------:R-:W-:Y:S01]  /*5a80*/  FMNMX.FTZ R7, R173, R6, !PT ;  /* 0x00000006ad077209 */ /* 0x000fe20007810000 */
[----:B------:R-:W4:Y:S01]  /*5a90*/  LDL R73, [R1+0x2f8] ;  /* 0x0002f80001497983 */ /* 0x000f220000100800 */
[----:B------:R-:W-:-:S02]  /*5aa0*/  ISETP.GT.AND P2, PT, R10, 0x50, !P2 ;  /* 0x000000500a00780c */ /* 0x000fc40005744270 */
[----:B------:R-:W-:Y:S01]  /*5ab0*/  ISETP.LT.OR P1, PT, R11, 0x4a, P1 ;  /* 0x0000004a0b00780c */ /* 0x000fe20000f21670 */
[----:B------:R-:W4:Y:S01]  /*5ac0*/  LDL R75, [R1+0x2fc] ;  /* 0x0002fc00014b7983 */ /* 0x000f220000100800 */
[----:B------:R-:W-:Y:S02]  /*5ad0*/  FSEL R182, R182, -INF , !P0 ;  /* 0xff800000b6b67808 */ /* 0x000fe40004000000 */
[----:B------:R-:W-:Y:S01]  /*5ae0*/  FMNMX.FTZ R9, R181, R8, !PT ;  /* 0x00000008b5097209 */ /* 0x000fe20007810000 */
[----:B------:R-:W4:Y:S01]  /*5af0*/  LDL R124, [R1+0x300] ;  /* 0x00030000017c7983 */ /* 0x000f220000100800 */
[----:B------:R-:W-:Y:S02]  /*5b00*/  FMNMX.FTZ R6, R174, R7, !PT ;  /* 0x00000007ae067209 */ /* 0x000fe40007810000 */
[----:B------:R-:W-:Y:S01]  /*5b10*/  ISETP.GT.AND P3, PT, R10, 0x51, !P3 ;  /* 0x000000510a00780c */ /* 0x000fe20005f64270 */
[----:B------:R-:W4:Y:S01]  /*5b20*/  LDL R77, [R1+0x304] ;  /* 0x00030400014d7983 */ /* 0x000f220000100800 */
[----:B------:R-:W-:-:S02]  /*5b30*/  ISETP.LT.OR P2, PT, R11, 0x51, P2 ;  /* 0x000000510b00780c */ /* 0x000fc40001741670 */
[----:B------:R-:W-:Y:S01]  /*5b40*/  FSEL R183, R183, -INF , !P1 ;  /* 0xff800000b7b77808 */ /* 0x000fe20004800000 */
[----:B------:R-:W4:Y:S01]  /*5b50*/  LDL R79, [R1+0x308] ;  /* 0x00030800014f7983 */ /* 0x000f220000100800 */
[----:B------:R-:W-:Y:S02]  /*5b60*/  FMNMX.FTZ R8, R182, R9, !PT ;  /* 0x00000009b6087209 */ /* 0x000fe40007810000 */
[----:B------:R-:W-:Y:S01]  /*5b70*/  FMNMX.FTZ R7, R175, R6, !PT ;  /* 0x00000006af077209 */ /* 0x000fe20007810000 */
[----:B------:R-:W4:Y:S01]  /*5b80*/  LDL R81, [R1+0x30c] ;  /* 0x00030c0001517983 */ /* 0x000f220000100800 */
[----:B------:R-:W-:Y:S02]  /*5b90*/  ISETP.NE.AND P6, PT, R20, RZ, PT ;  /* 0x000000ff1400720c */ /* 0x000fe40003fc5270 */
        /* <DEDUP_REMOVED lines=8> */
[----:B------:R-:W-:Y:S02]  /*5c20*/  ISETP.GT.AND P5, PT, R10, 0x59, !P6 ;  /* 0x000000590a00780c */ /* 0x000fe400077a4270 */
[----:B------:R-:W-:Y:S01]  /*5c30*/  ISETP.LT.OR P4, PT, R11, 0x59, P4 ;  /* 0x000000590b00780c */ /* 0x000fe20002781670 */
[----:B------:R-:W4:Y:S01]  /*5c40*/  LDL R85, [R1+0x318] ;  /* 0x0003180001557983 */ /* 0x000f220000100800 */
[----:B------:R-:W-:-:S02]  /*5c50*/  FSEL R164, R164, -INF , !P3 ;  /* 0xff800000a4a47808 */ /* 0x000fc40005800000 */
[----:B------:R-:W-:Y:S01]  /*5c60*/  FMNMX.FTZ R9, R166, R9, !PT ;  /* 0x00000009a6097209 */ /* 0x000fe20007810000 */
[----:B------:R-:W4:Y:S01]  /*5c70*/  LDL R87, [R1+0x31c] ;  /* 0x00031c0001577983 */ /* 0x000f220000100800 */
[----:B------:R-:W-:Y:S02]  /*5c80*/  FMNMX.FTZ R7, R177, R6, !PT ;  /* 0x00000006b1077209 */ /* 0x000fe40007810000 */
[----:B------:R-:W-:Y:S01]  /*5c90*/  ISETP.LT.OR P5, PT, R11, 0x5a, P5 ;  /* 0x0000005a0b00780c */ /* 0x000fe20002fa1670 */
[----:B------:R-:W4:Y:S01]  /*5ca0*/  LDL R128, [R1+0x320] ;  /* 0x0003200001807983 */ /* 0x000f220000100800 */
[----:B------:R-:W-:Y:S02]  /*5cb0*/  FSEL R165, R165, -INF , !P4 ;  /* 0xff800000a5a57808 */ /* 0x000fe40006000000 */
[----:B------:R-:W-:Y:S01]  /*5cc0*/  FMNMX.FTZ R6, R164, R9, !PT ;  /* 0x00000009a4067209 */ /* 0x000fe20007810000 */
[----:B------:R-:W4:Y:S01]  /*5cd0*/  LDL R91, [R1+0x324] ;  /* 0x00032400015b7983 */ /* 0x000f220000100800 */
[----:B------:R-:W-:-:S02]  /*5ce0*/  FSEL R167, R167, -INF , !P5 ;  /* 0xff800000a7a77808 */ /* 0x000fc40006800000 */
[----:B------:R-:W-:Y:S01]  /*5cf0*/  FMNMX.FTZ R8, R178, R7, !PT ;  /* 0x00000007b2087209 */ /* 0x000fe20007810000 */
[----:B------:R-:W4:Y:S01]  /*5d00*/  LDL R97, [R1+0x328] ;  /* 0x0003280001617983 */ /* 0x000f220000100800 */
[----:B------:R-:W-:Y:S02]  /*5d10*/  FMNMX.FTZ R6, R165, R6, !PT ;  /* 0x00000006a5067209 */ /* 0x000fe40007810000 */
[----:B------:R-:W-:Y:S01]  /*5d20*/  FMNMX.FTZ R8, R179, R8, !PT ;  /* 0x00000008b3087209 */ /* 0x000fe20007810000 */
[----:B------:R-:W4:Y:S01]  /*5d30*/  LDL R101, [R1+0x32c] ;  /* 0x00032c0001657983 */ /* 0x000f220000100800 */
[----:B------:R-:W-:-:S03]  /*5d40*/  FMNMX.FTZ R9, R167, R6, !PT ;  /* 0x00000006a7097209 */ /* 0x000fc60007810000 */
[----:B------:R-:W4:Y:S04]  /*5d50*/  LDL R130, [R1+0x330] ;  /* 0x0003300001827983 */ /* 0x000f280000100800 */
[----:B------:R-:W-:Y:S04]  /*5d60*/  STL.64 [R1+0x440], R8 ;  /* 0x0004400801007387 */ /* 0x000fe80000100a00 */
[----:B------:R-:W2:Y:S04]  /*5d70*/  LDL R19, [R1+0x444] ;  /* 0x0004440001137983 */ /* 0x000ea80000100800 */
[----:B------:R-:W1:Y:S04]  /*5d80*/  SHFL.BFLY PT, R7, R8, 0x2, 0x1f ;  /* 0x0c401f0008077f89 */ /* 0x000e6800000e0000 */
[----:B------:R-:W4:Y:S04]  /*5d90*/  LDL R105, [R1+0x334] ;  /* 0x0003340001697983 */ /* 0x000f280000100800 */
[----:B------:R-:W4:Y:S04]  /*5da0*/  LDL R107, [R1+0x338] ;  /* 0x00033800016b7983 */ /* 0x000f280000100800 */
[----:B------:R-:W4:Y:S04]  /*5db0*/  LDL R111, [R1+0x33c] ;  /* 0x00033c00016f7983 */ /* 0x000f280000100800 */
[----:B------:R-:W4:Y:S04]  /*5dc0*/  LDL R132, [R1+0x340] ;  /* 0x0003400001847983 */ /* 0x000f280000100800 */
[----:B------:R-:W4:Y:S01]  /*5dd0*/  LDL R113, [R1+0x344] ;  /* 0x0003440001717983 */ /* 0x000f220000100800 */
[----:B-1----:R-:W-:-:S03]  /*5de0*/  FMNMX.FTZ R10, R8, R7, !PT ;  /* 0x00000007080a7209 */ /* 0x002fc60007810000 */
[----:B------:R-:W4:Y:S04]  /*5df0*/  LDL R115, [R1+0x348] ;  /* 0x0003480001737983 */ /* 0x000f280000100800 */
[----:B------:R-:W5:Y:S04]  /*5e00*/  LDL.64 R6, [R1+0xa8] ;  /* 0x0000a80001067983 */ /* 0x000f680000100a00 */
        /* <DEDUP_REMOVED lines=8> */
[----:B------:R-:W-:Y:S04]  /*5e90*/  STL [R1+0x440], R10 ;  /* 0x0004400a01007387 */ /* 0x000fe80000100800 */
[----:B------:R-:W4:Y:S04]  /*5ea0*/  LDL R138, [R1+0x440] ;  /* 0x00044000018a7983 */ /* 0x000f280000100800 */
        /* <DEDUP_REMOVED lines=45> */
[----:B--2---:R-:W1:Y:S02]  /*6180*/  SHFL.BFLY PT, R8, R19, 0x2, 0x1f ;  /* 0x0c401f0013087f89 */ /* 0x004e6400000e0000 */
[----:B-1----:R-:W-:-:S02]  /*6190*/  FMNMX.FTZ R8, R8, R19, !PT ;  /* 0x0000001308087209 */ /* 0x002fc40007810000 */
[----:B------:R-:W2:Y:S04]  /*61a0*/  LDL R19, [R1+0x428] ;  /* 0x0004280001137983 */ /* 0x000ea80000100800 */
[----:B------:R-:W1:Y:S01]  /*61b0*/  SHFL.BFLY PT, R9, R8, 0x1, 0x1f ;  /* 0x0c201f0008097f89 */ /* 0x000e6200000e0000 */
[----:B-----5:R-:W-:-:S03]  /*61c0*/  IMAD R6, R15, 0xc00, R6 ;  /* 0x00000c000f067824 */ /* 0x020fc600078e0206 */
[----:B------:R-:W5:Y:S01]  /*61d0*/  LDL R15, [R1+0x404] ;  /* 0x00040400010f7983 */ /* 0x000f620000100800 */
[----:B-1----:R-:W-:-:S03]  /*61e0*/  FMNMX.FTZ R10, R8, R9, !PT ;  /* 0x00000009080a7209 */ /* 0x002fc60007810000 */
[----:B------:R-:W2:Y:S04]  /*61f0*/  LDL R8, [R1+0x420] ;  /* 0x0004200001087983 */ /* 0x000ea80000100800 */
[----:B------:R-:W2:Y:S04]  /*6200*/  LDL R9, [R1+0x424] ;  /* 0x0004240001097983 */ /* 0x000ea80000100800 */
[----:B---3--:R1:W-:Y:S01]  /*6210*/  STL [R1+0x274], R23 ;  /* 0x0002741701007387 */ /* 0x0083e20000100800 */
[----:B----4-:R-:W-:Y:S01]  /*6220*/  FMUL.FTZ R161, R13, R138 ;  /* 0x0000008a0da17220 */ /* 0x010fe20000410000 */
[----:B------:R-:W-:Y:S01]  /*6230*/  FSETP.NEU.FTZ.AND P0, PT, R138, -INF , PT ;  /* 0xff8000008a00780b */ /* 0x000fe20003f1d000 */
[----:B-1----:R-:W-:-:S03]  /*6240*/  FMUL.FTZ R23, R10, R13 ;  /* 0x0000000d0a177220 */ /* 0x002fc60000410000 */
[----:B------:R-:W-:Y:S02]  /*6250*/  FSEL R161, R161, RZ, P0 ;  /* 0x000000ffa1a17208 */ /* 0x000fe40000000000 */
[----:B------:R-:W-:Y:S01]  /*6260*/  FSETP.NEU.FTZ.AND P0, PT, R10, -INF , PT ;  /* 0xff8000000a00780b */ /* 0x000fe20003f1d000 */
[----:B------:R1:W-:Y:S04]  /*6270*/  STL [R1+0x268], R11 ;  /* 0x0002680b01007387 */ /* 0x0003e80000100800 */
[----:B------:R3:W-:Y:S01]  /*6280*/  STL [R1+0x364], R20 ;  /* 0x0003641401007387 */ /* 0x0007e20000100800 */
[----:B-1----:R-:W-:-:S03]  /*6290*/  FFMA.FTZ R11, R95, R13, -R161 ;  /* 0x0000000d5f0b7223 */ /* 0x002fc600000108a1 */
[----:B------:R1:W-:Y:S01]  /*62a0*/  STL [R1+0x370], R12 ;  /* 0x0003700c01007387 */ /* 0x0003e20000100800 */
[----:B---3--:R-:W-:-:S03]  /*62b0*/  FSEL R20, R23, RZ, P0 ;  /* 0x000000ff17147208 */ /* 0x008fc60000000000 */
[----:B------:R3:W-:Y:S04]  /*62c0*/  STL [R1+0x25c], R156 ;  /* 0x00025c9c01007387 */ /* 0x0007e80000100800 */
[----:B------:R4:W-:Y:S01]  /*62d0*/  STL [R1+0x264], R160 ;  /* 0x000264a001007387 */ /* 0x0009e20000100800 */
[-CC-:B------:R-:W-:Y:S01]  /*62e0*/  FFMA.FTZ R159, R159, R13.reuse, -R20.reuse ;  /* 0x0000000d9f9f7223 */ /* 0x180fe20000010814 */
[----:B-1----:R1:W-:Y:S01]  /*62f0*/  MUFU.EX2 R12, R11 ;  /* 0x0000000b000c7308 */ /* 0x0023e20000000800 */
[-CC-:B------:R-:W-:Y:S01]  /*6300*/  FFMA.FTZ R23, R93, R13.reuse, -R20.reuse ;  /* 0x0000000d5d177223 */ /* 0x180fe20000010814 */
[----:B------:R1:W-:Y:S01]  /*6310*/  STL [R1+0x26c], R21 ;  /* 0x00026c1501007387 */ /* 0x0003e20000100800 */
[-CC-:B------:R-:W-:Y:S01]  /*6320*/  FFMA.FTZ R157, R157, R13.reuse, -R20.reuse ;  /* 0x0000000d9d9d7223 */ /* 0x180fe20000010814 */
[-CC-:B---3--:R-:W-:Y:S01]  /*6330*/  FFMA.FTZ R156, R99, R13.reuse, -R161.reuse ;  /* 0x0000000d639c7223 */ /* 0x188fe200000108a1 */
[-CC-:B----4-:R-:W-:Y:S01]  /*6340*/  FFMA.FTZ R160, R109, R13.reuse, -R161.reuse ;  /* 0x0000000d6da07223 */ /* 0x190fe200000108a1 */
[-C--:B-1----:R-:W-:Y:S01]  /*6350*/  FFMA.FTZ R11, R89, R13.reuse, -R20 ;  /* 0x0000000d590b7223 */ /* 0x082fe20000010814 */
[----:B------:R-:W-:-:S03]  /*6360*/  FFMA.FTZ R21, R103, R13, -R161 ;  /* 0x0000000d67157223 */ /* 0x000fc600000108a1 */
[----:B------:R-:W-:Y:S08]  /*6370*/  MUFU.EX2 R156, R156 ;  /* 0x0000009c009c7308 */ /* 0x000ff00000000800 */
[----:B------:R-:W-:Y:S08]  /*6380*/  MUFU.EX2 R160, R160 ;  /* 0x000000a000a07308 */ /* 0x000ff00000000800 */
[----:B------:R-:W-:Y:S08]  /*6390*/  MUFU.EX2 R21, R21 ;  /* 0x0000001500157308 */ /* 0x000ff00000000800 */
[----:B------:R-:W-:Y:S08]  /*63a0*/  MUFU.EX2 R159, R159 ;  /* 0x0000009f009f7308 */ /* 0x000ff00000000800 */
[----:B------:R-:W1:Y:S08]  /*63b0*/  MUFU.EX2 R23, R23 ;  /* 0x0000001700177308 */ /* 0x000e700000000800 */
[----:B------:R-:W-:Y:S08]  /*63c0*/  MUFU.EX2 R157, R157 ;  /* 0x0000009d009d7308 */ /* 0x000ff00000000800 */
[----:B------:R-:W3:Y:S01]  /*63d0*/  MUFU.EX2 R11, R11 ;  /* 0x0000000b000b7308 */ /* 0x000ee20000000800 */
[----:B------:R4:W-:Y:S01]  /*63e0*/  STL [R1+0x2a8], R43 ;  /* 0x0002a82b01007387 */ /* 0x0009e20000100800 */
[----:B------:R-:W-:-:S02]  /*63f0*/  R2UR UR6, R6 ;  /* 0x00000000060672ca */ /* 0x000fc400000e0000 */
[----:B------:R-:W-:Y:S01]  /*6400*/  R2UR UR7, R7 ;  /* 0x00000000070772ca */ /* 0x000fe200000e0000 */
[----:B------:R3:W-:Y:S01]  /*6410*/  STL [R1+0x3d0], R42 ;  /* 0x0003d02a01007387 */ /* 0x0007e20000100800 */
[----:B-1----:R-:W-:-:S03]  /*6420*/  F2FP.BF16.F32.PACK_AB R153, R23, R159 ;  /* 0x0000009f1799723e */ /* 0x002fc600000010ff */
[----:B------:R1:W-:Y:S01]  /*6430*/  STL [R1+0x254], R152 ;  /* 0x0002549801007387 */ /* 0x0003e20000100800 */
[----:B----4-:R-:W-:-:S03]  /*6440*/  IMAD.MOV.U32 R43, RZ, RZ, R7 ;  /* 0x000000ffff2b7224 */ /* 0x010fc600078e0007 */
[----:B------:R4:W-:Y:S01]  /*6450*/  STL [R1+0x258], R154 ;  /* 0x0002589a01007387 */ /* 0x0009e20000100800 */
[----:B---3--:R-:W-:Y:S01]  /*6460*/  VIADD R42, R6, 0x80 ;  /* 0x00000080062a7836 */ /* 0x008fe20000000000 */
[----:B------:R-:W-:Y:S02]  /*6470*/  F2FP.BF16.F32.PACK_AB R155, R11, R157 ;  /* 0x0000009d0b9b723e */ /* 0x000fe400000010ff */
[----:B-1----:R-:W-:Y:S01]  /*6480*/  F2FP.BF16.F32.PACK_AB R152, R21, R160 ;  /* 0x000000a01598723e */ /* 0x002fe200000010ff */
[----:B------:R-:W-:Y:S01]  /*6490*/  STL [R1+0x230], R98 ;  /* 0x0002306201007387 */ /* 0x000fe20000100800 */
[----:B----4-:R-:W-:-:S03]  /*64a0*/  F2FP.BF16.F32.PACK_AB R154, R12, R156 ;  /* 0x0000009c0c9a723e */ /* 0x010fc600000010ff */
[----:B------:R-:W-:Y:S01]  /*64b0*/  STL [R1+0x234], R140 ;  /* 0x0002348c01007387 */ /* 0x000fe20000100800 */
[----:B------:R-:W-:Y:S02]  /*64c0*/  R2UR UR10, R42 ;  /* 0x000000002a0a72ca */ /* 0x000fe400000e0000 */
[----:B------:R-:W-:Y:S01]  /*64d0*/  R2UR UR11, R43 ;  /* 0x000000002b0b72ca */ /* 0x000fe200000e0000 */
[----:B------:R-:W-:Y:S04]  /*64e0*/  STL [R1+0x238], R142 ;  /* 0x0002388e01007387 */ /* 0x000fe80000100800 */
        /* <DEDUP_REMOVED lines=101> */
[----:B------:R1:W-:Y:S01]  /*6b40*/  STL [R1+0x400], R28 ;  /* 0x0004001c01007387 */ /* 0x0003e20000100800 */
[----:B------:R3:W-:Y:S06]  /*6b50*/  BAR.SYNC.DEFER_BLOCKING R205, 0x100 ;  /* 0x000400cd0000751d */ /* 0x0007ec0000010000 */
[----:B-1----:R-:W-:-:S06]  /*6b60*/  WARPGROUP.ARRIVE ;  /* 0x00000000000079c5 */ /* 0x002fcc0000000000 */
[----:B------:R-:W-:Y:S01]  /*6b70*/  HGMMA.64x256x16.F32.BF16 R24, R152, gdesc[UR4].tnspB, RZ, !UPT, gsb0 ;  /* 0x43e0000498187df0 */ /* 0x000fe2000c0018ff */
[-CC-:B------:R-:W-:Y:S01]  /*6b80*/  FFMA.FTZ R14, R14, R13.reuse, -R161.reuse ;  /* 0x0000000d0e0e7223 */ /* 0x180fe200000108a1 */
[-CC-:B------:R-:W-:Y:S01]  /*6b90*/  FFMA.FTZ R168, R168, R13.reuse, -R161.reuse ;  /* 0x0000000da8a87223 */ /* 0x180fe200000108a1 */
[-CC-:B------:R-:W-:Y:S01]  /*6ba0*/  FFMA.FTZ R171, R171, R13.reuse, -R161.reuse ;  /* 0x0000000dabab7223 */ /* 0x180fe200000108a1 */
[-CC-:B------:R-:W-:Y:S01]  /*6bb0*/  FFMA.FTZ R170, R170, R13.reuse, -R161.reuse ;  /* 0x0000000daaaa7223 */ /* 0x180fe200000108a1 */
[-CC-:B------:R-:W-:Y:S01]  /*6bc0*/  FFMA.FTZ R169, R169, R13.reuse, -R20.reuse ;  /* 0x0000000da9a97223 */ /* 0x180fe20000010814 */
[-CC-:B------:R-:W-:Y:S01]  /*6bd0*/  FFMA.FTZ R230, R230, R13.reuse, -R20.reuse ;  /* 0x0000000de6e67223 */ /* 0x180fe20000010814 */
[-CC-:B------:R-:W-:Y:S01]  /*6be0*/  FFMA.FTZ R229, R229, R13.reuse, -R20.reuse ;  /* 0x0000000de5e57223 */ /* 0x180fe20000010814 */
[-CC-:B------:R-:W-:Y:S01]  /*6bf0*/  FFMA.FTZ R228, R228, R13.reuse, -R20.reuse ;  /* 0x0000000de4e47223 */ /* 0x180fe20000010814 */
[----:B-----5:R1:W-:Y:S01]  /*6c00*/  STL [R1+0x404], R15 ;  /* 0x0004040f01007387 */ /* 0x0203e20000100800 */
[----:B------:R-:W-:Y:S03]  /*6c10*/  MUFU.EX2 R14, R14 ;  /* 0x0000000e000e7308 */ /* 0x000fe60000000800 */
[----:B------:R4:W-:Y:S04]  /*6c20*/  STL [R1+0x410], R18 ;  /* 0x0004101201007387 */ /* 0x0009e80000100800 */
[----:B--2---:R2:W-:Y:S01]  /*6c30*/  STL [R1+0x428], R19 ;  /* 0x0004281301007387 */ /* 0x0045e20000100800 */
[----:B------:R-:W5:Y:S08]  /*6c40*/  MUFU.EX2 R168, R168 ;  /* 0x000000a800a87308 */ /* 0x000f700000000800 */
[----:B------:R-:W-:Y:S08]  /*6c50*/  MUFU.EX2 R171, R171 ;  /* 0x000000ab00ab7308 */ /* 0x000ff00000000800 */
[----:B------:R-:W3:Y:S08]  /*6c60*/  MUFU.EX2 R170, R170 ;  /* 0x000000aa00aa7308 */ /* 0x000ef00000000800 */
[----:B------:R-:W-:Y:S08]  /*6c70*/  MUFU.EX2 R169, R169 ;  /* 0x000000a900a97308 */ /* 0x000ff00000000800 */
[----:B-1----:R-:W1:Y:S08]  /*6c80*/  MUFU.EX2 R15, R230 ;  /* 0x000000e6000f7308 */ /* 0x002e700000000800 */
[----:B----4-:R-:W-:Y:S08]  /*6c90*/  MUFU.EX2 R18, R229 ;  /* 0x000000e500127308 */ /* 0x010ff00000000800 */
[----:B--2---:R-:W2:Y:S01]  /*6ca0*/  MUFU.EX2 R19, R228 ;  /* 0x000000e400137308 */ /* 0x004ea20000000800 */
        /* <DEDUP_REMOVED lines=9> */
[-CC-:B------:R-:W-:Y:S01]  /*6d40*/  FFMA.FTZ R188, R188, R13.reuse, -R161.reuse ;  /* 0x0000000dbcbc7223 */ /* 0x180fe200000108a1 */
[-CC-:B------:R-:W-:Y:S01]  /*6d50*/  FFMA.FTZ R189, R189, R13.reuse, -R161.reuse ;  /* 0x0000000dbdbd7223 */ /* 0x180fe200000108a1 */
[-CC-:B------:R-:W-:Y:S01]  /*6d60*/  FFMA.FTZ R190, R190, R13.reuse, -R161.reuse ;  /* 0x0000000dbebe7223 */ /* 0x180fe200000108a1 */
[-CC-:B------:R-:W-:Y:S01]  /*6d70*/  FFMA.FTZ R191, R191, R13.reuse, -R20.reuse ;  /* 0x0000000dbfbf7223 */ /* 0x180fe20000010814 */
[-CC-:B------:R-:W-:Y:S01]  /*6d80*/  FFMA.FTZ R192, R192, R13.reuse, -R20.reuse ;  /* 0x0000000dc0c07223 */ /* 0x180fe20000010814 */
[-CC-:B------:R-:W-:Y:S01]  /*6d90*/  FFMA.FTZ R193, R193, R13.reuse, -R20.reuse ;  /* 0x0000000dc1c17223 */ /* 0x180fe20000010814 */
[-C--:B------:R-:W-:Y:S01]  /*6da0*/  FFMA.FTZ R199, R199, R13.reuse, -R20 ;  /* 0x0000000dc7c77223 */ /* 0x080fe20000010814 */
[----:B----4-:R-:W-:Y:S01]  /*6db0*/  FFMA.FTZ R162, R222, R13, -R161 ;  /* 0x0000000ddea27223 */ /* 0x010fe200000108a1 */
[----:B------:R-:W-:Y:S01]  /*6dc0*/  MUFU.EX2 R188, R188 ;  /* 0x000000bc00bc7308 */ /* 0x000fe20000000800 */
[----:B------:R-:W-:-:S02]  /*6dd0*/  WARPGROUP.DEPBAR.LE gsb0, 0x0 ;  /* 0x00008000000079c5 */ /* 0x000fc40000010000 */
[----:B-----5:R-:W-:Y:S02]  /*6de0*/  F2FP.BF16.F32.PACK_AB R152, R168, R14 ;  /* 0x0000000ea898723e */ /* 0x020fe400000010ff */
[----:B---3--:R-:W-:Y:S02]  /*6df0*/  F2FP.BF16.F32.PACK_AB R154, R170, R171 ;  /* 0x000000abaa9a723e */ /* 0x008fe400000010ff */
[----:B-1----:R-:W-:Y:S02]  /*6e00*/  F2FP.BF16.F32.PACK_AB R153, R15, R169 ;  /* 0x000000a90f99723e */ /* 0x002fe400000010ff */
[----:B--2---:R-:W-:Y:S01]  /*6e10*/  F2FP.BF16.F32.PACK_AB R155, R19, R18 ;  /* 0x00000012139b723e */ /* 0x004fe200000010ff */
[----:B------:R-:W-:Y:S04]  /*6e20*/  STL.128 [R1+0x230], R24 ;  /* 0x0002301801007387 */ /* 0x000fe80000100c00 */
        /* <DEDUP_REMOVED lines=30> */
[----:B------:R1:W-:Y:S02]  /*7010*/  STL.128 [R1+0x420], R148 ;  /* 0x0004209401007387 */ /* 0x0003e40000100c00 */
[----:B-1----:R-:W-:-:S06]  /*7020*/  WARPGROUP.ARRIVE ;  /* 0x00000000000079c5 */ /* 0x002fcc0000000000 */
[----:B------:R-:W-:Y:S01]  /*7030*/  HGMMA.64x256x16.F32.BF16 R24, R152, gdesc[UR8].tnspB, R24, gsb0 ;  /* 0x43e0000898187df0 */ /* 0x000fe20008001818 */
[----:B------:R-:W1:Y:S08]  /*7040*/  MUFU.EX2 R162, R162 ;  /* 0x000000a200a27308 */ /* 0x000e700000000800 */
[----:B------:R-:W-:Y:S08]  /*7050*/  MUFU.EX2 R189, R189 ;  /* 0x000000bd00bd7308 */ /* 0x000ff00000000800 */
[----:B------:R-:W2:Y:S08]  /*7060*/  MUFU.EX2 R190, R190 ;  /* 0x000000be00be7308 */ /* 0x000eb00000000800 */
[----:B------:R-:W-:Y:S08]  /*7070*/  MUFU.EX2 R191, R191 ;  /* 0x000000bf00bf7308 */ /* 0x000ff00000000800 */
[----:B------:R-:W3:Y:S08]  /*7080*/  MUFU.EX2 R192, R192 ;  /* 0x000000c000c07308 */ /* 0x000ef00000000800 */
[----:B------:R-:W-:Y:S08]  /*7090*/  MUFU.EX2 R193, R193 ;  /* 0x000000c100c17308 */ /* 0x000ff00000000800 */
[----:B------:R-:W4:Y:S01]  /*70a0*/  MUFU.EX2 R199, R199 ;  /* 0x000000c700c77308 */ /* 0x000f220000000800 */
[----:B------:R-:W-:-:S02]  /*70b0*/  VIADD R8, R6, 0x100 ;  /* 0x0000010006087836 */ /* 0x000fc40000000000 */
[----:B------:R-:W-:-:S03]  /*70c0*/  IMAD.MOV.U32 R9, RZ, RZ, R7 ;  /* 0x000000ffff097224 */ /* 0x000fc600078e0007 */
[----:B------:R-:W-:Y:S02]  /*70d0*/  R2UR UR6, R8 ;  /* 0x00000000080672ca */ /* 0x000fe400000e0000 */
[----:B------:R-:W-:Y:S01]  /*70e0*/  R2UR UR7, R9 ;  /* 0x00000000090772ca */ /* 0x000fe200000e0000 */
[-CC-:B------:R-:W-:Y:S01]  /*70f0*/  FFMA.FTZ R201, R201, R13.reuse, -R161.reuse ;  /* 0x0000000dc9c97223 */ /* 0x180fe200000108a1 */
[-CC-:B------:R-:W-:Y:S01]  /*7100*/  FFMA.FTZ R202, R202, R13.reuse, -R161.reuse ;  /* 0x0000000dcaca7223 */ /* 0x180fe200000108a1 */
[-CC-:B------:R-:W-:Y:S01]  /*7110*/  FFMA.FTZ R203, R203, R13.reuse, -R161.reuse ;  /* 0x0000000dcbcb7223 */ /* 0x180fe200000108a1 */
[-C--:B------:R-:W-:Y:S01]  /*7120*/  FFMA.FTZ R216, R216, R13.reuse, -R161 ;  /* 0x0000000dd8d87223 */ /* 0x080fe200000108a1 */
[-CC-:B------:R-:W-:Y:S01]  /*7130*/  FFMA.FTZ R217, R217, R13.reuse, -R20.reuse ;  /* 0x0000000dd9d97223 */ /* 0x180fe20000010814 */
[-CC-:B------:R-:W-:Y:S01]  /*7140*/  FFMA.FTZ R218, R218, R13.reuse, -R20.reuse ;  /* 0x0000000ddada7223 */ /* 0x180fe20000010814 */
[-CC-:B------:R-:W-:Y:S01]  /*7150*/  FFMA.FTZ R219, R219, R13.reuse, -R20.reuse ;  /* 0x0000000ddbdb7223 */ /* 0x180fe20000010814 */
[----:B------:R-:W-:Y:S01]  /*7160*/  FFMA.FTZ R220, R220, R13, -R20 ;  /* 0x0000000ddcdc7223 */ /* 0x000fe20000010814 */
[----:B------:R-:W-:Y:S08]  /*7170*/  MUFU.EX2 R201, R201 ;  /* 0x000000c900c97308 */ /* 0x000ff00000000800 */
[----:B------:R-:W5:Y:S08]  /*7180*/  MUFU.EX2 R202, R202 ;  /* 0x000000ca00ca7308 */ /* 0x000f700000000800 */
[----:B------:R-:W-:Y:S08]  /*7190*/  MUFU.EX2 R203, R203 ;  /* 0x000000cb00cb7308 */ /* 0x000ff00000000800 */
[----:B------:R-:W5:Y:S08]  /*71a0*/  MUFU.EX2 R216, R216 ;  /* 0x000000d800d87308 */ /* 0x000f700000000800 */
[----:B------:R-:W-:Y:S08]  /*71b0*/  MUFU.EX2 R217, R217 ;  /* 0x000000d900d97308 */ /* 0x000ff00000000800 */
[----:B------:R-:W5:Y:S01]  /*71c0*/  MUFU.EX2 R218, R218 ;  /* 0x000000da00da7308 */ /* 0x000f620000000800 */
[----:B------:R-:W-:-:S02]  /*71d0*/  WARPGROUP.DEPBAR.LE gsb0, 0x0 ;  /* 0x00008000000079c5 */ /* 0x000fc40000010000 */
[----:B-1----:R-:W-:Y:S02]  /*71e0*/  F2FP.BF16.F32.PACK_AB R152, R188, R162 ;  /* 0x000000a2bc98723e */ /* 0x002fe400000010ff */
[----:B--2---:R-:W-:Y:S02]  /*71f0*/  F2FP.BF16.F32.PACK_AB R154, R190, R189 ;  /* 0x000000bdbe9a723e */ /* 0x004fe400000010ff */
[----:B---3--:R-:W-:Y:S02]  /*7200*/  F2FP.BF16.F32.PACK_AB R153, R192, R191 ;  /* 0x000000bfc099723e */ /* 0x008fe400000010ff */
[----:B----4-:R-:W-:Y:S01]  /*7210*/  F2FP.BF16.F32.PACK_AB R155, R199, R193 ;  /* 0x000000c1c79b723e */ /* 0x010fe200000010ff */
        /* <DEDUP_REMOVED lines=34> */
[----:B------:R-:W-:Y:S08]  /*7440*/  MUFU.EX2 R219, R219 ;  /* 0x000000db00db7308 */ /* 0x000ff00000000800 */
[----:B------:R-:W1:Y:S01]  /*7450*/  MUFU.EX2 R220, R220 ;  /* 0x000000dc00dc7308 */ /* 0x000e620000000800 */
[----:B------:R-:W-:-:S02]  /*7460*/  VIADD R8, R6, 0x180 ;  /* 0x0000018006087836 */ /* 0x000fc40000000000 */
[----:B------:R-:W-:-:S03]  /*7470*/  IMAD.MOV.U32 R9, RZ, RZ, R7 ;  /* 0x000000ffff097224 */ /* 0x000fc600078e0007 */
[----:B------:R-:W-:Y:S02]  /*7480*/  R2UR UR6, R8 ;  /* 0x00000000080672ca */ /* 0x000fe400000e0000 */
[----:B------:R-:W-:Y:S01]  /*7490*/  R2UR UR7, R9 ;  /* 0x00000000090772ca */ /* 0x000fe200000e0000 */
[----:B------:R-:W-:Y:S02]  /*74a0*/  VIADD R8, R6, 0x200 ;  /* 0x0000020006087836 */ /* 0x000fe40000000000 */
[----:B------:R-:W-:Y:S02]  /*74b0*/  IMAD.MOV.U32 R9, RZ, RZ, R7 ;  /* 0x000000ffff097224 */ /* 0x000fe400078e0007 */
[----:B------:R-:W-:Y:S01]  /*74c0*/  FFMA.FTZ R183, R183, R13, -R20 ;  /* 0x0000000db7b77223 */ /* 0x000fe20000010814 */
[----:B------:R-:W-:Y:S02]  /*74d0*/  WARPGROUP.DEPBAR.LE gsb0, 0x0 ;  /* 0x00008000000079c5 */ /* 0x000fe40000010000 */
[----:B-----5:R-:W-:-:S02]  /*74e0*/  F2FP.BF16.F32.PACK_AB R152, R202, R201 ;  /* 0x000000c9ca98723e */ /* 0x020fc400000010ff */
[----:B------:R-:W-:Y:S02]  /*74f0*/  F2FP.BF16.F32.PACK_AB R154, R216, R203 ;  /* 0x000000cbd89a723e */ /* 0x000fe400000010ff */
[----:B------:R-:W-:Y:S02]  /*7500*/  F2FP.BF16.F32.PACK_AB R153, R218, R217 ;  /* 0x000000d9da99723e */ /* 0x000fe400000010ff */
[----:B-1----:R-:W-:Y:S01]  /*7510*/  F2FP.BF16.F32.PACK_AB R155, R220, R219 ;  /* 0x000000dbdc9b723e */ /* 0x002fe200000010ff */
        /* <DEDUP_REMOVED lines=34> */
[----:B------:R-:W-:Y:S01]  /*7740*/  R2UR UR6, R8 ;  /* 0x00000000080672ca */ /* 0x000fe200000e0000 */
[-CC-:B------:R-:W-:Y:S01]  /*7750*/  FFMA.FTZ R8, R172, R13.reuse, -R161.reuse ;  /* 0x0000000dac087223 */ /* 0x180fe200000108a1 */
[----:B------:R-:W-:Y:S01]  /*7760*/  R2UR UR7, R9 ;  /* 0x00000000090772ca */ /* 0x000fe200000e0000 */
        /* <DEDUP_REMOVED lines=9> */
[-C--:B------:R-:W-:Y:S01]  /*7800*/  FFMA.FTZ R178, R179, R13.reuse, -R161 ;  /* 0x0000000db3b27223 */ /* 0x080fe200000108a1 */
[----:B------:R-:W-:Y:S08]  /*7810*/  MUFU.EX2 R8, R8 ;  /* 0x0000000800087308 */ /* 0x000ff00000000800 */
[----:B------:R-:W1:Y:S08]  /*7820*/  MUFU.EX2 R9, R9 ;  /* 0x0000000900097308 */ /* 0x000e700000000800 */
[----:B------:R-:W-:Y:S08]  /*7830*/  MUFU.EX2 R172, R172 ;  /* 0x000000ac00ac7308 */ /* 0x000ff00000000800 */
[----:B------:R-:W2:Y:S08]  /*7840*/  MUFU.EX2 R173, R173 ;  /* 0x000000ad00ad7308 */ /* 0x000eb00000000800 */
[----:B------:R-:W-:Y:S08]  /*7850*/  MUFU.EX2 R174, R174 ;  /* 0x000000ae00ae7308 */ /* 0x000ff00000000800 */
[----:B------:R-:W3:Y:S08]  /*7860*/  MUFU.EX2 R175, R175 ;  /* 0x000000af00af7308 */ /* 0x000ef00000000800 */
[----:B------:R-:W-:Y:S08]  /*7870*/  MUFU.EX2 R180, R180 ;  /* 0x000000b400b47308 */ /* 0x000ff00000000800 */
[----:B------:R-:W4:Y:S01]  /*7880*/  MUFU.EX2 R179, R183 ;  /* 0x000000b700b37308 */ /* 0x000f220000000800 */
[-CC-:B------:R-:W-:Y:S01]  /*7890*/  FFMA.FTZ R181, R164, R13.reuse, -R20.reuse ;  /* 0x0000000da4b57223 */ /* 0x180fe20000010814 */
[-CC-:B------:R-:W-:Y:S01]  /*78a0*/  FFMA.FTZ R166, R166, R13.reuse, -R20.reuse ;  /* 0x0000000da6a67223 */ /* 0x180fe20000010814 */
[-CC-:B------:R-:W-:Y:S01]  /*78b0*/  FFMA.FTZ R164, R165, R13.reuse, -R20.reuse ;  /* 0x0000000da5a47223 */ /* 0x180fe20000010814 */
[----:B------:R-:W-:-:S04]  /*78c0*/  FFMA.FTZ R13, R167, R13, -R20 ;  /* 0x0000000da70d7223 */ /* 0x000fc80000010814 */
[----:B------:R-:W-:Y:S08]  /*78d0*/  MUFU.EX2 R161, R182 ;  /* 0x000000b600a17308 */ /* 0x000ff00000000800 */
[----:B------:R-:W5:Y:S08]  /*78e0*/  MUFU.EX2 R176, R176 ;  /* 0x000000b000b07308 */ /* 0x000f700000000800 */
[----:B------:R-:W-:Y:S08]  /*78f0*/  MUFU.EX2 R177, R177 ;  /* 0x000000b100b17308 */ /* 0x000ff00000000800 */
[----:B------:R-:W5:Y:S08]  /*7900*/  MUFU.EX2 R178, R178 ;  /* 0x000000b200b27308 */ /* 0x000f700000000800 */
[----:B------:R-:W-:Y:S01]  /*7910*/  MUFU.EX2 R166, R166 ;  /* 0x000000a600a67308 */ /* 0x000fe20000000800 */
        /* <DEDUP_REMOVED lines=41> */
[----:B------:R-:W2:Y:S01]  /*7bb0*/  MUFU.EX2 R13, R13 ;  /* 0x0000000d000d7308 */ /* 0x000ea20000000800 */
[----:B------:R-:W-:Y:S01]  /*7bc0*/  VIADD R6, R6, 0x280 ;  /* 0x0000028006067836 */ /* 0x000fe20000000000 */
[----:B------:R-:W-:-:S04]  /*7bd0*/  R2UR UR7, R7 ;  /* 0x00000000070772ca */ /* 0x000fc800000e0000 */
[----:B------:R-:W-:Y:S01]  /*7be0*/  R2UR UR6, R6 ;  /* 0x00000000060672ca */ /* 0x000fe200000e0000 */
[----:B------:R-:W3:Y:S01]  /*7bf0*/  S2R R227, SR_TID.X ;  /* 0x0000000000e37919 */ /* 0x000ee20000002100 */
[----:B------:R-:W-:Y:S01]  /*7c00*/  FADD.FTZ R21, R160, R21 ;  /* 0x00000015a0157221 */ /* 0x000fe20000010000 */
[----:B------:R-:W-:-:S03]  /*7c10*/  FADD.FTZ R20, R159, R23 ;  /* 0x000000179f147221 */ /* 0x000fc60000010000 */
[----:B------:R-:W-:Y:S01]  /*7c20*/  FADD.FTZ R23, R156, R21 ;  /* 0x000000159c177221 */ /* 0x000fe20000010000 */
[----:B------:R-:W-:Y:S01]  /*7c30*/  FADD.FTZ R156, R157, R20 ;  /* 0x000000149d9c7221 */ /* 0x000fe20000010000 */
[----:B---3--:R-:W-:-:S13]  /*7c40*/  LOP3.LUT P6, RZ, R227, 0x7f, RZ, 0xc0, !PT ;  /* 0x0000007fe3ff7812 */ /* 0x008fda00078cc0ff */
[----:B------:R-:W3:Y:S04]  /*7c50*/  @!P6 LDL.64 R6, [R1+0x68] ;  /* 0x000068000106e983 */ /* 0x000ee80000100a00 */
[----:B------:R-:W4:Y:S01]  /*7c60*/  @!P6 LDL R21, [R1+0x218] ;  /* 0x000218000115e983 */ /* 0x000f220000100800 */
[----:B------:R-:W-:Y:S02]  /*7c70*/  WARPGROUP.DEPBAR.LE gsb0, 0x0 ;  /* 0x00008000000079c5 */ /* 0x000fe40000010000 */
[----:B-----5:R-:W-:Y:S02]  /*7c80*/  F2FP.BF16.F32.PACK_AB R152, R176, R161 ;  /* 0x000000a1b098723e */ /* 0x020fe400000010ff */
[----:B------:R-:W-:Y:S02]  /*7c90*/  F2FP.BF16.F32.PACK_AB R154, R178, R177 ;  /* 0x000000b1b29a723e */ /* 0x000fe400000010ff */
[----:B-1----:R-:W-:-:S02]  /*7ca0*/  F2FP.BF16.F32.PACK_AB R153, R181, R166 ;  /* 0x000000a6b599723e */ /* 0x002fc400000010ff */
        /* <DEDUP_REMOVED lines=49> */
[----:B------:R-:W-:Y:S02]  /*7fc0*/  WARPGROUP.DEPBAR.LE gsb0, 0x0 ;  /* 0x00008000000079c5 */ /* 0x000fe40000010000 */
        /* <DEDUP_REMOVED lines=24> */
[----:B------:R1:W-:Y:S04]  /*8150*/  STL.128 [R1+0x3b0], R120 ;  /* 0x0003b07801007387 */ /* 0x0003e80000100c00 */
[----:B------:R-:W-:Y:S04]  /*8160*/  STL.128 [R1+0x3c0], R124 ;  /* 0x0003c07c01007387 */ /* 0x000fe80000100c00 */
[----:B------:R-:W-:Y:S04]  /*8170*/  STL.128 [R1+0x3d0], R128 ;  /* 0x0003d08001007387 */ /* 0x000fe80000100c00 */
[----:B------:R-:W-:Y:S04]  /*8180*/  STL.128 [R1+0x3e0], R132 ;  /* 0x0003e08401007387 */ /* 0x000fe80000100c00 */
[----:B------:R-:W-:Y:S04]  /*8190*/  STL.128 [R1+0x3f0], R136 ;  /* 0x0003f08801007387 */ /* 0x000fe80000100c00 */
[----:B------:R-:W-:Y:S04]  /*81a0*/  STL.128 [R1+0x400], R140 ;  /* 0x0004008c01007387 */ /* 0x000fe80000100c00 */
[----:B------:R-:W-:Y:S04]  /*81b0*/  STL.128 [R1+0x410], R144 ;  /* 0x0004109001007387 */ /* 0x000fe80000100c00 */
[----:B------:R2:W-:Y:S04]  /*81c0*/  STL.128 [R1+0x420], R148 ;  /* 0x0004209401007387 */ /* 0x0005e80000100c00 */
[----:B------:R-:W5:Y:S04]  /*81d0*/  LDL R159, [R1+0x230] ;  /* 0x00023000019f7983 */ /* 0x000f680000100800 */
[----:B------:R-:W5:Y:S04]  /*81e0*/  LDL R157, [R1+0x234] ;  /* 0x00023400019d7983 */ /* 0x000f680000100800 */
[----:B------:R-:W5:Y:S04]  /*81f0*/  LDL R155, [R1+0x238] ;  /* 0x00023800019b7983 */ /* 0x000f680000100800 */
[----:B------:R-:W5:Y:S04]  /*8200*/  LDL R153, [R1+0x23c] ;  /* 0x00023c0001997983 */ /* 0x000f680000100800 */
[----:B-1----:R-:W5:Y:S04]  /*8210*/  LDL R123, [R1+0x240] ;  /* 0x00024000017b7983 */ /* 0x002f680000100800 */
[----:B------:R-:W5:Y:S04]  /*8220*/  LDL R121, [R1+0x244] ;  /* 0x0002440001797983 */ /* 0x000f680000100800 */
        /* <DEDUP_REMOVED lines=57> */
[----:B--2---:R-:W2:Y:S04]  /*85c0*/  LDL R150, [R1+0x32c] ;  /* 0x00032c0001967983 */ /* 0x004ea80000100800 */
[----:B------:R-:W2:Y:S04]  /*85d0*/  LDL R148, [R1+0x330] ;  /* 0x0003300001947983 */ /* 0x000ea80000100800 */
        /* <DEDUP_REMOVED lines=62> */
[----:B------:R-:W2:Y:S01]  /*89c0*/  LDL R24, [R1+0x42c] ;  /* 0x00042c0001187983 */ /* 0x000ea20000100800 */
        /* <DEDUP_REMOVED lines=22> */
[----:B---3--:R-:W-:Y:S02]  /*8b30*/  @!P6 MOV R6, R6 ;  /* 0x000000060006e202 */ /* 0x008fe40000000f00 */
[----:B------:R-:W-:Y:S01]  /*8b40*/  FADD.FTZ R176, R176, R161 ;  /* 0x000000a1b0b07221 */ /* 0x000fe20000010000 */
[----:B------:R-:W-:Y:S02]  /*8b50*/  FADD.FTZ R181, R181, R166 ;  /* 0x000000a6b5b57221 */ /* 0x000fe40000010000 */
[----:B----4-:R-:W-:Y:S02]  /*8b60*/  @!P6 IMAD R21, R21, 0x8, R6 ;  /* 0x000000081515e824 */ /* 0x010fe400078e0206 */
[----:B------:R-:W-:Y:S01]  /*8b70*/  FADD.FTZ R177, R177, R176 ;  /* 0x000000b0b1b17221 */ /* 0x000fe20000010000 */
[----:B------:R-:W-:Y:S01]  /*8b80*/  FADD.FTZ R164, R164, R181 ;  /* 0x000000b5a4a47221 */ /* 0x000fe20000010000 */
[----:B------:R-:W-:Y:S02]  /*8b90*/  STL [R1+0x88], RZ ;  /* 0x000088ff01007387 */ /* 0x000fe40000100800 */
[----:B------:R-:W-:Y:S01]  /*8ba0*/  FADD.FTZ R178, R178, R177 ;  /* 0x000000b1b2b27221 */ /* 0x000fe20000010000 */
[----:B------:R-:W-:Y:S01]  /*8bb0*/  FADD.FTZ R179, R13, R164 ;  /* 0x000000a40db37221 */ /* 0x000fe20000010000 */
[----:B------:R-:W-:Y:S01]  /*8bc0*/  STL [R1+0x88], R0 ;  /* 0x0000880001007387 */ /* 0x000fe20000100800 */
[----:B------:R-:W-:-:S03]  /*8bd0*/  @!P6 PRMT R21, RZ, 0x654, R21 ;  /* 0x00000654ff15e816 */ /* 0x000fc60000000015 */
[----:B------:R-:W-:Y:S04]  /*8be0*/  STL [R1+0x88], R0 ;  /* 0x0000880001007387 */ /* 0x000fe80000100800 */
[----:B------:R-:W-:Y:S04]  /*8bf0*/  STL [R1+0x88], R0 ;  /* 0x0000880001007387 */ /* 0x000fe80000100800 */
[----:B------:R-:W-:Y:S04]  /*8c00*/  STL [R1+0x88], R0 ;  /* 0x0000880001007387 */ /* 0x000fe80000100800 */
[----:B------:R-:W-:Y:S04]  /*8c10*/  STL [R1+0x88], R0 ;  /* 0x0000880001007387 */ /* 0x000fe80000100800 */
[----:B------:R1:W-:Y:S04]  /*8c20*/  STL [R1+0x88], R0 ;  /* 0x0000880001007387 */ /* 0x0003e80000100800 */
[----:B------:R3:W-:Y:S04]  /*8c30*/  STL [R1+0x444], R10 ;  /* 0x0004440a01007387 */ /* 0x0007e80000100800 */
[----:B------:R4:W-:Y:S04]  /*8c40*/  STL.64 [R1+0x450], R178 ;  /* 0x000450b201007387 */ /* 0x0009e80000100a00 */
[----:B-----5:R4:W-:Y:S04]  /*8c50*/  STL [R1+0x230], R159 ;  /* 0x0002309f01007387 */ /* 0x0209e80000100800 */
[----:B------:R4:W-:Y:S04]  /*8c60*/  STL [R1+0x234], R157 ;  /* 0x0002349d01007387 */ /* 0x0009e80000100800 */
        /* <DEDUP_REMOVED lines=61> */
[----:B--2---:R4:W-:Y:S04]  /*9040*/  STL [R1+0x32c], R150 ;  /* 0x00032c9601007387 */ /* 0x0049e80000100800 */
        /* <DEDUP_REMOVED lines=63> */
[----:B------:R4:W-:Y:S01]  /*9440*/  STL [R1+0x42c], R24 ;  /* 0x00042c1801007387 */ /* 0x0009e20000100800 */
[----:B------:R4:W-:Y:S03]  /*9450*/  @!P6 SYNCS.ARRIVE.TRANS64.RED.A1T0 RZ, [R21+URZ], RZ ;  /* 0x000000ff15ffe9a7 */ /* 0x0009e6000810043f */
[----:B-1----:R-:W2:Y:S01]  /*9460*/  LDL R0, [R1+0x70] ;  /* 0x0000700001007983 */ /* 0x002ea20000100800 */
[----:B------:R-:W-:Y:S01]  /*9470*/  ISETP.GE.AND P0, PT, R5, 0x1, PT ;  /* 0x000000010500780c */ /* 0x000fe20003f06270 */
[----:B------:R-:W-:-:S06]  /*9480*/  UIADD3 UR45, UR45, -0x2, URZ ;  /* 0xfffffffe2d2d7890 */ /* 0x000fcc000fffe03f */
[----:B---3--:R-:W-:Y:S02]  /*9490*/  IMAD.U32 R10, RZ, RZ, UR45 ;  /* 0x0000002dff0a7e24 */ /* 0x008fe4000f8e00ff */
[----:B--2---:R-:W-:-:S05]  /*94a0*/  IMAD.SHL.U32 R9, R0, 0x80, RZ ;  /* 0x0000008000097824 */ /* 0x004fca00078e00ff */
[----:B------:R-:W-:-:S05]  /*94b0*/  IADD3 R7, R9, UR40, -R236 ;  /* 0x0000002809077c10 */ /* 0x000fca000fffe8ec */
[----:B------:R-:W-:Y:S01]  /*94c0*/  IMAD.IADD R4, R7, 0x1, R4 ;  /* 0x0000000107047824 */ /* 0x000fe200078e0204 */
[----:B----4-:R-:W-:Y:S06]  /*94d0*/  @!P0 BRA `(.L_x_1530) ;  /* 0x0000000000408947 */ /* 0x010fec0003800000 */
[C---:B------:R-:W-:Y:S01]  /*94e0*/  ISETP.GT.AND P0, PT, R7.reuse, RZ, PT ;  /* 0x000000ff0700720c */ /* 0x040fe20003f04270 */
[----:B------:R-:W-:Y:S01]  /*94f0*/  BSSY B0, `(.L_x_1531) ;  /* 0x000000c000007945 */ /* 0x000fe20003800000 */
[----:B------:R-:W-:-:S11]  /*9500*/  VIADD R0, R7, 0xffffffff ;  /* 0xffffffff07007836 */ /* 0x000fd60000000000 */
[----:B------:R-:W-:Y:S05]  /*9510*/  @P0 BRA `(.L_x_1532) ;  /* 0x0000000000180947 */ /* 0x000fea0003800000 */
[----:B------:R-:W-:Y:S01]  /*9520*/  ISETP.NE.AND P0, PT, R5, 0x1, PT ;  /* 0x000000010500780c */ /* 0x000fe20003f05270 */
[----:B------:R-:W-:-:S12]  /*9530*/  IMAD.MOV R7, RZ, RZ, -R7 ;  /* 0x000000ffff077224 */ /* 0x000fd800078e0a07 */
[----:B------:R-:W-:-:S05]  /*9540*/  @P0 IMAD.HI.U32 R2, R7, R2, RZ ;  /* 0x0000000207020227 */ /* 0x000fca00078e00ff */
[----:B------:R-:W-:-:S04]  /*9550*/  @P0 SHF.R.U32.HI R7, RZ, R3, R2 ;  /* 0x00000003ff070219 */ /* 0x000fc80000011602 */
[----:B------:R-:W-:Y:S01]  /*9560*/  LOP3.LUT R0, RZ, R7, RZ, 0x33, !PT ;  /* 0x00000007ff007212 */ /* 0x000fe200078e33ff */
[----:B------:R-:W-:Y:S06]  /*9570*/  BRA `(.L_x_1533) ;  /* 0x00000000000c7947 */ /* 0x000fec0003800000 */
.L_x_1532:
[----:B------:R-:W-:-:S13]  /*9580*/  ISETP.NE.AND P0, PT, R5, 0x1, PT ;  /* 0x000000010500780c */ /* 0x000fda0003f05270 */
[----:B------:R-:W-:-:S05]  /*9590*/  @P0 IMAD.HI.U32 R2, R0, R2, RZ ;  /* 0x0000000200020227 */ /* 0x000fca00078e00ff */
[----:B------:R-:W-:-:S07]  /*95a0*/  @P0 SHF.R.U32.HI R0, RZ, R3, R2 ;  /* 0x00000003ff000219 */ /* 0x000fce0000011602 */
.L_x_1533:
[----:B------:R-:W-:Y:S05]  /*95b0*/  BSYNC B0 ;  /* 0x0000000000007941 */ /* 0x000fea0003800000 */
.L_x_1531:
[----:B------:R-:W-:-:S05]  /*95c0*/  IMAD R5, R0, R5, R5 ;  /* 0x0000000500057224 */ /* 0x000fca00078e0205 */
[----:B------:R-:W-:-:S07]  /*95d0*/  VIMNMX R4, R4, R5, PT ;  /* 0x0000000504047248 */ /* 0x000fce0003fe0100 */
.L_x_1530:
[----:B------:R-:W-:Y:S01]  /*95e0*/  IMAD.HI R4, R4, 0x2aaaaaab, RZ ;  /* 0x2aaaaaab04047827 */ /* 0x000fe200078e02ff */
[----:B------:R-:W-:Y:S04]  /*95f0*/  BSSY B2, `(.L_x_1534) ;  /* 0x0000012000027945 */ /* 0x000fe80003800000 */
[----:B------:R-:W-:-:S04]  /*9600*/  SHF.R.U32.HI R3, RZ, 0x1f, R4 ;  /* 0x0000001fff037819 */ /* 0x000fc80000011604 */
[----:B------:R-:W-:-:S04]  /*9610*/  LEA.HI.SX32 R3, R4, R3, 0x1c ;  /* 0x0000000304037211 */ /* 0x000fc800078fe2ff */
[----:B------:R-:W-:-:S04]  /*9620*/  VIMNMX R192, R3, UR41, !PT ;  /* 0x0000002903c07c48 */ /* 0x000fc8000ffe0100 */
[----:B------:R-:W-:-:S13]  /*9630*/  ISETP.GE.AND P0, PT, R10, R192, PT ;  /* 0x000000c00a00720c */ /* 0x000fda0003f06270 */
[----:B------:R-:W-:Y:S05]  /*9640*/  @!P0 BRA `(.L_x_1535) ;  /* 0x0000000000308947 */ /* 0x000fea0003800000 */
[----:B------:R-:W-:Y:S01]  /*9650*/  BSSY B1, `(.L_x_1536) ;  /* 0x0000009000017945 */ /* 0x000fe20003800000 */
.L_x_1538:
[----:B------:R-:W-:Y:S01]  /*9660*/  BSSY B0, `(.L_x_1537) ;  /* 0x0000004000007945 */ /* 0x000fe20003800000 */
[----:B------:R-:W-:Y:S01]  /*9670*/  VIADD R0, R16, 0x178 ;  /* 0x0000017810007836 */ /* 0x000fe20000000000 */
[----:B------:R-:W-:-:S07]  /*9680*/  MOV R201, 0x96a0 ;  /* 0x000096a000c97802 */ /* 0x000fce0000000f00 */
[----:B------:R-:W-:Y:S05]  /*9690*/  CALL.REL.NOINC `($_ZN7cutlass13device_kernelIN5flash11enable_sm90INS1_16FlashAttnFwdSm90INS1_25CollectiveMainloopFwdSm90ILi2EN4cute5tupleIJNS5_1CILi1EEES8_S8_EEENS6_IJNS7_ILi128EEENS7_ILi96EEENS7_ILi64EEEEEELi256ENS_10bfloat16_tEfNS_4arch4Sm90ELb0ELb1ELb1ELb0ELb0ELb0ELb1ELb1ELb0ELb0ELb0ELb0EEENS1_21CollectiveEpilogueFwdINS6_IJSA_NS7_ILi256EEESB_EEES9_SE_SG_Li256ELb0ELb0ELb0ELb0EEENS1_30DynamicPersistentTileSchedulerILi256ELi32ELb0ELb0ELb1EEEEEEEEEvNT_6ParamsE$_ZZN5flash25CollectiveMainloopFwdSm90ILi2EN4cute5tupleIJNS1_1CILi1EEES4_S4_EEENS2_IJNS3_ILi128EEENS3_ILi96EEENS3_ILi64EEEEEELi256EN7cutlass10bfloat16_tEfNSA_4arch4Sm90ELb0ELb1ELb1ELb0ELb0ELb0ELb1ELb1ELb0ELb0ELb0ELb0EE3mmaINS_16FlashAttnFwdSm90ISE_NS_21CollectiveEpilogueFwdINS2_IJS6_NS3_ILi256EEES7_EEES5_SB_SD_Li256ELb0ELb0ELb0ELb0EEENS_30DynamicPersistentTileSchedulerILi256ELi32ELb0ELb0ELb1EEEE13SharedStorageENS1_6TensorINS1_11ArrayEngineIfLm128EEENS1_6LayoutINS2_IJNS2_IJNS3_ILi2EEEST_NS3_ILi32EEEEEES4_S4_EEENS2_IJNS2_IJS4_ST_NS3_ILi4EEEEEENS3_ILi0EEESZ_EEEEEEENS_7SoftmaxILi2ELi0EEEEEbRKNSE_6ParamsENSA_25PipelineTmaAsyncNoClusterILi2ENSA_16PipelineTmaAsyncILi2EEEEES1B_RNSA_13PipelineStateILj2EEERT0_RT1_iRiRKNS_16SeqlenInfoQKNewKILb0ELb0EEENS2_IJiiiiEEERT_ENKUliT_T0_T1_E_clIZSF_ISO_S12_S14_EbS17_S1B_S1B_S1E_S1G_S1I_iS1J_S1N_S1O_S1Q_EUlRS1R_iE1_NS3_ILb0EEENS3_ILb1EEEEEDaiS1R_S1S_S1T_) ;  /* 0x000001b8008c7944 */ /* 0x000fea0003c00000 */
[----:B------:R-:W-:Y:S05]  /*96a0*/  BSYNC B0 ;  /* 0x0000000000007941 */ /* 0x000fea0003800000 */
.L_x_1537:
[C---:B------:R-:W-:Y:S01]  /*96b0*/  ISETP.GT.AND P0, PT, R10.reuse, R192, PT ;  /* 0x000000c00a00720c */ /* 0x040fe20003f04270 */
[----:B------:R-:W-:-:S12]  /*96c0*/  VIADD R10, R10, 0xffffffff ;  /* 0xffffffff0a0a7836 */ /* 0x000fd80000000000 */
[----:B------:R-:W-:Y:S05]  /*96d0*/  @P0 BRA `(.L_x_1538) ;  /* 0xfffffffc00e00947 */ /* 0x000fea000383ffff */
[----:B------:R-:W-:Y:S05]  /*96e0*/  BSYNC B1 ;  /* 0x0000000000017941 */ /* 0x000fea0003800000 */
.L_x_1536:
[----:B------:R-:W2:Y:S02]  /*96f0*/  LDL R9, [R1+0x70] ;  /* 0x0000700001097983 */ /* 0x000ea40000100800 */
[----:B--2---:R-:W-:-:S07]  /*9700*/  IMAD.SHL.U32 R9, R9, 0x80, RZ ;  /* 0x0000008009097824 */ /* 0x004fce00078e00ff */
.L_x_1535:
[----:B------:R-:W-:Y:S05]  /*9710*/  BSYNC B2 ;  /* 0x0000000000027941 */ /* 0x000fea0003800000 */
.L_x_1534:
[----:B------:R-:W1:Y:S01]  /*9720*/  LDC R4, c[0x0][0xadc] ;  /* 0x0002b700ff047b82 */ /* 0x000e620000000800 */
[----:B------:R-:W-:Y:S02]  /*9730*/  ULDC UR4, c[0x0][0x288] ;  /* 0x0000a20000047ab9 */ /* 0x000fe40000000800 */
[----:B------:R-:W-:-:S06]  /*9740*/  UIADD3 UR4, UR40, 0x80, -UR4 ;  /* 0x0000008028047890 */ /* 0x000fcc000fffe804 */
[----:B------:R-:W-:Y:S01]  /*9750*/  VIADD R9, R9, UR4 ;  /* 0x0000000409097c36 */ /* 0x000fe20008000000 */
[----:B------:R-:W-:-:S03]  /*9760*/  ULDC UR4, c[0x0][0xad4] ;  /* 0x0002b50000047ab9 */ /* 0x000fc60000000800 */
[----:B------:R-:W-:Y:S01]  /*9770*/  VIADD R0, R9, -UR4 ;  /* 0x8000000409007c36 */ /* 0x000fe20008000000 */
[----:B-1----:R-:W-:-:S13]  /*9780*/  ISETP.GE.AND P0, PT, R4, 0x1, PT ;  /* 0x000000010400780c */ /* 0x002fda0003f06270 */
[----:B------:R-:W-:Y:S05]  /*9790*/  @!P0 BRA `(.L_x_1539) ;  /* 0x0000000000448947 */ /* 0x000fea0003800000 */
[----:B------:R-:W-:Y:S01]  /*97a0*/  ISETP.GT.AND P0, PT, R9, -0x1, PT ;  /* 0xffffffff0900780c */ /* 0x000fe20003f04270 */
[----:B------:R-:W-:-:S12]  /*97b0*/  BSSY B0, `(.L_x_1540) ;  /* 0x000000d000007945 */ /* 0x000fd80003800000 */
        /* <DEDUP_REMOVED lines=8> */
.L_x_1541:
[----:B------:R-:W-:-:S13]  /*9840*/  ISETP.NE.AND P0, PT, R4, 0x1, PT ;  /* 0x000000010400780c */ /* 0x000fda0003f05270 */
[----:B------:R-:W1:Y:S02]  /*9850*/  @P0 LDC.64 R2, c[0x0][0xae0] ;  /* 0x0002b800ff020b82 */ /* 0x000e640000000a00 */
[----:B-1----:R-:W-:-:S05]  /*9860*/  @P0 IMAD.HI.U32 R2, R9, R2, RZ ;  /* 0x0000000209020227 */ /* 0x002fca00078e00ff */
[----:B------:R-:W-:-:S07]  /*9870*/  @P0 SHF.R.U32.HI R9, RZ, R3, R2 ;  /* 0x00000003ff090219 */ /* 0x000fce0000011602 */
.L_x_1542:
[----:B------:R-:W-:Y:S05]  /*9880*/  BSYNC B0 ;  /* 0x0000000000007941 */ /* 0x000fea0003800000 */
.L_x_1540:
[----:B------:R-:W-:-:S05]  /*9890*/  IMAD R9, R9, R4, RZ ;  /* 0x0000000409097224 */ /* 0x000fca00078e02ff */
[----:B------:R-:W-:-:S07]  /*98a0*/  VIMNMX R0, R0, R9, !PT ;  /* 0x0000000900007248 */ /* 0x000fce0007fe0100 */
.L_x_1539:
[----:B------:R-:W-:-:S04]  /*98b0*/  VIADD R0, R0, 0x5f ;  /* 0x0000005f00007836 */ /* 0x000fc80000000000 */
[----:B------:R-:W-:-:S05]  /*98c0*/  IMAD.HI R0, R0, 0x2aaaaaab, RZ ;  /* 0x2aaaaaab00007827 */ /* 0x000fca00078e02ff */
[----:B------:R-:W-:-:S04]  /*98d0*/  SHF.R.U32.HI R3, RZ, 0x1f, R0 ;  /* 0x0000001fff037819 */ /* 0x000fc80000011600 */
[----:B------:R-:W-:-:S04]  /*98e0*/  LEA.HI.SX32 R2, R0, R3, 0x1c ;  /* 0x0000000300027211 */ /* 0x000fc800078fe2ff */
[----:B------:R-:W-:-:S04]  /*98f0*/  VIMNMX R2, R2, UR41, !PT ;  /* 0x0000002902027c48 */ /* 0x000fc8000ffe0100 */
[----:B------:R-:W-:-:S13]  /*9900*/  ISETP.GE.AND P0, PT, R10, R2, PT ;  /* 0x000000020a00720c */ /* 0x000fda0003f06270 */
[----:B------:R-:W-:Y:S05]  /*9910*/  @!P0 BRA `(.L_x_1543) ;  /* 0x0000009c007c8947 */ /* 0x000fea0003800000 */
.L_x_1560:
[----:B-12---:R-:W2:Y:S04]  /*9920*/  LD.E R3, desc[UR46][R16.64+0x218] ;  /* 0x0002182e10037980 */ /* 0x006ea8000c101900 */
[----:B------:R-:W3:Y:S01]  /*9930*/  LD.E R0, desc[UR46][R16.64+0x220] ;  /* 0x0002202e10007980 */ /* 0x000ee2000c101900 */
[----:B--2---:R-:W-:-:S05]  /*9940*/  VIADD R3, R3, 0x1 ;  /* 0x0000000103037836 */ /* 0x004fca0000000000 */
[----:B------:R-:W-:-:S13]  /*9950*/  ISETP.NE.AND P1, PT, R3, 0x2, PT ;  /* 0x000000020300780c */ /* 0x000fda0003f25270 */
[----:B------:R1:W5:Y:S04]  /*9960*/  @P1 LD.E R9, desc[UR46][R16.64+0x21c] ;  /* 0x00021c2e10091980 */ /* 0x000368000c101900 */
[----:B------:R-:W2:Y:S01]  /*9970*/  @!P1 LD.E R4, desc[UR46][R16.64+0x21c] ;  /* 0x00021c2e10049980 */ /* 0x000ea2000c101900 */
[----:B---3--:R-:W-:-:S03]  /*9980*/  VIADD R7, R0, 0x1 ;  /* 0x0000000100077836 */ /* 0x008fc60000000000 */
[----:B------:R3:W-:Y:S04]  /*9990*/  ST.E desc[UR46][R16.64+0x218], R3 ;  /* 0x0002180310007985 */ /* 0x0007e8000c10192e */
[----:B------:R1:W-:Y:S04]  /*99a0*/  ST.E desc[UR46][R16.64+0x220], R7 ;  /* 0x0002200710007985 */ /* 0x0003e8000c10192e */
[----:B------:R1:W-:Y:S01]  /*99b0*/  @!P1 ST.E desc[UR46][R16.64+0x218], RZ ;  /* 0x000218ff10009985 */ /* 0x0003e2000c10192e */
[----:B--2---:R-:W-:-:S05]  /*99c0*/  @!P1 LOP3.LUT R9, R4, 0x1, RZ, 0x3c, !PT ;  /* 0x0000000104099812 */ /* 0x004fca00078e3cff */
[----:B------:R1:W-:Y:S04]  /*99d0*/  @!P1 ST.E desc[UR46][R16.64+0x21c], R9 ;  /* 0x00021c0910009985 */ /* 0x0003e8000c10192e */
[----:B------:R-:W2:Y:S04]  /*99e0*/  LDL.64 R20, [R1+0x190] ;  /* 0x0001900001147983 */ /* 0x000ea80000100a00 */
[----:B--2---:R-:W2:Y:S01]  /*99f0*/  LD.E R0, desc[UR46][R20.64+0x1c] ;  /* 0x00001c2e14007980 */ /* 0x004ea2000c101900 */
[----:B------:R-:W-:Y:S01]  /*9a00*/  IMAD.MOV.U32 R5, RZ, RZ, R10 ;  /* 0x000000ffff057224 */ /* 0x000fe200078e000a */
[----:B------:R-:W-:Y:S05]  /*9a10*/  YIELD ;  /* 0x0000000000007946 */ /* 0x000fea0003800000 */
[----:B------:R-:W-:Y:S01]  /*9a20*/  BSSY B0, `(.L_x_1544) ;  /* 0x0000008000007945 */ /* 0x000fe20003800000 */
[----:B------:R-:W-:Y:S01]  /*9a30*/  VIADD R10, R10, 0xffffffff ;  /* 0xffffffff0a0a7836 */ /* 0x000fe20000000000 */
[----:B------:R-:W-:Y:S01]  /*9a40*/  ISETP.GT.AND P0, PT, R5, R2, PT ;  /* 0x000000020500720c */ /* 0x000fe20003f04270 */
[----:B---3--:R-:W-:Y:S01]  /*9a50*/  @!P1 IMAD.MOV.U32 R3, RZ, RZ, RZ ;  /* 0x000000ffff039224 */ /* 0x008fe200078e00ff */
[----:B--2---:R-:W-:-:S04]  /*9a60*/  LOP3.LUT R0, R0, 0x1, RZ, 0xfc, !PT ;  /* 0x0000000100007812 */ /* 0x004fc800078efcff */
[----:B------:R-:W-:-:S13]  /*9a70*/  ISETP.NE.AND P2, PT, R0, 0x3, PT ;  /* 0x000000030000780c */ /* 0x000fda0003f45270 */
[----:B-1----:R-:W-:Y:S05]  /*9a80*/  @!P2 BRA `(.L_x_1545) ;  /* 0x000000000004a947 */ /* 0x002fea0003800000 */
[----:B------:R-:W-:Y:S01]  /*9a90*/  BPT.TRAP 0x1 ;  /* 0x000000040000795c */ /* 0x000fe20000300000 */
.L_x_1545:
[----:B------:R-:W-:Y:S05]  /*9aa0*/  BSYNC B0 ;  /* 0x0000000000007941 */ /* 0x000fea0003800000 */
.L_x_1544:
[----:B------:R-:W2:Y:S01]  /*9ab0*/  LD.E.64 R4, desc[UR46][R20.64+0x8] ;  /* 0x0000082e14047980 */ /* 0x000ea2000c101b00 */
[----:B-----5:R-:W-:Y:S02]  /*9ac0*/  SHF.L.U32 R8, R9, 0x1f, RZ ;  /* 0x0000001f09087819 */ /* 0x020fe400000006ff */
[----:B--2---:R-:W-:-:S05]  /*9ad0*/  MOV R4, R4 ;  /* 0x0000000400047202 */ /* 0x004fca0000000f00 */
[----:B------:R-:W-:-:S04]  /*9ae0*/  IMAD R3, R3, 0x8, R4 ;  /* 0x0000000803037824 */ /* 0x000fc800078e0204 */
[----:B------:R1:W2:Y:S01]  /*9af0*/  SYNCS.PHASECHK.TRANS64.TRYWAIT P1, [R3+URZ], R8 ;  /* 0x00000008030075a7 */ /* 0x0002a2000802017f */
[----:B------:R-:W3:Y:S04]  /*9b00*/  LD.E R4, desc[UR46][R20.64+0x1c] ;  /* 0x00001c2e14047980 */ /* 0x000ee8000c101900 */
[----:B------:R1:W5:Y:S04]  /*9b10*/  LD.E R0, desc[UR46][R16.64+0x218] ;  /* 0x0002182e10007980 */ /* 0x000368000c101900 */
[----:B------:R1:W5:Y:S01]  /*9b20*/  LD.E R6, desc[UR46][R16.64+0x21c] ;  /* 0x00021c2e10067980 */ /* 0x000362000c101900 */
[----:B------:R-:W-:Y:S01]  /*9b30*/  BSSY B0, `(.L_x_1546) ;  /* 0x0000005000007945 */ /* 0x000fe20003800000 */
[----:B---3--:R-:W-:-:S04]  /*9b40*/  LOP3.LUT R4, R4, 0x1, RZ, 0xfc, !PT ;  /* 0x0000000104047812 */ /* 0x008fc800078efcff */
[----:B------:R-:W-:-:S13]  /*9b50*/  ISETP.NE.AND P2, PT, R4, 0x3, PT ;  /* 0x000000030400780c */ /* 0x000fda0003f45270 */
[----:B-12---:R-:W-:Y:S05]  /*9b60*/  @!P2 BRA `(.L_x_1547) ;  /* 0x000000000004a947 */ /* 0x006fea0003800000 */
[----:B------:R-:W-:Y:S01]  /*9b70*/  BPT.TRAP 0x1 ;  /* 0x000000040000795c */ /* 0x000fe20000300000 */
.L_x_1547:
[----:B------:R-:W-:Y:S05]  /*9b80*/  BSYNC B0 ;  /* 0x0000000000007941 */ /* 0x000fea0003800000 */
.L_x_1546:
[----:B------:R-:W-:Y:S04]  /*9b90*/  BSSY B0, `(.L_x_1548) ;  /* 0x0000008000007945 */ /* 0x000fe80003800000 */
[----:B------:R-:W-:Y:S05]  /*9ba0*/  @P1 BRA `(.L_x_1549) ;  /* 0x0000000000181947 */ /* 0x000fea0003800000 */
[----:B------:R-:W2:Y:S01]  /*9bb0*/  LD.E.64 R4, desc[UR46][R20.64+0x8] ;  /* 0x0000082e14047980 */ /* 0x000ea2000c101b00 */
[----:B-----5:R-:W-:Y:S02]  /*9bc0*/  SHF.L.U32 R3, R6, 0x1f, RZ ;  /* 0x0000001f06037819 */ /* 0x020fe400000006ff */
[----:B--2---:R-:W-:-:S05]  /*9bd0*/  MOV R5, R4 ;  /* 0x0000000400057202 */ /* 0x004fca0000000f00 */
[----:B------:R-:W-:-:S04]  /*9be0*/  IMAD R0, R0, 0x8, R5 ;  /* 0x0000000800007824 */ /* 0x000fc800078e0205 */
[----:B------:R-:W1:Y:S02]  /*9bf0*/  SYNCS.PHASECHK.TRANS64.TRYWAIT P1, [R0+URZ], R3 ;  /* 0x00000003000075a7 */ /* 0x000e64000802017f */
[----:B-1----:R-:W-:Y:S05]  /*9c00*/  @!P1 BRA `(.L_x_1550) ;  /* 0x000001ac006c9947 */ /* 0x002fea0003800000 */
.L_x_1549:
[----:B------:R-:W-:Y:S05]  /*9c10*/  BSYNC B0 ;  /* 0x0000000000007941 */ /* 0x000fea0003800000 */
.L_x_1548:
[----:B------:R-:W2:Y:S04]  /*9c20*/  LD.E R5, desc[UR46][R16.64+0x218] ;  /* 0x0002182e10057980 */ /* 0x000ea8000c101900 */
[----:B------:R-:W2:Y:S01]  /*9c30*/  LDL.64 R8, [R1+0xa0] ;  /* 0x0000a00001087983 */ /* 0x000ea20000100a00 */
[----:B------:R-:W-:Y:S05]  /*9c40*/  WARPSYNC.ALL ;  /* 0x0000000000007948 */ /* 0x000fea0003800000 */
[----:B------:R-:W3:Y:S04]  /*9c50*/  LDL.64 R18, [R1+0x98] ;  /* 0x0000980001127983 */ /* 0x000ee80000100a00 */
[----:B-----5:R-:W4:Y:S04]  /*9c60*/  LDL.64 R6, [R1+0x98] ;  /* 0x0000980001067983 */ /* 0x020f280000100a00 */
[----:B------:R-:W4:Y:S01]  /*9c70*/  LDL.64 R12, [R1+0x98] ;  /* 0x00009800010c7983 */ /* 0x000f220000100a00 */
[----:B--2---:R-:W-:-:S03]  /*9c80*/  IMAD R4, R5, 0x300, R8 ;  /* 0x0000030005047824 */ /* 0x004fc600078e0208 */
[----:B------:R-:W2:Y:S01]  /*9c90*/  LDL.64 R14, [R1+0x98] ;  /* 0x00009800010e7983 */ /* 0x000ea20000100a00 */
[----:B------:R-:W-:Y:S01]  /*9ca0*/  IMAD.MOV.U32 R5, RZ, RZ, R9 ;  /* 0x000000ffff057224 */ /* 0x000fe200078e0009 */
[C---:B------:R-:W-:Y:S01]  /*9cb0*/  R2UR UR6, R4.reuse ;  /* 0x00000000040672ca */ /* 0x040fe200000e0000 */
[----:B------:R-:W-:Y:S01]  /*9cc0*/  WARPGROUP.ARRIVE ;  /* 0x00000000000079c5 */ /* 0x000fe20000000000 */
[----:B------:R-:W2:Y:S02]  /*9cd0*/  LDL R11, [R1+0x54] ;  /* 0x00005400010b7983 */ /* 0x000ea40000100800 */
[----:B------:R-:W-:Y:S01]  /*9ce0*/  R2UR UR7, R5 ;  /* 0x00000000050772ca */ /* 0x000fe200000e0000 */
[----:B------:R-:W-:Y:S02]  /*9cf0*/  VIADD R8, R4, 0x2 ;  /* 0x0000000204087836 */ /* 0x000fe40000000000 */
[----:B-1----:R-:W-:Y:S01]  /*9d00*/  IMAD.MOV.U32 R0, RZ, RZ, 0x1 ;  /* 0x00000001ff007424 */ /* 0x002fe200078e00ff */
[----:B------:R1:W-:Y:S04]  /*9d10*/  STL [R1+0x80], RZ ;  /* 0x000080ff01007387 */ /* 0x0003e80000100800 */
[----:B------:R1:W-:Y:S04]  /*9d20*/  STL [R1+0x80], R0 ;  /* 0x0000800001007387 */ /* 0x0003e80000100800 */
[----:B------:R1:W-:Y:S04]  /*9d30*/  STL [R1+0x80], R0 ;  /* 0x0000800001007387 */ /* 0x0003e80000100800 */
[----:B------:R1:W-:Y:S04]  /*9d40*/  STL [R1+0x80], R0 ;  /* 0x0000800001007387 */ /* 0x0003e80000100800 */
[----:B------:R1:W-:Y:S01]  /*9d50*/  STL [R1+0x80], R0 ;  /* 0x0000800001007387 */ /* 0x0003e20000100800 */
[----:B---3--:R-:W-:-:S02]  /*9d60*/  R2UR UR4, R18 ;  /* 0x00000000120472ca */ /* 0x008fc400000e0000 */
[----:B------:R-:W-:-:S13]  /*9d70*/  R2UR UR5, R19 ;  /* 0x00000000130572ca */ /* 0x000fda00000e0000 */
[----:B------:R-:W-:Y:S01]  /*9d80*/  HGMMA.64x96x16.F32.BF16 R24, gdesc[UR4], RZ, !UPT, gsb0 ;  /* 0x01600000041879f0 */ /* 0x000fe2000c0018ff */
[----:B----4-:R-:W-:Y:S01]  /*9d90*/  VIADD R6, R6, 0x2 ;  /* 0x0000000206067836 */ /* 0x010fe20000000000 */
[----:B------:R-:W-:Y:S02]  /*9da0*/  R2UR UR6, R8 ;  /* 0x00000000080672ca */ /* 0x000fe400000e0000 */
[----:B------:R-:W-:Y:S02]  /*9db0*/  R2UR UR7, R9 ;  /* 0x00000000090772ca */ /* 0x000fe400000e0000 */
[----:B------:R-:W-:Y:S02]  /*9dc0*/  R2UR UR4, R6 ;  /* 0x00000000060472ca */ /* 0x000fe400000e0000 */
[----:B------:R-:W-:Y:S01]  /*9dd0*/  R2UR UR5, R7 ;  /* 0x00000000070572ca */ /* 0x000fe200000e0000 */
[----:B------:R-:W-:Y:S02]  /*9de0*/  VIADD R12, R12, 0x4 ;  /* 0x000000040c0c7836 */ /* 0x000fe40000000000 */
[----:B------:R-:W-:-:S02]  /*9df0*/  VIADD R6, R4, 0x4 ;  /* 0x0000000404067836 */ /* 0x000fc40000000000 */
[----:B------:R-:W-:Y:S01]  /*9e00*/  IMAD.MOV.U32 R7, RZ, RZ, R9 ;  /* 0x000000ffff077224 */ /* 0x000fe200078e0009 */
[----:B------:R-:W-:Y:S02]  /*9e10*/  WARPGROUP.DEPBAR.LE gsb0, 0x0 ;  /* 0x00008000000079c5 */ /* 0x000fe40000010000 */
[----:B------:R1:W5:Y:S04]  /*9e20*/  LD.E R3, desc[UR46][R16.64+0x218] ;  /* 0x0002182e10037980 */ /* 0x000368000c101900 */
[----:B------:R1:W5:Y:S01]  /*9e30*/  LD.E R5, desc[UR46][R16.64+0x21c] ;  /* 0x00021c2e10057980 */ /* 0x000362000c101900 */
[----:B------:R-:W-:-:S06]  /*9e40*/  WARPGROUP.ARRIVE ;  /* 0x00000000000079c5 */ /* 0x000fcc0000000000 */
[----:B------:R-:W-:Y:S01]  /*9e50*/  HGMMA.64x96x16.F32.BF16 R24, gdesc[UR4], R24, gsb0 ;  /* 0x01600000041879f0 */ /* 0x000fe20008001818 */
[----:B------:R-:W-:Y:S02]  /*9e60*/  R2UR UR6, R6 ;  /* 0x00000000060672ca */ /* 0x000fe400000e0000 */
[----:B------:R-:W-:Y:S02]  /*9e70*/  R2UR UR7, R7 ;  /* 0x00000000070772ca */ /* 0x000fe400000e0000 */
[----:B------:R-:W-:Y:S02]  /*9e80*/  R2UR UR4, R12 ;  /* 0x000000000c0472ca */ /* 0x000fe400000e0000 */
[----:B------:R-:W-:Y:S01]  /*9e90*/  R2UR UR5, R13 ;  /* 0x000000000d0572ca */ /* 0x000fe200000e0000 */
[----:B------:R-:W-:Y:S02]  /*9ea0*/  VIADD R6, R4, 0x6 ;  /* 0x0000000604067836 */ /* 0x000fe40000000000 */
[----:B--2---:R-:W-:-:S02]  /*9eb0*/  VIADD R14, R14, 0x6 ;  /* 0x000000060e0e7836 */ /* 0x004fc40000000000 */
[----:B------:R-:W-:Y:S01]  /*9ec0*/  IMAD.MOV.U32 R7, RZ, RZ, R9 ;  /* 0x000000ffff077224 */ /* 0x000fe200078e0009 */
[----:B------:R-:W-:Y:S02]  /*9ed0*/  WARPGROUP.DEPBAR.LE gsb0, 0x0 ;  /* 0x00008000000079c5 */ /* 0x000fe40000010000 */
[----:B------:R-:W-:-:S06]  /*9ee0*/  WARPGROUP.ARRIVE ;  /* 0x00000000000079c5 */ /* 0x000fcc0000000000 */
[----:B------:R-:W-:Y:S01]  /*9ef0*/  HGMMA.64x96x16.F32.BF16 R24, gdesc[UR4], R24, gsb0 ;  /* 0x01600000041879f0 */ /* 0x000fe20008001818 */
[----:B------:R-:W-:Y:S02]  /*9f00*/  R2UR UR6, R6 ;  /* 0x00000000060672ca */ /* 0x000fe400000e0000 */
[----:B------:R-:W-:Y:S02]  /*9f10*/  R2UR UR7, R7 ;  /* 0x00000000070772ca */ /* 0x000fe400000e0000 */
[----:B------:R-:W-:Y:S02]  /*9f20*/  R2UR UR4, R14 ;  /* 0x000000000e0472ca */ /* 0x000fe400000e0000 */
[----:B------:R-:W-:Y:S02]  /*9f30*/  R2UR UR5, R15 ;  /* 0x000000000f0572ca */ /* 0x000fe400000e0000 */
[----:B------:R-:W-:-:S04]  /*9f40*/  LOP3.LUT R11, R11, 0x1, RZ, 0xfc, !PT ;  /* 0x000000010b0b7812 */ /* 0x000fc800078efcff */
[----:B------:R-:W-:Y:S01]  /*9f50*/  ISETP.NE.AND P2, PT, R11, 0x3, PT ;  /* 0x000000030b00780c */ /* 0x000fe20003f45270 */
[----:B------:R-:W-:Y:S02]  /*9f60*/  WARPGROUP.DEPBAR.LE gsb0, 0x0 ;  /* 0x00008000000079c5 */ /* 0x000fe40000010000 */
[----:B------:R-:W-:-:S06]  /*9f70*/  WARPGROUP.ARRIVE ;  /* 0x00000000000079c5 */ /* 0x000fcc0000000000 */
[----:B------:R-:W-:Y:S01]  /*9f80*/  HGMMA.64x96x16.F32.BF16 R24, gdesc[UR4], R24, gsb0 ;  /* 0x01600000041879f0 */ /* 0x000fe20008001818 */
[----:B------:R-:W-:Y:S02]  /*9f90*/  BSSY B0, `(.L_x_1551) ;  /* 0x0000004000007945 */ /* 0x000fe40003800000 */
[----:B------:R-:W-:Y:S02]  /*9fa0*/  WARPGROUP.DEPBAR.LE gsb0, 0x0 ;  /* 0x00008000000079c5 */ /* 0x000fe40000010000 */
[----:B-1----:R-:W-:Y:S05]  /*9fb0*/  @!P2 BRA `(.L_x_1552) ;  /* 0x000000000004a947 */ /* 0x002fea0003800000 */
[----:B------:R-:W-:Y:S01]  /*9fc0*/  BPT.TRAP 0x1 ;  /* 0x000000040000795c */ /* 0x000fe20000300000 */
.L_x_1552:
[----:B------:R-:W-:Y:S05]  /*9fd0*/  BSYNC B0 ;  /* 0x0000000000007941 */ /* 0x000fea0003800000 */
.L_x_1551:
[----:B------:R-:W2:Y:S01]  /*9fe0*/  LDL.64 R6, [R1+0x40] ;  /* 0x0000400001067983 */ /* 0x000ea20000100a00 */
[----:B-----5:R-:W-:Y:S02]  /*9ff0*/  SHF.L.U32 R8, R5, 0x1f, RZ ;  /* 0x0000001f05087819 */ /* 0x020fe400000006ff */
[----:B--2---:R-:W-:-:S05]  /*a000*/  MOV R6, R6 ;  /* 0x0000000600067202 */ /* 0x004fca0000000f00 */
[----:B------:R-:W-:-:S04]  /*a010*/  IMAD R3, R3, 0x8, R6 ;  /* 0x0000000803037824 */ /* 0x000fc800078e0206 */
[----:B------:R1:W2:Y:S01]  /*a020*/  SYNCS.PHASECHK.TRANS64.TRYWAIT P1, [R3+URZ], R8 ;  /* 0x00000008030075a7 */ /* 0x0002a2000802017f */
[----:B------:R1:W5:Y:S04]  /*a030*/  LD.E R4, desc[UR46][R16.64+0x218] ;  /* 0x0002182e10047980 */ /* 0x000368000c101900 */
[----:B------:R1:W5:Y:S01]  /*a040*/  LD.E R5, desc[UR46][R16.64+0x21c] ;  /* 0x00021c2e10057980 */ /* 0x000362000c101900 */
[----:B------:R-:W-:Y:S04]  /*a050*/  BSSY B0, `(.L_x_1553) ;  /* 0x0000003000007945 */ /* 0x000fe80003800000 */
[----:B------:R-:W-:Y:S05]  /*a060*/  @!P2 BRA `(.L_x_1554) ;  /* 0x000000000004a947 */ /* 0x000fea0003800000 */
[----:B------:R-:W-:Y:S01]  /*a070*/  BPT.TRAP 0x1 ;  /* 0x000000040000795c */ /* 0x000fe20000300000 */
.L_x_1554:
[----:B------:R-:W-:Y:S05]  /*a080*/  BSYNC B0 ;  /* 0x0000000000007941 */ /* 0x000fea0003800000 */
.L_x_1553:
[----:B------:R-:W-:Y:S04]  /*a090*/  BSSY B0, `(.L_x_1555) ;  /* 0x0000006000007945 */ /* 0x000fe80003800000 */
[----:B--2---:R-:W-:Y:S05]  /*a0a0*/  @P1 BRA `(.L_x_1556) ;  /* 0x0000000000101947 */ /* 0x004fea0003800000 */
[----:B-----5:R-:W-:Y:S01]  /*a0b0*/  IMAD R4, R4, 0x8, R6 ;  /* 0x0000000804047824 */ /* 0x020fe200078e0206 */
[----:B------:R-:W-:-:S04]  /*a0c0*/  SHF.L.U32 R5, R5, 0x1f, RZ ;  /* 0x0000001f05057819 */ /* 0x000fc800000006ff */
[----:B------:R-:W2:Y:S02]  /*a0d0*/  SYNCS.PHASECHK.TRANS64.TRYWAIT P1, [R4+URZ], R5 ;  /* 0x00000005040075a7 */ /* 0x000ea4000802017f */
[----:B--2---:R-:W-:Y:S05]  /*a0e0*/  @!P1 BRA `(.L_x_1557) ;  /* 0x000001a800489947 */ /* 0x004fea0003800000 */
.L_x_1556:
[----:B------:R-:W-:Y:S05]  /*a0f0*/  BSYNC B0 ;  /* 0x0000000000007941 */ /* 0x000fea0003800000 */
.L_x_1555:
[----:B------:R-:W3:Y:S04]  /*a100*/  LD.E R11, desc[UR46][R16.64+0x218] ;  /* 0x0002182e100b7980 */ /* 0x000ee8000c101900 */
[----:B------:R-:W3:Y:S04]  /*a110*/  LDL.64 R6, [R1+0x118] ;  /* 0x0001180001067983 */ /* 0x000ee80000100a00 */
[----:B-1----:R-:W4:Y:S04]  /*a120*/  LDL R3, [R1+0x90] ;  /* 0x0000900001037983 */ /* 0x002f280000100800 */
[----:B--2--5:R-:W2:Y:S04]  /*a130*/  LDL.64 R4, [R1+0x110] ;  /* 0x0001100001047983 */ /* 0x024ea80000100a00 */
[----:B------:R-:W2:Y:S04]  /*a140*/  LDL.64 R8, [R1+0x110] ;  /* 0x0001100001087983 */ /* 0x000ea80000100a00 */
[----:B------:R-:W2:Y:S04]  /*a150*/  LDL.64 R12, [R1+0x110] ;  /* 0x00011000010c7983 */ /* 0x000ea80000100a00 */
[----:B------:R-:W2:Y:S01]  /*a160*/  LDL.64 R14, [R1+0x110] ;  /* 0x00011000010e7983 */ /* 0x000ea20000100a00 */
[----:B------:R-:W-:Y:S05]  /*a170*/  WARPSYNC.ALL ;  /* 0x0000000000007948 */ /* 0x000fea0003800000 */
[----:B------:R-:W-:Y:S01]  /*a180*/  WARPGROUP.ARRIVE ;  /* 0x00000000000079c5 */ /* 0x000fe20000000000 */
[----:B------:R-:W2:Y:S01]  /*a190*/  LDL.64 R18, [R1+0x110] ;  /* 0x0001100001127983 */ /* 0x000ea20000100a00 */
[----:B---3--:R-:W-:Y:S01]  /*a1a0*/  IMAD R6, R11, 0xc00, R6 ;  /* 0x00000c000b067824 */ /* 0x008fe200078e0206 */
[----:B------:R-:W-:-:S02]  /*a1b0*/  R2UR UR7, R7 ;  /* 0x00000000070772ca */ /* 0x000fc400000e0000 */
[----:B----4-:R-:W-:Y:S02]  /*a1c0*/  ISETP.NE.U32.AND P1, PT, R3, RZ, PT ;  /* 0x000000ff0300720c */ /* 0x010fe40003f25070 */
[----:B------:R-:W-:Y:S02]  /*a1d0*/  R2UR UR6, R6 ;  /* 0x00000000060672ca */ /* 0x000fe400000e0000 */
[----:B--2---:R-:W-:Y:S02]  /*a1e0*/  R2UR UR4, R4 ;  /* 0x00000000040472ca */ /* 0x004fe400000e0000 */
[----:B------:R-:W-:-:S07]  /*a1f0*/  R2UR UR5, R5 ;  /* 0x00000000050572ca */ /* 0x000fce00000e0000 */
[----:B------:R-:W-:-:S06]  /*a200*/  VOTEU.ANY UP0, P1 ;  /* 0x00000000003f7886 */ /* 0x000fcc0000800100 */
[----:B------:R-:W-:Y:S01]  /*a210*/  HGMMA.64x96x16.F32.BF16 R24, gdesc[UR4], R24, UP0, gsb0 ;  /* 0x01600000041879f0 */ /* 0x000fe2000b801818 */
[----:B------:R-:W-:Y:S02]  /*a220*/  VIADD R8, R8, 0x2 ;  /* 0x0000000208087836 */ /* 0x000fe40000000000 */
        /* <DEDUP_REMOVED lines=126> */
[----:B------:R-:W-:Y:S01]  /*aa10*/  R2UR UR5, R19 ;  /* 0x00000000130572ca */ /* 0x000fe200000e0000 */
[----:B--2---:R-:W-:Y:S01]  /*aa20*/  VIADD R8, R8, 0xc02 ;  /* 0x00000c0208087836 */ /* 0x004fe20000000000 */
[----:B------:R-:W-:Y:S02]  /*aa30*/  WARPGROUP.DEPBAR.LE gsb0, 0x0 ;  /* 0x00008000000079c5 */ /* 0x000fe40000010000 */
[----:B------:R-:W-:-:S09]  /*aa40*/  WARPGROUP.ARRIVE ;  /* 0x00000000000079c5 */ /* 0x000fd20000000000 */
[----:B------:R-:W-:Y:S01]  /*aa50*/  HGMMA.64x96x16.F32.BF16 R24, gdesc[UR4], R24, gsb0 ;  /* 0x01600000041879f0 */ /* 0x000fe20008001818 */
[----:B------:R-:W-:Y:S02]  /*aa60*/  VIADD R4, R6, 0x902 ;  /* 0x0000090206047836 */ /* 0x000fe40000000000 */
[----:B------:R-:W-:Y:S01]  /*aa70*/  IMAD.MOV.U32 R5, RZ, RZ, R7 ;  /* 0x000000ffff057224 */ /* 0x000fe200078e0007 */
[----:B------:R-:W-:Y:S02]  /*aa80*/  R2UR UR4, R8 ;  /* 0x00000000080472ca */ /* 0x000fe400000e0000 */
[----:B------:R-:W-:Y:S02]  /*aa90*/  R2UR UR6, R4 ;  /* 0x00000000040672ca */ /* 0x000fe400000e0000 */
[----:B------:R-:W-:Y:S02]  /*aaa0*/  R2UR UR7, R5 ;  /* 0x00000000050772ca */ /* 0x000fe400000e0000 */
[----:B------:R-:W-:Y:S01]  /*aab0*/  R2UR UR5, R9 ;  /* 0x00000000090572ca */ /* 0x000fe200000e0000 */
[----:B---3--:R-:W-:-:S02]  /*aac0*/  VIADD R12, R12, 0xc04 ;  /* 0x00000c040c0c7836 */ /* 0x008fc40000000000 */
[----:B------:R-:W-:Y:S01]  /*aad0*/  VIADD R4, R6, 0x904 ;  /* 0x0000090406047836 */ /* 0x000fe20000000000 */
[----:B------:R-:W-:Y:S02]  /*aae0*/  WARPGROUP.DEPBAR.LE gsb0, 0x0 ;  /* 0x00008000000079c5 */ /* 0x000fe40000010000 */
[----:B------:R-:W-:-:S07]  /*aaf0*/  WARPGROUP.ARRIVE ;  /* 0x00000000000079c5 */ /* 0x000fce0000000000 */
[----:B------:R-:W-:Y:S01]  /*ab00*/  HGMMA.64x96x16.F32.BF16 R24, gdesc[UR4], R24, gsb0 ;  /* 0x01600000041879f0 */ /* 0x000fe20008001818 */
[----:B------:R-:W-:Y:S01]  /*ab10*/  IMAD.MOV.U32 R5, RZ, RZ, R7 ;  /* 0x000000ffff057224 */ /* 0x000fe200078e0007 */
[----:B------:R-:W-:Y:S02]  /*ab20*/  R2UR UR6, R4 ;  /* 0x00000000040672ca */ /* 0x000fe400000e0000 */
[----:B------:R-:W-:Y:S02]  /*ab30*/  R2UR UR4, R12 ;  /* 0x000000000c0472ca */ /* 0x000fe400000e0000 */
[----:B------:R-:W-:Y:S02]  /*ab40*/  R2UR UR7, R5 ;  /* 0x00000000050772ca */ /* 0x000fe400000e0000 */
[----:B------:R-:W-:Y:S01]  /*ab50*/  R2UR UR5, R13 ;  /* 0x000000000d0572ca */ /* 0x000fe200000e0000 */
[----:B----4-:R-:W-:Y:S02]  /*ab60*/  VIADD R14, R14, 0xc06 ;  /* 0x00000c060e0e7836 */ /* 0x010fe40000000000 */
[----:B------:R-:W-:-:S02]  /*ab70*/  VIADD R4, R6, 0x906 ;  /* 0x0000090606047836 */ /* 0x000fc40000000000 */
[----:B------:R-:W-:Y:S01]  /*ab80*/  IMAD.MOV.U32 R5, RZ, RZ, R7 ;  /* 0x000000ffff057224 */ /* 0x000fe200078e0007 */
[----:B------:R-:W-:Y:S02]  /*ab90*/  WARPGROUP.DEPBAR.LE gsb0, 0x0 ;  /* 0x00008000000079c5 */ /* 0x000fe40000010000 */
[----:B------:R-:W-:-:S06]  /*aba0*/  WARPGROUP.ARRIVE ;  /* 0x00000000000079c5 */ /* 0x000fcc0000000000 */
[----:B------:R-:W-:Y:S01]  /*abb0*/  HGMMA.64x96x16.F32.BF16 R24, gdesc[UR4], R24, gsb0 ;  /* 0x01600000041879f0 */ /* 0x000fe20008001818 */
[----:B------:R-:W-:Y:S02]  /*abc0*/  R2UR UR4, R14 ;  /* 0x000000000e0472ca */ /* 0x000fe400000e0000 */
[----:B------:R-:W-:Y:S02]  /*abd0*/  R2UR UR5, R15 ;  /* 0x000000000f0572ca */ /* 0x000fe400000e0000 */
[----:B------:R-:W-:Y:S02]  /*abe0*/  R2UR UR6, R4 ;  /* 0x00000000040672ca */ /* 0x000fe400000e0000 */
[----:B------:R-:W-:Y:S01]  /*abf0*/  R2UR UR7, R5 ;  /* 0x00000000050772ca */ /* 0x000fe200000e0000 */
[----:B------:R-:W1:Y:S01]  /*ac00*/  S2R R23, SR_TID.X ;  /* 0x0000000000177919 */ /* 0x000e620000002100 */
[----:B------:R-:W-:Y:S04]  /*ac10*/  STL [R1+0x90], R0 ;  /* 0x0000900001007387 */ /* 0x000fe80000100800 */
[----:B------:R-:W-:Y:S01]  /*ac20*/  STL [R1+0x90], R0 ;  /* 0x0000900001007387 */ /* 0x000fe20000100800 */
[----:B------:R-:W-:-:S02]  /*ac30*/  WARPGROUP.DEPBAR.LE gsb0, 0x0 ;  /* 0x00008000000079c5 */ /* 0x000fc40000010000 */
[----:B------:R-:W-:-:S06]  /*ac40*/  WARPGROUP.ARRIVE ;  /* 0x00000000000079c5 */ /* 0x000fcc0000000000 */
[----:B------:R-:W-:Y:S01]  /*ac50*/  HGMMA.64x96x16.F32.BF16 R24, gdesc[UR4], R24, gsb0 ;  /* 0x01600000041879f0 */ /* 0x000fe20008001818 */
[----:B------:R-:W-:Y:S01]  /*ac60*/  STL [R1+0x90], R0 ;  /* 0x0000900001007387 */ /* 0x000fe20000100800 */
[----:B-1----:R-:W-:-:S03]  /*ac70*/  LOP3.LUT P2, RZ, R23, 0x7f, RZ, 0xc0, !PT ;  /* 0x0000007f17ff7812 */ /* 0x002fc6000784c0ff */
        /* <DEDUP_REMOVED lines=12> */
[----:B------:R-:W-:Y:S01]  /*ad40*/  STL [R1+0x90], R0 ;  /* 0x0000900001007387 */ /* 0x000fe20000100800 */
[----:B------:R-:W-:-:S02]  /*ad50*/  WARPGROUP.DEPBAR.LE gsb0, 0x0 ;  /* 0x00008000000079c5 */ /* 0x000fc40000010000 */
[----:B------:R1:W-:Y:S06]  /*ad60*/  BAR.ARV R204, 0x100 ;  /* 0x000400cc0000751d */ /* 0x0003ec0000002000 */
[----:B------:R-:W2:Y:S04]  /*ad70*/  @!P2 LD.E.64 R20, desc[UR46][R20.64+0x30] ;  /* 0x0000302e1414a980 */ /* 0x000ea8000c101b00 */
[----:B------:R-:W3:Y:S01]  /*ad80*/  @!P2 LD.E R3, desc[UR46][R16.64+0x218] ;  /* 0x0002182e1003a980 */ /* 0x000ee2000c101900 */
[----:B--2---:R-:W-:-:S05]  /*ad90*/  @!P2 MOV R4, R20 ;  /* 0x000000140004a202 */ /* 0x004fca0000000f00 */
[----:B---3--:R-:W-:-:S05]  /*ada0*/  @!P2 IMAD R3, R3, 0x8, R4 ;  /* 0x000000080303a824 */ /* 0x008fca00078e0204 */
[----:B------:R-:W-:-:S04]  /*adb0*/  @!P2 PRMT R3, RZ, 0x654, R3 ;  /* 0x00000654ff03a816 */ /* 0x000fc80000000003 */
[----:B------:R2:W-:Y:S01]  /*adc0*/  @!P2 SYNCS.ARRIVE.TRANS64.RED.A1T0 RZ, [R3+URZ], RZ ;  /* 0x000000ff03ffa9a7 */ /* 0x0005e2000810043f */
[----:B------:R-:W3:Y:S04]  /*add0*/  LDL.64 R12, [R1+0x170] ;  /* 0x00017000010c7983 */ /* 0x000ee80000100a00 */
[----:B------:R-:W4:Y:S04]  /*ade0*/  LD.E.64 R4, desc[UR46][R16.64+0x440] ;  /* 0x0004402e10047980 */ /* 0x000f28000c101b00 */
[----:B------:R-:W4:Y:S04]  /*adf0*/  LD.E R20, desc[UR46][R16.64+0x460] ;  /* 0x0004602e10147980 */ /* 0x000f28000c101900 */
        /* <DEDUP_REMOVED lines=49> */
[----:B---3--:R-:W3:Y:S02]  /*b110*/  LD.E R12, desc[UR46][R12.64] ;  /* 0x0000002e0c0c7980 */ /* 0x008ee4000c101900 */
[-C--:B---3--:R-:W-:Y:S01]  /*b120*/  FMUL.FTZ R7, R24, R12.reuse ;  /* 0x0000000c18077220 */ /* 0x088fe20000410000 */
[-C--:B------:R-:W-:Y:S01]  /*b130*/  FMUL.FTZ R8, R25, R12.reuse ;  /* 0x0000000c19087220 */ /* 0x080fe20000410000 */
[-C--:B------:R-:W-:Y:S01]  /*b140*/  FMUL.FTZ R28, R28, R12.reuse ;  /* 0x0000000c1c1c7220 */ /* 0x080fe20000410000 */
[-C--:B------:R-:W-:Y:S01]  /*b150*/  FMUL.FTZ R75, R29, R12.reuse ;  /* 0x0000000c1d4b7220 */ /* 0x080fe20000410000 */
[-C--:B------:R-:W-:Y:S01]  /*b160*/  FMUL.FTZ R79, R32, R12.reuse ;  /* 0x0000000c204f7220 */ /* 0x080fe20000410000 */
[-C--:B------:R-:W-:Y:S01]  /*b170*/  FMUL.FTZ R81, R33, R12.reuse ;  /* 0x0000000c21517220 */ /* 0x080fe20000410000 */
[----:B------:R-:W4:Y:S01]  /*b180*/  MUFU.TANH R7, R7 ;  /* 0x0000000700077308 */ /* 0x000f220000002400 */
[-C--:B------:R-:W-:Y:S01]  /*b190*/  FMUL.FTZ R109, R36, R12.reuse ;  /* 0x0000000c246d7220 */ /* 0x080fe20000410000 */
[-C--:B------:R-:W-:Y:S01]  /*b1a0*/  FMUL.FTZ R111, R37, R12.reuse ;  /* 0x0000000c256f7220 */ /* 0x080fe20000410000 */
[-C--:B------:R-:W-:Y:S01]  /*b1b0*/  FMUL.FTZ R113, R40, R12.reuse ;  /* 0x0000000c28717220 */ /* 0x080fe20000410000 */
[-C--:B------:R-:W-:Y:S01]  /*b1c0*/  FMUL.FTZ R115, R41, R12.reuse ;  /* 0x0000000c29737220 */ /* 0x080fe20000410000 */
[-C--:B------:R-:W-:Y:S01]  /*b1d0*/  FMUL.FTZ R119, R44, R12.reuse ;  /* 0x0000000c2c777220 */ /* 0x080fe20000410000 */
[-C--:B------:R-:W-:Y:S01]  /*b1e0*/  FMUL.FTZ R121, R45, R12.reuse ;  /* 0x0000000c2d797220 */ /* 0x080fe20000410000 */
[-C--:B------:R-:W-:Y:S01]  /*b1f0*/  FMUL.FTZ R123, R48, R12.reuse ;  /* 0x0000000c307b7220 */ /* 0x080fe20000410000 */
[----:B------:R-:W3:Y:S01]  /*b200*/  MUFU.TANH R8, R8 ;  /* 0x0000000800087308 */ /* 0x000ee20000002400 */
[-C--:B------:R-:W-:Y:S01]  /*b210*/  FMUL.FTZ R117, R49, R12.reuse ;  /* 0x0000000c31757220 */ /* 0x080fe20000410000 */
[-C--:B------:R-:W-:Y:S01]  /*b220*/  FMUL.FTZ R107, R52, R12.reuse ;  /* 0x0000000c346b7220 */ /* 0x080fe20000410000 */
[-C--:B------:R-:W-:Y:S01]  /*b230*/  FMUL.FTZ R19, R53, R12.reuse ;  /* 0x0000000c35137220 */ /* 0x080fe20000410000 */
[-C--:B------:R-:W-:Y:S01]  /*b240*/  FMUL.FTZ R77, R56, R12.reuse ;  /* 0x0000000c384d7220 */ /* 0x080fe20000410000 */
[-C--:B------:R-:W-:Y:S01]  /*b250*/  FMUL.FTZ R73, R57, R12.reuse ;  /* 0x0000000c39497220 */ /* 0x080fe20000410000 */
[-C--:B------:R-:W-:Y:S01]  /*b260*/  FMUL.FTZ R11, R61, R12.reuse ;  /* 0x0000000c3d0b7220 */ /* 0x080fe20000410000 */
[----:B--2---:R-:W-:Y:S01]  /*b270*/  FMUL.FTZ R3, R27, R12 ;  /* 0x0000000c1b037220 */ /* 0x004fe20000410000 */
[----:B------:R-:W2:Y:S01]  /*b280*/  MUFU.TANH R13, R28 ;  /* 0x0000001c000d7308 */ /* 0x000ea20000002400 */
[----:B----4-:R-:W-:Y:S01]  /*b290*/  FMNMX.FTZ R9, R7, R4, !PT ;  /* 0x0000000407097209 */ /* 0x010fe20007810000 */
[-C--:B------:R-:W-:Y:S01]  /*b2a0*/  FMUL.FTZ R6, R26, R12.reuse ;  /* 0x0000000c1a067220 */ /* 0x080fe20000410000 */
[-C--:B------:R-:W-:Y:S01]  /*b2b0*/  FMUL.FTZ R31, R31, R12.reuse ;  /* 0x0000000c1f1f7220 */ /* 0x080fe20000410000 */
[-C--:B------:R-:W-:Y:S01]  /*b2c0*/  FMUL.FTZ R29, R34, R12.reuse ;  /* 0x0000000c221d7220 */ /* 0x080fe20000410000 */
[-C--:B------:R-:W-:Y:S01]  /*b2d0*/  FMUL.FTZ R23, R43, R12.reuse ;  /* 0x0000000c2b177220 */ /* 0x080fe20000410000 */
[-C--:B------:R-:W-:Y:S01]  /*b2e0*/  FMUL.FTZ R15, R47, R12.reuse ;  /* 0x0000000c2f0f7220 */ /* 0x080fe20000410000 */
[-C--:B------:R-:W-:Y:S01]  /*b2f0*/  FMUL.FTZ R83, R50, R12.reuse ;  /* 0x0000000c32537220 */ /* 0x080fe20000410000 */
[----:B------:R-:W4:Y:S01]  /*b300*/  MUFU.TANH R75, R75 ;  /* 0x0000004b004b7308 */ /* 0x000f220000002400 */
[----:B---3--:R-:W-:Y:S01]  /*b310*/  FMNMX.FTZ R14, R8, R9, !PT ;  /* 0x00000009080e7209 */ /* 0x008fe20007810000 */
[-C--:B------:R-:W-:Y:S01]  /*b320*/  FMUL.FTZ R85, R51, R12.reuse ;  /* 0x0000000c33557220 */ /* 0x080fe20000410000 */
[-C--:B------:R-:W-:Y:S01]  /*b330*/  FMUL.FTZ R87, R54, R12.reuse ;  /* 0x0000000c36577220 */ /* 0x080fe20000410000 */
[-C--:B------:R-:W-:Y:S01]  /*b340*/  FMUL.FTZ R89, R55, R12.reuse ;  /* 0x0000000c37597220 */ /* 0x080fe20000410000 */
[-C--:B------:R-:W-:Y:S01]  /*b350*/  FMUL.FTZ R91, R58, R12.reuse ;  /* 0x0000000c3a5b7220 */ /* 0x080fe20000410000 */
[-C--:B------:R-:W-:Y:S01]  /*b360*/  FMUL.FTZ R93, R59, R12.reuse ;  /* 0x0000000c3b5d7220 */ /* 0x080fe20000410000 */
[----:B------:R-:W-:Y:S01]  /*b370*/  FMUL.FTZ R95, R62, R12 ;  /* 0x0000000c3e5f7220 */ /* 0x000fe20000410000 */
[----:B------:R-:W3:Y:S01]  /*b380*/  MUFU.TANH R79, R79 ;  /* 0x0000004f004f7308 */ /* 0x000ee20000002400 */
[----:B--2---:R-:W-:Y:S01]  /*b390*/  FMNMX.FTZ R14, R13, R14, !PT ;  /* 0x0000000e0d0e7209 */ /* 0x004fe20007810000 */
[-C--:B------:R-:W-:Y:S01]  /*b3a0*/  FMUL.FTZ R33, R35, R12.reuse ;  /* 0x0000000c23217220 */ /* 0x080fe20000410000 */
[-C--:B------:R-:W-:Y:S01]  /*b3b0*/  FMUL.FTZ R97, R63, R12.reuse ;  /* 0x0000000c3f617220 */ /* 0x080fe20000410000 */
[-C--:B------:R-:W-:Y:S01]  /*b3c0*/  FMUL.FTZ R99, R66, R12.reuse ;  /* 0x0000000c42637220 */ /* 0x080fe20000410000 */
[-C--:B------:R-:W-:Y:S01]  /*b3d0*/  FMUL.FTZ R101, R67, R12.reuse ;  /* 0x0000000c43657220 */ /* 0x080fe20000410000 */
[-C--:B------:R-:W-:Y:S01]  /*b3e0*/  FMUL.FTZ R103, R70, R12.reuse ;  /* 0x0000000c46677220 */ /* 0x080fe20000410000 */
[----:B------:R-:W-:Y:S01]  /*b3f0*/  FMUL.FTZ R105, R71, R12 ;  /* 0x0000000c47697220 */ /* 0x000fe20000410000 */
[----:B------:R-:W2:Y:S01]  /*b400*/  MUFU.TANH R81, R81 ;  /* 0x0000005100517308 */ /* 0x000ea20000002400 */
[----:B----4-:R-:W-:Y:S01]  /*b410*/  FMNMX.FTZ R14, R75, R14, !PT ;  /* 0x0000000e4b0e7209 */ /* 0x010fe20007810000 */
[----:B------:R-:W4:Y:S04]  /*b420*/  LD.E R24, desc[UR46][R16.64+0x454] ;  /* 0x0004542e10187980 */ /* 0x000f28000c101900 */
[----:B------:R-:W4:Y:S02]  /*b430*/  LD.E R36, desc[UR46][R16.64+0x234] ;  /* 0x0002342e10247980 */ /* 0x000f24000c101900 */
[----:B------:R-:W1:Y:S01]  /*b440*/  MUFU.TANH R109, R109 ;  /* 0x0000006d006d7308 */ /* 0x000e620000002400 */
[----:B---3--:R-:W-:Y:S01]  /*b450*/  FMNMX.FTZ R14, R79, R14, !PT ;  /* 0x0000000e4f0e7209 */ /* 0x008fe20007810000 */
[----:B------:R-:W-:Y:S01]  /*b460*/  FMUL.FTZ R37, R30, R12 ;  /* 0x0000000c1e257220 */ /* 0x000fe20000410000 */
[----:B------:R-:W3:Y:S04]  /*b470*/  LD.E R32, desc[UR46][R16.64+0x240] ;  /* 0x0002402e10207980 */ /* 0x000ee8000c101900 */
[----:B------:R-:W3:Y:S01]  /*b480*/  LD.E R40, desc[UR46][R16.64+0x274] ;  /* 0x0002742e10287980 */ /* 0x000ee2000c101900 */
[----:B------:R-:W1:Y:S01]  /*b490*/  MUFU.TANH R111, R111 ;  /* 0x0000006f006f7308 */ /* 0x000e620000002400 */
[----:B--2---:R-:W-:-:S07]  /*b4a0*/  FMNMX.FTZ R14, R81, R14, !PT ;  /* 0x0000000e510e7209 */ /* 0x004fce0007810000 */
[----:B------:R-:W2:Y:S01]  /*b4b0*/  MUFU.TANH R113, R113 ;  /* 0x0000007100717308 */ /* 0x000ea20000002400 */
[----:B-1----:R-:W-:Y:S01]  /*b4c0*/  FMNMX.FTZ R14, R109, R14, !PT ;  /* 0x0000000e6d0e7209 */ /* 0x002fe20007810000 */
[----:B------:R-:W-:Y:S01]  /*b4d0*/  FMUL.FTZ R41, R38, R12 ;  /* 0x0000000c26297220 */ /* 0x000fe20000410000 */
[----:B------:R-:W3:Y:S05]  /*b4e0*/  LD.E R44, desc[UR46][R16.64+0x270] ;  /* 0x0002702e102c7980 */ /* 0x000eea000c101900 */
[----:B------:R-:W1:Y:S01]  /*b4f0*/  MUFU.TANH R115, R115 ;  /* 0x0000007300737308 */ /* 0x000e620000002400 */
[----:B------:R-:W-:-:S07]  /*b500*/  FMNMX.FTZ R14, R111, R14, !PT ;  /* 0x0000000e6f0e7209 */ /* 0x000fce0007810000 */
[----:B------:R-:W1:Y:S01]  /*b510*/  MUFU.TANH R119, R119 ;  /* 0x0000007700777308 */ /* 0x000e620000002400 */
[----:B--2---:R-:W-:Y:S01]  /*b520*/  FMNMX.FTZ R14, R113, R14, !PT ;  /* 0x0000000e710e7209 */ /* 0x004fe20007810000 */
[----:B------:R-:W-:Y:S01]  /*b530*/  FMUL.FTZ R45, R69, R12 ;  /* 0x0000000c452d7220 */ /* 0x000fe20000410000 */
[----:B------:R-:W2:Y:S05]  /*b540*/  LD.E R48, desc[UR46][R16.64+0x284] ;  /* 0x0002842e10307980 */ /* 0x000eaa000c101900 */
[----:B------:R-:W1:Y:S02]  /*b550*/  MUFU.TANH R121, R121 ;  /* 0x0000007900797308 */ /* 0x000e640000002400 */
[----:B-1----:R-:W-:-:S06]  /*b560*/  FMNMX.FTZ R14, R115, R14, !PT ;  /* 0x0000000e730e7209 */ /* 0x002fcc0007810000 */
[----:B------:R-:W1:Y:S01]  /*b570*/  MUFU.TANH R123, R123 ;  /* 0x0000007b007b7308 */ /* 0x000e620000002400 */
[----:B------:R-:W-:Y:S01]  /*b580*/  FMNMX.FTZ R14, R119, R14, !PT ;  /* 0x0000000e770e7209 */ /* 0x000fe20007810000 */
[----:B------:R-:W-:Y:S01]  /*b590*/  FMUL.FTZ R49, R60, R12 ;  /* 0x0000000c3c317220 */ /* 0x000fe20000410000 */
[----:B------:R-:W2:Y:S05]  /*b5a0*/  LD.E R52, desc[UR46][R16.64+0x294] ;  /* 0x0002942e10347980 */ /* 0x000eaa000c101900 */
[----:B------:R-:W1:Y:S01]  /*b5b0*/  MUFU.TANH R117, R117 ;  /* 0x0000007500757308 */ /* 0x000e620000002400 */
[----:B------:R-:W-:-:S07]  /*b5c0*/  FMNMX.FTZ R14, R121, R14, !PT ;  /* 0x0000000e790e7209 */ /* 0x000fce0007810000 */
[----:B------:R-:W1:Y:S02]  /*b5d0*/  MUFU.TANH R107, R107 ;  /* 0x0000006b006b7308 */ /* 0x000e640000002400 */
[----:B-1----:R-:W-:Y:S01]  /*b5e0*/  FMNMX.FTZ R14, R123, R14, !PT ;  /* 0x0000000e7b0e7209 */ /* 0x002fe20007810000 */
[----:B------:R-:W-:Y:S01]  /*b5f0*/  FMUL.FTZ R53, R39, R12 ;  /* 0x0000000c27357220 */ /* 0x000fe20000410000 */
[----:B------:R-:W2:Y:S04]  /*b600*/  LD.E R56, desc[UR46][R16.64+0x2a4] ;  /* 0x0002a42e10387980 */ /* 0x000ea8000c101900 */
[----:B------:R-:W1:Y:S01]  /*b610*/  MUFU.TANH R19, R19 ;  /* 0x0000001300137308 */ /* 0x000e620000002400 */
[----:B------:R-:W-:-:S07]  /*b620*/  FMNMX.FTZ R14, R117, R14, !PT ;  /* 0x0000000e750e7209 */ /* 0x000fce0007810000 */
[----:B------:R-:W1:Y:S01]  /*b630*/  MUFU.TANH R77, R77 ;  /* 0x0000004d004d7308 */ /* 0x000e620000002400 */
[----:B------:R-:W-:Y:S01]  /*b640*/  FMNMX.FTZ R14, R107, R14, !PT ;  /* 0x0000000e6b0e7209 */ /* 0x000fe20007810000 */
[----:B------:R-:W-:-:S06]  /*b650*/  FMUL.FTZ R57, R64, R12 ;  /* 0x0000000c40397220 */ /* 0x000fcc0000410000 */
[----:B------:R-:W1:Y:S02]  /*b660*/  MUFU.TANH R73, R73 ;  /* 0x0000004900497308 */ /* 0x000e640000002400 */
[----:B-1----:R-:W-:Y:S01]  /*b670*/  FMNMX.FTZ R14, R19, R14, !PT ;  /* 0x0000000e130e7209 */ /* 0x002fe20007810000 */
[-C--:B------:R-:W-:Y:S01]  /*b680*/  FMUL.FTZ R27, R65, R12.reuse ;  /* 0x0000000c411b7220 */ /* 0x080fe20000410000 */
[----:B------:R-:W2:Y:S04]  /*b690*/  LD.E R61, desc[UR46][R16.64+0x2ac] ;  /* 0x0002ac2e103d7980 */ /* 0x000ea8000c101900 */
[----:B------:R-:W-:Y:S01]  /*b6a0*/  MUFU.TANH R11, R11 ;  /* 0x0000000b000b7308 */ /* 0x000fe20000002400 */
[----:B------:R-:W-:Y:S01]  /*b6b0*/  FMUL.FTZ R9, R68, R12 ;  /* 0x0000000c44097220 */ /* 0x000fe20000410000 */
[----:B------:R-:W3:Y:S04]  /*b6c0*/  LD.E R28, desc[UR46][R16.64+0x424] ;  /* 0x0004242e101c7980 */ /* 0x000ee8000c101900 */
[----:B------:R-:W2:Y:S02]  /*b6d0*/  LD.E R26, desc[UR46][R16.64+0x42c] ;  /* 0x00042c2e101a7980 */ /* 0x000ea4000c101900 */
[----:B------:R-:W1:Y:S01]  /*b6e0*/  MUFU.TANH R49, R49 ;  /* 0x0000003100317308 */ /* 0x000e620000002400 */
[----:B------:R-:W-:Y:S01]  /*b6f0*/  FMNMX.FTZ R14, R77, R14, !PT ;  /* 0x0000000e4d0e7209 */ /* 0x000fe20007810000 */
[----:B------:R-:W2:Y:S04]  /*b700*/  LD.E R30, desc[UR46][R16.64+0x244] ;  /* 0x0002442e101e7980 */ /* 0x000ea8000c101900 */
[----:B------:R-:W2:Y:S02]  /*b710*/  LD.E R34, desc[UR46][R16.64+0x250] ;  /* 0x0002502e10227980 */ /* 0x000ea4000c101900 */
[----:B------:R-:W1:Y:S01]  /*b720*/  MUFU.TANH R57, R57 ;  /* 0x0000003900397308 */ /* 0x000e620000002400 */
[----:B------:R-:W-:Y:S01]  /*b730*/  FMNMX.FTZ R14, R73, R14, !PT ;  /* 0x0000000e490e7209 */ /* 0x000fe20007810000 */
[----:B------:R-:W2:Y:S04]  /*b740*/  LD.E R38, desc[UR46][R16.64+0x254] ;  /* 0x0002542e10267980 */ /* 0x000ea8000c101900 */
[----:B------:R-:W2:Y:S02]  /*b750*/  LD.E R50, desc[UR46][R16.64+0x280] ;  /* 0x0002802e10327980 */ /* 0x000ea4000c101900 */
[----:B------:R-:W1:Y:S02]  /*b760*/  MUFU.TANH R27, R27 ;  /* 0x0000001b001b7308 */ /* 0x000e640000002400 */
[----:B-1----:R-:W-:Y:S01]  /*b770*/  FMNMX.FTZ R14, R49, R14, !PT ;  /* 0x0000000e310e7209 */ /* 0x002fe20007810000 */
[----:B------:R-:W2:Y:S04]  /*b780*/  LD.E R58, desc[UR46][R16.64+0x290] ;  /* 0x0002902e103a7980 */ /* 0x000ea8000c101900 */
[----:B------:R-:W2:Y:S01]  /*b790*/  LD.E R54, desc[UR46][R16.64+0x2a0] ;  /* 0x0002a02e10367980 */ /* 0x000ea2000c101900 */
[----:B------:R-:W1:Y:S01]  /*b7a0*/  MUFU.TANH R9, R9 ;  /* 0x0000000900097308 */ /* 0x000e620000002400 */
[----:B------:R-:W-:-:S02]  /*b7b0*/  FMNMX.FTZ R14, R11, R14, !PT ;  /* 0x0000000e0b0e7209 */ /* 0x000fc40007810000 */
[----:B------:R-:W2:Y:S04]  /*b7c0*/  LD.E R62, desc[UR46][R16.64+0x2c4] ;  /* 0x0002c42e103e7980 */ /* 0x000ea8000c101900 */
[----:B------:R-:W2:Y:S01]  /*b7d0*/  LD.E R66, desc[UR46][R16.64+0x2d0] ;  /* 0x0002d02e10427980 */ /* 0x000ea2000c101900 */
[----:B------:R-:W1:Y:S01]  /*b7e0*/  MUFU.TANH R45, R45 ;  /* 0x0000002d002d7308 */ /* 0x000e620000002400 */
[----:B------:R-:W-:Y:S02]  /*b7f0*/  FMNMX.FTZ R14, R57, R14, !PT ;  /* 0x0000000e390e7209 */ /* 0x000fe40007810000 */
[----:B------:R-:W2:Y:S02]  /*b800*/  LD.E R70, desc[UR46][R16.64+0x2d4] ;  /* 0x0002d42e10467980 */ /* 0x000ea4000c101900 */
[----:B------:R-:W-:-:S02]  /*b810*/  FMNMX.FTZ R14, R27, R14, !PT ;  /* 0x0000000e1b0e7209 */ /* 0x000fc40007810000 */
[----:B------:R-:W2:Y:S02]  /*b820*/  LD.E R51, desc[UR46][R16.64+0x26c] ;  /* 0x00026c2e10337980 */ /* 0x000ea4000c101900 */
[----:B-1----:R-:W-:Y:S01]  /*b830*/  FMNMX.FTZ R14, R9, R14, !PT ;  /* 0x0000000e090e7209 */ /* 0x002fe20007810000 */
[----:B------:R-:W1:Y:S01]  /*b840*/  MUFU.TANH R6, R6 ;  /* 0x0000000600067308 */ /* 0x000e620000002400 */
[----:B------:R-:W2:Y:S04]  /*b850*/  LD.E R47, desc[UR46][R16.64+0x288] ;  /* 0x0002882e102f7980 */ /* 0x000ea8000c101900 */
[----:B------:R-:W2:Y:S01]  /*b860*/  LD.E R43, desc[UR46][R16.64+0x298] ;  /* 0x0002982e102b7980 */ /* 0x000ea2000c101900 */
[----:B------:R-:W-:Y:S02]  /*b870*/  FMNMX.FTZ R21, R45, R14, !PT ;  /* 0x0000000e2d157209 */ /* 0x000fe40007810000 */
[----:B------:R-:W1:Y:S01]  /*b880*/  MUFU.TANH R3, R3 ;  /* 0x0000000300037308 */ /* 0x000e620000002400 */
[----:B------:R-:W2:Y:S04]  /*b890*/  LD.E R63, desc[UR46][R16.64+0x29c] ;  /* 0x00029c2e103f7980 */ /* 0x000ea8000c101900 */
[----:B------:R-:W1:Y:S03]  /*b8a0*/  SHFL.BFLY PT, R14, R21, 0x2, 0x1f ;  /* 0x0c401f00150e7f89 */ /* 0x000e6600000e0000 */
[----:B------:R-:W1:Y:S08]  /*b8b0*/  MUFU.TANH R37, R37 ;  /* 0x0000002500257308 */ /* 0x000e700000002400 */
[----:B------:R-:W1:Y:S08]  /*b8c0*/  MUFU.TANH R31, R31 ;  /* 0x0000001f001f7308 */ /* 0x000e700000002400 */
[----:B------:R-:W1:Y:S01]  /*b8d0*/  MUFU.TANH R29, R29 ;  /* 0x0000001d001d7308 */ /* 0x000e620000002400 */
[----:B------:R-:W-:Y:S01]  /*b8e0*/  FMUL.FTZ R65, R42, R12 ;  /* 0x0000000c2a417220 */ /* 0x000fe20000410000 */
[----:B------:R-:W2:Y:S01]  /*b8f0*/  LD.E R60, desc[UR46][R16.64+0x2b0] ;  /* 0x0002b02e103c7980 */ /* 0x000ea2000c101900 */
[----:B-1----:R-:W-:-:S03]  /*b900*/  FMNMX.FTZ R18, R21, R14, !PT ;  /* 0x0000000e15127209 */ /* 0x002fc60007810000 */
[----:B------:R-:W2:Y:S04]  /*b910*/  LD.E R55, desc[UR46][R16.64+0x2a8] ;  /* 0x0002a82e10377980 */ /* 0x000ea8000c101900 */
[----:B------:R-:W1:Y:S01]  /*b920*/  SHFL.BFLY PT, R25, R18, 0x1, 0x1f ;  /* 0x0c201f0012197f89 */ /* 0x000e6200000e0000 */
[----:B------:R-:W1:Y:S03]  /*b930*/  MUFU.TANH R33, R33 ;  /* 0x0000002100217308 */ /* 0x000e660000002400 */
[----:B------:R-:W2:Y:S04]  /*b940*/  LD.E R59, desc[UR46][R16.64+0x2b8] ;  /* 0x0002b82e103b7980 */ /* 0x000ea8000c101900 */
[----:B------:R-:W2:Y:S01]  /*b950*/  LD.E R69, desc[UR46][R16.64+0x2cc] ;  /* 0x0002cc2e10457980 */ /* 0x000ea2000c101900 */
[----:B------:R-:W1:Y:S03]  /*b960*/  MUFU.TANH R41, R41 ;  /* 0x0000002900297308 */ /* 0x000e660000002400 */
[----:B------:R-:W2:Y:S04]  /*b970*/  LD.E R71, desc[UR46][R16.64+0x2e8] ;  /* 0x0002e82e10477980 */ /* 0x000ea8000c101900 */
[----:B------:R-:W2:Y:S01]  /*b980*/  LD.E R67, desc[UR46][R16.64+0x2ec] ;  /* 0x0002ec2e10437980 */ /* 0x000ea2000c101900 */
[----:B------:R-:W1:Y:S08]  /*b990*/  MUFU.TANH R53, R53 ;  /* 0x0000003500357308 */ /* 0x000e700000002400 */
[----:B------:R-:W-:Y:S01]  /*b9a0*/  MUFU.TANH R23, R23 ;  /* 0x0000001700177308 */ /* 0x000fe20000002400 */
[----:B-1----:R-:W-:-:S07]  /*b9b0*/  FMNMX.FTZ R25, R18, R25, !PT ;  /* 0x0000001912197209 */ /* 0x002fce0007810000 */
[----:B------:R-:W-:Y:S01]  /*b9c0*/  MUFU.TANH R15, R15 ;  /* 0x0000000f000f7308 */ /* 0x000fe20000002400 */
[----:B------:R-:W-:Y:S01]  /*b9d0*/  FMNMX.FTZ R18, R6, R5, !PT ;  /* 0x0000000506127209 */ /* 0x000fe20007810000 */
[----:B------:R1:W-:Y:S03]  /*b9e0*/  ST.E desc[UR46][R16.64+0x440], R21 ;  /* 0x0004401510007985 */ /* 0x0003e6000c10192e */
[----:B------:R-:W-:Y:S01]  /*b9f0*/  FMNMX.FTZ R18, R3, R18, !PT ;  /* 0x0000001203127209 */ /* 0x000fe20007810000 */
[----:B------:R-:W2:Y:S03]  /*ba00*/  LD.E R42, desc[UR46][R16.64+0x260] ;  /* 0x0002602e102a7980 */ /* 0x000ea6000c101900 */
[----:B------:R-:W-:Y:S01]  /*ba10*/  FMNMX.FTZ R18, R37, R18, !PT ;  /* 0x0000001225127209 */ /* 0x000fe20007810000 */
[----:B------:R-:W1:Y:S01]  /*ba20*/  MUFU.TANH R65, R65 ;  /* 0x0000004100417308 */ /* 0x000e620000002400 */
[----:B------:R-:W2:Y:S02]  /*ba30*/  LD.E R68, desc[UR46][R16.64+0x2b4] ;  /* 0x0002b42e10447980 */ /* 0x000ea4000c101900 */
[----:B------:R-:W-:Y:S01]  /*ba40*/  FMNMX.FTZ R18, R31, R18, !PT ;  /* 0x000000121f127209 */ /* 0x000fe20007810000 */
[----:B------:R-:W-:-:S04]  /*ba50*/  FMUL.FTZ R14, R46, R12 ;  /* 0x0000000c2e0e7220 */ /* 0x000fc80000410000 */
[----:B------:R-:W-:Y:S01]  /*ba60*/  MUFU.TANH R83, R83 ;  /* 0x0000005300537308 */ /* 0x000fe20000002400 */
[----:B------:R-:W-:-:S07]  /*ba70*/  FMNMX.FTZ R18, R29, R18, !PT ;  /* 0x000000121d127209 */ /* 0x000fce0007810000 */
[----:B------:R-:W-:Y:S01]  /*ba80*/  MUFU.TANH R85, R85 ;  /* 0x0000005500557308 */ /* 0x000fe20000002400 */
[----:B------:R-:W-:-:S07]  /*ba90*/  FMNMX.FTZ R18, R33, R18, !PT ;  /* 0x0000001221127209 */ /* 0x000fce0007810000 */
[----:B------:R-:W-:Y:S01]  /*baa0*/  MUFU.TANH R87, R87 ;  /* 0x0000005700577308 */ /* 0x000fe20000002400 */
[----:B------:R-:W-:-:S07]  /*bab0*/  FMNMX.FTZ R18, R41, R18, !PT ;  /* 0x0000001229127209 */ /* 0x000fce0007810000 */
[----:B------:R-:W-:Y:S01]  /*bac0*/  MUFU.TANH R89, R89 ;  /* 0x0000005900597308 */ /* 0x000fe20000002400 */
[----:B------:R-:W-:-:S07]  /*bad0*/  FMNMX.FTZ R18, R53, R18, !PT ;  /* 0x0000001235127209 */ /* 0x000fce0007810000 */
[----:B------:R-:W-:Y:S08]  /*bae0*/  MUFU.TANH R91, R91 ;  /* 0x0000005b005b7308 */ /* 0x000ff00000002400 */
[----:B------:R-:W-:Y:S08]  /*baf0*/  MUFU.TANH R93, R93 ;  /* 0x0000005d005d7308 */ /* 0x000ff00000002400 */
[----:B------:R-:W-:Y:S08]  /*bb00*/  MUFU.TANH R95, R95 ;  /* 0x0000005f005f7308 */ /* 0x000ff00000002400 */
[----:B------:R-:W-:Y:S08]  /*bb10*/  MUFU.TANH R97, R97 ;  /* 0x0000006100617308 */ /* 0x000ff00000002400 */
[----:B------:R-:W-:Y:S08]  /*bb20*/  MUFU.TANH R99, R99 ;  /* 0x0000006300637308 */ /* 0x000ff00000002400 */
[----:B------:R-:W-:Y:S08]  /*bb30*/  MUFU.TANH R101, R101 ;  /* 0x0000006500657308 */ /* 0x000ff00000002400 */
[----:B------:R-:W-:Y:S08]  /*bb40*/  MUFU.TANH R103, R103 ;  /* 0x0000006700677308 */ /* 0x000ff00000002400 */
[----:B------:R-:W-:Y:S01]  /*bb50*/  MUFU.TANH R105, R105 ;  /* 0x0000006900697308 */ /* 0x000fe20000002400 */
[----:B------:R4:W-:Y:S04]  /*bb60*/  ST.E desc[UR46][R16.64+0x440], R25 ;  /* 0x0004401910007985 */ /* 0x0009e8000c10192e */
[----:B------:R-:W2:Y:S03]  /*bb70*/  LD.E R46, desc[UR46][R16.64+0x264] ;  /* 0x0002642e102e7980 */ /* 0x000ea6000c101900 */
[----:B------:R-:W4:Y:S01]  /*bb80*/  MUFU.TANH R14, R14 ;  /* 0x0000000e000e7308 */ /* 0x000f220000002400 */
[----:B-1----:R-:W-:Y:S01]  /*bb90*/  FMNMX.FTZ R18, R65, R18, !PT ;  /* 0x0000001241127209 */ /* 0x002fe20007810000 */
[----:B------:R-:W3:Y:S03]  /*bba0*/  LD.E R39, desc[UR46][R16.64+0x440] ;  /* 0x0004402e10277980 */ /* 0x000ee6000c101900 */
[----:B------:R-:W-:Y:S01]  /*bbb0*/  FMNMX.FTZ R21, R23, R18, !PT ;  /* 0x0000001217157209 */ /* 0x000fe20007810000 */
[----:B------:R-:W2:Y:S03]  /*bbc0*/  LD.E R64, desc[UR46][R16.64+0x2c0] ;  /* 0x0002c02e10407980 */ /* 0x000ea6000c101900 */
[----:B----4-:R-:W-:-:S02]  /*bbd0*/  FMNMX.FTZ R18, R14, R21, !PT ;  /* 0x000000150e127209 */ /* 0x010fc40007810000 */
[----:B------:R-:W4:Y:S02]  /*bbe0*/  LD.E R21, desc[UR46][R16.64+0x450] ;  /* 0x0004502e10157980 */ /* 0x000f24000c101900 */
[----:B------:R-:W-:-:S04]  /*bbf0*/  FMNMX.FTZ R18, R15, R18, !PT ;  /* 0x000000120f127209 */ /* 0x000fc80007810000 */
        /* <DEDUP_REMOVED lines=11> */
[----:B------:R-:W-:-:S05]  /*bcb0*/  FMNMX.FTZ R35, R105, R18, !PT ;  /* 0x0000001269237209 */ /* 0x000fca0007810000 */
[----:B------:R-:W-:Y:S04]  /*bcc0*/  ST.E desc[UR46][R16.64+0x444], R35 ;  /* 0x0004442310007985 */ /* 0x000fe8000c10192e */
[----:B------:R-:W2:Y:S01]  /*bcd0*/  LD.E R12, desc[UR46][R16.64+0x444] ;  /* 0x0004442e100c7980 */ /* 0x000ea2000c101900 */
[----:B---3--:R-:W-:-:S04]  /*bce0*/  FMUL.FTZ R100, R39, R20 ;  /* 0x0000001427647220 */ /* 0x008fc80000410000 */
[-CC-:B------:R-:W-:Y:S01]  /*bcf0*/  FFMA.FTZ R155, R13, R20.reuse, -R100.reuse ;  /* 0x000000140d9b7223 */ /* 0x180fe20000010864 */
[-CC-:B------:R-:W-:Y:S01]  /*bd00*/  FFMA.FTZ R153, R8, R20.reuse, -R100.reuse ;  /* 0x0000001408997223 */ /* 0x180fe20000010864 */
[----:B------:R-:W-:Y:S01]  /*bd10*/  FADD.FTZ R25, R4, -R39 ;  /* 0x8000002704197221 */ /* 0x000fe20000010000 */
[-CC-:B------:R-:W-:Y:S01]  /*bd20*/  FFMA.FTZ R152, R7, R20.reuse, -R100.reuse ;  /* 0x0000001407987223 */ /* 0x180fe20000010864 */
[-CC-:B------:R-:W-:Y:S01]  /*bd30*/  FFMA.FTZ R154, R75, R20.reuse, -R100.reuse ;  /* 0x000000144b9a7223 */ /* 0x180fe20000010864 */
[-CC-:B------:R-:W-:Y:S01]  /*bd40*/  FFMA.FTZ R182, R79, R20.reuse, -R100.reuse ;  /* 0x000000144fb67223 */ /* 0x180fe20000010864 */
[-C--:B------:R-:W-:Y:S01]  /*bd50*/  FMUL.FTZ R25, R25, R20.reuse ;  /* 0x0000001419197220 */ /* 0x080fe20000410000 */
[----:B--2---:R-:W1:Y:S02]  /*bd60*/  SHFL.BFLY PT, R13, R12, 0x2, 0x1f ;  /* 0x0c401f000c0d7f89 */ /* 0x004e6400000e0000 */
[----:B------:R-:W-:Y:S08]  /*bd70*/  MUFU.EX2 R152, R152 ;  /* 0x0000009800987308 */ /* 0x000ff00000000800 */
[----:B------:R-:W-:Y:S01]  /*bd80*/  MUFU.EX2 R153, R153 ;  /* 0x0000009900997308 */ /* 0x000fe20000000800 */
[----:B------:R-:W-:-:S07]  /*bd90*/  FFMA.FTZ R7, R81, R20, -R100 ;  /* 0x0000001451077223 */ /* 0x000fce0000010864 */
[----:B------:R-:W-:Y:S01]  /*bda0*/  MUFU.EX2 R155, R155 ;  /* 0x0000009b009b7308 */ /* 0x000fe20000000800 */
[-CC-:B------:R-:W-:Y:S01]  /*bdb0*/  FFMA.FTZ R169, R113, R20.reuse, -R100.reuse ;  /* 0x0000001471a97223 */ /* 0x180fe20000010864 */
[-CC-:B------:R-:W-:Y:S01]  /*bdc0*/  FFMA.FTZ R164, R19, R20.reuse, -R100.reuse ;  /* 0x0000001413a47223 */ /* 0x180fe20000010864 */
[-CC-:B------:R-:W-:Y:S01]  /*bdd0*/  FFMA.FTZ R18, R11, R20.reuse, -R100.reuse ;  /* 0x000000140b127223 */ /* 0x180fe20000010864 */
[-CC-:B------:R-:W-:Y:S01]  /*bde0*/  FFMA.FTZ R39, R9, R20.reuse, -R100.reuse ;  /* 0x0000001409277223 */ /* 0x180fe20000010864 */
[-CC-:B------:R-:W-:Y:S01]  /*bdf0*/  FFMA.FTZ R175, R109, R20.reuse, -R100.reuse ;  /* 0x000000146daf7223 */ /* 0x180fe20000010864 */
[-CC-:B------:R-:W-:Y:S01]  /*be00*/  FFMA.FTZ R180, R111, R20.reuse, -R100.reuse ;  /* 0x000000146fb47223 */ /* 0x180fe20000010864 */
[----:B-1----:R-:W-:Y:S01]  /*be10*/  FMNMX.FTZ R8, R12, R13, !PT ;  /* 0x0000000d0c087209 */ /* 0x002fe20007810000 */
[----:B------:R-:W4:Y:S01]  /*be20*/  MUFU.EX2 R25, R25 ;  /* 0x0000001900197308 */ /* 0x000f220000000800 */
[-CC-:B------:R-:W-:Y:S01]  /*be30*/  FFMA.FTZ R174, R115, R20.reuse, -R100.reuse ;  /* 0x0000001473ae7223 */ /* 0x180fe20000010864 */
[-CC-:B------:R-:W-:Y:S01]  /*be40*/  FFMA.FTZ R12, R27, R20.reuse, -R100.reuse ;  /* 0x000000141b0c7223 */ /* 0x180fe20000010864 */
[-CC-:B------:R-:W-:Y:S01]  /*be50*/  FFMA.FTZ R172, R119, R20.reuse, -R100.reuse ;  /* 0x0000001477ac7223 */ /* 0x180fe20000010864 */
[----:B------:R-:W1:Y:S04]  /*be60*/  SHFL.BFLY PT, R35, R8, 0x1, 0x1f ;  /* 0x0c201f0008237f89 */ /* 0x000e6800000e0000 */
[----:B------:R-:W-:Y:S01]  /*be70*/  MUFU.EX2 R154, R154 ;  /* 0x0000009a009a7308 */ /* 0x000fe20000000800 */
[-CC-:B------:R-:W-:Y:S01]  /*be80*/  FFMA.FTZ R167, R121, R20.reuse, -R100.reuse ;  /* 0x0000001479a77223 */ /* 0x180fe20000010864 */
[-CC-:B------:R-:W-:Y:S01]  /*be90*/  FFMA.FTZ R159, R123, R20.reuse, -R100.reuse ;  /* 0x000000147b9f7223 */ /* 0x180fe20000010864 */
[-CC-:B------:R-:W-:Y:S01]  /*bea0*/  FFMA.FTZ R166, R117, R20.reuse, -R100.reuse ;  /* 0x0000001475a67223 */ /* 0x180fe20000010864 */
[-CC-:B------:R-:W-:Y:S01]  /*beb0*/  FFMA.FTZ R157, R107, R20.reuse, -R100.reuse ;  /* 0x000000146b9d7223 */ /* 0x180fe20000010864 */
[-CC-:B------:R-:W-:Y:S01]  /*bec0*/  FFMA.FTZ R156, R77, R20.reuse, -R100.reuse ;  /* 0x000000144d9c7223 */ /* 0x180fe20000010864 */
[-CC-:B------:R-:W-:Y:S01]  /*bed0*/  FFMA.FTZ R19, R73, R20.reuse, -R100.reuse ;  /* 0x0000001449137223 */ /* 0x180fe20000010864 */
[-CC-:B------:R-:W-:Y:S01]  /*bee0*/  FFMA.FTZ R49, R49, R20.reuse, -R100.reuse ;  /* 0x0000001431317223 */ /* 0x180fe20000010864 */
[----:B------:R-:W-:Y:S01]  /*bef0*/  MUFU.EX2 R182, R182 ;  /* 0x000000b600b67308 */ /* 0x000fe20000000800 */
[-CC-:B------:R-:W-:Y:S01]  /*bf00*/  FFMA.FTZ R11, R57, R20.reuse, -R100.reuse ;  /* 0x00000014390b7223 */ /* 0x180fe20000010864 */
[----:B------:R-:W-:Y:S01]  /*bf10*/  FFMA.FTZ R9, R45, R20, -R100 ;  /* 0x000000142d097223 */ /* 0x000fe20000010864 */
[----:B------:R-:W2:Y:S04]  /*bf20*/  LD.E R4, desc[UR46][R16.64+0x230] ;  /* 0x0002302e10047980 */ /* 0x000ea8000c101900 */
[----:B------:R-:W3:Y:S01]  /*bf30*/  LD.E R100, desc[UR46][R16.64+0x354] ;  /* 0x0003542e10647980 */ /* 0x000ee2000c101900 */
[----:B------:R-:W-:Y:S03]  /*bf40*/  MUFU.EX2 R7, R7 ;  /* 0x0000000700077308 */ /* 0x000fe60000000800 */
[----:B------:R-:W3:Y:S01]  /*bf50*/  LD.E R45, desc[UR46][R16.64+0x28c] ;  /* 0x00028c2e102d7980 */ /* 0x000ee2000c101900 */
[----:B-1----:R-:W-:-:S03]  /*bf60*/  FMNMX.FTZ R27, R8, R35, !PT ;  /* 0x00000023081b7209 */ /* 0x002fc60007810000 */
[----:B------:R-:W3:Y:S02]  /*bf70*/  LD.E R35, desc[UR46][R16.64+0x268] ;  /* 0x0002682e10237980 */ /* 0x000ee4000c101900 */
[-C--:B------:R-:W-:Y:S01]  /*bf80*/  FMUL.FTZ R168, R27, R20.reuse ;  /* 0x000000141ba87220 */ /* 0x080fe20000410000 */
[----:B------:R-:W-:Y:S01]  /*bf90*/  FADD.FTZ R5, R5, -R27 ;  /* 0x8000001b05057221 */ /* 0x000fe20000010000 */
[----:B------:R-:W-:Y:S01]  /*bfa0*/  MUFU.EX2 R175, R175 ;  /* 0x000000af00af7308 */ /* 0x000fe20000000800 */
[----:B------:R-:W3:Y:S01]  /*bfb0*/  LD.E R57, desc[UR46][R16.64+0x2bc] ;  /* 0x0002bc2e10397980 */ /* 0x000ee2000c101900 */
[-CC-:B------:R-:W-:Y:S01]  /*bfc0*/  FFMA.FTZ R183, R6, R20.reuse, -R168.reuse ;  /* 0x0000001406b77223 */ /* 0x180fe200000108a8 */
[----:B------:R-:W-:Y:S01]  /*bfd0*/  FMUL.FTZ R5, R20, R5 ;  /* 0x0000000514057220 */ /* 0x000fe20000410000 */
[-CC-:B------:R-:W-:Y:S01]  /*bfe0*/  FFMA.FTZ R192, R3, R20.reuse, -R168.reuse ;  /* 0x0000001403c07223 */ /* 0x180fe200000108a8 */
[-CC-:B------:R-:W-:Y:S01]  /*bff0*/  FFMA.FTZ R6, R37, R20.reuse, -R168.reuse ;  /* 0x0000001425067223 */ /* 0x180fe200000108a8 */
[----:B------:R-:W3:Y:S02]  /*c000*/  LD.E R75, desc[UR46][R16.64+0x2d8] ;  /* 0x0002d82e104b7980 */ /* 0x000ee4000c101900 */
[----:B------:R-:W-:Y:S01]  /*c010*/  MUFU.EX2 R110, R5 ;  /* 0x00000005006e7308 */ /* 0x000fe20000000800 */
[-CC-:B------:R-:W-:Y:S01]  /*c020*/  FFMA.FTZ R181, R31, R20.reuse, -R168.reuse ;  /* 0x000000141fb57223 */ /* 0x180fe200000108a8 */
[----:B------:R-:W3:Y:S04]  /*c030*/  LD.E R73, desc[UR46][R16.64+0x2dc] ;  /* 0x0002dc2e10497980 */ /* 0x000ee8000c101900 */
[----:B------:R-:W3:Y:S02]  /*c040*/  LD.E R81, desc[UR46][R16.64+0x2fc] ;  /* 0x0002fc2e10517980 */ /* 0x000ee4000c101900 */
[----:B------:R-:W1:Y:S01]  /*c050*/  MUFU.EX2 R183, R183 ;  /* 0x000000b700b77308 */ /* 0x000e620000000800 */
[-CC-:B------:R-:W-:Y:S01]  /*c060*/  FFMA.FTZ R179, R29, R20.reuse, -R168.reuse ;  /* 0x000000141db37223 */ /* 0x180fe200000108a8 */
[-CC-:B------:R-:W-:Y:S01]  /*c070*/  FFMA.FTZ R176, R23, R20.reuse, -R168.reuse ;  /* 0x0000001417b07223 */ /* 0x180fe200000108a8 */
[----:B------:R-:W3:Y:S01]  /*c080*/  LD.E R79, desc[UR46][R16.64+0x308] ;  /* 0x0003082e104f7980 */ /* 0x000ee2000c101900 */
[-CC-:B------:R-:W-:Y:S01]  /*c090*/  FFMA.FTZ R173, R14, R20.reuse, -R168.reuse ;  /* 0x000000140ead7223 */ /* 0x180fe200000108a8 */
[-CC-:B------:R-:W-:Y:S01]  /*c0a0*/  FFMA.FTZ R178, R15, R20.reuse, -R168.reuse ;  /* 0x000000140fb27223 */ /* 0x180fe200000108a8 */
[-CC-:B------:R-:W-:Y:S01]  /*c0b0*/  FFMA.FTZ R190, R33, R20.reuse, -R168.reuse ;  /* 0x0000001421be7223 */ /* 0x180fe200000108a8 */
[-CC-:B------:R-:W-:Y:S01]  /*c0c0*/  FFMA.FTZ R177, R41, R20.reuse, -R168.reuse ;  /* 0x0000001429b17223 */ /* 0x180fe200000108a8 */
[----:B------:R-:W1:Y:S01]  /*c0d0*/  MUFU.EX2 R192, R192 ;  /* 0x000000c000c07308 */ /* 0x000e620000000800 */
[-CC-:B------:R-:W-:Y:S01]  /*c0e0*/  FFMA.FTZ R188, R53, R20.reuse, -R168.reuse ;  /* 0x0000001435bc7223 */ /* 0x180fe200000108a8 */
[-CC-:B------:R-:W-:Y:S01]  /*c0f0*/  FFMA.FTZ R171, R65, R20.reuse, -R168.reuse ;  /* 0x0000001441ab7223 */ /* 0x180fe200000108a8 */
[-CC-:B------:R-:W-:Y:S01]  /*c100*/  FFMA.FTZ R165, R83, R20.reuse, -R168.reuse ;  /* 0x0000001453a57223 */ /* 0x180fe200000108a8 */
        /* <DEDUP_REMOVED lines=11> */
[----:B------:R-:W-:Y:S01]  /*c1c0*/  FFMA.FTZ R14, R105, R20, -R168 ;  /* 0x00000014690e7223 */ /* 0x000fe200000108a8 */
[----:B------:R-:W1:Y:S01]  /*c1d0*/  MUFU.EX2 R181, R181 ;  /* 0x000000b500b57308 */ /* 0x000e620000000800 */
[----:B----4-:R-:W-:Y:S01]  /*c1e0*/  FFMA.FTZ R20, R25, R21, R152 ;  /* 0x0000001519147223 */ /* 0x010fe20000010098 */
[----:B-1----:R-:W-:Y:S01]  /*c1f0*/  FFMA.FTZ R21, R110, R24, R183 ;  /* 0x000000186e157223 */ /* 0x002fe200000100b7 */
[----:B------:R-:W4:Y:S02]  /*c200*/  LD.E R31, desc[UR46][R16.64+0x238] ;  /* 0x0002382e101f7980 */ /* 0x000f24000c101900 */
[----:B------:R-:W-:-:S02]  /*c210*/  FADD.FTZ R20, R153, R20 ;  /* 0x0000001499147221 */ /* 0x000fc40000010000 */
[----:B------:R-:W4:Y:S01]  /*c220*/  LD.E R29, desc[UR46][R16.64+0x23c] ;  /* 0x00023c2e101d7980 */ /* 0x000f22000c101900 */
[----:B------:R-:W1:Y:S01]  /*c230*/  MUFU.EX2 R179, R179 ;  /* 0x000000b300b37308 */ /* 0x000e620000000800 */
[----:B------:R-:W-:Y:S01]  /*c240*/  FADD.FTZ R21, R192, R21 ;  /* 0x00000015c0157221 */ /* 0x000fe20000010000 */
[----:B------:R-:W-:Y:S01]  /*c250*/  FADD.FTZ R131, R155, R20 ;  /* 0x000000149b837221 */ /* 0x000fe20000010000 */
[----:B------:R-:W4:Y:S04]  /*c260*/  LD.E R5, desc[UR46][R16.64+0x248] ;  /* 0x0002482e10057980 */ /* 0x000f28000c101900 */
        /* <DEDUP_REMOVED lines=11> */
[----:B------:R-:W1:Y:S02]  /*c320*/  MUFU.EX2 R180, R180 ;  /* 0x000000b400b47308 */ /* 0x000e640000000800 */
[----:B-1----:R-:W-:Y:S01]  /*c330*/  FADD.FTZ R21, R179, R20 ;  /* 0x00000014b3157221 */ /* 0x002fe20000010000 */
[----:B------:R-:W-:Y:S01]  /*c340*/  FADD.FTZ R24, R7, R24 ;  /* 0x0000001807187221 */ /* 0x000fe20000010000 */
[----:B------:R-:W4:Y:S04]  /*c350*/  LD.E R65, desc[UR46][R16.64+0x2f8] ;  /* 0x0002f82e10417980 */ /* 0x000f28000c101900 */
[----:B------:R-:W4:Y:S01]  /*c360*/  LD.E R111, desc[UR46][R16.64+0x34c] ;  /* 0x00034c2e106f7980 */ /* 0x000f22000c101900 */
[----:B------:R-:W-:Y:S03]  /*c370*/  MUFU.EX2 R169, R169 ;  /* 0x000000a900a97308 */ /* 0x000fe60000000800 */
[----:B------:R-:W4:Y:S04]  /*c380*/  LD.E R109, desc[UR46][R16.64+0x358] ;  /* 0x0003582e106d7980 */ /* 0x000f28000c101900 */
[----:B------:R-:W4:Y:S01]  /*c390*/  LD.E R107, desc[UR46][R16.64+0x35c] ;  /* 0x00035c2e106b7980 */ /* 0x000f22000c101900 */
[----:B------:R-:W1:Y:S01]  /*c3a0*/  MUFU.EX2 R188, R188 ;  /* 0x000000bc00bc7308 */ /* 0x000e620000000800 */
[----:B------:R-:W-:Y:S01]  /*c3b0*/  FADD.FTZ R20, R190, R21 ;  /* 0x00000015be147221 */ /* 0x000fe20000010000 */
        /* <DEDUP_REMOVED lines=11> */
[----:B------:R-:W1:Y:S03]  /*c470*/  MUFU.EX2 R172, R172 ;  /* 0x000000ac00ac7308 */ /* 0x000e660000000800 */
[----:B------:R-:W4:Y:S05]  /*c480*/  LD.E R123, desc[UR46][R16.64+0x3a8] ;  /* 0x0003a82e107b7980 */ /* 0x000f2a000c101900 */
[----:B------:R-:W1:Y:S02]  /*c490*/  MUFU.EX2 R176, R176 ;  /* 0x000000b000b07308 */ /* 0x000e640000000800 */
[----:B-1----:R-:W-:Y:S01]  /*c4a0*/  FADD.FTZ R24, R188, R143 ;  /* 0x0000008fbc187221 */ /* 0x002fe20000010000 */
[----:B------:R-:W-:Y:S01]  /*c4b0*/  FADD.FTZ R149, R169, R20 ;  /* 0x00000014a9957221 */ /* 0x000fe20000010000 */
[----:B------:R-:W4:Y:S02]  /*c4c0*/  LD.E R93, desc[UR46][R16.64+0x328] ;  /* 0x0003282e105d7980 */ /* 0x000f24000c101900 */
[----:B------:R-:W-:Y:S01]  /*c4d0*/  FADD.FTZ R151, R171, R24 ;  /* 0x00000018ab977221 */ /* 0x000fe20000010000 */
[----:B------:R-:W-:Y:S01]  /*c4e0*/  FADD.FTZ R189, R174, R149 ;  /* 0x00000095aebd7221 */ /* 0x000fe20000010000 */
[----:B------:R-:W4:Y:S01]  /*c4f0*/  LD.E R91, desc[UR46][R16.64+0x32c] ;  /* 0x00032c2e105b7980 */ /* 0x000f22000c101900 */
[----:B------:R1:W-:Y:S02]  /*c500*/  MUFU.EX2 R13, R49 ;  /* 0x00000031000d7308 */ /* 0x0003e40000000800 */
[----:B------:R-:W-:Y:S01]  /*c510*/  FADD.FTZ R24, R172, R189 ;  /* 0x000000bdac187221 */ /* 0x000fe20000010000 */
[----:B------:R-:W4:Y:S04]  /*c520*/  LD.E R89, desc[UR46][R16.64+0x338] ;  /* 0x0003382e10597980 */ /* 0x000f28000c101900 */
[----:B------:R-:W4:Y:S01]  /*c530*/  LD.E R85, desc[UR46][R16.64+0x33c] ;  /* 0x00033c2e10557980 */ /* 0x000f22000c101900 */
[----:B------:R1:W-:Y:S01]  /*c540*/  MUFU.EX2 R8, R39 ;  /* 0x0000002700087308 */ /* 0x0003e20000000800 */
[----:B------:R-:W-:-:S02]  /*c550*/  FADD.FTZ R20, R176, R151 ;  /* 0x00000097b0147221 */ /* 0x000fc40000010000 */
[----:B-1----:R-:W4:Y:S04]  /*c560*/  LD.E R49, desc[UR46][R16.64+0x278] ;  /* 0x0002782e10317980 */ /* 0x002f28000c101900 */
[----:B------:R-:W4:Y:S01]  /*c570*/  LD.E R83, desc[UR46][R16.64+0x348] ;  /* 0x0003482e10537980 */ /* 0x000f22000c101900 */
[----:B------:R1:W-:Y:S03]  /*c580*/  MUFU.EX2 R168, R137 ;  /* 0x0000008900a87308 */ /* 0x0003e60000000800 */
[----:B------:R-:W4:Y:S04]  /*c590*/  LD.E R39, desc[UR46][R16.64+0x24c] ;  /* 0x00024c2e10277980 */ /* 0x000f28000c101900 */
[----:B------:R-:W4:Y:S01]  /*c5a0*/  LD.E R105, desc[UR46][R16.64+0x368] ;  /* 0x0003682e10697980 */ /* 0x000f22000c101900 */
[----:B------:R1:W-:Y:S03]  /*c5b0*/  MUFU.EX2 R21, R113 ;  /* 0x0000007100157308 */ /* 0x0003e60000000800 */
[----:B------:R-:W4:Y:S04]  /*c5c0*/  LD.E R97, desc[UR46][R16.64+0x36c] ;  /* 0x00036c2e10617980 */ /* 0x000f28000c101900 */
[----:B------:R-:W4:Y:S04]  /*c5d0*/  LD.E R103, desc[UR46][R16.64+0x378] ;  /* 0x0003782e10677980 */ /* 0x000f28000c101900 */
[----:B------:R-:W4:Y:S04]  /*c5e0*/  LD.E R99, desc[UR46][R16.64+0x37c] ;  /* 0x00037c2e10637980 */ /* 0x000f28000c101900 */
[----:B------:R-:W4:Y:S04]  /*c5f0*/  LD.E R131, desc[UR46][R16.64+0x3cc] ;  /* 0x0003cc2e10837980 */ /* 0x000f28000c101900 */
[----:B-1----:R-:W4:Y:S04]  /*c600*/  LD.E R137, desc[UR46][R16.64+0x3e8] ;  /* 0x0003e82e10897980 */ /* 0x002f28000c101900 */
[----:B------:R-:W4:Y:S04]  /*c610*/  LD.E R143, desc[UR46][R16.64+0x3fc] ;  /* 0x0003fc2e108f7980 */ /* 0x000f28000c101900 */
[----:B------:R-:W4:Y:S04]  /*c620*/  LD.E R149, desc[UR46][R16.64+0x40c] ;  /* 0x00040c2e10957980 */ /* 0x000f28000c101900 */
[----:B------:R-:W4:Y:S04]  /*c630*/  LD.E R151, desc[UR46][R16.64+0x418] ;  /* 0x0004182e10977980 */ /* 0x000f28000c101900 */
[----:B------:R-:W4:Y:S04]  /*c640*/  LD.E R189, desc[UR46][R16.64+0x41c] ;  /* 0x00041c2e10bd7980 */ /* 0x000f28000c101900 */
[----:B------:R-:W4:Y:S01]  /*c650*/  LD.E R113, desc[UR46][R16.64+0x428] ;  /* 0x0004282e10717980 */ /* 0x000f22000c101900 */
[----:B------:R-:W1:Y:S08]  /*c660*/  MUFU.EX2 R173, R173 ;  /* 0x000000ad00ad7308 */ /* 0x000e700000000800 */
[----:B------:R-:W1:Y:S08]  /*c670*/  MUFU.EX2 R167, R167 ;  /* 0x000000a700a77308 */ /* 0x000e700000000800 */
[----:B------:R-:W1:Y:S08]  /*c680*/  MUFU.EX2 R178, R178 ;  /* 0x000000b200b27308 */ /* 0x000e700000000800 */
[----:B------:R-:W1:Y:S08]  /*c690*/  MUFU.EX2 R159, R159 ;  /* 0x0000009f009f7308 */ /* 0x000e700000000800 */
[----:B------:R-:W1:Y:S02]  /*c6a0*/  MUFU.EX2 R165, R165 ;  /* 0x000000a500a57308 */ /* 0x000e640000000800 */
[----:B-1----:R-:W-:-:S06]  /*c6b0*/  FADD.FTZ R191, R173, R20 ;  /* 0x00000014adbf7221 */ /* 0x002fcc0000010000 */
[----:B------:R-:W1:Y:S08]  /*c6c0*/  MUFU.EX2 R166, R166 ;  /* 0x000000a600a67308 */ /* 0x000e700000000800 */
[----:B------:R-:W1:Y:S01]  /*c6d0*/  MUFU.EX2 R170, R170 ;  /* 0x000000aa00aa7308 */ /* 0x000e620000000800 */
[----:B------:R-:W-:Y:S01]  /*c6e0*/  FADD.FTZ R24, R167, R24 ;  /* 0x00000018a7187221 */ /* 0x000fe20000010000 */
[----:B------:R-:W-:-:S06]  /*c6f0*/  FADD.FTZ R20, R178, R191 ;  /* 0x000000bfb2147221 */ /* 0x000fcc0000010000 */
[----:B------:R-:W1:Y:S08]  /*c700*/  MUFU.EX2 R157, R157 ;  /* 0x0000009d009d7308 */ /* 0x000e700000000800 */
[----:B------:R-:W2:Y:S01]  /*c710*/  MUFU.EX2 R161, R161 ;  /* 0x000000a100a17308 */ /* 0x000ea20000000800 */
[----:B------:R-:W-:Y:S01]  /*c720*/  FADD.FTZ R191, R159, R24 ;  /* 0x000000189fbf7221 */ /* 0x000fe20000010000 */
[----:B------:R-:W-:-:S06]  /*c730*/  FADD.FTZ R193, R165, R20 ;  /* 0x00000014a5c17221 */ /* 0x000fcc0000010000 */
[----:B------:R-:W2:Y:S01]  /*c740*/  MUFU.EX2 R164, R164 ;  /* 0x000000a400a47308 */ /* 0x000ea20000000800 */
[----:B-1----:R-:W-:Y:S01]  /*c750*/  FADD.FTZ R20, R166, R191 ;  /* 0x000000bfa6147221 */ /* 0x002fe20000010000 */
[----:B------:R-:W-:-:S06]  /*c760*/  FADD.FTZ R24, R170, R193 ;  /* 0x000000c1aa187221 */ /* 0x000fcc0000010000 */
[----:B------:R-:W1:Y:S08]  /*c770*/  MUFU.EX2 R156, R156 ;  /* 0x0000009c009c7308 */ /* 0x000e700000000800 */
[----:B------:R-:W1:Y:S01]  /*c780*/  MUFU.EX2 R23, R23 ;  /* 0x0000001700177308 */ /* 0x000e620000000800 */
[----:B------:R-:W-:Y:S01]  /*c790*/  FADD.FTZ R191, R157, R20 ;  /* 0x000000149dbf7221 */ /* 0x000fe20000010000 */
[----:B--2---:R-:W-:-:S06]  /*c7a0*/  FADD.FTZ R193, R161, R24 ;  /* 0x00000018a1c17221 */ /* 0x004fcc0000010000 */
[----:B------:R-:W2:Y:S08]  /*c7b0*/  MUFU.EX2 R19, R19 ;  /* 0x0000001300137308 */ /* 0x000eb00000000800 */
[----:B------:R-:W2:Y:S01]  /*c7c0*/  MUFU.EX2 R162, R162 ;  /* 0x000000a200a27308 */ /* 0x000ea20000000800 */
[----:B------:R-:W-:Y:S01]  /*c7d0*/  FADD.FTZ R191, R164, R191 ;  /* 0x000000bfa4bf7221 */ /* 0x000fe20000010000 */
[----:B------:R-:W-:-:S06]  /*c7e0*/  FADD.FTZ R24, R168, R193 ;  /* 0x000000c1a8187221 */ /* 0x000fcc0000010000 */
[----:B------:R-:W3:Y:S01]  /*c7f0*/  MUFU.EX2 R18, R18 ;  /* 0x0000001200127308 */ /* 0x000ee20000000800 */
[----:B-1----:R-:W-:Y:S01]  /*c800*/  FADD.FTZ R218, R156, R191 ;  /* 0x000000bf9cda7221 */ /* 0x002fe20000010000 */
[----:B------:R-:W-:-:S06]  /*c810*/  FADD.FTZ R191, R23, R24 ;  /* 0x0000001817bf7221 */ /* 0x000fcc0000010000 */
[----:B------:R-:W1:Y:S01]  /*c820*/  MUFU.EX2 R160, R160 ;  /* 0x000000a000a07308 */ /* 0x000e620000000800 */
[----:B--2---:R-:W-:Y:S01]  /*c830*/  FADD.FTZ R218, R19, R218 ;  /* 0x000000da13da7221 */ /* 0x004fe20000010000 */
[----:B------:R-:W-:-:S06]  /*c840*/  FADD.FTZ R24, R162, R191 ;  /* 0x000000bfa2187221 */ /* 0x000fcc0000010000 */
[----:B------:R-:W2:Y:S08]  /*c850*/  MUFU.EX2 R11, R11 ;  /* 0x0000000b000b7308 */ /* 0x000eb00000000800 */
[----:B------:R-:W2:Y:S01]  /*c860*/  MUFU.EX2 R15, R15 ;  /* 0x0000000f000f7308 */ /* 0x000ea20000000800 */
[----:B------:R-:W-:Y:S01]  /*c870*/  FADD.FTZ R191, R13, R218 ;  /* 0x000000da0dbf7221 */ /* 0x000fe20000010000 */
[----:B------:R-:W-:-:S06]  /*c880*/  FADD.FTZ R193, R21, R24 ;  /* 0x0000001815c17221 */ /* 0x000fcc0000010000 */
[----:B------:R-:W2:Y:S08]  /*c890*/  MUFU.EX2 R12, R12 ;  /* 0x0000000c000c7308 */ /* 0x000eb00000000800 */
[----:B------:R2:W2:Y:S01]  /*c8a0*/  MUFU.EX2 R20, R101 ;  /* 0x0000006500147308 */ /* 0x0004a20000000800 */
[----:B---3--:R-:W-:Y:S01]  /*c8b0*/  FADD.FTZ R24, R18, R191 ;  /* 0x000000bf12187221 */ /* 0x008fe20000010000 */
[----:B-1----:R-:W-:-:S06]  /*c8c0*/  FADD.FTZ R218, R160, R193 ;  /* 0x000000c1a0da7221 */ /* 0x002fcc0000010000 */
[----:B------:R-:W1:Y:S01]  /*c8d0*/  MUFU.EX2 R3, R3 ;  /* 0x0000000300037308 */ /* 0x000e620000000800 */
[----:B--2---:R-:W-:Y:S01]  /*c8e0*/  FADD.FTZ R101, R11, R24 ;  /* 0x000000180b657221 */ /* 0x004fe20000010000 */
[----:B------:R-:W-:-:S06]  /*c8f0*/  FADD.FTZ R191, R15, R218 ;  /* 0x000000da0fbf7221 */ /* 0x000fcc0000010000 */
[----:B------:R-:W2:Y:S08]  /*c900*/  MUFU.EX2 R9, R9 ;  /* 0x0000000900097308 */ /* 0x000eb00000000800 */
[----:B------:R-:W3:Y:S01]  /*c910*/  MUFU.EX2 R14, R14 ;  /* 0x0000000e000e7308 */ /* 0x000ee20000000800 */
[----:B------:R-:W-:Y:S01]  /*c920*/  FADD.FTZ R101, R12, R101 ;  /* 0x000000650c657221 */ /* 0x000fe20000010000 */
[----:B------:R-:W-:-:S03]  /*c930*/  FADD.FTZ R24, R20, R191 ;  /* 0x000000bf14187221 */ /* 0x000fc60000010000 */
[----:B------:R-:W-:Y:S01]  /*c940*/  FADD.FTZ R218, R8, R101 ;  /* 0x0000006508da7221 */ /* 0x000fe20000010000 */
[----:B-1----:R-:W-:Y:S01]  /*c950*/  FADD.FTZ R101, R3, R24 ;  /* 0x0000001803657221 */ /* 0x002fe20000010000 */
[----:B------:R1:W-:Y:S01]  /*c960*/  ST.E desc[UR46][R16.64+0x444], R27 ;  /* 0x0004441b10007985 */ /* 0x0003e2000c10192e */
[----:B------:R-:W-:Y:S01]  /*c970*/  FMUL.FTZ R219, R25, R28 ;  /* 0x0000001c19db7220 */ /* 0x000fe20000410000 */
[----:B--2---:R-:W-:Y:S01]  /*c980*/  FADD.FTZ R191, R9, R218 ;  /* 0x000000da09bf7221 */ /* 0x004fe20000010000 */
[----:B------:R-:W-:Y:S01]  /*c990*/  FMUL.FTZ R223, R110, R26 ;  /* 0x0000001a6edf7220 */ /* 0x000fe20000410000 */
[C---:B------:R-:W-:Y:S01]  /*c9a0*/  FMUL.FTZ R193, R25.reuse, R4 ;  /* 0x0000000419c17220 */ /* 0x040fe20000410000 */
[----:B---3--:R-:W-:Y:S01]  /*c9b0*/  FADD.FTZ R101, R14, R101 ;  /* 0x000000650e657221 */ /* 0x008fe20000010000 */
[C---:B-1----:R-:W-:Y:S01]  /*c9c0*/  FMUL.FTZ R27, R25.reuse, R36 ;  /* 0x00000024191b7220 */ /* 0x042fe20000410000 */
[----:B------:R1:W-:Y:S01]  /*c9d0*/  ST.E desc[UR46][R16.64+0x450], R191 ;  /* 0x000450bf10007985 */ /* 0x0003e2000c10192e */
[C---:B------:R-:W-:Y:S01]  /*c9e0*/  FMUL.FTZ R199, R25.reuse, R32 ;  /* 0x0000002019c77220 */ /* 0x040fe20000410000 */
[C---:B------:R-:W-:Y:S01]  /*c9f0*/  FMUL.FTZ R201, R25.reuse, R30 ;  /* 0x0000001e19c97220 */ /* 0x040fe20000410000 */
[C---:B------:R-:W-:Y:S01]  /*ca00*/  FMUL.FTZ R203, R25.reuse, R34 ;  /* 0x0000002219cb7220 */ /* 0x040fe20000410000 */
[----:B------:R2:W-:Y:S01]  /*ca10*/  ST.E desc[UR46][R16.64+0x454], R101 ;  /* 0x0004546510007985 */ /* 0x0005e2000c10192e */
[----:B------:R-:W-:-:S03]  /*ca20*/  FMUL.FTZ R217, R25, R38 ;  /* 0x0000002619d97220 */ /* 0x000fc60000410000 */
[----:B------:R3:W-:Y:S04]  /*ca30*/  ST.E desc[UR46][R16.64+0x424], R219 ;  /* 0x000424db10007985 */ /* 0x0007e8000c10192e */
[----:B------:R3:W-:Y:S01]  /*ca40*/  ST.E desc[UR46][R16.64+0x42c], R223 ;  /* 0x00042cdf10007985 */ /* 0x0007e2000c10192e */
[----:B-1----:R-:W-:-:S03]  /*ca50*/  FMUL.FTZ R191, R25, R46 ;  /* 0x0000002e19bf7220 */ /* 0x002fc60000410000 */
[----:B------:R1:W-:Y:S01]  /*ca60*/  ST.E desc[UR46][R16.64+0x230], R193 ;  /* 0x000230c110007985 */ /* 0x0003e2000c10192e */
[----:B--2---:R-:W-:-:S03]  /*ca70*/  FMUL.FTZ R101, R25, R42 ;  /* 0x0000002a19657220 */ /* 0x004fc60000410000 */
[----:B------:R2:W-:Y:S01]  /*ca80*/  ST.E desc[UR46][R16.64+0x234], R27 ;  /* 0x0002341b10007985 */ /* 0x0005e2000c10192e */
[C---:B---3--:R-:W-:Y:S01]  /*ca90*/  FMUL.FTZ R219, R25.reuse, R40 ;  /* 0x0000002819db7220 */ /* 0x048fe20000410000 */
[C---:B------:R-:W-:Y:S01]  /*caa0*/  FMUL.FTZ R223, R25.reuse, R50 ;  /* 0x0000003219df7220 */ /* 0x040fe20000410000 */
[C---:B-1----:R-:W-:Y:S01]  /*cab0*/  FMUL.FTZ R193, R25.reuse, R44 ;  /* 0x0000002c19c17220 */ /* 0x042fe20000410000 */
[C---:B--2---:R-:W-:Y:S01]  /*cac0*/  FMUL.FTZ R27, R25.reuse, R48 ;  /* 0x00000030191b7220 */ /* 0x044fe20000410000 */
[----:B------:R1:W-:Y:S04]  /*cad0*/  ST.E desc[UR46][R16.64+0x240], R199 ;  /* 0x000240c710007985 */ /* 0x0003e8000c10192e */
[----:B------:R2:W-:Y:S04]  /*cae0*/  ST.E desc[UR46][R16.64+0x244], R201 ;  /* 0x000244c910007985 */ /* 0x0005e8000c10192e */
[----:B------:R3:W-:Y:S04]  /*caf0*/  ST.E desc[UR46][R16.64+0x250], R203 ;  /* 0x000250cb10007985 */ /* 0x0007e8000c10192e */
[----:B------:R3:W-:Y:S01]  /*cb00*/  ST.E desc[UR46][R16.64+0x254], R217 ;  /* 0x000254d910007985 */ /* 0x0007e2000c10192e */
[----:B-1----:R-:W-:-:S03]  /*cb10*/  FMUL.FTZ R199, R25, R58 ;  /* 0x0000003a19c77220 */ /* 0x002fc60000410000 */
[----:B------:R1:W-:Y:S01]  /*cb20*/  ST.E desc[UR46][R16.64+0x260], R101 ;  /* 0x0002606510007985 */ /* 0x0003e2000c10192e */
[----:B--2---:R-:W-:-:S03]  /*cb30*/  FMUL.FTZ R201, R25, R52 ;  /* 0x0000003419c97220 */ /* 0x004fc60000410000 */
[----:B------:R2:W-:Y:S01]  /*cb40*/  ST.E desc[UR46][R16.64+0x264], R191 ;  /* 0x000264bf10007985 */ /* 0x0005e2000c10192e */
[----:B---3--:R-:W-:-:S03]  /*cb50*/  FMUL.FTZ R203, R25, R54 ;  /* 0x0000003619cb7220 */ /* 0x008fc60000410000 */
[----:B------:R3:W-:Y:S01]  /*cb60*/  ST.E desc[UR46][R16.64+0x270], R193 ;  /* 0x000270c110007985 */ /* 0x0007e2000c10192e */
[----:B------:R-:W-:-:S03]  /*cb70*/  FMUL.FTZ R217, R25, R56 ;  /* 0x0000003819d97220 */ /* 0x000fc60000410000 */
        /* <DEDUP_REMOVED lines=19> */
[----:B----4-:R-:W-:-:S03]  /*ccb0*/  FMUL.FTZ R217, R25, R78 ;  /* 0x0000004e19d97220 */ /* 0x010fc60000410000 */
[----:B------:R4:W-:Y:S01]  /*ccc0*/  ST.E desc[UR46][R16.64+0x2c4], R219 ;  /* 0x0002c4db10007985 */ /* 0x0009e2000c10192e */
[----:B-1----:R-:W-:-:S03]  /*ccd0*/  FMUL.FTZ R101, R25, R88 ;  /* 0x0000005819657220 */ /* 0x002fc60000410000 */
[----:B------:R1:W-:Y:S01]  /*cce0*/  ST.E desc[UR46][R16.64+0x2d0], R223 ;  /* 0x0002d0df10007985 */ /* 0x0003e2000c10192e */
[----:B--2---:R-:W-:-:S03]  /*ccf0*/  FMUL.FTZ R191, R25, R80 ;  /* 0x0000005019bf7220 */ /* 0x004fc60000410000 */
[----:B------:R2:W-:Y:S01]  /*cd00*/  ST.E desc[UR46][R16.64+0x2d4], R27 ;  /* 0x0002d41b10007985 */ /* 0x0005e2000c10192e */
[C---:B---3--:R-:W-:Y:S01]  /*cd10*/  FMUL.FTZ R193, R25.reuse, R86 ;  /* 0x0000005619c17220 */ /* 0x048fe20000410000 */
[C---:B----4-:R-:W-:Y:S01]  /*cd20*/  FMUL.FTZ R219, R25.reuse, R84 ;  /* 0x0000005419db7220 */ /* 0x050fe20000410000 */
        /* <DEDUP_REMOVED lines=41> */
[----:B--2---:R-:W-:Y:S01]  /*cfc0*/  FMUL.FTZ R27, R25, R138 ;  /* 0x0000008a191b7220 */ /* 0x004fe20000410000 */
[----:B------:R1:W-:Y:S01]  /*cfd0*/  ST.E desc[UR46][R16.64+0x380], R199 ;  /* 0x000380c710007985 */ /* 0x0003e2000c10192e */
[C---:B------:R-:W-:Y:S01]  /*cfe0*/  FMUL.FTZ R31, R110.reuse, R31 ;  /* 0x0000001f6e1f7220 */ /* 0x040fe20000410000 */
[C---:B------:R-:W-:Y:S02]  /*cff0*/  FMUL.FTZ R29, R110.reuse, R29 ;  /* 0x0000001d6e1d7220 */ /* 0x040fe40000410000 */
[----:B------:R2:W-:Y:S01]  /*d000*/  ST.E desc[UR46][R16.64+0x384], R201 ;  /* 0x000384c910007985 */ /* 0x0005e2000c10192e */
[C---:B------:R-:W-:Y:S01]  /*d010*/  FMUL.FTZ R5, R110.reuse, R5 ;  /* 0x000000056e057220 */ /* 0x040fe20000410000 */
[----:B------:R-:W-:-:S02]  /*d020*/  FMUL.FTZ R39, R110, R39 ;  /* 0x000000276e277220 */ /* 0x000fc40000410000 */
[----:B------:R3:W-:Y:S01]  /*d030*/  ST.E desc[UR46][R16.64+0x390], R203 ;  /* 0x000390cb10007985 */ /* 0x0007e2000c10192e */
[C---:B------:R-:W-:Y:S01]  /*d040*/  FMUL.FTZ R33, R110.reuse, R33 ;  /* 0x000000216e217220 */ /* 0x040fe20000410000 */
[C---:B------:R-:W-:Y:S02]  /*d050*/  FMUL.FTZ R37, R110.reuse, R37 ;  /* 0x000000256e257220 */ /* 0x040fe40000410000 */
[----:B------:R4:W-:Y:S01]  /*d060*/  ST.E desc[UR46][R16.64+0x394], R217 ;  /* 0x000394d910007985 */ /* 0x0009e2000c10192e */
[C---:B-1----:R-:W-:Y:S01]  /*d070*/  FMUL.FTZ R199, R25.reuse, R132 ;  /* 0x0000008419c77220 */ /* 0x042fe20000410000 */
[C---:B------:R-:W-:Y:S02]  /*d080*/  FMUL.FTZ R35, R110.reuse, R35 ;  /* 0x000000236e237220 */ /* 0x040fe40000410000 */
[----:B------:R1:W-:Y:S01]  /*d090*/  ST.E desc[UR46][R16.64+0x3a0], R101 ;  /* 0x0003a06510007985 */ /* 0x0003e2000c10192e */
[----:B--2---:R-:W-:Y:S01]  /*d0a0*/  FMUL.FTZ R201, R25, R136 ;  /* 0x0000008819c97220 */ /* 0x004fe20000410000 */
[----:B------:R-:W-:-:S02]  /*d0b0*/  FMUL.FTZ R51, R110, R51 ;  /* 0x000000336e337220 */ /* 0x000fc40000410000 */
[----:B------:R2:W-:Y:S01]  /*d0c0*/  ST.E desc[UR46][R16.64+0x3a4], R191 ;  /* 0x0003a4bf10007985 */ /* 0x0005e2000c10192e */
[C---:B---3--:R-:W-:Y:S01]  /*d0d0*/  FMUL.FTZ R203, R25.reuse, R134 ;  /* 0x0000008619cb7220 */ /* 0x048fe20000410000 */
[C---:B------:R-:W-:Y:S02]  /*d0e0*/  FMUL.FTZ R49, R110.reuse, R49 ;  /* 0x000000316e317220 */ /* 0x040fe40000410000 */
[----:B------:R3:W-:Y:S01]  /*d0f0*/  ST.E desc[UR46][R16.64+0x3b0], R193 ;  /* 0x0003b0c110007985 */ /* 0x0007e2000c10192e */
[C---:B----4-:R-:W-:Y:S01]  /*d100*/  FMUL.FTZ R217, R25.reuse, R142 ;  /* 0x0000008e19d97220 */ /* 0x050fe20000410000 */
[C---:B------:R-:W-:Y:S02]  /*d110*/  FMUL.FTZ R41, R110.reuse, R41 ;  /* 0x000000296e297220 */ /* 0x040fe40000410000 */
[----:B------:R4:W-:Y:S01]  /*d120*/  ST.E desc[UR46][R16.64+0x3b4], R219 ;  /* 0x0003b4db10007985 */ /* 0x0009e2000c10192e */
[----:B-1----:R-:W-:Y:S01]  /*d130*/  FMUL.FTZ R101, R25, R140 ;  /* 0x0000008c19657220 */ /* 0x002fe20000410000 */
[----:B------:R-:W-:-:S02]  /*d140*/  FMUL.FTZ R47, R110, R47 ;  /* 0x0000002f6e2f7220 */ /* 0x000fc40000410000 */
[----:B------:R1:W-:Y:S01]  /*d150*/  ST.E desc[UR46][R16.64+0x3c0], R223 ;  /* 0x0003c0df10007985 */ /* 0x0003e2000c10192e */
[C---:B--2---:R-:W-:Y:S01]  /*d160*/  FMUL.FTZ R191, R25.reuse, R144 ;  /* 0x0000009019bf7220 */ /* 0x044fe20000410000 */
[C---:B------:R-:W-:Y:S02]  /*d170*/  FMUL.FTZ R45, R110.reuse, R45 ;  /* 0x0000002d6e2d7220 */ /* 0x040fe40000410000 */
[----:B------:R2:W-:Y:S01]  /*d180*/  ST.E desc[UR46][R16.64+0x3c4], R27 ;  /* 0x0003c41b10007985 */ /* 0x0005e2000c10192e */
[C---:B---3--:R-:W-:Y:S01]  /*d190*/  FMUL.FTZ R193, R25.reuse, R150 ;  /* 0x0000009619c17220 */ /* 0x048fe20000410000 */
[C---:B------:R-:W-:Y:S01]  /*d1a0*/  FMUL.FTZ R43, R110.reuse, R43 ;  /* 0x0000002b6e2b7220 */ /* 0x040fe20000410000 */
[C---:B------:R-:W-:Y:S01]  /*d1b0*/  FMUL.FTZ R63, R110.reuse, R63 ;  /* 0x0000003f6e3f7220 */ /* 0x040fe20000410000 */
[C---:B----4-:R-:W-:Y:S01]  /*d1c0*/  FMUL.FTZ R219, R25.reuse, R148 ;  /* 0x0000009419db7220 */ /* 0x050fe20000410000 */
[C---:B------:R-:W-:Y:S01]  /*d1d0*/  FMUL.FTZ R55, R110.reuse, R55 ;  /* 0x000000376e377220 */ /* 0x040fe20000410000 */
[C---:B------:R-:W-:Y:S01]  /*d1e0*/  FMUL.FTZ R61, R110.reuse, R61 ;  /* 0x0000003d6e3d7220 */ /* 0x040fe20000410000 */
[C---:B------:R-:W-:Y:S01]  /*d1f0*/  FMUL.FTZ R59, R110.reuse, R59 ;  /* 0x0000003b6e3b7220 */ /* 0x040fe20000410000 */
[C---:B-1----:R-:W-:Y:S01]  /*d200*/  FMUL.FTZ R223, R25.reuse, R146 ;  /* 0x0000009219df7220 */ /* 0x042fe20000410000 */
[C---:B------:R-:W-:Y:S01]  /*d210*/  FMUL.FTZ R57, R110.reuse, R57 ;  /* 0x000000396e397220 */ /* 0x040fe20000410000 */
[C---:B------:R-:W-:Y:S01]  /*d220*/  FMUL.FTZ R53, R110.reuse, R53 ;  /* 0x000000356e357220 */ /* 0x040fe20000410000 */
[C---:B------:R-:W-:Y:S01]  /*d230*/  FMUL.FTZ R69, R110.reuse, R69 ;  /* 0x000000456e457220 */ /* 0x040fe20000410000 */
[C---:B--2---:R-:W-:Y:S01]  /*d240*/  FMUL.FTZ R27, R25.reuse, R216 ;  /* 0x000000d8191b7220 */ /* 0x044fe20000410000 */
[----:B------:R-:W-:Y:S01]  /*d250*/  FMUL.FTZ R25, R25, R202 ;  /* 0x000000ca19197220 */ /* 0x000fe20000410000 */
[C---:B------:R-:W-:Y:S01]  /*d260*/  FMUL.FTZ R75, R110.reuse, R75 ;  /* 0x0000004b6e4b7220 */ /* 0x040fe20000410000 */
        /* <DEDUP_REMOVED lines=41> */
[----:B------:R-:W-:Y:S01]  /*d500*/  FMUL.FTZ R113, R110, R113 ;  /* 0x000000716e717220 */ /* 0x000fe20000410000 */
[----:B------:R-:W-:Y:S04]  /*d510*/  ST.E desc[UR46][R16.64+0x3d0], R199 ;  /* 0x0003d0c710007985 */ /* 0x000fe8000c10192e */
        /* <DEDUP_REMOVED lines=12> */
[----:B------:R1:W-:Y:S04]  /*d5e0*/  ST.E desc[UR46][R16.64+0x248], R5 ;  /* 0x0002480510007985 */ /* 0x0003e8000c10192e */
[----:B------:R-:W-:Y:S04]  /*d5f0*/  ST.E desc[UR46][R16.64+0x24c], R39 ;  /* 0x00024c2710007985 */ /* 0x000fe8000c10192e */
[----:B------:R2:W-:Y:S04]  /*d600*/  ST.E desc[UR46][R16.64+0x258], R33 ;  /* 0x0002582110007985 */ /* 0x0005e8000c10192e */
[----:B------:R-:W-:Y:S04]  /*d610*/  ST.E desc[UR46][R16.64+0x25c], R37 ;  /* 0x00025c2510007985 */ /* 0x000fe8000c10192e */
[----:B------:R3:W-:Y:S04]  /*d620*/  ST.E desc[UR46][R16.64+0x268], R35 ;  /* 0x0002682310007985 */ /* 0x0007e8000c10192e */
[----:B------:R-:W-:Y:S04]  /*d630*/  ST.E desc[UR46][R16.64+0x26c], R51 ;  /* 0x00026c3310007985 */ /* 0x000fe8000c10192e */
[----:B------:R-:W-:Y:S04]  /*d640*/  ST.E desc[UR46][R16.64+0x278], R49 ;  /* 0x0002783110007985 */ /* 0x000fe8000c10192e */
[----:B------:R4:W-:Y:S04]  /*d650*/  ST.E desc[UR46][R16.64+0x27c], R41 ;  /* 0x00027c2910007985 */ /* 0x0009e8000c10192e */
[----:B------:R-:W-:Y:S04]  /*d660*/  ST.E desc[UR46][R16.64+0x288], R47 ;  /* 0x0002882f10007985 */ /* 0x000fe8000c10192e */
[----:B------:R-:W-:Y:S04]  /*d670*/  ST.E desc[UR46][R16.64+0x28c], R45 ;  /* 0x00028c2d10007985 */ /* 0x000fe8000c10192e */
[----:B------:R4:W-:Y:S04]  /*d680*/  ST.E desc[UR46][R16.64+0x298], R43 ;  /* 0x0002982b10007985 */ /* 0x0009e8000c10192e */
[----:B------:R-:W-:Y:S04]  /*d690*/  ST.E desc[UR46][R16.64+0x29c], R63 ;  /* 0x00029c3f10007985 */ /* 0x000fe8000c10192e */
[----:B------:R-:W-:Y:S04]  /*d6a0*/  ST.E desc[UR46][R16.64+0x2a8], R55 ;  /* 0x0002a83710007985 */ /* 0x000fe8000c10192e */
[----:B------:R-:W-:Y:S04]  /*d6b0*/  ST.E desc[UR46][R16.64+0x2ac], R61 ;  /* 0x0002ac3d10007985 */ /* 0x000fe8000c10192e */
        /* <DEDUP_REMOVED lines=46> */
[----:B------:R4:W-:Y:S01]  /*d9a0*/  ST.E desc[UR46][R16.64+0x428], R113 ;  /* 0x0004287110007985 */ /* 0x0009e2000c10192e */
[----:B------:R2:W-:Y:S06]  /*d9b0*/  BAR.SYNC.DEFER_BLOCKING R205, 0x100 ;  /* 0x000400cd0000751d */ /* 0x0005ec0000010000 */
[----:B-1----:R-:W4:Y:S04]  /*d9c0*/  LD.E R5, desc[UR46][R16.64+0x230] ;  /* 0x0002302e10057980 */ /* 0x002f28000c101900 */
[----:B------:R-:W4:Y:S04]  /*d9d0*/  LD.E R25, desc[UR46][R16.64+0x234] ;  /* 0x0002342e10197980 */ /* 0x000f28000c101900 */
[----:B------:R-:W4:Y:S04]  /*d9e0*/  LD.E R27, desc[UR46][R16.64+0x238] ;  /* 0x0002382e101b7980 */ /* 0x000f28000c101900 */
[----:B------:R-:W4:Y:S04]  /*d9f0*/  LD.E R29, desc[UR46][R16.64+0x23c] ;  /* 0x00023c2e101d7980 */ /* 0x000f28000c101900 */
[----:B------:R-:W4:Y:S04]  /*da00*/  LD.E R31, desc[UR46][R16.64+0x240] ;  /* 0x0002402e101f7980 */ /* 0x000f28000c101900 */
[----:B--2---:R-:W2:Y:S04]  /*da10*/  LD.E R33, desc[UR46][R16.64+0x244] ;  /* 0x0002442e10217980 */ /* 0x004ea8000c101900 */
[----:B---3--:R-:W3:Y:S04]  /*da20*/  LD.E R35, desc[UR46][R16.64+0x248] ;  /* 0x0002482e10237980 */ /* 0x008ee8000c101900 */
[----:B------:R-:W3:Y:S04]  /*da30*/  LD.E R37, desc[UR46][R16.64+0x24c] ;  /* 0x00024c2e10257980 */ /* 0x000ee8000c101900 */
[----:B------:R-:W3:Y:S04]  /*da40*/  LD.E R39, desc[UR46][R16.64+0x250] ;  /* 0x0002502e10277980 */ /* 0x000ee8000c101900 */
[----:B----4-:R-:W4:Y:S04]  /*da50*/  LD.E R41, desc[UR46][R16.64+0x254] ;  /* 0x0002542e10297980 */ /* 0x010f28000c101900 */
        /* <DEDUP_REMOVED lines=118> */
[----:B------:R-:W-:Y:S04]  /*e1c0*/  ST.E desc[UR46][R16.64+0x230], R5 ;  /* 0x0002300510007985 */ /* 0x000fe8000c10192e */
[----:B------:R-:W-:Y:S04]  /*e1d0*/  ST.E desc[UR46][R16.64+0x234], R25 ;  /* 0x0002341910007985 */ /* 0x000fe8000c10192e */
[----:B------:R-:W-:Y:S04]  /*e1e0*/  ST.E desc[UR46][R16.64+0x238], R27 ;  /* 0x0002381b10007985 */ /* 0x000fe8000c10192e */
[----:B------:R-:W-:Y:S04]  /*e1f0*/  ST.E desc[UR46][R16.64+0x23c], R29 ;  /* 0x00023c1d10007985 */ /* 0x000fe8000c10192e */
[----:B------:R-:W-:Y:S04]  /*e200*/  ST.E desc[UR46][R16.64+0x240], R31 ;  /* 0x0002401f10007985 */ /* 0x000fe8000c10192e */
[----:B--2---:R-:W-:Y:S04]  /*e210*/  ST.E desc[UR46][R16.64+0x244], R33 ;  /* 0x0002442110007985 */ /* 0x004fe8000c10192e */
[----:B---3--:R-:W-:Y:S04]  /*e220*/  ST.E desc[UR46][R16.64+0x248], R35 ;  /* 0x0002482310007985 */ /* 0x008fe8000c10192e */
[----:B------:R-:W-:Y:S04]  /*e230*/  ST.E desc[UR46][R16.64+0x24c], R37 ;  /* 0x00024c2510007985 */ /* 0x000fe8000c10192e */
[----:B------:R-:W-:Y:S04]  /*e240*/  ST.E desc[UR46][R16.64+0x250], R39 ;  /* 0x0002502710007985 */ /* 0x000fe8000c10192e */
[----:B----4-:R-:W-:Y:S04]  /*e250*/  ST.E desc[UR46][R16.64+0x254], R41 ;  /* 0x0002542910007985 */ /* 0x010fe8000c10192e */
        /* <DEDUP_REMOVED lines=118> */
[----:B-1----:R-:W4:Y:S04]  /*e9c0*/  LD.E R189, desc[UR46][R16.64+0x218] ;  /* 0x0002182e10bd7980 */ /* 0x002f28000c101900 */
[----:B--2---:R-:W2:Y:S04]  /*e9d0*/  LD.E.64 R4, desc[UR46][R16.64+0xa8] ;  /* 0x0000a82e10047980 */ /* 0x004ea8000c101b00 */
[----:B------:R-:W2:Y:S04]  /*e9e0*/  LDL R191, [R1+0x88] ;  /* 0x0000880001bf7983 */ /* 0x000ea80000100800 */
[----:B---3--:R-:W3:Y:S04]  /*e9f0*/  LD.E R24, desc[UR46][R16.64+0x230] ;  /* 0x0002302e10187980 */ /* 0x008ee8000c101900 */
[----:B------:R-:W3:Y:S04]  /*ea00*/  LD.E R25, desc[UR46][R16.64+0x234] ;  /* 0x0002342e10197980 */ /* 0x000ee8000c101900 */
[----:B----4-:R-:W3:Y:S04]  /*ea10*/  LD.E R26, desc[UR46][R16.64+0x238] ;  /* 0x0002382e101a7980 */ /* 0x010ee8000c101900 */
[----:B------:R-:W3:Y:S04]  /*ea20*/  LD.E R27, desc[UR46][R16.64+0x23c] ;  /* 0x00023c2e101b7980 */ /* 0x000ee8000c101900 */
        /* <DEDUP_REMOVED lines=123> */
[----:B------:R-:W3:Y:S01]  /*f1e0*/  LD.E R151, desc[UR46][R16.64+0x42c] ;  /* 0x00042c2e10977980 */ /* 0x000ee2000c101900 */
[----:B--2---:R-:W-:Y:S01]  /*f1f0*/  IMAD R4, R189, 0xc00, R4 ;  /* 0x00000c00bd047824 */ /* 0x004fe200078e0204 */
[----:B------:R-:W-:-:S02]  /*f200*/  ISETP.NE.U32.AND P1, PT, R191, RZ, PT ;  /* 0x000000ffbf00720c */ /* 0x000fc40003f25070 */
[----:B------:R-:W-:Y:S02]  /*f210*/  R2UR UR7, R5 ;  /* 0x00000000050772ca */ /* 0x000fe400000e0000 */
[----:B------:R-:W-:Y:S02]  /*f220*/  R2UR UR6, R4 ;  /* 0x00000000040672ca */ /* 0x000fe400000e0000 */
[----:B------:R-:W-:Y:S02]  /*f230*/  F2FP.BF16.F32.PACK_AB R152, R153, R152 ;  /* 0x000000989998723e */ /* 0x000fe400000010ff */
[----:B------:R-:W-:Y:S02]  /*f240*/  F2FP.BF16.F32.PACK_AB R154, R154, R155 ;  /* 0x0000009b9a9a723e */ /* 0x000fe400000010ff */
[----:B------:R-:W-:Y:S02]  /*f250*/  F2FP.BF16.F32.PACK_AB R153, R192, R183 ;  /* 0x000000b7c099723e */ /* 0x000fe400000010ff */
[----:B------:R-:W-:Y:S01]  /*f260*/  F2FP.BF16.F32.PACK_AB R155, R181, R6 ;  /* 0x00000006b59b723e */ /* 0x000fe200000010ff */
[----:B------:R-:W-:Y:S01]  /*f270*/  VOTEU.ANY UP0, P1 ;  /* 0x00000000003f7886 */ /* 0x000fe20000800100 */
[----:B------:R-:W-:-:S02]  /*f280*/  VIADD R6, R4, 0x80 ;  /* 0x0000008004067836 */ /* 0x000fc40000000000 */
[----:B---3--:R-:W-:-:S06]  /*f290*/  WARPGROUP.ARRIVE ;  /* 0x00000000000079c5 */ /* 0x008fcc0000000000 */
[----:B------:R-:W-:Y:S01]  /*f2a0*/  HGMMA.64x256x16.F32.BF16 R24, R152, gdesc[UR4].tnspB, R24, UP0, gsb0 ;  /* 0x43e0000498187df0 */ /* 0x000fe2000b801818 */
[----:B------:R-:W-:Y:S01]  /*f2b0*/  R2UR UR6, R6 ;  /* 0x00000000060672ca */ /* 0x000fe200000e0000 */
[----:B------:R-:W-:Y:S01]  /*f2c0*/  VIADD R6, R4, 0x100 ;  /* 0x0000010004067836 */ /* 0x000fe20000000000 */
[----:B------:R-:W-:Y:S02]  /*f2d0*/  WARPGROUP.DEPBAR.LE gsb0, 0x0 ;  /* 0x00008000000079c5 */ /* 0x000fe40000010000 */
[----:B------:R-:W-:Y:S01]  /*f2e0*/  F2FP.BF16.F32.PACK_AB R152, R7, R182 ;  /* 0x000000b60798723e */ /* 0x000fe200000010ff */
[----:B------:R-:W-:Y:S01]  /*f2f0*/  IMAD.MOV.U32 R7, RZ, RZ, R5 ;  /* 0x000000ffff077224 */ /* 0x000fe200078e0005 */
[----:B------:R-:W-:-:S04]  /*f300*/  F2FP.BF16.F32.PACK_AB R153, R190, R179 ;  /* 0x000000b3be99723e */ /* 0x000fc800000010ff */
[----:B------:R-:W-:Y:S02]  /*f310*/  R2UR UR7, R7 ;  /* 0x00000000070772ca */ /* 0x000fe400000e0000 */
[----:B------:R-:W-:Y:S02]  /*f320*/  F2FP.BF16.F32.PACK_AB R154, R180, R175 ;  /* 0x000000afb49a723e */ /* 0x000fe400000010ff */
[----:B------:R-:W-:Y:S01]  /*f330*/  F2FP.BF16.F32.PACK_AB R155, R188, R177 ;  /* 0x000000b1bc9b723e */ /* 0x000fe200000010ff */
        /* <DEDUP_REMOVED lines=127> */
[----:B------:R1:W-:Y:S02]  /*fb30*/  ST.E desc[UR46][R16.64+0x42c], R151 ;  /* 0x00042c9710007985 */ /* 0x0003e4000c10192e */
[----:B-1----:R-:W-:-:S06]  /*fb40*/  WARPGROUP.ARRIVE ;  /* 0x00000000000079c5 */ /* 0x002fcc0000000000 */
[----:B------:R-:W-:Y:S01]  /*fb50*/  HGMMA.64x256x16.F32.BF16 R24, R152, gdesc[UR4].tnspB, R24, gsb0 ;  /* 0x43e0000498187df0 */ /* 0x000fe20008001818 */
[----:B------:R-:W-:Y:S01]  /*fb60*/  IMAD.MOV.U32 R7, RZ, RZ, R5 ;  /* 0x000000ffff077224 */ /* 0x000fe200078e0005 */
[----:B------:R-:W-:-:S04]  /*fb70*/  R2UR UR6, R6 ;  /* 0x00000000060672ca */ /* 0x000fc800000e0000 */
[----:B------:R-:W-:Y:S01]  /*fb80*/  R2UR UR7, R7 ;  /* 0x00000000070772ca */ /* 0x000fe200000e0000 */
[----:B------:R-:W-:Y:S01]  /*fb90*/  STL [R1+0x88], R0 ;  /* 0x0000880001007387 */ /* 0x000fe20000100800 */
[----:B------:R-:W-:Y:S02]  /*fba0*/  VIADD R6, R4, 0x180 ;  /* 0x0000018004067836 */ /* 0x000fe40000000000 */
[----:B------:R-:W-:Y:S01]  /*fbb0*/  IMAD.MOV.U32 R7, RZ, RZ, R5 ;  /* 0x000000ffff077224 */ /* 0x000fe200078e0005 */
[----:B------:R-:W-:Y:S02]  /*fbc0*/  WARPGROUP.DEPBAR.LE gsb0, 0x0 ;  /* 0x00008000000079c5 */ /* 0x000fe40000010000 */
[----:B------:R-:W-:Y:S02]  /*fbd0*/  F2FP.BF16.F32.PACK_AB R152, R174, R169 ;  /* 0x000000a9ae98723e */ /* 0x000fe400000010ff */
[----:B------:R-:W-:Y:S02]  /*fbe0*/  F2FP.BF16.F32.PACK_AB R153, R176, R171 ;  /* 0x000000abb099723e */ /* 0x000fe400000010ff */
[----:B------:R-:W-:-:S02]  /*fbf0*/  F2FP.BF16.F32.PACK_AB R154, R167, R172 ;  /* 0x000000aca79a723e */ /* 0x000fc400000010ff */
        /* <DEDUP_REMOVED lines=131> */
[----:B------:R-:W-:Y:S02]  /*10430*/  R2UR UR6, R6 ;  /* 0x00000000060672ca */ /* 0x000fe400000e0000 */
[----:B------:R-:W-:Y:S01]  /*10440*/  R2UR UR7, R7 ;  /* 0x00000000070772ca */ /* 0x000fe200000e0000 */
[----:B------:R-:W-:Y:S01]  /*10450*/  STL [R1+0x88], R0 ;  /* 0x0000880001007387 */ /* 0x000fe20000100800 */
[----:B------:R-:W-:Y:S02]  /*10460*/  VIADD R6, R4, 0x200 ;  /* 0x0000020004067836 */ /* 0x000fe40000000000 */
[----:B------:R-:W-:Y:S01]  /*10470*/  IMAD.MOV.U32 R7, RZ, RZ, R5 ;  /* 0x000000ffff077224 */ /* 0x000fe200078e0005 */
[----:B------:R-:W-:Y:S02]  /*10480*/  WARPGROUP.DEPBAR.LE gsb0, 0x0 ;  /* 0x00008000000079c5 */ /* 0x000fe40000010000 */
[----:B------:R-:W-:-:S02]  /*10490*/  F2FP.BF16.F32.PACK_AB R152, R166, R159 ;  /* 0x0000009fa698723e */ /* 0x000fc400000010ff */
[----:B------:R-:W-:Y:S02]  /*104a0*/  F2FP.BF16.F32.PACK_AB R153, R170, R165 ;  /* 0x000000a5aa99723e */ /* 0x000fe400000010ff */
        /* <DEDUP_REMOVED lines=135> */
[----:B------:R-:W-:Y:S01]  /*10d20*/  VIADD R4, R4, 0x280 ;  /* 0x0000028004047836 */ /* 0x000fe20000000000 */
[----:B------:R-:W-:Y:S02]  /*10d30*/  WARPGROUP.DEPBAR.LE gsb0, 0x0 ;  /* 0x00008000000079c5 */ /* 0x000fe40000010000 */
[----:B------:R-:W-:Y:S02]  /*10d40*/  F2FP.BF16.F32.PACK_AB R152, R19, R156 ;  /* 0x0000009c1398723e */ /* 0x000fe400000010ff */
[----:B------:R-:W-:-:S02]  /*10d50*/  F2FP.BF16.F32.PACK_AB R153, R162, R23 ;  /* 0x00000017a299723e */ /* 0x000fc400000010ff */
        /* <DEDUP_REMOVED lines=270> */
[----:B------:R-:W-:Y:S02]  /*11e40*/  STL [R1+0x88], R0 ;  /* 0x0000880001007387 */ /* 0x000fe40000100800 */
[----:B------:R-:W-:Y:S02]  /*11e50*/  WARPGROUP.DEPBAR.LE gsb0, 0x0 ;  /* 0x00008000000079c5 */ /* 0x000fe40000010000 */
[----:B------:R-:W-:Y:S04]  /*11e60*/  ST.E desc[UR46][R16.64+0x230], R24 ;  /* 0x0002301810007985 */ /* 0x000fe8000c10192e */
[----:B------:R1:W-:Y:S04]  /*11e70*/  ST.E desc[UR46][R16.64+0x234], R25 ;  /* 0x0002341910007985 */ /* 0x0003e8000c10192e */
        /* <DEDUP_REMOVED lines=126> */
[----:B------:R4:W-:Y:S04]  /*12660*/  STL [R1+0x88], R0 ;  /* 0x0000880001007387 */ /* 0x0009e80000100800 */
        /* <DEDUP_REMOVED lines=10> */
[----:B-1----:R-:W4:Y:S04]  /*12710*/  LD.E R25, desc[UR46][R16.64+0x258] ;  /* 0x0002582e10197980 */ /* 0x002f28000c101900 */
[----:B--2---:R-:W2:Y:S04]  /*12720*/  LD.E R27, desc[UR46][R16.64+0x25c] ;  /* 0x00025c2e101b7980 */ /* 0x004ea8000c101900 */
[----:B---3--:R-:W3:Y:S04]  /*12730*/  LD.E R29, desc[UR46][R16.64+0x260] ;  /* 0x0002602e101d7980 */ /* 0x008ee8000c101900 */
        /* <DEDUP_REMOVED lines=126> */
[----:B--2---:R1:W-:Y:S04]  /*12f20*/  ST.E desc[UR46][R16.64+0x25c], R27 ;  /* 0x00025c1b10007985 */ /* 0x0043e8000c10192e */
[----:B---3--:R1:W-:Y:S04]  /*12f30*/  ST.E desc[UR46][R16.64+0x260], R29 ;  /* 0x0002601d10007985 */ /* 0x0083e8000c10192e */
[----:B----4-:R1:W-:Y:S04]  /*12f40*/  ST.E desc[UR46][R16.64+0x264], R31 ;  /* 0x0002641f10007985 */ /* 0x0103e8000c10192e */
        /* <DEDUP_REMOVED lines=113> */
[----:B------:R1:W-:Y:S01]  /*13660*/  ST.E desc[UR46][R16.64+0x42c], R58 ;  /* 0x00042c3a10007985 */ /* 0x0003e2000c10192e */
[----:B------:R-:W-:Y:S04]  /*13670*/  BSSY B0, `(.L_x_1558) ;  /* 0x0000008000007945 */ /* 0x000fe80003800000 */
[----:B------:R-:W-:Y:S05]  /*13680*/  @P2 BRA `(.L_x_1559) ;  /* 0x0000000000182947 */ /* 0x000fea0003800000 */
[----:B-1----:R-:W2:Y:S04]  /*13690*/  LDL.64 R4, [R1+0x68] ;  /* 0x0000680001047983 */ /* 0x002ea80000100a00 */
[----:B------:R-:W3:Y:S01]  /*136a0*/  LD.E R0, desc[UR46][R16.64+0x218] ;  /* 0x0002182e10007980 */ /* 0x000ee2000c101900 */
[----:B--2---:R-:W-:-:S05]  /*136b0*/  MOV R3, R4 ;  /* 0x0000000400037202 */ /* 0x004fca0000000f00 */
[----:B---3--:R-:W-:-:S05]  /*136c0*/  IMAD R0, R0, 0x8, R3 ;  /* 0x0000000800007824 */ /* 0x008fca00078e0203 */
[----:B------:R-:W-:-:S04]  /*136d0*/  PRMT R0, RZ, 0x654, R0 ;  /* 0x00000654ff007816 */ /* 0x000fc80000000000 */
[----:B------:R2:W-:Y:S03]  /*136e0*/  SYNCS.ARRIVE.TRANS64.RED.A1T0 RZ, [R0+URZ], RZ ;  /* 0x000000ff00ff79a7 */ /* 0x0005e6000810043f */
.L_x_1559:
[----:B------:R-:W-:Y:S05]  /*136f0*/  BSYNC B0 ;  /* 0x0000000000007941 */ /* 0x000fea0003800000 */
.L_x_1558:
[----:B------:R-:W-:Y:S05]  /*13700*/  @P0 BRA `(.L_x_1560) ;  /* 0xffffff6000840947 */ /* 0x000fea000383ffff */
.L_x_1543:
[----:B------:R-:W-:-:S13]  /*13710*/  ISETP.GE.AND P0, PT, R10, UR41, PT ;  /* 0x000000290a007c0c */ /* 0x000fda000bf06270 */
[----:B------:R-:W-:Y:S05]  /*13720*/  @!P0 BRA `(.L_x_1561) ;  /* 0x000000b0006c8947 */ /* 0x000fea0003800000 */
[----:B-1----:R1:W5:Y:S02]  /*13730*/  LDL.64 R2, [R1+0x178] ;  /* 0x0001780001027983 */ /* 0x0023640000100a00 */
.L_x_1592:
[----:B-----5:R-:W3:Y:S04]  /*13740*/  LD.E R5, desc[UR46][R2.64] ;  /* 0x0000002e02057980 */ /* 0x020ee8000c101900 */
[----:B-12---:R-:W2:Y:S01]  /*13750*/  LD.E R0, desc[UR46][R2.64+0x8] ;  /* 0x0000082e02007980 */ /* 0x006ea2000c101900 */
[----:B---3--:R-:W-:-:S05]  /*13760*/  VIADD R5, R5, 0x1 ;  /* 0x0000000105057836 */ /* 0x008fca0000000000 */
[----:B------:R-:W-:-:S13]  /*13770*/  ISETP.NE.AND P0, PT, R5, 0x2, PT ;  /* 0x000000020500780c */ /* 0x000fda0003f05270 */
[----:B------:R3:W5:Y:S04]  /*13780*/  @P0 LD.E R9, desc[UR46][R2.64+0x4] ;  /* 0x0000042e02090980 */ /* 0x000768000c101900 */
[----:B------:R-:W4:Y:S01]  /*13790*/  @!P0 LD.E R4, desc[UR46][R2.64+0x4] ;  /* 0x0000042e02048980 */ /* 0x000f22000c101900 */
[----:B--2---:R-:W-:-:S03]  /*137a0*/  VIADD R7, R0, 0x1 ;  /* 0x0000000100077836 */ /* 0x004fc60000000000 */
[----:B------:R2:W-:Y:S04]  /*137b0*/  ST.E desc[UR46][R2.64], R5 ;  /* 0x0000000502007985 */ /* 0x0005e8000c10192e */
[----:B------:R3:W-:Y:S04]  /*137c0*/  ST.E desc[UR46][R2.64+0x8], R7 ;  /* 0x0000080702007985 */ /* 0x0007e8000c10192e */
[----:B------:R3:W-:Y:S01]  /*137d0*/  @!P0 ST.E desc[UR46][R2.64], RZ ;  /* 0x000000ff02008985 */ /* 0x0007e2000c10192e */
[----:B----4-:R-:W-:-:S05]  /*137e0*/  @!P0 LOP3.LUT R9, R4, 0x1, RZ, 0x3c, !PT ;  /* 0x0000000104098812 */ /* 0x010fca00078e3cff */
[----:B------:R3:W-:Y:S04]  /*137f0*/  @!P0 ST.E desc[UR46][R2.64+0x4], R9 ;  /* 0x0000040902008985 */ /* 0x0007e8000c10192e */
[----:B------:R-:W4:Y:S04]  /*13800*/  LDL.64 R20, [R1+0x190] ;  /* 0x0001900001147983 */ /* 0x000f280000100a00 */
[----:B----4-:R-:W4:Y:S01]  /*13810*/  LD.E R0, desc[UR46][R20.64+0x1c] ;  /* 0x00001c2e14007980 */ /* 0x010f22000c101900 */
[----:B------:R-:W-:Y:S05]  /*13820*/  YIELD ;  /* 0x0000000000007946 */ /* 0x000fea0003800000 */
[----:B------:R-:W-:Y:S01]  /*13830*/  BSSY B0, `(.L_x_1562) ;  /* 0x0000006000007945 */ /* 0x000fe20003800000 */
[----:B--2---:R-:W-:Y:S01]  /*13840*/  @!P0 IMAD.MOV.U32 R5, RZ, RZ, RZ ;  /* 0x000000ffff058224 */ /* 0x004fe200078e00ff */
[----:B----4-:R-:W-:-:S04]  /*13850*/  LOP3.LUT R0, R0, 0x1, RZ, 0xfc, !PT ;  /* 0x0000000100007812 */ /* 0x010fc800078efcff */
[----:B------:R-:W-:-:S13]  /*13860*/  ISETP.NE.AND P1, PT, R0, 0x3, PT ;  /* 0x000000030000780c */ /* 0x000fda0003f25270 */
[----:B---3--:R-:W-:Y:S05]  /*13870*/  @!P1 BRA `(.L_x_1563) ;  /* 0x0000000000049947 */ /* 0x008fea0003800000 */
[----:B------:R-:W-:Y:S01]  /*13880*/  BPT.TRAP 0x1 ;  /* 0x000000040000795c */ /* 0x000fe20000300000 */
.L_x_1563:
[----:B------:R-:W-:Y:S05]  /*13890*/  BSYNC B0 ;  /* 0x0000000000007941 */ /* 0x000fea0003800000 */
.L_x_1562:
[----:B------:R-:W2:Y:S01]  /*138a0*/  LD.E.64 R6, desc[UR46][R20.64+0x8] ;  /* 0x0000082e14067980 */ /* 0x000ea2000c101b00 */
[----:B-----5:R-:W-:Y:S02]  /*138b0*/  SHF.L.U32 R8, R9, 0x1f, RZ ;  /* 0x0000001f09087819 */ /* 0x020fe400000006ff */
[----:B--2---:R-:W-:-:S05]  /*138c0*/  MOV R6, R6 ;  /* 0x0000000600067202 */ /* 0x004fca0000000f00 */
[----:B------:R-:W-:-:S04]  /*138d0*/  IMAD R5, R5, 0x8, R6 ;  /* 0x0000000805057824 */ /* 0x000fc800078e0206 */
[----:B------:R2:W3:Y:S01]  /*138e0*/  SYNCS.PHASECHK.TRANS64.TRYWAIT P0, [R5+URZ], R8 ;  /* 0x00000008050075a7 */ /* 0x0004e2000800017f */
[----:B------:R-:W4:Y:S04]  /*138f0*/  LD.E R4, desc[UR46][R20.64+0x1c] ;  /* 0x00001c2e14047980 */ /* 0x000f28000c101900 */
[----:B------:R2:W5:Y:S04]  /*13900*/  LD.E R0, desc[UR46][R2.64] ;  /* 0x0000002e02007980 */ /* 0x000568000c101900 */
[----:B------:R2:W5:Y:S01]  /*13910*/  LD.E R6, desc[UR46][R2.64+0x4] ;  /* 0x0000042e02067980 */ /* 0x000562000c101900 */
[----:B------:R-:W-:Y:S01]  /*13920*/  BSSY B0, `(.L_x_1564) ;  /* 0x0000005000007945 */ /* 0x000fe20003800000 */
[----:B----4-:R-:W-:-:S04]  /*13930*/  LOP3.LUT R4, R4, 0x1, RZ, 0xfc, !PT ;  /* 0x0000000104047812 */ /* 0x010fc800078efcff */
[----:B------:R-:W-:-:S13]  /*13940*/  ISETP.NE.AND P1, PT, R4, 0x3, PT ;  /* 0x000000030400780c */ /* 0x000fda0003f25270 */
[----:B--23--:R-:W-:Y:S05]  /*13950*/  @!P1 BRA `(.L_x_1565) ;  /* 0x0000000000049947 */ /* 0x00cfea0003800000 */
[----:B------:R-:W-:Y:S01]  /*13960*/  BPT.TRAP 0x1 ;  /* 0x000000040000795c */ /* 0x000fe20000300000 */
.L_x_1565:
[----:B------:R-:W-:Y:S05]  /*13970*/  BSYNC B0 ;  /* 0x0000000000007941 */ /* 0x000fea0003800000 */
.L_x_1564:
[----:B------:R-:W-:Y:S04]  /*13980*/  BSSY B0, `(.L_x_1566) ;  /* 0x0000008000007945 */ /* 0x000fe80003800000 */
[----:B------:R-:W-:Y:S05]  /*13990*/  @P0 BRA `(.L_x_1567) ;  /* 0x0000000000180947 */ /* 0x000fea0003800000 */
[----:B------:R-:W2:Y:S01]  /*139a0*/  LD.E.64 R4, desc[UR46][R20.64+0x8] ;  /* 0x0000082e14047980 */ /* 0x000ea2000c101b00 */
[----:B-----5:R-:W-:Y:S02]  /*139b0*/  SHF.L.U32 R7, R6, 0x1f, RZ ;  /* 0x0000001f06077819 */ /* 0x020fe400000006ff */
[----:B--2---:R-:W-:-:S05]  /*139c0*/  MOV R5, R4 ;  /* 0x0000000400057202 */ /* 0x004fca0000000f00 */
[----:B------:R-:W-:-:S04]  /*139d0*/  IMAD R0, R0, 0x8, R5 ;  /* 0x0000000800007824 */ /* 0x000fc800078e0205 */
[----:B------:R-:W2:Y:S02]  /*139e0*/  SYNCS.PHASECHK.TRANS64.TRYWAIT P0, [R0+URZ], R7 ;  /* 0x00000007000075a7 */ /* 0x000ea4000800017f */
[----:B--2---:R-:W-:Y:S05]  /*139f0*/  @!P0 BRA `(.L_x_1568) ;  /* 0x0000011000188947 */ /* 0x004fea0003800000 */
.L_x_1567:
[----:B------:R-:W-:Y:S05]  /*13a00*/  BSYNC B0 ;  /* 0x0000000000007941 */ /* 0x000fea0003800000 */
.L_x_1566:
[----:B------:R-:W3:Y:S04]  /*13a10*/  LD.E R5, desc[UR46][R2.64] ;  /* 0x0000002e02057980 */ /* 0x000ee8000c101900 */
[----:B------:R-:W3:Y:S01]  /*13a20*/  LDL.64 R8, [R1+0xa0] ;  /* 0x0000a00001087983 */ /* 0x000ee20000100a00 */
[----:B------:R-:W-:Y:S05]  /*13a30*/  WARPSYNC.ALL ;  /* 0x0000000000007948 */ /* 0x000fea0003800000 */
[----:B------:R-:W4:Y:S04]  /*13a40*/  LDL.64 R18, [R1+0x98] ;  /* 0x0000980001127983 */ /* 0x000f280000100a00 */
[----:B--2--5:R-:W2:Y:S04]  /*13a50*/  LDL.64 R6, [R1+0x98] ;  /* 0x0000980001067983 */ /* 0x024ea80000100a00 */
[----:B------:R-:W2:Y:S01]  /*13a60*/  LDL.64 R12, [R1+0x98] ;  /* 0x00009800010c7983 */ /* 0x000ea20000100a00 */
[----:B---3--:R-:W-:-:S03]  /*13a70*/  IMAD R4, R5, 0x300, R8 ;  /* 0x0000030005047824 */ /* 0x008fc600078e0208 */
[----:B------:R-:W3:Y:S01]  /*13a80*/  LDL.64 R14, [R1+0x98] ;  /* 0x00009800010e7983 */ /* 0x000ee20000100a00 */
[----:B------:R-:W-:Y:S01]  /*13a90*/  IMAD.MOV.U32 R5, RZ, RZ, R9 ;  /* 0x000000ffff057224 */ /* 0x000fe200078e0009 */
[----:B------:R-:W-:Y:S01]  /*13aa0*/  R2UR UR6, R4 ;  /* 0x00000000040672ca */ /* 0x000fe200000e0000 */
[----:B------:R-:W-:-:S03]  /*13ab0*/  WARPGROUP.ARRIVE ;  /* 0x00000000000079c5 */ /* 0x000fc60000000000 */
[----:B------:R-:W-:Y:S01]  /*13ac0*/  R2UR UR7, R5 ;  /* 0x00000000050772ca */ /* 0x000fe200000e0000 */
[----:B------:R-:W-:Y:S02]  /*13ad0*/  VIADD R8, R4, 0x2 ;  /* 0x0000000204087836 */ /* 0x000fe40000000000 */
[----:B------:R-:W-:Y:S01]  /*13ae0*/  IMAD.MOV.U32 R0, RZ, RZ, 0x1 ;  /* 0x00000001ff007424 */ /* 0x000fe200078e00ff */
[----:B------:R1:W-:Y:S04]  /*13af0*/  STL [R1+0x80], RZ ;  /* 0x000080ff01007387 */ /* 0x0003e80000100800 */
[----:B------:R1:W-:Y:S04]  /*13b00*/  STL [R1+0x80], R0 ;  /* 0x0000800001007387 */ /* 0x0003e80000100800 */
[----:B------:R1:W-:Y:S04]  /*13b10*/  STL [R1+0x80], R0 ;  /* 0x0000800001007387 */ /* 0x0003e80000100800 */
[----:B------:R1:W-:Y:S04]  /*13b20*/  STL [R1+0x80], R0 ;  /* 0x0000800001007387 */ /* 0x0003e80000100800 */
[----:B------:R1:W-:Y:S01]  /*13b30*/  STL [R1+0x80], R0 ;  /* 0x0000800001007387 */ /* 0x0003e20000100800 */
[----:B----4-:R-:W-:-:S02]  /*13b40*/  R2UR UR4, R18 ;  /* 0x00000000120472ca */ /* 0x010fc400000e0000 */
[----:B------:R-:W-:Y:S01]  /*13b50*/  R2UR UR5, R19 ;  /* 0x00000000130572ca */ /* 0x000fe200000e0000 */
[----:B------:R-:W4:-:S12]  /*13b60*/  LDL R18, [R1+0x54] ;  /* 0x0000540001127983 */ /* 0x000f180000100800 */
[----:B------:R-:W-:Y:S01]  /*13b70*/  HGMMA.64x96x16.F32.BF16 R24, gdesc[UR4], RZ, !UPT, gsb0 ;  /* 0x01600000041879f0 */ /* 0x000fe2000c0018ff */
[----:B--2---:R-:W-:Y:S01]  /*13b80*/  VIADD R6, R6, 0x2 ;  /* 0x0000000206067836 */ /* 0x004fe20000000000 */
        /* <DEDUP_REMOVED lines=17> */
[----:B---3--:R-:W-:-:S02]  /*13ca0*/  VIADD R14, R14, 0x6 ;  /* 0x000000060e0e7836 */ /* 0x008fc40000000000 */
        /* <DEDUP_REMOVED lines=11> */
[----:B----4-:R-:W-:-:S04]  /*13d60*/  LOP3.LUT R18, R18, 0x1, RZ, 0xfc, !PT ;  /* 0x0000000112127812 */ /* 0x010fc800078efcff */
[----:B------:R-:W-:Y:S01]  /*13d70*/  ISETP.NE.AND P1, PT, R18, 0x3, PT ;  /* 0x000000031200780c */ /* 0x000fe20003f25270 */
[----:B------:R-:W-:Y:S01]  /*13d80*/  BSSY B0, `(.L_x_1569) ;  /* 0x0000004000007945 */ /* 0x000fe20003800000 */
[----:B------:R-:W-:-:S11]  /*13d90*/  WARPGROUP.DEPBAR.LE gsb0, 0x0 ;  /* 0x00008000000079c5 */ /* 0x000fd60000010000 */
[----:B-1----:R-:W-:Y:S05]  /*13da0*/  @!P1 BRA `(.L_x_1570) ;  /* 0x0000000000049947 */ /* 0x002fea0003800000 */
[----:B------:R-:W-:Y:S01]  /*13db0*/  BPT.TRAP 0x1 ;  /* 0x000000040000795c */ /* 0x000fe20000300000 */
.L_x_1570:
[----:B------:R-:W-:Y:S05]  /*13dc0*/  BSYNC B0 ;  /* 0x0000000000007941 */ /* 0x000fea0003800000 */
.L_x_1569:
        /* <DEDUP_REMOVED lines=10> */
.L_x_1572:
[----:B------:R-:W-:Y:S05]  /*13e70*/  BSYNC B0 ;  /* 0x0000000000007941 */ /* 0x000fea0003800000 */
.L_x_1571:
[----:B------:R-:W-:Y:S04]  /*13e80*/  BSSY B0, `(.L_x_1573) ;  /* 0x0000006000007945 */ /* 0x000fe80003800000 */
[----:B--2---:R-:W-:Y:S05]  /*13e90*/  @P0 BRA `(.L_x_1574) ;  /* 0x0000000000100947 */ /* 0x004fea0003800000 */
[----:B-----5:R-:W-:Y:S01]  /*13ea0*/  IMAD R4, R4, 0x8, R7 ;  /* 0x0000000804047824 */ /* 0x020fe200078e0207 */
[----:B-1----:R-:W-:-:S04]  /*13eb0*/  SHF.L.U32 R5, R6, 0x1f, RZ ;  /* 0x0000001f06057819 */ /* 0x002fc800000006ff */
[----:B------:R-:W1:Y:S02]  /*13ec0*/  SYNCS.PHASECHK.TRANS64.TRYWAIT P0, [R4+URZ], R5 ;  /* 0x00000005040075a7 */ /* 0x000e64000800017f */
[----:B-1----:R-:W-:Y:S05]  /*13ed0*/  @!P0 BRA `(.L_x_1575) ;  /* 0x0000010800f48947 */ /* 0x002fea0003800000 */
.L_x_1574:
[----:B------:R-:W-:Y:S05]  /*13ee0*/  BSYNC B0 ;  /* 0x0000000000007941 */ /* 0x000fea0003800000 */
.L_x_1573:
[----:B------:R-:W2:Y:S04]  /*13ef0*/  LD.E R11, desc[UR46][R2.64] ;  /* 0x0000002e020b7980 */ /* 0x000ea8000c101900 */
[----:B-----5:R-:W2:Y:S01]  /*13f00*/  LDL.64 R6, [R1+0x118] ;  /* 0x0001180001067983 */ /* 0x020ea20000100a00 */
[----:B------:R-:W-:Y:S05]  /*13f10*/  WARPSYNC.ALL ;  /* 0x0000000000007948 */ /* 0x000fea0003800000 */
[----:B------:R-:W3:Y:S04]  /*13f20*/  LDL R18, [R1+0x90] ;  /* 0x0000900001127983 */ /* 0x000ee80000100800 */
[----:B-1----:R-:W4:Y:S04]  /*13f30*/  LDL.64 R4, [R1+0x110] ;  /* 0x0001100001047983 */ /* 0x002f280000100a00 */
[----:B------:R-:W4:Y:S04]  /*13f40*/  LDL.64 R8, [R1+0x110] ;  /* 0x0001100001087983 */ /* 0x000f280000100a00 */
[----:B------:R-:W4:Y:S01]  /*13f50*/  LDL.64 R12, [R1+0x110] ;  /* 0x00011000010c7983 */ /* 0x000f220000100a00 */
[----:B--2---:R-:W-:-:S03]  /*13f60*/  IMAD R6, R11, 0xc00, R6 ;  /* 0x00000c000b067824 */ /* 0x004fc600078e0206 */
[----:B------:R-:W2:Y:S01]  /*13f70*/  LDL.64 R14, [R1+0x110] ;  /* 0x00011000010e7983 */ /* 0x000ea20000100a00 */
[----:B------:R-:W-:Y:S01]  /*13f80*/  R2UR UR7, R7 ;  /* 0x00000000070772ca */ /* 0x000fe200000e0000 */
[----:B------:R-:W-:Y:S01]  /*13f90*/  WARPGROUP.ARRIVE ;  /* 0x00000000000079c5 */ /* 0x000fe20000000000 */
[----:B------:R-:W-:Y:S02]  /*13fa0*/  R2UR UR6, R6 ;  /* 0x00000000060672ca */ /* 0x000fe400000e0000 */
[----:B---3--:R-:W-:Y:S02]  /*13fb0*/  ISETP.NE.U32.AND P0, PT, R18, RZ, PT ;  /* 0x000000ff1200720c */ /* 0x008fe40003f05070 */
[----:B------:R-:W3:Y:S01]  /*13fc0*/  LDL.64 R18, [R1+0x110] ;  /* 0x0001100001127983 */ /* 0x000ee20000100a00 */
[----:B----4-:R-:W-:Y:S02]  /*13fd0*/  R2UR UR4, R4 ;  /* 0x00000000040472ca */ /* 0x010fe400000e0000 */
[----:B------:R-:W-:-:S08]  /*13fe0*/  R2UR UR5, R5 ;  /* 0x00000000050572ca */ /* 0x000fd000000e0000 */
[----:B------:R-:W-:-:S05]  /*13ff0*/  VOTEU.ANY UP0, P0 ;  /* 0x00000000003f7886 */ /* 0x000fca0000000100 */
        /* <DEDUP_REMOVED lines=129> */
[----:B----4-:R-:W-:Y:S01]  /*14810*/  VIADD R8, R8, 0xc02 ;  /* 0x00000c0208087836 */ /* 0x010fe20000000000 */
        /* <DEDUP_REMOVED lines=9> */
[----:B------:R-:W-:-:S02]  /*148b0*/  VIADD R12, R12, 0xc04 ;  /* 0x00000c040c0c7836 */ /* 0x000fc40000000000 */
        /* <DEDUP_REMOVED lines=20> */
[----:B------:R2:W-:Y:S04]  /*14a00*/  STL [R1+0x90], R0 ;  /* 0x0000900001007387 */ /* 0x0005e80000100800 */
[----:B------:R2:W-:Y:S01]  /*14a10*/  STL [R1+0x90], R0 ;  /* 0x0000900001007387 */ /* 0x0005e20000100800 */
[----:B------:R-:W-:-:S02]  /*14a20*/  WARPGROUP.DEPBAR.LE gsb0, 0x0 ;  /* 0x00008000000079c5 */ /* 0x000fc40000010000 */
[----:B------:R-:W-:-:S06]  /*14a30*/  WARPGROUP.ARRIVE ;  /* 0x00000000000079c5 */ /* 0x000fcc0000000000 */
[----:B------:R-:W-:Y:S01]  /*14a40*/  HGMMA.64x96x16.F32.BF16 R24, gdesc[UR4], R24, gsb0 ;  /* 0x01600000041879f0 */ /* 0x000fe20008001818 */
[----:B------:R2:W-:Y:S01]  /*14a50*/  STL [R1+0x90], R0 ;  /* 0x0000900001007387 */ /* 0x0005e20000100800 */
[----:B-1----:R-:W-:-:S03]  /*14a60*/  LOP3.LUT P1, RZ, R23, 0x7f, RZ, 0xc0, !PT ;  /* 0x0000007f17ff7812 */ /* 0x002fc6000782c0ff */
        /* <DEDUP_REMOVED lines=15> */
[----:B------:R-:W3:Y:S04]  /*14b60*/  @!P1 LD.E.64 R20, desc[UR46][R20.64+0x30] ;  /* 0x0000302e14149980 */ /* 0x000ee8000c101b00 */
[----:B------:R-:W4:Y:S01]  /*14b70*/  @!P1 LD.E R4, desc[UR46][R2.64] ;  /* 0x0000002e02049980 */ /* 0x000f22000c101900 */
[----:B---3--:R-:W-:-:S05]  /*14b80*/  @!P1 MOV R5, R20 ;  /* 0x0000001400059202 */ /* 0x008fca0000000f00 */
[----:B----4-:R-:W-:-:S05]  /*14b90*/  @!P1 IMAD R4, R4, 0x8, R5 ;  /* 0x0000000804049824 */ /* 0x010fca00078e0205 */
[----:B------:R-:W-:-:S04]  /*14ba0*/  @!P1 PRMT R4, RZ, 0x654, R4 ;  /* 0x00000654ff049816 */ /* 0x000fc80000000004 */
[----:B------:R1:W-:Y:S01]  /*14bb0*/  @!P1 SYNCS.ARRIVE.TRANS64.RED.A1T0 RZ, [R4+URZ], RZ ;  /* 0x000000ff04ff99a7 */ /* 0x0003e2000810043f */
[----:B------:R-:W3:Y:S01]  /*14bc0*/  LDL.64 R8, [R1+0x170] ;  /* 0x0001700001087983 */ /* 0x000ee20000100a00 */
[----:B------:R-:W-:Y:S02]  /*14bd0*/  ULDC UR4, c[0x0][0x20] ;  /* 0x0000080000047ab9 */ /* 0x000fe40000000800 */
[----:B------:R-:W-:Y:S01]  /*14be0*/  VIADD R5, R22, -UR4 ;  /* 0x8000000416057c36 */ /* 0x000fe20008000000 */
[----:B------:R-:W4:Y:S04]  /*14bf0*/  LDL R14, [R1+0x70] ;  /* 0x00007000010e7983 */ /* 0x000f280000100800 */
[----:B------:R-:W2:Y:S04]  /*14c00*/  LDL R11, [R5] ;  /* 0x00000000050b7983 */ /* 0x000ea80000100800 */
[----:B------:R-:W4:Y:S04]  /*14c10*/  LDL R7, [R5+0x8] ;  /* 0x0000080005077983 */ /* 0x000f280000100800 */
[----:B-1----:R-:W2:Y:S04]  /*14c20*/  LDL R4, [R5+0x18] ;  /* 0x0000180005047983 */ /* 0x002ea80000100800 */
[----:B------:R-:W4:Y:S04]  /*14c30*/  LDL R6, [R5+0x4] ;  /* 0x0000040005067983 */ /* 0x000f280000100800 */
[----:B------:R-:W4:Y:S04]  /*14c40*/  LDL R13, [R5+0xc] ;  /* 0x00000c00050d7983 */ /* 0x000f280000100800 */
[----:B------:R-:W4:Y:S04]  /*14c50*/  LDL R12, [R5+0x10] ;  /* 0x00001000050c7983 */ /* 0x000f280000100800 */
[----:B------:R-:W4:Y:S04]  /*14c60*/  LDL R15, [R5+0x14] ;  /* 0x00001400050f7983 */ /* 0x000f280000100800 */
[----:B---3--:R-:W3:Y:S01]  /*14c70*/  LD.E R9, desc[UR46][R8.64] ;  /* 0x0000002e08097980 */ /* 0x008ee2000c101900 */
[----:B------:R-:W-:Y:S01]  /*14c80*/  BSSY B0, `(.L_x_1576) ;  /* 0x000009d000007945 */ /* 0x000fe20003800000 */
[----:B--2---:R-:W-:Y:S01]  /*14c90*/  ISETP.GE.AND P0, PT, R4, 0x1, PT ;  /* 0x000000010400780c */ /* 0x004fe20003f06270 */
[----:B---3--:R-:W-:-:S04]  /*14ca0*/  FMUL.FTZ R28, R28, R9 ;  /* 0x000000091c1c7220 */ /* 0x008fc80000410000 */
[----:B------:R1:W2:Y:S01]  /*14cb0*/  MUFU.TANH R72, R28 ;  /* 0x0000001c00487308 */ /* 0x0002a20000002400 */
[----:B------:R-:W-:Y:S01]  /*14cc0*/  FMUL.FTZ R99, R30, R9 ;  /* 0x000000091e637220 */ /* 0x000fe20000410000 */
[----:B-1----:R-:W-:-:S04]  /*14cd0*/  SHF.R.S32.HI R28, RZ, 0x1f, R11 ;  /* 0x0000001fff1c7819 */ /* 0x002fc8000001140b */
[----:B------:R-:W-:-:S04]  /*14ce0*/  LEA.HI R28, R28, R11, RZ, 0x7 ;  /* 0x0000000b1c1c7211 */ /* 0x000fc800078f38ff */
[----:B------:R-:W-:-:S05]  /*14cf0*/  LOP3.LUT R30, R28, 0xffffff80, RZ, 0xc0, !PT ;  /* 0xffffff801c1e7812 */ /* 0x000fca00078ec0ff */
[----:B------:R-:W-:Y:S02]  /*14d00*/  IMAD.IADD R30, R11, 0x1, -R30 ;  /* 0x000000010b1e7824 */ /* 0x000fe400078e0a1e */
[-C--:B------:R-:W-:Y:S01]  /*14d10*/  FMUL.FTZ R89, R27, R9.reuse ;  /* 0x000000091b597220 */ /* 0x080fe20000410000 */
[-C--:B------:R-:W-:Y:S02]  /*14d20*/  FMUL.FTZ R29, R29, R9.reuse ;  /* 0x000000091d1d7220 */ /* 0x080fe40000410000 */
[----:B------:R-:W-:Y:S01]  /*14d30*/  SHF.R.S32.HI R23, RZ, 0x1f, R30 ;  /* 0x0000001fff177819 */ /* 0x000fe2000001141e */
[-C--:B------:R-:W-:Y:S01]  /*14d40*/  FMUL.FTZ R32, R32, R9.reuse ;  /* 0x0000000920207220 */ /* 0x080fe20000410000 */
[----:B------:R-:W-:Y:S02]  /*14d50*/  FMUL.FTZ R105, R31, R9 ;  /* 0x000000091f697220 */ /* 0x000fe40000410000 */
[----:B------:R-:W-:Y:S01]  /*14d60*/  LEA.HI R27, R23, R30, RZ, 0x2 ;  /* 0x0000001e171b7211 */ /* 0x000fe200078f10ff */
[----:B------:R1:W3:Y:S01]  /*14d70*/  MUFU.TANH R73, R29 ;  /* 0x0000001d00497308 */ /* 0x0002e20000002400 */
[----:B------:R-:W-:-:S07]  /*14d80*/  SHF.R.S32.HI R11, RZ, 0x7, R28 ;  /* 0x00000007ff0b7819 */ /* 0x000fce000001141c */
[----:B------:R4:W2:Y:S01]  /*14d90*/  MUFU.TANH R31, R32 ;  /* 0x00000020001f7308 */ /* 0x0008a20000002400 */
[--C-:B-1----:R-:W-:Y:S02]  /*14da0*/  SHF.R.S32.HI R29, RZ, 0x2, R27.reuse ;  /* 0x00000002ff1d7819 */ /* 0x102fe4000001141b */
[----:B------:R-:W-:Y:S02]  /*14db0*/  LEA.HI R23, R23, R30, RZ, 0x5 ;  /* 0x0000001e17177211 */ /* 0x000fe400078f28ff */
[----:B----4-:R-:W-:-:S04]  /*14dc0*/  SHF.R.S32.HI R32, RZ, 0x1f, R27 ;  /* 0x0000001fff207819 */ /* 0x010fc8000001141b */
[----:B------:R-:W-:Y:S02]  /*14dd0*/  LEA.HI R32, R32, R29, RZ, 0x3 ;  /* 0x0000001d20207211 */ /* 0x000fe400078f18ff */
[----:B------:R-:W-:Y:S02]  /*14de0*/  LEA.HI R28, R28, R11, RZ, 0x1 ;  /* 0x0000000b1c1c7211 */ /* 0x000fe400078f08ff */
[----:B------:R-:W-:Y:S02]  /*14df0*/  LOP3.LUT R32, R32, 0xfffffff8, RZ, 0xc0, !PT ;  /* 0xfffffff820207812 */ /* 0x000fe400078ec0ff */
[----:B------:R-:W-:Y:S01]  /*14e00*/  SHF.R.S32.HI R23, RZ, 0x5, R23 ;  /* 0x00000005ff177819 */ /* 0x000fe20000011417 */
[-C--:B------:R-:W-:Y:S01]  /*14e10*/  FMUL.FTZ R8, R24, R9.reuse ;  /* 0x0000000918087220 */ /* 0x080fe20000410000 */
[----:B------:R-:W-:Y:S01]  /*14e20*/  LOP3.LUT R28, R28, 0x3fffffe, RZ, 0xc0, !PT ;  /* 0x03fffffe1c1c7812 */ /* 0x000fe200078ec0ff */
[----:B------:R-:W-:Y:S02]  /*14e30*/  IMAD.IADD R32, R29, 0x1, -R32 ;  /* 0x000000011d207824 */ /* 0x000fe400078e0a20 */
        /* <DEDUP_REMOVED lines=33> */
[----:B------:R-:W-:-:S02]  /*15050*/  IMAD R29, R10, -0x60, R7 ;  /* 0xffffffa00a1d7824 */ /* 0x000fc400078e0207 */
[-C--:B------:R-:W-:Y:S01]  /*15060*/  FMUL.FTZ R141, R71, R9.reuse ;  /* 0x00000009478d7220 */ /* 0x080fe20000410000 */
[----:B------:R-:W-:Y:S01]  /*15070*/  IMAD R23, R14, 0x8, R23 ;  /* 0x000000080e177824 */ /* 0x000fe200078e0217 */
[----:B------:R-:W-:Y:S01]  /*15080*/  LOP3.LUT R27, R27, 0x7ffffffc, RZ, 0xc0, !PT ;  /* 0x7ffffffc1b1b7812 */ /* 0x000fe200078ec0ff */
[-C--:B------:R-:W-:Y:S01]  /*15090*/  FMUL.FTZ R45, R45, R9.reuse ;  /* 0x000000092d2d7220 */ /* 0x080fe20000410000 */
[-C--:B------:R-:W-:Y:S01]  /*150a0*/  FMUL.FTZ R49, R49, R9.reuse ;  /* 0x0000000931317220 */ /* 0x080fe20000410000 */
[-C--:B------:R-:W-:Y:S01]  /*150b0*/  FMUL.FTZ R53, R53, R9.reuse ;  /* 0x0000000935357220 */ /* 0x080fe20000410000 */
[-C--:B------:R-:W-:Y:S01]  /*150c0*/  FMUL.FTZ R59, R59, R9.reuse ;  /* 0x000000093b3b7220 */ /* 0x080fe20000410000 */
[-C--:B------:R-:W-:Y:S01]  /*150d0*/  FMUL.FTZ R61, R61, R9.reuse ;  /* 0x000000093d3d7220 */ /* 0x080fe20000410000 */
[----:B------:R-:W-:Y:S01]  /*150e0*/  FMUL.FTZ R65, R65, R9 ;  /* 0x0000000941417220 */ /* 0x000fe20000410000 */
[----:B------:R-:W-:Y:S01]  /*150f0*/  IMAD.IADD R28, R11, 0x1, -R28 ;  /* 0x000000010b1c7824 */ /* 0x000fe200078e0a1c */
[----:B------:R-:W-:Y:S01]  /*15100*/  IADD3 R14, -R6, 0x1, R29 ;  /* 0x00000001060e7810 */ /* 0x000fe20007ffe11d */
[----:B------:R-:W-:Y:S01]  /*15110*/  IMAD.U32 R11, R23, 0x10, R32 ;  /* 0x00000010170b7824 */ /* 0x000fe200078e0020 */
[----:B------:R-:W1:Y:S01]  /*15120*/  MUFU.TANH R8, R8 ;  /* 0x0000000800087308 */ /* 0x000e620000002400 */
[----:B------:R-:W-:-:S02]  /*15130*/  IMAD.IADD R27, R30, 0x1, -R27 ;  /* 0x000000011e1b7824 */ /* 0x000fc400078e0a1b */
[----:B------:R-:W-:Y:S01]  /*15140*/  FMUL.FTZ R44, R44, R9 ;  /* 0x000000092c2c7220 */ /* 0x000fe20000410000 */
[----:B------:R-:W-:Y:S01]  /*15150*/  IMAD R11, R28, 0x40, R11 ;  /* 0x000000401c0b7824 */ /* 0x000fe200078e020b */
[----:B------:R-:W-:-:S03]  /*15160*/  LOP3.LUT R28, RZ, R13, RZ, 0x33, !PT ;  /* 0x0000000dff1c7212 */ /* 0x000fc600078e33ff */
[----:B------:R-:W4:Y:S01]  /*15170*/  MUFU.TANH R25, R25 ;  /* 0x0000001900197308 */ /* 0x000f220000002400 */
[----:B------:R-:W-:-:S07]  /*15180*/  IMAD R9, R27, -0x2, R14 ;  /* 0xfffffffe1b097824 */ /* 0x000fce00078e020e */
        /* <DEDUP_REMOVED lines=42> */
[----:B------:R-:W-:-:S02]  /*15430*/  IMAD R14, R10, -0x60, RZ ;  /* 0xffffffa00a0e7824 */ /* 0x000fc400078e02ff */
[C---:B------:R-:W-:Y:S02]  /*15440*/  IMAD.IADD R30, R9.reuse, 0x1, R12 ;  /* 0x00000001091e7824 */ /* 0x040fe400078e020c */
[----:B------:R-:W-:Y:S02]  /*15450*/  IMAD.IADD R32, R9, 0x1, R28 ;  /* 0x0000000109207824 */ /* 0x000fe400078e021c */
[----:B------:R-:W-:Y:S01]  /*15460*/  IMAD R42, R10, -0x60, R15 ;  /* 0xffffffa00a2a7824 */ /* 0x000fe200078e020f */
[----:B------:R3:W1:Y:S01]  /*15470*/  MUFU.TANH R39, R44 ;  /* 0x0000002c00277308 */ /* 0x0006620000002400 */
[--C-:B------:R-:W-:Y:S02]  /*15480*/  IMAD.IADD R9, R30, 0x1, R11.reuse ;  /* 0x000000011e097824 */ /* 0x100fe400078e020b */
[----:B------:R-:W-:Y:S02]  /*15490*/  IMAD.IADD R12, R32, 0x1, R11 ;  /* 0x00000001200c7824 */ /* 0x000fe400078e020b */
[----:B---3--:R-:W-:Y:S01]  /*154a0*/  IMAD R44, R27, -0x2, R14 ;  /* 0xfffffffe1b2c7824 */ /* 0x008fe200078e020e */
[----:B--2-4-:R-:W-:Y:S06]  /*154b0*/  @!P0 BRA `(.L_x_1577) ;  /* 0x0000000000648947 */ /* 0x014fec0003800000 */
        /* <DEDUP_REMOVED lines=12> */
.L_x_1581:
[----:B------:R-:W-:Y:S05]  /*15580*/  BSYNC B2 ;  /* 0x0000000000027941 */ /* 0x000fea0003800000 */
.L_x_1580:
[----:B------:R-:W-:Y:S01]  /*15590*/  LOP3.LUT R13, RZ, R13, RZ, 0x33, !PT ;  /* 0x0000000dff0d7212 */ /* 0x000fe200078e33ff */
[----:B------:R-:W-:Y:S06]  /*155a0*/  BRA `(.L_x_1582) ;  /* 0x0000000000187947 */ /* 0x000fec0003800000 */
.L_x_1579:
[----:B------:R-:W-:-:S13]  /*155b0*/  ISETP.NE.AND P0, PT, R4, 0x1, PT ;  /* 0x000000010400780c */ /* 0x000fda0003f05270 */
[----:B------:R-:W-:Y:S05]  /*155c0*/  @!P0 BRA `(.L_x_1582) ;  /* 0x0000000000108947 */ /* 0x000fea0003800000 */
[----:B------:R-:W2:Y:S04]  /*155d0*/  LDL R14, [R5+0x1c] ;  /* 0x00001c00050e7983 */ /* 0x000ea80000100800 */
[----:B------:R-:W3:Y:S01]  /*155e0*/  LDL R28, [R5+0x20] ;  /* 0x00002000051c7983 */ /* 0x000ee20000100800 */
[----:B--2---:R-:W-:-:S05]  /*155f0*/  IMAD.HI.U32 R13, R13, R14, RZ ;  /* 0x0000000e0d0d7227 */ /* 0x004fca00078e00ff */
[----:B---3--:R-:W-:-:S07]  /*15600*/  SHF.R.U32.HI R13, RZ, R28, R13 ;  /* 0x0000001cff0d7219 */ /* 0x008fce000001160d */
.L_x_1582:
[----:B------:R-:W-:Y:S05]  /*15610*/  BSYNC B1 ;  /* 0x0000000000017941 */ /* 0x000fea0003800000 */
.L_x_1578:
[----:B------:R-:W-:-:S05]  /*15620*/  IMAD R13, R4, R13, R44 ;  /* 0x0000000d040d7224 */ /* 0x000fca00078e022c */
[----:B------:R-:W-:Y:S02]  /*15630*/  VIMNMX R12, R12, R13, !PT ;  /* 0x0000000d0c0c7248 */ /* 0x000fe40007fe0100 */
[----:B------:R-:W-:-:S07]  /*15640*/  VIADDMNMX R9, R13, R4, R9, PT ;  /* 0x000000040d097246 */ /* 0x000fce0003800109 */
.L_x_1577:
[----:B------:R-:W-:Y:S05]  /*15650*/  BSYNC B0 ;  /* 0x0000000000007941 */ /* 0x000fea0003800000 */
.L_x_1576:
[C---:B------:R-:W-:Y:S01]  /*15660*/  ISETP.GE.AND P0, PT, R42.reuse, 0x2, PT ;  /* 0x000000022a00780c */ /* 0x040fe20003f06270 */
        /* <DEDUP_REMOVED lines=12> */
[----:B------:R-:W-:-:S02]  /*15730*/  FSEL R59, R73, -INF , !P2 ;  /* 0xff800000493b7808 */ /* 0x000fc40005000000 */
        /* <DEDUP_REMOVED lines=10> */
[----:B-1----:R-:W-:Y:S02]  /*157e0*/  FSEL R51, R33, -INF , !P2 ;  /* 0xff80000021337808 */ /* 0x002fe40005000000 */
        /* <DEDUP_REMOVED lines=63> */
[----:B------:R-:W-:Y:S02]  /*15be0*/  P2R R46, PR, RZ, 0x10 ;  /* 0x00000010ff2e7803 */ /* 0x000fe40000000000 */
        /* <DEDUP_REMOVED lines=18> */
[----:B------:R-:W-:Y:S02]  /*15d10*/  P2R R14, PR, RZ, 0x40 ;  /* 0x00000040ff0e7803 */ /* 0x000fe40000000000 */
[----:B------:R-:W-:-:S04]  /*15d20*/  ISETP.GT.AND P6, PT, R12, RZ, !P6 ;  /* 0x000000ff0c00720c */ /* 0x000fc800077c4270 */
[----:B------:R-:W-:-:S04]  /*15d30*/  ISETP.LT.OR P6, PT, R9, 0x1, P6 ;  /* 0x000000010900780c */ /* 0x000fc800037c1670 */
[----:B------:R-:W-:Y:S01]  /*15d40*/  FSEL R189, R8, -INF , !P6 ;  /* 0xff80000008bd7808 */ /* 0x000fe20007000000 */
[----:B------:R-:W-:Y:S01]  /*15d50*/  IMAD.IADD R8, R32, 0x1, R11 ;  /* 0x0000000120087824 */ /* 0x000fe200078e020b */
[----:B------:R-:W-:-:S04]  /*15d60*/  ISETP.GE.AND P6, PT, R42, 0x5a, PT ;  /* 0x0000005a2a00780c */ /* 0x000fc80003fc6270 */
[----:B------:R-:W-:Y:S02]  /*15d70*/  P2R R42, PR, RZ, 0x40 ;  /* 0x00000040ff2a7803 */ /* 0x000fe40000000000 */
[----:B------:R-:W-:-:S04]  /*15d80*/  ISETP.GT.AND P6, PT, R12, 0x59, !P6 ;  /* 0x000000590c00780c */ /* 0x000fc800077c4270 */
[----:B------:R-:W-:Y:S01]  /*15d90*/  ISETP.LT.OR P6, PT, R9, 0x5a, P6 ;  /* 0x0000005a0900780c */ /* 0x000fe200037c1670 */
[----:B------:R-:W-:-:S03]  /*15da0*/  IMAD.IADD R9, R30, 0x1, R11 ;  /* 0x000000011e097824 */ /* 0x000fc600078e020b */
        /* <DEDUP_REMOVED lines=15> */
.L_x_1588:
[----:B------:R-:W-:Y:S05]  /*15ea0*/  BSYNC B2 ;  /* 0x0000000000027941 */ /* 0x000fea0003800000 */
.L_x_1587:
[----:B------:R-:W-:Y:S01]  /*15eb0*/  LOP3.LUT R7, RZ, R7, RZ, 0x33, !PT ;  /* 0x00000007ff077212 */ /* 0x000fe200078e33ff */
[----:B------:R-:W-:Y:S06]  /*15ec0*/  BRA `(.L_x_1589) ;  /* 0x0000000000187947 */ /* 0x000fec0003800000 */
.L_x_1586:
[----:B------:R-:W-:-:S13]  /*15ed0*/  ISETP.NE.AND P6, PT, R4, 0x1, PT ;  /* 0x000000010400780c */ /* 0x000fda0003fc5270 */
[----:B------:R-:W-:Y:S05]  /*15ee0*/  @!P6 BRA `(.L_x_1589) ;  /* 0x000000000010e947 */ /* 0x000fea0003800000 */
[----:B------:R-:W2:Y:S04]  /*15ef0*/  LDL R6, [R5+0x1c] ;  /* 0x00001c0005067983 */ /* 0x000ea80000100800 */
[----:B------:R-:W3:Y:S01]  /*15f00*/  LDL R12, [R5+0x20] ;  /* 0x00002000050c7983 */ /* 0x000ee20000100800 */
[----:B--2---:R-:W-:-:S05]  /*15f10*/  IMAD.HI.U32 R7, R7, R6, RZ ;  /* 0x0000000607077227 */ /* 0x004fca00078e00ff */
[----:B---3--:R-:W-:-:S07]  /*15f20*/  SHF.R.U32.HI R7, RZ, R12, R7 ;  /* 0x0000000cff077219 */ /* 0x008fce0000011607 */
.L_x_1589:
[----:B------:R-:W-:Y:S05]  /*15f30*/  BSYNC B1 ;  /* 0x0000000000017941 */ /* 0x000fea0003800000 */
.L_x_1585:
[----:B------:R-:W-:-:S05]  /*15f40*/  IMAD R7, R4, R7, R44 ;  /* 0x0000000704077224 */ /* 0x000fca00078e022c */
[----:B------:R-:W-:Y:S02]  /*15f50*/  VIADDMNMX R9, R7, R4, R9, PT ;  /* 0x0000000407097246 */ /* 0x000fe40003800109 */
[----:B------:R-:W-:-:S07]  /*15f60*/  VIMNMX R8, R8, R7, !PT ;  /* 0x0000000708087248 */ /* 0x000fce0007fe0100 */
.L_x_1584:
[----:B------:R-:W-:Y:S05]  /*15f70*/  BSYNC B0 ;  /* 0x0000000000007941 */ /* 0x000fea0003800000 */
.L_x_1583:
[----:B------:R-:W2:Y:S01]  /*15f80*/  LD.E.64 R4, desc[UR46][R16.64+0x440] ;  /* 0x0004402e10047980 */ /* 0x000ea2000c101b00 */
[C---:B------:R-:W-:Y:S02]  /*15f90*/  ISETP.GT.AND P0, PT, R8.reuse, 0x1, !P0 ;  /* 0x000000010800780c */ /* 0x040fe40004704270 */
[----:B------:R-:W-:Y:S01]  /*15fa0*/  ISETP.GT.AND P1, PT, R8, 0x8, !P1 ;  /* 0x000000080800780c */ /* 0x000fe20004f24270 */
[----:B------:R-:W3:Y:S01]  /*15fb0*/  LD.E R108, desc[UR46][R16.64+0x460] ;  /* 0x0004602e106c7980 */ /* 0x000ee2000c101900 */
[C---:B------:R-:W-:Y:S02]  /*15fc0*/  ISETP.LT.OR P0, PT, R9.reuse, 0x2, P0 ;  /* 0x000000020900780c */ /* 0x040fe40000701670 */
[----:B------:R-:W-:Y:S01]  /*15fd0*/  ISETP.LT.OR P1, PT, R9, 0x9, P1 ;  /* 0x000000090900780c */ /* 0x000fe20000f21670 */
[----:B------:R-:W4:Y:S01]  /*15fe0*/  LD.E R44, desc[UR46][R16.64+0x2b0] ;  /* 0x0002b02e102c7980 */ /* 0x000f22000c101900 */
[----:B------:R-:W-:Y:S02]  /*15ff0*/  FSEL R89, R89, -INF , !P0 ;  /* 0xff80000059597808 */ /* 0x000fe40004000000 */
[----:B------:R-:W-:Y:S01]  /*16000*/  ISETP.NE.AND P0, PT, R28, RZ, PT ;  /* 0x000000ff1c00720c */ /* 0x000fe20003f05270 */
[----:B------:R-:W5:Y:S01]  /*16010*/  LD.E R60, desc[UR46][R16.64+0x23c] ;  /* 0x00023c2e103c7980 */ /* 0x000f62000c101900 */
[----:B------:R-:W-:-:S02]  /*16020*/  FSEL R99, R99, -INF , !P1 ;  /* 0xff80000063637808 */ /* 0x000fc40004800000 */
[----:B------:R-:W-:Y:S01]  /*16030*/  ISETP.GT.AND P0, PT, R8, 0x9, !P0 ;  /* 0x000000090800780c */ /* 0x000fe20004704270 */
[----:B------:R-:W4:Y:S01]  /*16040*/  LD.E R28, desc[UR46][R16.64+0x284] ;  /* 0x0002842e101c7980 */ /* 0x000f22000c101900 */
[----:B------:R-:W-:Y:S02]  /*16050*/  ISETP.NE.AND P1, PT, R54, RZ, PT ;  /* 0x000000ff3600720c */ /* 0x000fe40003f25270 */
[----:B------:R-:W-:Y:S01]  /*16060*/  ISETP.LT.OR P0, PT, R9, 0xa, P0 ;  /* 0x0000000a0900780c */ /* 0x000fe20000701670 */
[----:B------:R-:W5:Y:S01]  /*16070*/  LD.E R54, desc[UR46][R16.64+0x320] ;  /* 0x0003202e10367980 */ /* 0x000f62000c101900 */
[----:B------:R-:W-:Y:S02]  /*16080*/  ISETP.NE.AND P6, PT, R36, RZ, PT ;  /* 0x000000ff2400720c */ /* 0x000fe40003fc5270 */
[----:B------:R-:W-:Y:S01]  /*16090*/  FSEL R105, R105, -INF , !P0 ;  /* 0xff80000069697808 */ /* 0x000fe20004000000 */
[----:B------:R-:W4:Y:S01]  /*160a0*/  LD.E R36, desc[UR46][R16.64+0x270] ;  /* 0x0002702e10247980 */ /* 0x000f22000c101900 */
[----:B------:R-:W-:-:S02]  /*160b0*/  ISETP.NE.AND P0, PT, R46, RZ, PT ;  /* 0x000000ff2e00720c */ /* 0x000fc40003f05270 */
[C---:B------:R-:W-:Y:S01]  /*160c0*/  ISETP.GT.AND P2, PT, R8.reuse, 0x49, !P2 ;  /* 0x000000490800780c */ /* 0x040fe20005744270 */
[----:B------:R-:W5:Y:S01]  /*160d0*/  LD.E R46, desc[UR46][R16.64+0x2d0] ;  /* 0x0002d02e102e7980 */ /* 0x000f62000c101900 */
[C---:B------:R-:W-:Y:S02]  /*160e0*/  ISETP.GT.AND P0, PT, R8.reuse, 0x10, !P0 ;  /* 0x000000100800780c */ /* 0x040fe40004704270 */
[C---:B------:R-:W-:Y:S01]  /*160f0*/  ISETP.GT.AND P3, PT, R8.reuse, 0x50, !P3 ;  /* 0x000000500800780c */ /* 0x040fe20005f64270 */
[----:B------:R-:W5:Y:S01]  /*16100*/  LD.E R74, desc[UR46][R16.64+0x24c] ;  /* 0x00024c2e104a7980 */ /* 0x000f62000c101900 */
[----:B------:R-:W-:Y:S02]  /*16110*/  ISETP.LT.OR P0, PT, R9, 0x11, P0 ;  /* 0x000000110900780c */ /* 0x000fe40000701670 */
[----:B------:R-:W-:Y:S01]  /*16120*/  ISETP.GT.AND P4, PT, R8, 0x51, !P4 ;  /* 0x000000510800780c */ /* 0x000fe20006784270 */
[----:B------:R-:W5:Y:S01]  /*16130*/  LD.E R72, desc[UR46][R16.64+0x25c] ;  /* 0x00025c2e10487980 */ /* 0x000f62000c101900 */
[----:B------:R-:W-:-:S02]  /*16140*/  FSEL R113, R113, -INF , !P0 ;  /* 0xff80000071717808 */ /* 0x000fc40004000000 */
[----:B------:R-:W-:Y:S01]  /*16150*/  ISETP.NE.AND P0, PT, R50, RZ, PT ;  /* 0x000000ff3200720c */ /* 0x000fe20003f05270 */
[----:B------:R-:W5:Y:S03]  /*16160*/  LD.E R70, desc[UR46][R16.64+0x268] ;  /* 0x0002682e10467980 */ /* 0x000f66000c101900 */
[C---:B------:R-:W-:Y:S01]  /*16170*/  ISETP.GT.AND P0, PT, R8.reuse, 0x11, !P0 ;  /* 0x000000110800780c */ /* 0x040fe20004704270 */
[----:B------:R-:W5:Y:S03]  /*16180*/  LD.E R50, desc[UR46][R16.64+0x2f0] ;  /* 0x0002f02e10327980 */ /* 0x000f66000c101900 */
[----:B------:R-:W-:Y:S01]  /*16190*/  ISETP.LT.OR P0, PT, R9, 0x12, P0 ;  /* 0x000000120900780c */ /* 0x000fe20000701670 */
[----:B------:R-:W5:Y:S03]  /*161a0*/  LD.E R68, desc[UR46][R16.64+0x26c] ;  /* 0x00026c2e10447980 */ /* 0x000f66000c101900 */
[----:B------:R-:W-:Y:S01]  /*161b0*/  FSEL R119, R119, -INF , !P0 ;  /* 0xff80000077777808 */ /* 0x000fe20004000000 */
[----:B------:R-:W5:Y:S01]  /*161c0*/  LD.E R64, desc[UR46][R16.64+0x278] ;  /* 0x0002782e10407980 */ /* 0x000f62000c101900 */
[----:B------:R-:W-:-:S02]  /*161d0*/  ISETP.GT.AND P0, PT, R8, 0x18, !P1 ;  /* 0x000000180800780c */ /* 0x000fc40004f04270 */
[----:B------:R-:W-:Y:S01]  /*161e0*/  ISETP.NE.AND P1, PT, R56, RZ, PT ;  /* 0x000000ff3800720c */ /* 0x000fe20003f25270 */
[----:B------:R-:W5:Y:S01]  /*161f0*/  LD.E R80, desc[UR46][R16.64+0x27c] ;  /* 0x00027c2e10507980 */ /* 0x000f62000c101900 */
[C---:B------:R-:W-:Y:S02]  /*16200*/  ISETP.LT.OR P0, PT, R9.reuse, 0x19, P0 ;  /* 0x000000190900780c */ /* 0x040fe40000701670 */
[----:B------:R-:W-:Y:S01]  /*16210*/  ISETP.LT.OR P2, PT, R9, 0x4a, P2 ;  /* 0x0000004a0900780c */ /* 0x000fe20001741670 */
[----:B------:R-:W5:Y:S01]  /*16220*/  LD.E R56, desc[UR46][R16.64+0x310] ;  /* 0x0003102e10387980 */ /* 0x000f62000c101900 */
[----:B------:R-:W-:Y:S02]  /*16230*/  FSEL R129, R129, -INF , !P0 ;  /* 0xff80000081817808 */ /* 0x000fe40004000000 */
[----:B------:R-:W-:Y:S01]  /*16240*/  ISETP.GT.AND P0, PT, R8, 0x19, !P6 ;  /* 0x000000190800780c */ /* 0x000fe20007704270 */
[----:B------:R-:W5:Y:S01]  /*16250*/  LD.E R86, desc[UR46][R16.64+0x288] ;  /* 0x0002882e10567980 */ /* 0x000f62000c101900 */
[----:B------:R-:W-:-:S02]  /*16260*/  ISETP.NE.AND P6, PT, R14, RZ, PT ;  /* 0x000000ff0e00720c */ /* 0x000fc40003fc5270 */
[----:B------:R-:W-:Y:S01]  /*16270*/  ISETP.LT.OR P0, PT, R9, 0x1a, P0 ;  /* 0x0000001a0900780c */ /* 0x000fe20000701670 */
[----:B------:R-:W5:Y:S03]  /*16280*/  LD.E R84, desc[UR46][R16.64+0x28c] ;  /* 0x00028c2e10547980 */ /* 0x000f66000c101900 */
[----:B------:R-:W-:Y:S01]  /*16290*/  FSEL R127, R127, -INF , !P0 ;  /* 0xff8000007f7f7808 */ /* 0x000fe20004000000 */
[----:B------:R-:W5:Y:S01]  /*162a0*/  LD.E R82, desc[UR46][R16.64+0x298] ;  /* 0x0002982e10527980 */ /* 0x000f62000c101900 */
[----:B------:R-:W-:Y:S02]  /*162b0*/  ISETP.NE.AND P0, PT, R58, RZ, PT ;  /* 0x000000ff3a00720c */ /* 0x000fe40003f05270 */
[C---:B------:R-:W-:Y:S01]  /*162c0*/  ISETP.GT.AND P5, PT, R8.reuse, 0x58, !P5 ;  /* 0x000000580800780c */ /* 0x040fe20006fa4270 */
[----:B------:R-:W5:Y:S01]  /*162d0*/  LD.E R78, desc[UR46][R16.64+0x29c] ;  /* 0x00029c2e104e7980 */ /* 0x000f62000c101900 */
[----:B------:R-:W-:-:S03]  /*162e0*/  ISETP.GT.AND P0, PT, R8, 0x20, !P0 ;  /* 0x000000200800780c */ /* 0x000fc60004704270 */
[----:B------:R-:W5:Y:S01]  /*162f0*/  LD.E R76, desc[UR46][R16.64+0x2a8] ;  /* 0x0002a82e104c7980 */ /* 0x000f62000c101900 */
[----:B------:R-:W-:-:S03]  /*16300*/  ISETP.LT.OR P0, PT, R9, 0x21, P0 ;  /* 0x000000210900780c */ /* 0x000fc60000701670 */
[----:B------:R-:W5:Y:S01]  /*16310*/  LD.E R98, desc[UR46][R16.64+0x2ac] ;  /* 0x0002ac2e10627980 */ /* 0x000f62000c101900 */
[----:B------:R-:W-:Y:S02]  /*16320*/  FSEL R125, R125, -INF , !P0 ;  /* 0xff8000007d7d7808 */ /* 0x000fe40004000000 */
[----:B------:R-:W-:Y:S01]  /*16330*/  ISETP.NE.AND P0, PT, R40, RZ, PT ;  /* 0x000000ff2800720c */ /* 0x000fe20003f05270 */
[----:B------:R-:W5:Y:S03]  /*16340*/  LD.E R96, desc[UR46][R16.64+0x2b8] ;  /* 0x0002b82e10607980 */ /* 0x000f66000c101900 */
[----:B------:R-:W-:Y:S01]  /*16350*/  ISETP.GT.AND P0, PT, R8, 0x21, !P0 ;  /* 0x000000210800780c */ /* 0x000fe20004704270 */
[----:B------:R-:W5:Y:S03]  /*16360*/  LD.E R40, desc[UR46][R16.64+0x290] ;  /* 0x0002902e10287980 */ /* 0x000f66000c101900 */
[----:B------:R-:W-:Y:S01]  /*16370*/  ISETP.LT.OR P0, PT, R9, 0x22, P0 ;  /* 0x000000220900780c */ /* 0x000fe20000701670 */
[----:B------:R-:W5:Y:S03]  /*16380*/  LD.E R94, desc[UR46][R16.64+0x2bc] ;  /* 0x0002bc2e105e7980 */ /* 0x000f66000c101900 */
[----:B------:R-:W-:Y:S01]  /*16390*/  FSEL R20, R20, -INF , !P0 ;  /* 0xff80000014147808 */ /* 0x000fe20004000000 */
[----:B------:R-:W5:Y:S01]  /*163a0*/  LD.E R92, desc[UR46][R16.64+0x2c8] ;  /* 0x0002c82e105c7980 */ /* 0x000f62000c101900 */
[----:B------:R-:W-:-:S02]  /*163b0*/  ISETP.NE.AND P0, PT, R62, RZ, PT ;  /* 0x000000ff3e00720c */ /* 0x000fc40003f05270 */
[----:B------:R-:W-:Y:S01]  /*163c0*/  ISETP.LT.OR P3, PT, R9, 0x51, P3 ;  /* 0x000000510900780c */ /* 0x000fe20001f61670 */
        /* <DEDUP_REMOVED lines=14> */
[----:B------:R-:W-:-:S03]  /*164b0*/  ISETP.NE.AND P0, PT, R34, RZ, PT ;  /* 0x000000ff2200720c */ /* 0x000fc60003f05270 */
        /* <DEDUP_REMOVED lines=22> */
[----:B------:R-:W4:Y:S03]  /*16620*/  LD.E R24, desc[UR46][R16.64+0x230] ;  /* 0x0002302e10187980 */ /* 0x000f26000c101900 */
        /* <DEDUP_REMOVED lines=13> */
[----:B------:R-:W-:Y:S01]  /*16700*/  ISETP.GT.AND P0, PT, R8, 0x41, !P1 ;  /* 0x000000410800780c */ /* 0x000fe20004f04270 */
[----:B------:R-:W5:Y:S01]  /*16710*/  LD.E R140, desc[UR46][R16.64+0x388] ;  /* 0x0003882e108c7980 */ /* 0x000f62000c101900 */
[----:B------:R-:W-:Y:S02]  /*16720*/  ISETP.NE.AND P1, PT, R67, RZ, PT ;  /* 0x000000ff4300720c */ /* 0x000fe40003f25270 */
[----:B------:R-:W-:Y:S01]  /*16730*/  ISETP.LT.OR P0, PT, R9, 0x42, P0 ;  /* 0x000000420900780c */ /* 0x000fe20000701670 */
[----:B------:R-:W5:Y:S03]  /*16740*/  LD.E R148, desc[UR46][R16.64+0x38c] ;  /* 0x00038c2e10947980 */ /* 0x000f66000c101900 */
[----:B------:R-:W-:Y:S01]  /*16750*/  FSEL R106, R106, -INF , !P0 ;  /* 0xff8000006a6a7808 */ /* 0x000fe20004000000 */
[----:B------:R-:W5:Y:S01]  /*16760*/  LD.E R144, desc[UR46][R16.64+0x398] ;  /* 0x0003982e10907980 */ /* 0x000f62000c101900 */
[----:B------:R-:W-:-:S02]  /*16770*/  ISETP.GT.AND P0, PT, R8, RZ, !P6 ;  /* 0x000000ff0800720c */ /* 0x000fc40007704270 */
[----:B------:R-:W-:Y:S01]  /*16780*/  FSEL R133, R133, -INF , !P2 ;  /* 0xff80000085857808 */ /* 0x000fe20005000000 */
[----:B------:R-:W5:Y:S01]  /*16790*/  LD.E R146, desc[UR46][R16.64+0x39c] ;  /* 0x00039c2e10927980 */ /* 0x000f62000c101900 */
[----:B------:R-:W-:Y:S02]  /*167a0*/  ISETP.LT.OR P0, PT, R9, 0x1, P0 ;  /* 0x000000010900780c */ /* 0x000fe40000701670 */
[----:B------:R-:W-:Y:S01]  /*167b0*/  ISETP.NE.AND P6, PT, R42, RZ, PT ;  /* 0x000000ff2a00720c */ /* 0x000fe20003fc5270 */
[----:B------:R-:W5:Y:S01]  /*167c0*/  LD.E R150, desc[UR46][R16.64+0x3a8] ;  /* 0x0003a82e10967980 */ /* 0x000f62000c101900 */
[----:B------:R-:W-:-:S03]  /*167d0*/  FSEL R6, R26, -INF , !P0 ;  /* 0xff8000001a067808 */ /* 0x000fc60004000000 */
[----:B------:R-:W5:Y:S04]  /*167e0*/  LD.E R30, desc[UR46][R16.64+0x424] ;  /* 0x0004242e101e7980 */ /* 0x000f68000c101900 */
        /* <DEDUP_REMOVED lines=18> */
[----:B------:R-:W5:Y:S01]  /*16910*/  LD.E R107, desc[UR46][R16.64+0x3f0] ;  /* 0x0003f02e106b7980 */ /* 0x000f62000c101900 */
[----:B--2---:R-:W-:-:S03]  /*16920*/  FMNMX.FTZ R14, R189, R4, !PT ;  /* 0x00000004bd0e7209 */ /* 0x004fc60007810000 */
[----:B------:R-:W2:Y:S01]  /*16930*/  LD.E R42, desc[UR46][R16.64+0x2c0] ;  /* 0x0002c02e102a7980 */ /* 0x000ea2000c101900 */
[----:B------:R-:W-:-:S03]  /*16940*/  FMNMX.FTZ R14, R63, R14, !PT ;  /* 0x0000000e3f0e7209 */ /* 0x000fc60007810000 */
        /* <DEDUP_REMOVED lines=33> */
[----:B------:R-:W1:Y:S02]  /*16b60*/  SHFL.BFLY PT, R14, R65, 0x2, 0x1f ;  /* 0x0c401f00410e7f89 */ /* 0x000e6400000e0000 */
[----:B-1----:R-:W-:Y:S02]  /*16b70*/  FMNMX.FTZ R7, R65, R14, !PT ;  /* 0x0000000e41077209 */ /* 0x002fe40007810000 */
[----:B------:R-:W-:-:S04]  /*16b80*/  FMNMX.FTZ R14, R6, R5, !PT ;  /* 0x00000005060e7209 */ /* 0x000fc80007810000 */
[----:B------:R-:W-:Y:S01]  /*16b90*/  FMNMX.FTZ R14, R89, R14, !PT ;  /* 0x0000000e590e7209 */ /* 0x000fe20007810000 */
[----:B------:R-:W1:Y:S03]  /*16ba0*/  SHFL.BFLY PT, R18, R7, 0x1, 0x1f ;  /* 0x0c201f0007127f89 */ /* 0x000e6600000e0000 */
[----:B------:R-:W-:-:S04]  /*16bb0*/  FMNMX.FTZ R14, R99, R14, !PT ;  /* 0x0000000e630e7209 */ /* 0x000fc80007810000 */
[----:B------:R-:W-:-:S04]  /*16bc0*/  FMNMX.FTZ R14, R105, R14, !PT ;  /* 0x0000000e690e7209 */ /* 0x000fc80007810000 */
[----:B------:R-:W-:-:S04]  /*16bd0*/  FMNMX.FTZ R14, R113, R14, !PT ;  /* 0x0000000e710e7209 */ /* 0x000fc80007810000 */
[----:B------:R-:W-:-:S04]  /*16be0*/  FMNMX.FTZ R14, R119, R14, !PT ;  /* 0x0000000e770e7209 */ /* 0x000fc80007810000 */
[----:B------:R-:W-:-:S04]  /*16bf0*/  FMNMX.FTZ R14, R129, R14, !PT ;  /* 0x0000000e810e7209 */ /* 0x000fc80007810000 */
[----:B------:R-:W-:Y:S02]  /*16c00*/  FMNMX.FTZ R14, R127, R14, !PT ;  /* 0x0000000e7f0e7209 */ /* 0x000fe40007810000 */
[----:B-1----:R-:W-:Y:S02]  /*16c10*/  FMNMX.FTZ R67, R7, R18, !PT ;  /* 0x0000001207437209 */ /* 0x002fe40007810000 */
[----:B------:R-:W-:-:S04]  /*16c20*/  FMNMX.FTZ R7, R125, R14, !PT ;  /* 0x0000000e7d077209 */ /* 0x000fc80007810000 */
[----:B------:R-:W-:-:S04]  /*16c30*/  FMNMX.FTZ R14, R20, R7, !PT ;  /* 0x00000007140e7209 */ /* 0x000fc80007810000 */
[----:B------:R-:W-:-:S04]  /*16c40*/  FMNMX.FTZ R7, R11, R14, !PT ;  /* 0x0000000e0b077209 */ /* 0x000fc80007810000 */
[----:B------:R-:W-:-:S04]  /*16c50*/  FMNMX.FTZ R14, R12, R7, !PT ;  /* 0x000000070c0e7209 */ /* 0x000fc80007810000 */
[----:B------:R-:W-:-:S04]  /*16c60*/  FMNMX.FTZ R14, R19, R14, !PT ;  /* 0x0000000e130e7209 */ /* 0x000fc80007810000 */
[----:B------:R-:W-:-:S04]  /*16c70*/  FMNMX.FTZ R7, R21, R14, !PT ;  /* 0x0000000e15077209 */ /* 0x000fc80007810000 */
[----:B------:R-:W-:Y:S02]  /*16c80*/  FMNMX.FTZ R14, R104, R7, !PT ;  /* 0x00000007680e7209 */ /* 0x000fe40007810000 */
[----:B------:R-:W-:Y:S02]  /*16c90*/  ISETP.GT.AND P0, PT, R8, 0x48, !P1 ;  /* 0x000000480800780c */ /* 0x000fe40004f04270 */
[----:B------:R-:W-:Y:S02]  /*16ca0*/  FMNMX.FTZ R14, R121, R14, !PT ;  /* 0x0000000e790e7209 */ /* 0x000fe40007810000 */
[----:B------:R-:W-:Y:S02]  /*16cb0*/  ISETP.LT.OR P0, PT, R9, 0x49, P0 ;  /* 0x000000490900780c */ /* 0x000fe40000701670 */
[----:B------:R-:W-:Y:S02]  /*16cc0*/  FMNMX.FTZ R7, R123, R14, !PT ;  /* 0x0000000e7b077209 */ /* 0x000fe40007810000 */
[----:B------:R-:W-:-:S02]  /*16cd0*/  FSEL R131, R131, -INF , !P0 ;  /* 0xff80000083837808 */ /* 0x000fc40004000000 */
[----:B------:R-:W-:-:S04]  /*16ce0*/  FMNMX.FTZ R14, R106, R7, !PT ;  /* 0x000000076a0e7209 */ /* 0x000fc80007810000 */
[----:B------:R-:W-:Y:S02]  /*16cf0*/  FMNMX.FTZ R14, R131, R14, !PT ;  /* 0x0000000e830e7209 */ /* 0x000fe40007810000 */
[----:B------:R-:W-:Y:S02]  /*16d00*/  ISETP.LT.OR P4, PT, R9, 0x52, P4 ;  /* 0x000000520900780c */ /* 0x000fe40002781670 */
[----:B------:R-:W-:Y:S02]  /*16d10*/  FSEL R135, R135, -INF , !P3 ;  /* 0xff80000087877808 */ /* 0x000fe40005800000 */
[----:B------:R-:W-:Y:S02]  /*16d20*/  FMNMX.FTZ R14, R133, R14, !PT ;  /* 0x0000000e850e7209 */ /* 0x000fe40007810000 */
[----:B------:R-:W-:Y:S02]  /*16d30*/  ISETP.GT.AND P0, PT, R8, 0x59, !P6 ;  /* 0x000000590800780c */ /* 0x000fe40007704270 */
[----:B------:R-:W-:Y:S01]  /*16d40*/  ISETP.LT.OR P5, PT, R9, 0x59, P5 ;  /* 0x000000590900780c */ /* 0x000fe20002fa1670 */
[----:B------:R-:W-:Y:S01]  /*16d50*/  ST.E desc[UR46][R16.64+0x440], R65 ;  /* 0x0004404110007985 */ /* 0x000fe2000c10192e */
[----:B------:R-:W-:-:S02]  /*16d60*/  FSEL R137, R137, -INF , !P4 ;  /* 0xff80000089897808 */ /* 0x000fc40006000000 */
[----:B------:R-:W-:Y:S01]  /*16d70*/  FMNMX.FTZ R14, R135, R14, !PT ;  /* 0x0000000e870e7209 */ /* 0x000fe20007810000 */
[----:B------:R-:W4:Y:S01]  /*16d80*/  LD.E R8, desc[UR46][R16.64+0x454] ;  /* 0x0004542e10087980 */ /* 0x000f22000c101900 */
[----:B------:R-:W-:Y:S02]  /*16d90*/  ISETP.LT.OR P0, PT, R9, 0x5a, P0 ;  /* 0x0000005a0900780c */ /* 0x000fe40000701670 */
[----:B------:R-:W-:Y:S01]  /*16da0*/  FSEL R139, R139, -INF , !P5 ;  /* 0xff8000008b8b7808 */ /* 0x000fe20006800000 */
[----:B------:R1:W-:Y:S01]  /*16db0*/  ST.E desc[UR46][R16.64+0x440], R67 ;  /* 0x0004404310007985 */ /* 0x0003e2000c10192e */
[----:B------:R-:W-:Y:S02]  /*16dc0*/  FMNMX.FTZ R14, R137, R14, !PT ;  /* 0x0000000e890e7209 */ /* 0x000fe40007810000 */
[----:B------:R-:W-:Y:S01]  /*16dd0*/  FSEL R141, R141, -INF , !P0 ;  /* 0xff8000008d8d7808 */ /* 0x000fe20004000000 */
[----:B------:R-:W3:Y:S01]  /*16de0*/  LD.E R69, desc[UR46][R16.64+0x440] ;  /* 0x0004402e10457980 */ /* 0x000ee2000c101900 */
[----:B------:R-:W-:-:S03]  /*16df0*/  FMNMX.FTZ R14, R139, R14, !PT ;  /* 0x0000000e8b0e7209 */ /* 0x000fc60007810000 */
[----:B------:R-:W5:Y:S01]  /*16e00*/  LD.E R9, desc[UR46][R16.64+0x450] ;  /* 0x0004502e10097980 */ /* 0x000f62000c101900 */
[----:B------:R-:W-:-:S03]  /*16e10*/  FMNMX.FTZ R7, R141, R14, !PT ;  /* 0x0000000e8d077209 */ /* 0x000fc60007810000 */
[----:B-1----:R-:W2:Y:S04]  /*16e20*/  LD.E R67, desc[UR46][R16.64+0x350] ;  /* 0x0003502e10437980 */ /* 0x002ea8000c101900 */
[----:B------:R-:W-:Y:S04]  /*16e30*/  ST.E desc[UR46][R16.64+0x444], R7 ;  /* 0x0004440710007985 */ /* 0x000fe8000c10192e */
[----:B------:R-:W4:Y:S04]  /*16e40*/  LD.E R14, desc[UR46][R16.64+0x444] ;  /* 0x0004442e100e7980 */ /* 0x000f28000c101900 */
[----:B------:R-:W2:Y:S01]  /*16e50*/  LD.E R65, desc[UR46][R16.64+0x360] ;  /* 0x0003602e10417980 */ /* 0x000ea2000c101900 */
[C---:B---3--:R-:W-:Y:S01]  /*16e60*/  FMUL.FTZ R18, R69.reuse, R108 ;  /* 0x0000006c45127220 */ /* 0x048fe20000410000 */
[----:B------:R-:W-:-:S04]  /*16e70*/  FSETP.NEU.FTZ.AND P0, PT, R69, -INF , PT ;  /* 0xff8000004500780b */ /* 0x000fc80003f1d000 */
[----:B------:R-:W-:-:S05]  /*16e80*/  FSEL R58, R18, RZ, P0 ;  /* 0x000000ff123a7208 */ /* 0x000fca0000000000 */
[-CC-:B------:R-:W-:Y:S02]  /*16e90*/  FFMA.FTZ R176, R43, R108.reuse, -R58.reuse ;  /* 0x0000006c2bb07223 */ /* 0x180fe4000001083a */
[----:B----4-:R-:W1:Y:S01]  /*16ea0*/  SHFL.BFLY PT, R43, R14, 0x2, 0x1f ;  /* 0x0c401f000e2b7f89 */ /* 0x010e6200000e0000 */
[-CC-:B------:R-:W-:Y:S01]  /*16eb0*/  FFMA.FTZ R153, R59, R108.reuse, -R58.reuse ;  /* 0x0000006c3b997223 */ /* 0x180fe2000001083a */
[----:B------:R-:W-:Y:S02]  /*16ec0*/  FSEL R69, R69, RZ, P0 ;  /* 0x000000ff45457208 */ /* 0x000fe40000000000 */
[----:B-1----:R-:W-:Y:S01]  /*16ed0*/  FMNMX.FTZ R14, R14, R43, !PT ;  /* 0x0000002b0e0e7209 */ /* 0x002fe20007810000 */
[-CC-:B------:R-:W-:Y:S01]  /*16ee0*/  FFMA.FTZ R154, R61, R108.reuse, -R58.reuse ;  /* 0x0000006c3d9a7223 */ /* 0x180fe2000001083a */
[-CC-:B------:R-:W-:Y:S01]  /*16ef0*/  FFMA.FTZ R189, R189, R108.reuse, -R58.reuse ;  /* 0x0000006cbdbd7223 */ /* 0x180fe2000001083a */
[-CC-:B------:R-:W-:Y:S01]  /*16f00*/  FFMA.FTZ R152, R63, R108.reuse, -R58.reuse ;  /* 0x0000006c3f987223 */ /* 0x180fe2000001083a */
[-CC-:B------:R-:W-:Y:S01]  /*16f10*/  FFMA.FTZ R188, R53, R108.reuse, -R58.reuse ;  /* 0x0000006c35bc7223 */ /* 0x180fe2000001083a */
[----:B------:R-:W1:Y:S01]  /*16f20*/  SHFL.BFLY PT, R59, R14, 0x1, 0x1f ;  /* 0x0c201f000e3b7f89 */ /* 0x000e6200000e0000 */
[----:B------:R-:W-:Y:S01]  /*16f30*/  FADD.FTZ R61, R4, -R69 ;  /* 0x80000045043d7221 */ /* 0x000fe20000010000 */
[-CC-:B------:R-:W-:Y:S01]  /*16f40*/  FFMA.FTZ R4, R13, R108.reuse, -R58.reuse ;  /* 0x0000006c0d047223 */ /* 0x180fe2000001083a */
[-CC-:B------:R-:W-:Y:S01]  /*16f50*/  FFMA.FTZ R13, R57, R108.reuse, -R58.reuse ;  /* 0x0000006c390d7223 */ /* 0x180fe2000001083a */
        /* <DEDUP_REMOVED lines=10> */
[----:B------:R-:W3:Y:S01]  /*17000*/  LD.E R29, desc[UR46][R16.64+0x42c] ;  /* 0x00042c2e101d7980 */ /* 0x000ee2000c101900 */
[-CC-:B------:R-:W-:Y:S01]  /*17010*/  FFMA.FTZ R168, R25, R108.reuse, -R58.reuse ;  /* 0x0000006c19a87223 */ /* 0x180fe2000001083a */
[-CC-:B------:R-:W-:Y:S01]  /*17020*/  FFMA.FTZ R165, R27, R108.reuse, -R58.reuse ;  /* 0x0000006c1ba57223 */ /* 0x180fe2000001083a */
[-CC-:B------:R-:W-:Y:S01]  /*17030*/  FFMA.FTZ R162, R35, R108.reuse, -R58.reuse ;  /* 0x0000006c23a27223 */ /* 0x180fe2000001083a */
[-CC-:B------:R-:W-:Y:S01]  /*17040*/  FFMA.FTZ R157, R37, R108.reuse, -R58.reuse ;  /* 0x0000006c259d7223 */ /* 0x180fe2000001083a */
[-CC-:B------:R-:W-:Y:S01]  /*17050*/  FFMA.FTZ R23, R23, R108.reuse, -R58.reuse ;  /* 0x0000006c17177223 */ /* 0x180fe2000001083a */
[----:B------:R-:W-:Y:S01]  /*17060*/  MUFU.EX2 R154, R154 ;  /* 0x0000009a009a7308 */ /* 0x000fe20000000800 */
[-CC-:B------:R-:W-:Y:S01]  /*17070*/  FFMA.FTZ R160, R47, R108.reuse, -R58.reuse ;  /* 0x0000006c2fa07223 */ /* 0x180fe2000001083a */
[-CC-:B------:R-:W-:Y:S01]  /*17080*/  FFMA.FTZ R15, R15, R108.reuse, -R58.reuse ;  /* 0x0000006c0f0f7223 */ /* 0x180fe2000001083a */
[-C--:B------:R-:W-:Y:S01]  /*17090*/  FFMA.FTZ R18, R55, R108.reuse, -R58 ;  /* 0x0000006c37127223 */ /* 0x080fe2000001083a */
[----:B-1----:R-:W-:Y:S01]  /*170a0*/  FMNMX.FTZ R57, R14, R59, !PT ;  /* 0x0000003b0e397209 */ /* 0x002fe20007810000 */
[----:B------:R-:W4:Y:S03]  /*170b0*/  LD.E R33, desc[UR46][R16.64+0x234] ;  /* 0x0002342e10217980 */ /* 0x000f26000c101900 */
[----:B------:R1:W-:Y:S01]  /*170c0*/  MUFU.EX2 R14, R4 ;  /* 0x00000004000e7308 */ /* 0x0003e20000000800 */
[----:B------:R-:W2:Y:S04]  /*170d0*/  LD.E R25, desc[UR46][R16.64+0x240] ;  /* 0x0002402e10197980 */ /* 0x000ea8000c101900 */
[----:B------:R-:W2:Y:S01]  /*170e0*/  LD.E R31, desc[UR46][R16.64+0x260] ;  /* 0x0002602e101f7980 */ /* 0x000ea2000c101900 */
[----:B-1----:R-:W-:-:S02]  /*170f0*/  FMUL.FTZ R4, R61, R108 ;  /* 0x0000006c3d047220 */ /* 0x002fc40000410000 */
[----:B------:R-:W-:Y:S01]  /*17100*/  MUFU.EX2 R153, R153 ;  /* 0x0000009900997308 */ /* 0x000fe20000000800 */
[CC--:B------:R-:W-:Y:S01]  /*17110*/  FMUL.FTZ R58, R57.reuse, R108.reuse ;  /* 0x0000006c393a7220 */ /* 0x0c0fe20000410000 */
[----:B------:R-:W-:Y:S01]  /*17120*/  FSETP.NEU.FTZ.AND P0, PT, R57, -INF , PT ;  /* 0xff8000003900780b */ /* 0x000fe20003f1d000 */
[----:B------:R-:W2:Y:S04]  /*17130*/  LD.E R27, desc[UR46][R16.64+0x274] ;  /* 0x0002742e101b7980 */ /* 0x000ea8000c101900 */
[----:B------:R-:W2:Y:S01]  /*17140*/  LD.E R35, desc[UR46][R16.64+0x280] ;  /* 0x0002802e10237980 */ /* 0x000ea2000c101900 */
[----:B------:R-:W5:Y:S01]  /*17150*/  MUFU.EX2 R4, R4 ;  /* 0x0000000400047308 */ /* 0x000f620000000800 */
[----:B------:R-:W-:Y:S02]  /*17160*/  FSEL R110, R58, RZ, P0 ;  /* 0x000000ff3a6e7208 */ /* 0x000fe40000000000 */
[----:B------:R-:W2:Y:S04]  /*17170*/  LD.E R37, desc[UR46][R16.64+0x294] ;  /* 0x0002942e10257980 */ /* 0x000ea8000c101900 */
[----:B------:R-:W2:Y:S01]  /*17180*/  LD.E R43, desc[UR46][R16.64+0x2c4] ;  /* 0x0002c42e102b7980 */ /* 0x000ea2000c101900 */
[----:B------:R-:W1:Y:S03]  /*17190*/  MUFU.EX2 R188, R188 ;  /* 0x000000bc00bc7308 */ /* 0x000e660000000800 */
[----:B------:R-:W2:Y:S04]  /*171a0*/  LD.E R39, desc[UR46][R16.64+0x264] ;  /* 0x0002642e10277980 */ /* 0x000ea8000c101900 */
[----:B------:R-:W2:Y:S01]  /*171b0*/  LD.E R41, desc[UR46][R16.64+0x2a4] ;  /* 0x0002a42e10297980 */ /* 0x000ea2000c101900 */
[----:B-----5:R-:W-:Y:S01]  /*171c0*/  FFMA.FTZ R9, R4, R9, R189 ;  /* 0x0000000904097223 */ /* 0x020fe200000100bd */
[----:B------:R-:W5:Y:S02]  /*171d0*/  MUFU.EX2 R7, R7 ;  /* 0x0000000700077308 */ /* 0x000f640000000800 */
[----:B------:R-:W2:Y:S01]  /*171e0*/  LD.E R45, desc[UR46][R16.64+0x2b4] ;  /* 0x0002b42e102d7980 */ /* 0x000ea2000c101900 */
[----:B------:R-:W-:Y:S01]  /*171f0*/  FADD.FTZ R9, R152, R9 ;  /* 0x0000000998097221 */ /* 0x000fe20000010000 */
[----:B------:R-:W-:-:S02]  /*17200*/  FFMA.FTZ R166, R21, R108, -R110 ;  /* 0x0000006c15a67223 */ /* 0x000fc4000001086e */
[----:B------:R-:W2:Y:S01]  /*17210*/  LD.E R49, desc[UR46][R16.64+0x2d4] ;  /* 0x0002d42e10317980 */ /* 0x000ea2000c101900 */
[----:B------:R-:W-:Y:S01]  /*17220*/  FADD.FTZ R202, R154, R9 ;  /* 0x000000099aca7221 */ /* 0x000fe20000010000 */
[----:B------:R-:W5:Y:S01]  /*17230*/  MUFU.EX2 R180, R180 ;  /* 0x000000b400b47308 */ /* 0x000f620000000800 */
[----:B------:R-:W-:Y:S01]  /*17240*/  FFMA.FTZ R21, R123, R108, -R110 ;  /* 0x0000006c7b157223 */ /* 0x000fe2000001086e */
[----:B------:R-:W2:Y:S01]  /*17250*/  LD.E R47, desc[UR46][R16.64+0x2e0] ;  /* 0x0002e02e102f7980 */ /* 0x000ea2000c101900 */
[----:B------:R-:W-:-:S03]  /*17260*/  FADD.FTZ R123, R153, R202 ;  /* 0x000000ca997b7221 */ /* 0x000fc60000010000 */
[----:B------:R-:W2:Y:S02]  /*17270*/  LD.E R51, desc[UR46][R16.64+0x2f4] ;  /* 0x0002f42e10337980 */ /* 0x000ea4000c101900 */
[----:B------:R-:W5:Y:S01]  /*17280*/  MUFU.EX2 R177, R177 ;  /* 0x000000b100b17308 */ /* 0x000f620000000800 */
[----:B-1----:R-:W-:Y:S01]  /*17290*/  FADD.FTZ R220, R188, R123 ;  /* 0x0000007bbcdc7221 */ /* 0x002fe20000010000 */
[----:B------:R-:W-:Y:S01]  /*172a0*/  FSEL R58, R57, RZ, P0 ;  /* 0x000000ff393a7208 */ /* 0x000fe20000000000 */
[----:B------:R-:W2:Y:S05]  /*172b0*/  LD.E R53, desc[UR46][R16.64+0x304] ;  /* 0x0003042e10357980 */ /* 0x000eaa000c101900 */
[----:B------:R-:W1:Y:S01]  /*172c0*/  MUFU.EX2 R176, R176 ;  /* 0x000000b000b07308 */ /* 0x000e620000000800 */
[----:B-----5:R-:W-:Y:S01]  /*172d0*/  FADD.FTZ R123, R7, R220 ;  /* 0x000000dc077b7221 */ /* 0x020fe20000010000 */
[----:B------:R-:W-:Y:S01]  /*172e0*/  FADD.FTZ R143, R5, -R58 ;  /* 0x8000003a058f7221 */ /* 0x000fe20000010000 */
[----:B------:R-:W5:Y:S04]  /*172f0*/  LD.E R69, desc[UR46][R16.64+0x330] ;  /* 0x0003302e10457980 */ /* 0x000f68000c101900 */
[----:B------:R-:W5:Y:S01]  /*17300*/  LD.E R63, desc[UR46][R16.64+0x364] ;  /* 0x0003642e103f7980 */ /* 0x000f62000c101900 */
[----:B------:R-:W1:Y:S01]  /*17310*/  MUFU.EX2 R173, R173 ;  /* 0x000000ad00ad7308 */ /* 0x000e620000000800 */
[----:B------:R-:W-:-:S02]  /*17320*/  FADD.FTZ R226, R180, R123 ;  /* 0x0000007bb4e27221 */ /* 0x000fc40000010000 */
[----:B------:R-:W5:Y:S04]  /*17330*/  LD.E R5, desc[UR46][R16.64+0x420] ;  /* 0x0004202e10057980 */ /* 0x000f68000c101900 */
[----:B------:R-:W5:Y:S01]  /*17340*/  LD.E R58, desc[UR46][R16.64+0x248] ;  /* 0x0002482e103a7980 */ /* 0x000f62000c101900 */
[----:B------:R-:W1:Y:S01]  /*17350*/  MUFU.EX2 R172, R172 ;  /* 0x000000ac00ac7308 */ /* 0x000e620000000800 */
[----:B------:R-:W-:-:S07]  /*17360*/  FADD.FTZ R123, R177, R226 ;  /* 0x000000e2b17b7221 */ /* 0x000fce0000010000 */
[----:B------:R-:W1:Y:S02]  /*17370*/  MUFU.EX2 R169, R169 ;  /* 0x000000a900a97308 */ /* 0x000e640000000800 */
[----:B-1----:R-:W-:Y:S01]  /*17380*/  FADD.FTZ R236, R176, R123 ;  /* 0x0000007bb0ec7221 */ /* 0x002fe20000010000 */
[-CC-:B------:R-:W-:Y:S01]  /*17390*/  FFMA.FTZ R183, R6, R108.reuse, -R110.reuse ;  /* 0x0000006c06b77223 */ /* 0x180fe2000001086e */
[-CC-:B------:R-:W-:Y:S01]  /*173a0*/  FFMA.FTZ R178, R20, R108.reuse, -R110.reuse ;  /* 0x0000006c14b27223 */ /* 0x180fe2000001086e */
[-CC-:B------:R-:W-:Y:S01]  /*173b0*/  FFMA.FTZ R171, R11, R108.reuse, -R110.reuse ;  /* 0x0000006c0bab7223 */ /* 0x180fe2000001086e */
[-CC-:B------:R-:W-:Y:S02]  /*173c0*/  FFMA.FTZ R174, R12, R108.reuse, -R110.reuse ;  /* 0x0000006c0cae7223 */ /* 0x180fe4000001086e */
        /* <DEDUP_REMOVED lines=18> */
[----:B------:R-:W-:Y:S01]  /*174f0*/  FFMA.FTZ R141, R141, R108, -R110 ;  /* 0x0000006c8d8d7223 */ /* 0x000fe2000001086e */
[----:B------:R-:W-:Y:S01]  /*17500*/  FMUL.FTZ R121, R108, R143 ;  /* 0x0000008f6c797220 */ /* 0x000fe20000410000 */
[----:B------:R-:W1:Y:S01]  /*17510*/  MUFU.EX2 R167, R167 ;  /* 0x000000a700a77308 */ /* 0x000e620000000800 */
[----:B------:R-:W5:Y:S01]  /*17520*/  LD.E R108, desc[UR46][R16.64+0x2f8] ;  /* 0x0002f82e106c7980 */ /* 0x000f62000c101900 */
[----:B------:R-:W-:-:S03]  /*17530*/  FADD.FTZ R125, R173, R236 ;  /* 0x000000ecad7d7221 */ /* 0x000fc60000010000 */
[----:B------:R-:W5:Y:S01]  /*17540*/  LD.E R110, desc[UR46][R16.64+0x30c] ;  /* 0x00030c2e106e7980 */ /* 0x000f62000c101900 */
[----:B------:R-:W-:-:S03]  /*17550*/  FADD.FTZ R127, R172, R125 ;  /* 0x0000007dac7f7221 */ /* 0x000fc60000010000 */
[----:B------:R-:W5:Y:S01]  /*17560*/  LD.E R106, desc[UR46][R16.64+0x318] ;  /* 0x0003182e106a7980 */ /* 0x000f62000c101900 */
[----:B------:R-:W-:-:S03]  /*17570*/  FADD.FTZ R131, R169, R127 ;  /* 0x0000007fa9837221 */ /* 0x000fc60000010000 */
[----:B------:R-:W5:Y:S01]  /*17580*/  LD.E R104, desc[UR46][R16.64+0x31c] ;  /* 0x00031c2e10687980 */ /* 0x000f62000c101900 */
[----:B-1----:R-:W-:-:S03]  /*17590*/  FADD.FTZ R133, R170, R131 ;  /* 0x00000083aa857221 */ /* 0x002fc60000010000 */
[----:B------:R-:W5:Y:S01]  /*175a0*/  LD.E R55, desc[UR46][R16.64+0x314] ;  /* 0x0003142e10377980 */ /* 0x000f62000c101900 */
[----:B------:R-:W-:-:S03]  /*175b0*/  FADD.FTZ R135, R167, R133 ;  /* 0x00000085a7877221 */ /* 0x000fc60000010000 */
        /* <DEDUP_REMOVED lines=17> */
[----:B------:R-:W-:Y:S08]  /*176d0*/  MUFU.EX2 R183, R183 ;  /* 0x000000b700b77308 */ /* 0x000ff00000000800 */
[----:B------:R-:W1:Y:S08]  /*176e0*/  MUFU.EX2 R121, R121 ;  /* 0x0000007900797308 */ /* 0x000e700000000800 */
[----:B------:R-:W1:Y:S08]  /*176f0*/  MUFU.EX2 R192, R192 ;  /* 0x000000c000c07308 */ /* 0x000e700000000800 */
[----:B------:R-:W1:Y:S02]  /*17700*/  MUFU.EX2 R155, R155 ;  /* 0x0000009b009b7308 */ /* 0x000e640000000800 */
[----:B-1----:R-:W-:-:S06]  /*17710*/  FFMA.FTZ R9, R121, R8, R183 ;  /* 0x0000000879097223 */ /* 0x002fcc00000100b7 */
[----:B------:R-:W1:Y:S01]  /*17720*/  MUFU.EX2 R6, R6 ;  /* 0x0000000600067308 */ /* 0x000e620000000800 */
[----:B------:R-:W-:-:S07]  /*17730*/  FADD.FTZ R8, R192, R9 ;  /* 0x00000009c0087221 */ /* 0x000fce0000010000 */
[----:B------:R-:W1:Y:S01]  /*17740*/  MUFU.EX2 R179, R179 ;  /* 0x000000b300b37308 */ /* 0x000e620000000800 */
[----:B------:R-:W-:-:S07]  /*17750*/  FADD.FTZ R9, R155, R8 ;  /* 0x000000089b097221 */ /* 0x000fce0000010000 */
[----:B------:R-:W1:Y:S02]  /*17760*/  MUFU.EX2 R190, R190 ;  /* 0x000000be00be7308 */ /* 0x000e640000000800 */
[----:B-1----:R-:W-:-:S06]  /*17770*/  FADD.FTZ R8, R6, R9 ;  /* 0x0000000906087221 */ /* 0x002fcc0000010000 */
[----:B------:R-:W1:Y:S01]  /*17780*/  MUFU.EX2 R181, R181 ;  /* 0x000000b500b57308 */ /* 0x000e620000000800 */
[----:B------:R-:W-:-:S07]  /*17790*/  FADD.FTZ R9, R179, R8 ;  /* 0x00000008b3097221 */ /* 0x000fce0000010000 */
[----:B------:R-:W3:Y:S01]  /*177a0*/  MUFU.EX2 R182, R182 ;  /* 0x000000b600b67308 */ /* 0x000ee20000000800 */
[----:B------:R-:W-:-:S07]  /*177b0*/  FADD.FTZ R8, R190, R9 ;  /* 0x00000009be087221 */ /* 0x000fce0000010000 */
[----:B------:R-:W3:Y:S01]  /*177c0*/  MUFU.EX2 R175, R175 ;  /* 0x000000af00af7308 */ /* 0x000ee20000000800 */
[----:B-1----:R-:W-:-:S07]  /*177d0*/  FADD.FTZ R9, R181, R8 ;  /* 0x00000008b5097221 */ /* 0x002fce0000010000 */
[----:B------:R-:W1:Y:S01]  /*177e0*/  MUFU.EX2 R178, R178 ;  /* 0x000000b200b27308 */ /* 0x000e620000000800 */
[----:B---3--:R-:W-:-:S07]  /*177f0*/  FADD.FTZ R8, R182, R9 ;  /* 0x00000009b6087221 */ /* 0x008fce0000010000 */
[----:B------:R-:W3:Y:S01]  /*17800*/  MUFU.EX2 R171, R171 ;  /* 0x000000ab00ab7308 */ /* 0x000ee20000000800 */
[----:B------:R-:W-:-:S07]  /*17810*/  FADD.FTZ R9, R175, R8 ;  /* 0x00000008af097221 */ /* 0x000fce0000010000 */
[----:B------:R-:W4:Y:S01]  /*17820*/  MUFU.EX2 R174, R174 ;  /* 0x000000ae00ae7308 */ /* 0x000f220000000800 */
[----:B-1----:R-:W-:-:S07]  /*17830*/  FADD.FTZ R8, R178, R9 ;  /* 0x00000009b2087221 */ /* 0x002fce0000010000 */
[----:B------:R-:W1:Y:S01]  /*17840*/  MUFU.EX2 R168, R168 ;  /* 0x000000a800a87308 */ /* 0x000e620000000800 */
[----:B------:R-:W-:-:S07]  /*17850*/  FMUL.FTZ R145, R121, R29 ;  /* 0x0000001d79917220 */ /* 0x000fce0000410000 */
[----:B------:R-:W1:Y:S01]  /*17860*/  MUFU.EX2 R161, R161 ;  /* 0x000000a100a17308 */ /* 0x000e620000000800 */
[----:B------:R-:W-:Y:S01]  /*17870*/  FMUL.FTZ R29, R4, R24 ;  /* 0x00000018041d7220 */ /* 0x000fe20000410000 */
[----:B---3--:R-:W-:-:S06]  /*17880*/  FADD.FTZ R9, R171, R8 ;  /* 0x00000008ab097221 */ /* 0x008fcc0000010000 */
[----:B------:R-:W3:Y:S08]  /*17890*/  MUFU.EX2 R165, R165 ;  /* 0x000000a500a57308 */ /* 0x000ef00000000800 */
[----:B------:R-:W3:Y:S01]  /*178a0*/  MUFU.EX2 R166, R166 ;  /* 0x000000a600a67308 */ /* 0x000ee20000000800 */
[----:B------:R1:W-:Y:S01]  /*178b0*/  ST.E desc[UR46][R16.64+0x230], R29 ;  /* 0x0002301d10007985 */ /* 0x0003e2000c10192e */
[----:B----4-:R-:W-:-:S06]  /*178c0*/  FADD.FTZ R8, R174, R9 ;  /* 0x00000009ae087221 */ /* 0x010fcc0000010000 */
[----:B------:R-:W4:Y:S01]  /*178d0*/  MUFU.EX2 R162, R162 ;  /* 0x000000a200a27308 */ /* 0x000f220000000800 */
[C---:B------:R-:W-:Y:S01]  /*178e0*/  FMUL.FTZ R33, R4.reuse, R33 ;  /* 0x0000002104217220 */ /* 0x040fe20000410000 */
[C---:B--2---:R-:W-:Y:S01]  /*178f0*/  FMUL.FTZ R25, R4.reuse, R25 ;  /* 0x0000001904197220 */ /* 0x044fe20000410000 */
[----:B------:R-:W-:-:S05]  /*17900*/  FMUL.FTZ R31, R4, R31 ;  /* 0x0000001f041f7220 */ /* 0x000fca0000410000 */
[----:B------:R-:W2:Y:S01]  /*17910*/  MUFU.EX2 R159, R159 ;  /* 0x0000009f009f7308 */ /* 0x000ea20000000800 */
[C---:B-1----:R-:W-:Y:S01]  /*17920*/  FMUL.FTZ R29, R4.reuse, R36 ;  /* 0x00000024041d7220 */ /* 0x042fe20000410000 */
[----:B------:R-:W-:Y:S01]  /*17930*/  FMUL.FTZ R27, R4, R27 ;  /* 0x0000001b041b7220 */ /* 0x000fe20000410000 */
[----:B------:R-:W-:-:S05]  /*17940*/  FADD.FTZ R135, R168, R135 ;  /* 0x00000087a8877221 */ /* 0x000fca0000010000 */
[----:B------:R-:W1:Y:S01]  /*17950*/  MUFU.EX2 R157, R157 ;  /* 0x0000009d009d7308 */ /* 0x000e620000000800 */
[----:B------:R-:W-:Y:S01]  /*17960*/  FADD.FTZ R9, R161, R8 ;  /* 0x00000008a1097221 */ /* 0x000fe20000010000 */
[----:B------:R4:W-:Y:S06]  /*17970*/  ST.E desc[UR46][R16.64+0x234], R33 ;  /* 0x0002342110007985 */ /* 0x0009ec000c10192e */
[----:B------:R-:W1:Y:S01]  /*17980*/  MUFU.EX2 R164, R164 ;  /* 0x000000a400a47308 */ /* 0x000e620000000800 */
[----:B------:R2:W-:Y:S01]  /*17990*/  ST.E desc[UR46][R16.64+0x240], R25 ;  /* 0x0002401910007985 */ /* 0x0005e2000c10192e */
[----:B---3--:R-:W-:-:S03]  /*179a0*/  FADD.FTZ R135, R165, R135 ;  /* 0x00000087a5877221 */ /* 0x008fc60000010000 */
[----:B------:R3:W-:Y:S03]  /*179b0*/  ST.E desc[UR46][R16.64+0x260], R31 ;  /* 0x0002601f10007985 */ /* 0x0007e6000c10192e */
[----:B------:R-:W5:Y:S01]  /*179c0*/  MUFU.EX2 R23, R23 ;  /* 0x0000001700177308 */ /* 0x000f620000000800 */
[----:B------:R1:W-:Y:S01]  /*179d0*/  ST.E desc[UR46][R16.64+0x270], R29 ;  /* 0x0002701d10007985 */ /* 0x0003e2000c10192e */
[----:B----4-:R-:W-:-:S03]  /*179e0*/  FMUL.FTZ R33, R4, R40 ;  /* 0x0000002804217220 */ /* 0x010fc60000410000 */
[----:B------:R4:W-:Y:S03]  /*179f0*/  ST.E desc[UR46][R16.64+0x274], R27 ;  /* 0x0002741b10007985 */ /* 0x0009e6000c10192e */
[----:B------:R-:W5:Y:S01]  /*17a00*/  MUFU.EX2 R21, R21 ;  /* 0x0000001500157308 */ /* 0x000f620000000800 */
[C---:B--2---:R-:W-:Y:S01]  /*17a10*/  FMUL.FTZ R25, R4.reuse, R28 ;  /* 0x0000001c04197220 */ /* 0x044fe20000410000 */
[----:B---3--:R-:W-:Y:S01]  /*17a20*/  FMUL.FTZ R31, R4, R46 ;  /* 0x0000002e041f7220 */ /* 0x008fe20000410000 */
[----:B------:R-:W-:Y:S01]  /*17a30*/  FADD.FTZ R8, R166, R9 ;  /* 0x00000009a6087221 */ /* 0x000fe20000010000 */
[----:B-1----:R-:W-:-:S04]  /*17a40*/  FMUL.FTZ R29, R4, R42 ;  /* 0x0000002a041d7220 */ /* 0x002fc80000410000 */
[----:B------:R-:W1:Y:S01]  /*17a50*/  MUFU.EX2 R160, R160 ;  /* 0x000000a000a07308 */ /* 0x000e620000000800 */
[----:B----4-:R-:W-:Y:S01]  /*17a60*/  FMUL.FTZ R27, R4, R44 ;  /* 0x0000002c041b7220 */ /* 0x010fe20000410000 */
[----:B------:R-:W-:Y:S01]  /*17a70*/  FADD.FTZ R135, R162, R135 ;  /* 0x00000087a2877221 */ /* 0x000fe20000010000 */
[----:B------:R2:W-:Y:S05]  /*17a80*/  ST.E desc[UR46][R16.64+0x284], R25 ;  /* 0x0002841910007985 */ /* 0x0005ea000c10192e */
[----:B------:R-:W3:Y:S01]  /*17a90*/  MUFU.EX2 R156, R156 ;  /* 0x0000009c009c7308 */ /* 0x000ee20000000800 */
[----:B------:R4:W-:Y:S01]  /*17aa0*/  ST.E desc[UR46][R16.64+0x290], R33 ;  /* 0x0002902110007985 */ /* 0x0009e2000c10192e */
[----:B------:R-:W-:Y:S01]  /*17ab0*/  FADD.FTZ R9, R159, R8 ;  /* 0x000000089f097221 */ /* 0x000fe20000010000 */
[C---:B------:R-:W-:Y:S01]  /*17ac0*/  FMUL.FTZ R35, R4.reuse, R35 ;  /* 0x0000002304237220 */ /* 0x040fe20000410000 */
[C---:B------:R-:W-:Y:S01]  /*17ad0*/  FMUL.FTZ R37, R4.reuse, R37 ;  /* 0x0000002504257220 */ /* 0x040fe20000410000 */
[----:B------:R1:W-:Y:S03]  /*17ae0*/  ST.E desc[UR46][R16.64+0x2b0], R27 ;  /* 0x0002b01b10007985 */ /* 0x0003e6000c10192e */
[----:B------:R-:W3:Y:S01]  /*17af0*/  MUFU.EX2 R15, R15 ;  /* 0x0000000f000f7308 */ /* 0x000ee20000000800 */
[----:B------:R1:W-:Y:S01]  /*17b00*/  ST.E desc[UR46][R16.64+0x2c0], R29 ;  /* 0x0002c01d10007985 */ /* 0x0003e2000c10192e */
[----:B--2---:R-:W-:-:S03]  /*17b10*/  FMUL.FTZ R25, R4, R48 ;  /* 0x0000003004197220 */ /* 0x004fc60000410000 */
[----:B------:R2:W-:Y:S01]  /*17b20*/  ST.E desc[UR46][R16.64+0x2d0], R31 ;  /* 0x0002d01f10007985 */ /* 0x0005e2000c10192e */
[C---:B----4-:R-:W-:Y:S02]  /*17b30*/  FMUL.FTZ R33, R4.reuse, R50 ;  /* 0x0000003204217220 */ /* 0x050fe40000410000 */
[----:B------:R-:W4:Y:S01]  /*17b40*/  MUFU.EX2 R19, R19 ;  /* 0x0000001300137308 */ /* 0x000f220000000800 */
[C---:B-1----:R-:W-:Y:S01]  /*17b50*/  FMUL.FTZ R27, R4.reuse, R52 ;  /* 0x00000034041b7220 */ /* 0x042fe20000410000 */
[----:B------:R-:W-:Y:S01]  /*17b60*/  FADD.FTZ R135, R157, R135 ;  /* 0x000000879d877221 */ /* 0x000fe20000010000 */
[C---:B------:R-:W-:Y:S01]  /*17b70*/  FMUL.FTZ R29, R4.reuse, R56 ;  /* 0x00000038041d7220 */ /* 0x040fe20000410000 */
[----:B--2---:R-:W-:-:S04]  /*17b80*/  FMUL.FTZ R31, R4, R54 ;  /* 0x00000036041f7220 */ /* 0x004fc80000410000 */
[----:B------:R-:W1:Y:S01]  /*17b90*/  MUFU.EX2 R20, R20 ;  /* 0x0000001400147308 */ /* 0x000e620000000800 */
[----:B------:R-:W-:Y:S01]  /*17ba0*/  FADD.FTZ R8, R164, R9 ;  /* 0x00000009a4087221 */ /* 0x000fe20000010000 */
[----:B------:R2:W-:Y:S01]  /*17bb0*/  ST.E desc[UR46][R16.64+0x280], R35 ;  /* 0x0002802310007985 */ /* 0x0005e2000c10192e */
[C---:B------:R-:W-:Y:S01]  /*17bc0*/  FMUL.FTZ R39, R4.reuse, R39 ;  /* 0x0000002704277220 */ /* 0x040fe20000410000 */
[C---:B------:R-:W-:Y:S01]  /*17bd0*/  FMUL.FTZ R41, R4.reuse, R41 ;  /* 0x0000002904297220 */ /* 0x040fe20000410000 */
[----:B-----5:R-:W-:Y:S01]  /*17be0*/  FMUL.FTZ R5, R4, R5 ;  /* 0x0000000504057220 */ /* 0x020fe20000410000 */
[----:B------:R5:W-:Y:S02]  /*17bf0*/  ST.E desc[UR46][R16.64+0x294], R37 ;  /* 0x0002942510007985 */ /* 0x000be4000c10192e */
[----:B------:R-:W1:Y:S02]  /*17c00*/  MUFU.EX2 R18, R18 ;  /* 0x0000001200127308 */ /* 0x000e640000000800 */
[----:B------:R3:W-:Y:S01]  /*17c10*/  ST.E desc[UR46][R16.64+0x2e4], R25 ;  /* 0x0002e41910007985 */ /* 0x0007e2000c10192e */
[----:B------:R-:W-:-:S03]  /*17c20*/  FADD.FTZ R135, R23, R135 ;  /* 0x0000008717877221 */ /* 0x000fc60000010000 */
[----:B------:R4:W-:Y:S01]  /*17c30*/  ST.E desc[UR46][R16.64+0x2f0], R33 ;  /* 0x0002f02110007985 */ /* 0x0009e2000c10192e */
[C---:B--2---:R-:W-:Y:S01]  /*17c40*/  FMUL.FTZ R35, R121.reuse, R72 ;  /* 0x0000004879237220 */ /* 0x044fe20000410000 */
[----:B------:R-:W2:Y:S02]  /*17c50*/  MUFU.EX2 R11, R11 ;  /* 0x0000000b000b7308 */ /* 0x000ea40000000800 */
[----:B------:R1:W-:Y:S01]  /*17c60*/  ST.E desc[UR46][R16.64+0x300], R27 ;  /* 0x0003001b10007985 */ /* 0x0003e2000c10192e */
[----:B-----5:R-:W-:-:S03]  /*17c70*/  FMUL.FTZ R37, R121, R70 ;  /* 0x0000004679257220 */ /* 0x020fc60000410000 */
[----:B------:R5:W-:Y:S01]  /*17c80*/  ST.E desc[UR46][R16.64+0x310], R29 ;  /* 0x0003101d10007985 */ /* 0x000be2000c10192e */
[----:B---3--:R-:W-:-:S03]  /*17c90*/  FMUL.FTZ R25, R121, R62 ;  /* 0x0000003e79197220 */ /* 0x008fc60000410000 */
[----:B------:R3:W-:Y:S01]  /*17ca0*/  ST.E desc[UR46][R16.64+0x320], R31 ;  /* 0x0003201f10007985 */ /* 0x0007e2000c10192e */
[----:B----4-:R-:W-:Y:S01]  /*17cb0*/  FMUL.FTZ R33, R121, R66 ;  /* 0x0000004279217220 */ /* 0x010fe20000410000 */
[----:B------:R-:W-:Y:S01]  /*17cc0*/  FADD.FTZ R9, R21, R8 ;  /* 0x0000000815097221 */ /* 0x000fe20000010000 */
[C---:B-1----:R-:W-:Y:S01]  /*17cd0*/  FMUL.FTZ R27, R121.reuse, R60 ;  /* 0x0000003c791b7220 */ /* 0x042fe20000410000 */
[C---:B-----5:R-:W-:Y:S01]  /*17ce0*/  FMUL.FTZ R29, R121.reuse, R58 ;  /* 0x0000003a791d7220 */ /* 0x060fe20000410000 */
[----:B---3--:R-:W-:Y:S01]  /*17cf0*/  FMUL.FTZ R31, R121, R74 ;  /* 0x0000004a791f7220 */ /* 0x008fe20000410000 */
[----:B------:R-:W1:Y:S01]  /*17d00*/  MUFU.EX2 R12, R12 ;  /* 0x0000000c000c7308 */ /* 0x000e620000000800 */
[----:B------:R-:W-:Y:S01]  /*17d10*/  FADD.FTZ R135, R160, R135 ;  /* 0x00000087a0877221 */ /* 0x000fe20000010000 */
[----:B------:R3:W-:Y:S01]  /*17d20*/  ST.E desc[UR46][R16.64+0x264], R39 ;  /* 0x0002642710007985 */ /* 0x0007e2000c10192e */
[----:B------:R-:W-:-:S03]  /*17d30*/  FADD.FTZ R9, R156, R9 ;  /* 0x000000099c097221 */ /* 0x000fc60000010000 */
[----:B------:R4:W-:Y:S02]  /*17d40*/  ST.E desc[UR46][R16.64+0x2a4], R41 ;  /* 0x0002a42910007985 */ /* 0x0009e4000c10192e */
[----:B------:R-:W5:Y:S02]  /*17d50*/  MUFU.EX2 R13, R13 ;  /* 0x0000000d000d7308 */ /* 0x000f640000000800 */
[----:B------:R2:W-:Y:S04]  /*17d60*/  ST.E desc[UR46][R16.64+0x420], R5 ;  /* 0x0004200510007985 */ /* 0x0005e8000c10192e */
[----:B------:R1:W-:Y:S01]  /*17d70*/  ST.E desc[UR46][R16.64+0x238], R25 ;  /* 0x0002381910007985 */ /* 0x0003e2000c10192e */
[----:B---3--:R-:W-:-:S03]  /*17d80*/  FMUL.FTZ R39, R121, R68 ;  /* 0x0000004479277220 */ /* 0x008fc60000410000 */
[----:B------:R3:W-:Y:S01]  /*17d90*/  ST.E desc[UR46][R16.64+0x23c], R27 ;  /* 0x00023c1b10007985 */ /* 0x0007e2000c10192e */
[----:B----4-:R-:W-:-:S03]  /*17da0*/  FMUL.FTZ R41, R121, R82 ;  /* 0x0000005279297220 */ /* 0x010fc60000410000 */
[----:B------:R4:W-:Y:S01]  /*17db0*/  ST.E desc[UR46][R16.64+0x248], R29 ;  /* 0x0002481d10007985 */ /* 0x0009e2000c10192e */
[----:B--2---:R-:W-:-:S03]  /*17dc0*/  FMUL.FTZ R5, R121, R64 ;  /* 0x0000004079057220 */ /* 0x004fc60000410000 */
[----:B------:R2:W-:Y:S01]  /*17dd0*/  ST.E desc[UR46][R16.64+0x24c], R31 ;  /* 0x00024c1f10007985 */ /* 0x0005e2000c10192e */
[----:B-1----:R-:W-:-:S03]  /*17de0*/  FMUL.FTZ R25, R121, R80 ;  /* 0x0000005079197220 */ /* 0x002fc60000410000 */
[----:B------:R1:W-:Y:S01]  /*17df0*/  ST.E desc[UR46][R16.64+0x258], R33 ;  /* 0x0002582110007985 */ /* 0x0003e2000c10192e */
[----:B---3--:R-:W-:-:S03]  /*17e00*/  FMUL.FTZ R27, R121, R86 ;  /* 0x00000056791b7220 */ /* 0x008fc60000410000 */
[----:B------:R3:W-:Y:S01]  /*17e10*/  ST.E desc[UR46][R16.64+0x25c], R35 ;  /* 0x00025c2310007985 */ /* 0x0007e2000c10192e */
[----:B----4-:R-:W-:-:S03]  /*17e20*/  FMUL.FTZ R29, R121, R84 ;  /* 0x00000054791d7220 */ /* 0x010fc60000410000 */
[----:B------:R4:W-:Y:S01]  /*17e30*/  ST.E desc[UR46][R16.64+0x268], R37 ;  /* 0x0002682510007985 */ /* 0x0009e2000c10192e */
[C---:B--2---:R-:W-:Y:S01]  /*17e40*/  FMUL.FTZ R31, R121.reuse, R78 ;  /* 0x0000004e791f7220 */ /* 0x044fe20000410000 */
[C---:B-1----:R-:W-:Y:S01]  /*17e50*/  FMUL.FTZ R33, R121.reuse, R76 ;  /* 0x0000004c79217220 */ /* 0x042fe20000410000 */
[----:B------:R-:W1:Y:S01]  /*17e60*/  MUFU.EX2 R8, R139 ;  /* 0x0000008b00087308 */ /* 0x000e620000000800 */
[----:B---3--:R-:W-:Y:S01]  /*17e70*/  FMUL.FTZ R35, R121, R98 ;  /* 0x0000006279237220 */ /* 0x008fe20000410000 */
[----:B------:R-:W-:Y:S01]  /*17e80*/  FADD.FTZ R137, R15, R135 ;  /* 0x000000870f897221 */ /* 0x000fe20000010000 */
[----:B----4-:R-:W-:Y:S01]  /*17e90*/  FMUL.FTZ R37, R121, R96 ;  /* 0x0000006079257220 */ /* 0x010fe20000410000 */
[----:B------:R-:W-:Y:S01]  /*17ea0*/  FADD.FTZ R135, R19, R9 ;  /* 0x0000000913877221 */ /* 0x000fe20000010000 */
[----:B------:R2:W-:Y:S03]  /*17eb0*/  ST.E desc[UR46][R16.64+0x26c], R39 ;  /* 0x00026c2710007985 */ /* 0x0005e6000c10192e */
[----:B------:R-:W3:Y:S01]  /*17ec0*/  MUFU.EX2 R9, R141 ;  /* 0x0000008d00097308 */ /* 0x000ee20000000800 */
[----:B------:R4:W-:Y:S01]  /*17ed0*/  ST.E desc[UR46][R16.64+0x278], R5 ;  /* 0x0002780510007985 */ /* 0x0009e2000c10192e */
[----:B------:R-:W-:-:S03]  /*17ee0*/  FADD.FTZ R135, R20, R135 ;  /* 0x0000008714877221 */ /* 0x000fc60000010000 */
[----:B------:R5:W-:Y:S04]  /*17ef0*/  ST.E desc[UR46][R16.64+0x27c], R25 ;  /* 0x00027c1910007985 */ /* 0x000be8000c10192e */
[----:B------:R1:W-:Y:S01]  /*17f00*/  ST.E desc[UR46][R16.64+0x288], R27 ;  /* 0x0002881b10007985 */ /* 0x0003e2000c10192e */
[----:B--2---:R-:W-:-:S03]  /*17f10*/  FMUL.FTZ R39, R121, R94 ;  /* 0x0000005e79277220 */ /* 0x004fc60000410000 */
[----:B------:R2:W-:Y:S01]  /*17f20*/  ST.E desc[UR46][R16.64+0x28c], R29 ;  /* 0x00028c1d10007985 */ /* 0x0005e2000c10192e */
[----:B----4-:R-:W-:-:S03]  /*17f30*/  FMUL.FTZ R5, R121, R92 ;  /* 0x0000005c79057220 */ /* 0x010fc60000410000 */
[----:B------:R4:W-:Y:S01]  /*17f40*/  ST.E desc[UR46][R16.64+0x298], R41 ;  /* 0x0002982910007985 */ /* 0x0009e2000c10192e */
[----:B-----5:R-:W-:-:S03]  /*17f50*/  FMUL.FTZ R25, R121, R88 ;  /* 0x0000005879197220 */ /* 0x020fc60000410000 */
[----:B------:R5:W-:Y:S01]  /*17f60*/  ST.E desc[UR46][R16.64+0x29c], R31 ;  /* 0x00029c1f10007985 */ /* 0x000be2000c10192e */
[----:B-1----:R-:W-:-:S03]  /*17f70*/  FMUL.FTZ R27, R121, R90 ;  /* 0x0000005a791b7220 */ /* 0x002fc60000410000 */
[----:B------:R1:W-:Y:S01]  /*17f80*/  ST.E desc[UR46][R16.64+0x2a8], R33 ;  /* 0x0002a82110007985 */ /* 0x0003e2000c10192e */
[----:B--2---:R-:W-:-:S03]  /*17f90*/  FMUL.FTZ R29, R121, R102 ;  /* 0x00000066791d7220 */ /* 0x004fc60000410000 */
[----:B------:R2:W-:Y:S01]  /*17fa0*/  ST.E desc[UR46][R16.64+0x2ac], R35 ;  /* 0x0002ac2310007985 */ /* 0x0005e2000c10192e */
[----:B----4-:R-:W-:-:S03]  /*17fb0*/  FMUL.FTZ R41, R121, R100 ;  /* 0x0000006479297220 */ /* 0x010fc60000410000 */
[----:B------:R4:W-:Y:S01]  /*17fc0*/  ST.E desc[UR46][R16.64+0x2b8], R37 ;  /* 0x0002b82510007985 */ /* 0x0009e2000c10192e */
[C---:B-----5:R-:W-:Y:S01]  /*17fd0*/  FMUL.FTZ R31, R121.reuse, R116 ;  /* 0x00000074791f7220 */ /* 0x060fe20000410000 */
[C---:B-1----:R-:W-:Y:S01]  /*17fe0*/  FMUL.FTZ R33, R121.reuse, R108 ;  /* 0x0000006c79217220 */ /* 0x042fe20000410000 */
[C---:B--2---:R-:W-:Y:S01]  /*17ff0*/  FMUL.FTZ R35, R121.reuse, R114 ;  /* 0x0000007279237220 */ /* 0x044fe20000410000 */
[----:B----4-:R-:W-:Y:S01]  /*18000*/  FMUL.FTZ R37, R121, R112 ;  /* 0x0000007079257220 */ /* 0x010fe20000410000 */
[----:B------:R-:W-:Y:S01]  /*18010*/  FADD.FTZ R137, R18, R137 ;  /* 0x0000008912897221 */ /* 0x000fe20000010000 */
[----:B------:R1:W-:Y:S01]  /*18020*/  ST.E desc[UR46][R16.64+0x2bc], R39 ;  /* 0x0002bc2710007985 */ /* 0x0003e2000c10192e */
[----:B------:R-:W-:-:S03]  /*18030*/  FADD.FTZ R135, R11, R135 ;  /* 0x000000870b877221 */ /* 0x000fc60000010000 */
[----:B------:R2:W-:Y:S01]  /*18040*/  ST.E desc[UR46][R16.64+0x2c8], R5 ;  /* 0x0002c80510007985 */ /* 0x0005e2000c10192e */
[----:B------:R-:W-:-:S03]  /*18050*/  FADD.FTZ R137, R14, R137 ;  /* 0x000000890e897221 */ /* 0x000fc60000010000 */
[----:B------:R4:W-:Y:S04]  /*18060*/  ST.E desc[UR46][R16.64+0x2cc], R25 ;  /* 0x0002cc1910007985 */ /* 0x0009e8000c10192e */
[----:B------:R5:W-:Y:S01]  /*18070*/  ST.E desc[UR46][R16.64+0x2d8], R27 ;  /* 0x0002d81b10007985 */ /* 0x000be2000c10192e */
[----:B-1----:R-:W-:-:S03]  /*18080*/  FMUL.FTZ R39, R121, R110 ;  /* 0x0000006e79277220 */ /* 0x002fc60000410000 */
        /* <DEDUP_REMOVED lines=11> */
[C---:B----4-:R-:W-:Y:S01]  /*18140*/  FMUL.FTZ R31, R121.reuse, R124 ;  /* 0x0000007c791f7220 */ /* 0x050fe20000410000 */
[C---:B-----5:R-:W-:Y:S01]  /*18150*/  FMUL.FTZ R33, R121.reuse, R118 ;  /* 0x0000007679217220 */ /* 0x060fe20000410000 */
[C---:B-1----:R-:W-:Y:S01]  /*18160*/  FMUL.FTZ R35, R121.reuse, R122 ;  /* 0x0000007a79237220 */ /* 0x042fe20000410000 */
[----:B--2---:R-:W-:Y:S01]  /*18170*/  FMUL.FTZ R37, R121, R120 ;  /* 0x0000007879257220 */ /* 0x004fe20000410000 */
        /* <DEDUP_REMOVED lines=23> */
[----:B------:R1:W-:Y:S01]  /*182f0*/  ST.E desc[UR46][R16.64+0x450], R137 ;  /* 0x0004508910007985 */ /* 0x0003e2000c10192e */
[C---:B------:R-:W-:Y:S01]  /*18300*/  FMUL.FTZ R143, R4.reuse, R30 ;  /* 0x0000001e048f7220 */ /* 0x040fe20000410000 */
[----:B---3--:R-:W-:Y:S01]  /*18310*/  FADD.FTZ R135, R9, R135 ;  /* 0x0000008709877221 */ /* 0x008fe20000010000 */
[C---:B------:R-:W-:Y:S01]  /*18320*/  FMUL.FTZ R139, R4.reuse, R32 ;  /* 0x00000020048b7220 */ /* 0x040fe20000410000 */
[----:B------:R2:W-:Y:S01]  /*18330*/  ST.E desc[UR46][R16.64+0x444], R57 ;  /* 0x0004443910007985 */ /* 0x0005e2000c10192e */
[C---:B------:R-:W-:Y:S01]  /*18340*/  FMUL.FTZ R141, R4.reuse, R34 ;  /* 0x00000022048d7220 */ /* 0x040fe20000410000 */
[C---:B------:R-:W-:Y:S01]  /*18350*/  FMUL.FTZ R45, R4.reuse, R45 ;  /* 0x0000002d042d7220 */ /* 0x040fe20000410000 */
[C---:B------:R-:W-:Y:S01]  /*18360*/  FMUL.FTZ R43, R4.reuse, R43 ;  /* 0x0000002b042b7220 */ /* 0x040fe20000410000 */
[----:B------:R3:W-:Y:S01]  /*18370*/  ST.E desc[UR46][R16.64+0x35c], R39 ;  /* 0x00035c2710007985 */ /* 0x0007e2000c10192e */
[C---:B------:R-:W-:Y:S01]  /*18380*/  FMUL.FTZ R49, R4.reuse, R49 ;  /* 0x0000003104317220 */ /* 0x040fe20000410000 */
[C---:B------:R-:W-:Y:S01]  /*18390*/  FMUL.FTZ R47, R4.reuse, R47 ;  /* 0x0000002f042f7220 */ /* 0x040fe20000410000 */
[C---:B------:R-:W-:Y:S01]  /*183a0*/  FMUL.FTZ R51, R4.reuse, R51 ;  /* 0x0000003304337220 */ /* 0x040fe20000410000 */
[----:B------:R4:W-:Y:S01]  /*183b0*/  ST.E desc[UR46][R16.64+0x368], R5 ;  /* 0x0003680510007985 */ /* 0x0009e2000c10192e */
[C---:B-1----:R-:W-:Y:S01]  /*183c0*/  FMUL.FTZ R137, R4.reuse, R26 ;  /* 0x0000001a04897220 */ /* 0x042fe20000410000 */
[C---:B------:R-:W-:Y:S01]  /*183d0*/  FMUL.FTZ R53, R4.reuse, R53 ;  /* 0x0000003504357220 */ /* 0x040fe20000410000 */
[C---:B------:R-:W-:Y:S01]  /*183e0*/  FMUL.FTZ R55, R4.reuse, R55 ;  /* 0x0000003704377220 */ /* 0x040fe20000410000 */
[----:B------:R1:W-:Y:S01]  /*183f0*/  ST.E desc[UR46][R16.64+0x36c], R25 ;  /* 0x00036c1910007985 */ /* 0x0003e2000c10192e */
[C---:B--2---:R-:W-:Y:S01]  /*18400*/  FMUL.FTZ R57, R4.reuse, R38 ;  /* 0x0000002604397220 */ /* 0x044fe20000410000 */
[C---:B------:R-:W-:Y:S01]  /*18410*/  FMUL.FTZ R77, R4.reuse, R77 ;  /* 0x0000004d044d7220 */ /* 0x040fe20000410000 */
        /* <DEDUP_REMOVED lines=37> */
[C---:B---3--:R-:W-:Y:S01]  /*18670*/  FMUL.FTZ R39, R121.reuse, R216 ;  /* 0x000000d879277220 */ /* 0x048fe20000410000 */
[C---:B----4-:R-:W-:Y:S01]  /*18680*/  FMUL.FTZ R5, R121.reuse, R202 ;  /* 0x000000ca79057220 */ /* 0x050fe20000410000 */
[C---:B-1----:R-:W-:Y:S01]  /*18690*/  FMUL.FTZ R25, R121.reuse, R218 ;  /* 0x000000da79197220 */ /* 0x042fe20000410000 */
[C---:B--2---:R-:W-:Y:S01]  /*186a0*/  FMUL.FTZ R27, R121.reuse, R222 ;  /* 0x000000de791b7220 */ /* 0x044fe20000410000 */
[C---:B-----5:R-:W-:Y:S01]  /*186b0*/  FMUL.FTZ R29, R121.reuse, R220 ;  /* 0x000000dc791d7220 */ /* 0x060fe20000410000 */
        /* <DEDUP_REMOVED lines=61> */
[----:B------:R-:W-:Y:S04]  /*18a90*/  ST.E desc[UR46][R16.64+0x3d8], R41 ;  /* 0x0003d82910007985 */ /* 0x000fe8000c10192e */
[----:B------:R5:W-:Y:S04]  /*18aa0*/  ST.E desc[UR46][R16.64+0x3dc], R31 ;  /* 0x0003dc1f10007985 */ /* 0x000be8000c10192e */
[----:B------:R5:W-:Y:S04]  /*18ab0*/  ST.E desc[UR46][R16.64+0x3e8], R33 ;  /* 0x0003e82110007985 */ /* 0x000be8000c10192e */
[----:B------:R5:W-:Y:S04]  /*18ac0*/  ST.E desc[UR46][R16.64+0x3ec], R35 ;  /* 0x0003ec2310007985 */ /* 0x000be8000c10192e */
[----:B------:R-:W-:Y:S04]  /*18ad0*/  ST.E desc[UR46][R16.64+0x3f8], R123 ;  /* 0x0003f87b10007985 */ /* 0x000fe8000c10192e */
[----:B------:R5:W-:Y:S04]  /*18ae0*/  ST.E desc[UR46][R16.64+0x3fc], R37 ;  /* 0x0003fc2510007985 */ /* 0x000be8000c10192e */
[----:B------:R5:W-:Y:S04]  /*18af0*/  ST.E desc[UR46][R16.64+0x408], R125 ;  /* 0x0004087d10007985 */ /* 0x000be8000c10192e */
[----:B------:R5:W-:Y:S04]  /*18b00*/  ST.E desc[UR46][R16.64+0x40c], R127 ;  /* 0x00040c7f10007985 */ /* 0x000be8000c10192e */
[----:B------:R5:W-:Y:S04]  /*18b10*/  ST.E desc[UR46][R16.64+0x418], R129 ;  /* 0x0004188110007985 */ /* 0x000be8000c10192e */
[----:B------:R5:W-:Y:S04]  /*18b20*/  ST.E desc[UR46][R16.64+0x41c], R131 ;  /* 0x00041c8310007985 */ /* 0x000be8000c10192e */
[----:B------:R5:W-:Y:S01]  /*18b30*/  ST.E desc[UR46][R16.64+0x428], R133 ;  /* 0x0004288510007985 */ /* 0x000be2000c10192e */
[----:B------:R3:W-:Y:S06]  /*18b40*/  BAR.SYNC.DEFER_BLOCKING R205, 0x100 ;  /* 0x000400cd0000751d */ /* 0x0007ec0000010000 */
[----:B-1----:R-:W5:Y:S04]  /*18b50*/  LD.E R5, desc[UR46][R16.64+0x230] ;  /* 0x0002302e10057980 */ /* 0x002f68000c101900 */
[----:B--2---:R-:W2:Y:S04]  /*18b60*/  LD.E R25, desc[UR46][R16.64+0x234] ;  /* 0x0002342e10197980 */ /* 0x004ea8000c101900 */
[----:B---3--:R-:W3:Y:S04]  /*18b70*/  LD.E R27, desc[UR46][R16.64+0x238] ;  /* 0x0002382e101b7980 */ /* 0x008ee8000c101900 */
[----:B----4-:R-:W4:Y:S04]  /*18b80*/  LD.E R29, desc[UR46][R16.64+0x23c] ;  /* 0x00023c2e101d7980 */ /* 0x010f28000c101900 */
[----:B-----5:R-:W5:Y:S04]  /*18b90*/  LD.E R31, desc[UR46][R16.64+0x240] ;  /* 0x0002402e101f7980 */ /* 0x020f68000c101900 */
        /* <DEDUP_REMOVED lines=124> */
[----:B------:R-:W-:Y:S04]  /*19360*/  ST.E desc[UR46][R16.64+0x230], R5 ;  /* 0x0002300510007985 */ /* 0x000fe8000c10192e */
[----:B--2---:R-:W-:Y:S04]  /*19370*/  ST.E desc[UR46][R16.64+0x234], R25 ;  /* 0x0002341910007985 */ /* 0x004fe8000c10192e */
[----:B---3--:R-:W-:Y:S04]  /*19380*/  ST.E desc[UR46][R16.64+0x238], R27 ;  /* 0x0002381b10007985 */ /* 0x008fe8000c10192e */
[----:B----4-:R-:W-:Y:S04]  /*19390*/  ST.E desc[UR46][R16.64+0x23c], R29 ;  /* 0x00023c1d10007985 */ /* 0x010fe8000c10192e */
[----:B-----5:R-:W-:Y:S04]  /*193a0*/  ST.E desc[UR46][R16.64+0x240], R31 ;  /* 0x0002401f10007985 */ /* 0x020fe8000c10192e */
        /* <DEDUP_REMOVED lines=123> */
[----:B-1----:R-:W5:Y:S04]  /*19b60*/  LD.E.64 R4, desc[UR46][R16.64+0xa8] ;  /* 0x0000a82e10047980 */ /* 0x002f68000c101b00 */
[----:B------:R-:W5:Y:S04]  /*19b70*/  LDL R193, [R1+0x88] ;  /* 0x0000880001c17983 */ /* 0x000f680000100800 */
[----:B--2---:R-:W2:Y:S04]  /*19b80*/  LD.E R24, desc[UR46][R16.64+0x230] ;  /* 0x0002302e10187980 */ /* 0x004ea8000c101900 */
[----:B------:R-:W2:Y:S04]  /*19b90*/  LD.E R25, desc[UR46][R16.64+0x234] ;  /* 0x0002342e10197980 */ /* 0x000ea8000c101900 */
[----:B---3--:R-:W2:Y:S04]  /*19ba0*/  LD.E R26, desc[UR46][R16.64+0x238] ;  /* 0x0002382e101a7980 */ /* 0x008ea8000c101900 */
[----:B------:R-:W2:Y:S04]  /*19bb0*/  LD.E R27, desc[UR46][R16.64+0x23c] ;  /* 0x00023c2e101b7980 */ /* 0x000ea8000c101900 */
[----:B----4-:R-:W2:Y:S04]  /*19bc0*/  LD.E R28, desc[UR46][R16.64+0x240] ;  /* 0x0002402e101c7980 */ /* 0x010ea8000c101900 */
[----:B------:R-:W2:Y:S04]  /*19bd0*/  LD.E R29, desc[UR46][R16.64+0x244] ;  /* 0x0002442e101d7980 */ /* 0x000ea8000c101900 */
[----:B-----5:R-:W2:Y:S04]  /*19be0*/  LD.E R30, desc[UR46][R16.64+0x248] ;  /* 0x0002482e101e7980 */ /* 0x020ea8000c101900 */
[----:B------:R-:W2:Y:S04]  /*19bf0*/  LD.E R31, desc[UR46][R16.64+0x24c] ;  /* 0x00024c2e101f7980 */ /* 0x000ea8000c101900 */
        /* <DEDUP_REMOVED lines=119> */
[----:B------:R-:W2:Y:S01]  /*1a370*/  LD.E R151, desc[UR46][R16.64+0x42c] ;  /* 0x00042c2e10977980 */ /* 0x000ea2000c101900 */
[----:B------:R-:W-:Y:S01]  /*1a380*/  IMAD R4, R191, 0xc00, R4 ;  /* 0x00000c00bf047824 */ /* 0x000fe200078e0204 */
        /* <DEDUP_REMOVED lines=9> */
[----:B--2---:R-:W-:-:S06]  /*1a420*/  WARPGROUP.ARRIVE ;  /* 0x00000000000079c5 */ /* 0x004fcc0000000000 */
        /* <DEDUP_REMOVED lines=957> */
[----:B------:R-:W1:Y:S03]  /*1e000*/  S2R R216, SR_TID.X ;  /* 0x0000000000d87919 */ /* 0x000e660000002100 */
        /* <DEDUP_REMOVED lines=13> */
[----:B-----5:R2:W-:Y:S04]  /*1e0e0*/  ST.E desc[UR46][R16.64+0x264], R33 ;  /* 0x0002642110007985 */ /* 0x0205e8000c10192e */
        /* <DEDUP_REMOVED lines=114> */
[----:B-1----:R-:W-:Y:S01]  /*1e810*/  LOP3.LUT P6, RZ, R216, 0x7f, RZ, 0xc0, !PT ;  /* 0x0000007fd8ff7812 */ /* 0x002fe200078cc0ff */
[----:B------:R-:W-:-:S12]  /*1e820*/  BSSY B0, `(.L_x_1590) ;  /* 0x0000008000007945 */ /* 0x000fd80003800000 */
[----:B--2---:R-:W-:Y:S05]  /*1e830*/  @P6 BRA `(.L_x_1591) ;  /* 0x0000000000186947 */ /* 0x004fea0003800000 */
[----:B------:R-:W2:Y:S04]  /*1e840*/  LDL.64 R4, [R1+0x68] ;  /* 0x0000680001047983 */ /* 0x000ea80000100a00 */
[----:B------:R-:W3:Y:S01]  /*1e850*/  LD.E R0, desc[UR46][R2.64] ;  /* 0x0000002e02007980 */ /* 0x000ee2000c101900 */
[----:B--2---:R-:W-:-:S05]  /*1e860*/  MOV R5, R4 ;  /* 0x0000000400057202 */ /* 0x004fca0000000f00 */
[----:B---3--:R-:W-:-:S05]  /*1e870*/  IMAD R0, R0, 0x8, R5 ;  /* 0x0000000800007824 */ /* 0x008fca00078e0205 */
[----:B------:R-:W-:-:S04]  /*1e880*/  PRMT R0, RZ, 0x654, R0 ;  /* 0x00000654ff007816 */ /* 0x000fc80000000000 */
[----:B------:R1:W-:Y:S03]  /*1e890*/  SYNCS.ARRIVE.TRANS64.RED.A1T0 RZ, [R0+URZ], RZ ;  /* 0x000000ff00ff79a7 */ /* 0x0003e6000810043f */
.L_x_1591:
[----:B------:R-:W-:Y:S05]  /*1e8a0*/  BSYNC B0 ;  /* 0x0000000000007941 */ /* 0x000fea0003800000 */
.L_x_1590:
[C---:B------:R-:W-:Y:S01]  /*1e8b0*/  ISETP.GT.AND P0, PT, R10.reuse, UR41, PT ;  /* 0x000000290a007c0c */ /* 0x040fe2000bf04270 */
[----:B------:R-:W-:-:S12]  /*1e8c0*/  VIADD R10, R10, 0xffffffff ;  /* 0xffffffff0a0a7836 */ /* 0x000fd80000000000 */
[----:B------:R-:W-:Y:S05]  /*1e8d0*/  @P0 BRA `(.L_x_1592) ;  /* 0xffffff4c00980947 */ /* 0x000fea000383ffff */
.L_x_1561:
[----:B------:R-:W-:Y:S05]  /*1e8e0*/  WARPSYNC.ALL ;  /* 0x0000000000007948 */ /* 0x000fea0003800000 */
[----:B-1----:R-:W2:Y:S04]  /*1e8f0*/  LDL R5, [R1+0x450] ;  /* 0x0004500001057983 */ /* 0x002ea80000100800 */
[----:B------:R-:W3:Y:S04]  /*1e900*/  LDL R6, [R1+0x454] ;  /* 0x0004540001067983 */ /* 0x000ee80000100800 */
[----:B------:R-:W4:Y:S04]  /*1e910*/  LDL R122, [R1+0x218] ;  /* 0x00021800017a7983 */ /* 0x000f280000100800 */
[----:B------:R-:W5:Y:S04]  /*1e920*/  LDL.64 R12, [R1+0x398] ;  /* 0x00039800010c7983 */ /* 0x000f680000100a00 */
        /* <DEDUP_REMOVED lines=60> */
[----:B------:R-:W5:Y:S04]  /*1ecf0*/  LDL R123, [R1+0x220] ;  /* 0x00022000017b7983 */ /* 0x000f680000100800 */
[----:B--2---:R-:W1:Y:S02]  /*1ed00*/  SHFL.BFLY PT, R0, R5, 0x2, 0x1f ;  /* 0x0c401f0005007f89 */ /* 0x004e6400000e0000 */
[----:B-1----:R-:W-:-:S05]  /*1ed10*/  FADD.FTZ R0, R5, R0 ;  /* 0x0000000005007221 */ /* 0x002fca0000010000 */
[----:B------:R-:W1:Y:S02]  /*1ed20*/  SHFL.BFLY PT, R3, R0, 0x1, 0x1f ;  /* 0x0c201f0000037f89 */ /* 0x000e6400000e0000 */
[----:B-1----:R-:W-:Y:S01]  /*1ed30*/  FADD.FTZ R2, R0, R3 ;  /* 0x0000000300027221 */ /* 0x002fe20000010000 */
[----:B----4-:R-:W-:Y:S01]  /*1ed40*/  VIADD R122, R122, 0x1 ;  /* 0x000000017a7a7836 */ /* 0x010fe20000000000 */
[----:B------:R-:W2:Y:S04]  /*1ed50*/  LDL R0, [R1+0x224] ;  /* 0x0002240001007983 */ /* 0x000ea80000100800 */
[----:B------:R-:W-:Y:S04]  /*1ed60*/  STL [R1+0x450], R2 ;  /* 0x0004500201007387 */ /* 0x000fe80000100800 */
[----:B------:R-:W4:Y:S04]  /*1ed70*/  LDL R146, [R1+0x450] ;  /* 0x0004500001927983 */ /* 0x000f280000100800 */
[----:B---3--:R-:W1:Y:S02]  /*1ed80*/  SHFL.BFLY PT, R3, R6, 0x2, 0x1f ;  /* 0x0c401f0006037f89 */ /* 0x008e6400000e0000 */
[----:B-1----:R-:W-:Y:S01]  /*1ed90*/  FADD.FTZ R3, R3, R6 ;  /* 0x0000000603037221 */ /* 0x002fe20000010000 */
[----:B------:R-:W-:Y:S01]  /*1eda0*/  ISETP.NE.AND P2, PT, R122, 0x2, PT ;  /* 0x000000027a00780c */ /* 0x000fe20003f45270 */
[----:B------:R-:W3:Y:S04]  /*1edb0*/  LDL.64 R6, [R1+0x428] ;  /* 0x0004280001067983 */ /* 0x000ee80000100a00 */
[----:B------:R-:W1:Y:S08]  /*1edc0*/  SHFL.BFLY PT, R4, R3, 0x1, 0x1f ;  /* 0x0c201f0003047f89 */ /* 0x000e7000000e0000 */
[----:B------:R-:W3:Y:S01]  /*1edd0*/  @!P2 LDL R23, [R1+0x21c] ;  /* 0x00021c000117a983 */ /* 0x000ee20000100800 */
[----:B-1----:R-:W-:-:S03]  /*1ede0*/  FADD.FTZ R134, R3, R4 ;  /* 0x0000000403867221 */ /* 0x002fc60000010000 */
[----:B------:R-:W3:Y:S02]  /*1edf0*/  LDL.64 R4, [R1+0x3f8] ;  /* 0x0003f80001047983 */ /* 0x000ee40000100a00 */
[----:B------:R-:W-:Y:S02]  /*1ee00*/  FSETP.NE.FTZ.AND P1, PT, R134, RZ, PT ;  /* 0x000000ff8600720b */ /* 0x000fe40003f35000 */
[----:B------:R-:W3:Y:S11]  /*1ee10*/  LDL.64 R2, [R1+0x418] ;  /* 0x0004180001027983 */ /* 0x000ef60000100a00 */
[----:B------:R-:W3:Y:S04]  /*1ee20*/  @P1 LDL R137, [R1+0x460] ;  /* 0x0004600001891983 */ /* 0x000ee80000100800 */
[----:B------:R-:W3:Y:S01]  /*1ee30*/  @P1 LDL R139, [R1+0x444] ;  /* 0x00044400018b1983 */ /* 0x000ee20000100800 */
[----:B------:R-:W-:-:S02]  /*1ee40*/  IMAD.MOV.U32 R136, RZ, RZ, -0x800000 ;  /* 0xff800000ff887424 */ /* 0x000fc400078e00ff */
[----:B------:R-:W-:Y:S01]  /*1ee50*/  IMAD.MOV.U32 R124, RZ, RZ, RZ ;  /* 0x000000ffff7c7224 */ /* 0x000fe200078e00ff */
[----:B------:R1:W-:Y:S08]  /*1ee60*/  BAR.ARV R204, 0x100 ;  /* 0x000400cc0000751d */ /* 0x0003f00000002000 */
[----:B------:R-:W-:Y:S06]  /*1ee70*/  BAR.ARV 0x8, 0x120 ;  /* 0x0204800000007b1d */ /* 0x000fec0000002000 */
[----:B----4-:R-:W-:-:S13]  /*1ee80*/  FSETP.NE.FTZ.AND P0, PT, R146, RZ, PT ;  /* 0x000000ff9200720b */ /* 0x010fda0003f15000 */
[----:B------:R-:W4:Y:S04]  /*1ee90*/  @P0 LDL R125, [R1+0x460] ;  /* 0x00046000017d0983 */ /* 0x000f280000100800 */
[----:B------:R-:W3:Y:S01]  /*1eea0*/  @P0 LDL R138, [R1+0x440] ;  /* 0x00044000018a0983 */ /* 0x000ee20000100800 */
[----:B------:R-:W1:Y:S02]  /*1eeb0*/  @P0 MUFU.LG2 R135, R146 ;  /* 0x0000009200870308 */ /* 0x000e640000000c00 */
[----:B-1----:R-:W-:-:S06]  /*1eec0*/  @P0 FMUL.FTZ R140, R135, 0.69314718246459960938 ;  /* 0x3f317218878c0820 */ /* 0x002fcc0000410000 */
[----:B------:R-:W1:Y:S08]  /*1eed0*/  @P1 MUFU.LG2 R141, R134 ;  /* 0x00000086008d1308 */ /* 0x000e700000000c00 */
[----:B------:R-:W5:Y:S01]  /*1eee0*/  @P0 MUFU.RCP R124, R146 ;  /* 0x00000092007c0308 */ /* 0x000f620000001000 */
[----:B--2---:R-:W-:Y:S02]  /*1eef0*/  VIADD R0, R0, 0x1 ;  /* 0x0000000100007836 */ /* 0x004fe40000000000 */
[----:B-1----:R-:W-:Y:S01]  /*1ef00*/  @P1 FMUL.FTZ R141, R141, 0.69314718246459960938 ;  /* 0x3f3172188d8d1820 */ /* 0x002fe20000410000 */
[----:B------:R-:W-:Y:S01]  /*1ef10*/  STL [R1+0x454], R134 ;  /* 0x0004548601007387 */ /* 0x000fe20000100800 */
[-C--:B-----5:R-:W-:Y:S01]  /*1ef20*/  FMUL.FTZ R143, R143, R124.reuse ;  /* 0x0000007c8f8f7220 */ /* 0x0a0fe20000410000 */
        /* <DEDUP_REMOVED lines=63> */
[----:B------:R-:W-:Y:S04]  /*1f320*/  STL [R1+0x218], R122 ;  /* 0x0002187a01007387 */ /* 0x000fe80000100800 */
[----:B------:R-:W-:Y:S04]  /*1f330*/  STL.64 [R1+0x230], R142 ;  /* 0x0002308e01007387 */ /* 0x000fe80000100a00 */
        /* <DEDUP_REMOVED lines=31> */
[----:B------:R-:W-:Y:S04]  /*1f530*/  STL [R1+0x224], R0 ;  /* 0x0002240001007387 */ /* 0x000fe80000100800 */
[----:B------:R-:W-:Y:S01]  /*1f540*/  @!P2 STL [R1+0x218], RZ ;  /* 0x000218ff0100a387 */ /* 0x000fe20000100800 */
[----:B----4-:R-:W-:-:S04]  /*1f550*/  @P0 FMUL.FTZ R125, R125, 0.69314718246459960938 ;  /* 0x3f3172187d7d0820 */ /* 0x010fc80000410000 */
[----:B---3--:R-:W-:Y:S01]  /*1f560*/  @P0 FFMA.FTZ R136, R125, R138, R140 ;  /* 0x0000008a7d880223 */ /* 0x008fe2000001008c */
[----:B------:R-:W-:-:S06]  /*1f570*/  IMAD.MOV.U32 R125, RZ, RZ, RZ ;  /* 0x000000ffff7d7224 */ /* 0x000fcc00078e00ff */
[----:B------:R-:W1:Y:S01]  /*1f580*/  @P1 MUFU.RCP R125, R134 ;  /* 0x00000086007d1308 */ /* 0x000e620000001000 */
[----:B------:R-:W-:Y:S01]  /*1f590*/  @P1 FMUL.FTZ R140, R137, 0.69314718246459960938 ;  /* 0x3f317218898c1820 */ /* 0x000fe20000410000 */
[----:B------:R-:W-:-:S03]  /*1f5a0*/  IMAD.MOV.U32 R138, RZ, RZ, -0x800000 ;  /* 0xff800000ff8a7424 */ /* 0x000fc600078e00ff */
[----:B------:R-:W-:Y:S01]  /*1f5b0*/  @P1 FFMA.FTZ R138, R140, R139, R141 ;  /* 0x0000008b8c8a1223 */ /* 0x000fe2000001008d */
[----:B------:R-:W-:Y:S01]  /*1f5c0*/  STL [R1+0x450], R136 ;  /* 0x0004508801007387 */ /* 0x000fe20000100800 */
[-C--:B-1----:R-:W-:Y:S01]  /*1f5d0*/  FMUL.FTZ R13, R13, R125.reuse ;  /* 0x0000007d0d0d7220 */ /* 0x082fe20000410000 */
[-C--:B------:R-:W-:Y:S01]  /*1f5e0*/  FMUL.FTZ R12, R12, R125.reuse ;  /* 0x0000007d0c0c7220 */ /* 0x080fe20000410000 */
[-C--:B------:R-:W-:Y:S01]  /*1f5f0*/  FMUL.FTZ R15, R15, R125.reuse ;  /* 0x0000007d0f0f7220 */ /* 0x080fe20000410000 */
[-C--:B------:R-:W-:Y:S01]  /*1f600*/  FMUL.FTZ R14, R14, R125.reuse ;  /* 0x0000007d0e0e7220 */ /* 0x080fe20000410000 */
[-C--:B------:R-:W-:Y:S01]  /*1f610*/  FMUL.FTZ R71, R71, R125.reuse ;  /* 0x0000007d47477220 */ /* 0x080fe20000410000 */
[-C--:B------:R-:W-:Y:S01]  /*1f620*/  FMUL.FTZ R70, R70, R125.reuse ;  /* 0x0000007d46467220 */ /* 0x080fe20000410000 */
[----:B------:R1:W-:Y:S01]  /*1f630*/  STL.64 [R1+0x398], R12 ;  /* 0x0003980c01007387 */ /* 0x0003e20000100a00 */
[-C--:B------:R-:W-:Y:S01]  /*1f640*/  FMUL.FTZ R69, R69, R125.reuse ;  /* 0x0000007d45457220 */ /* 0x080fe20000410000 */
[-C--:B------:R-:W-:Y:S01]  /*1f650*/  FMUL.FTZ R68, R68, R125.reuse ;  /* 0x0000007d44447220 */ /* 0x080fe20000410000 */
[-C--:B------:R-:W-:Y:S01]  /*1f660*/  FMUL.FTZ R57, R57, R125.reuse ;  /* 0x0000007d39397220 */ /* 0x080fe20000410000 */
[----:B------:R2:W-:Y:S01]  /*1f670*/  STL.64 [R1+0x3d8], R14 ;  /* 0x0003d80e01007387 */ /* 0x0005e20000100a00 */
        /* <DEDUP_REMOVED lines=55> */
[----:B-1----:R-:W-:Y:S01]  /*1f9f0*/  VIADD R12, R123, 0x1 ;  /* 0x000000017b0c7836 */ /* 0x002fe20000000000 */
[----:B--2---:R-:W-:Y:S01]  /*1fa00*/  @!P2 LOP3.LUT R14, R23, 0x1, RZ, 0x3c, !PT ;  /* 0x00000001170ea812 */ /* 0x004fe200078e3cff */
[----:B------:R2:W-:Y:S04]  /*1fa10*/  STL [R1+0x454], R138 ;  /* 0x0004548a01007387 */ /* 0x0005e80000100800 */
[----:B------:R2:W-:Y:S04]  /*1fa20*/  STL.64 [R1+0x238], R70 ;  /* 0x0002384601007387 */ /* 0x0005e80000100a00 */
        /* <DEDUP_REMOVED lines=29> */
[----:B------:R2:W-:Y:S04]  /*1fc00*/  STL [R1+0x220], R12 ;  /* 0x0002200c01007387 */ /* 0x0005e80000100800 */
[----:B------:R2:W-:Y:S01]  /*1fc10*/  @!P2 STL [R1+0x21c], R14 ;  /* 0x00021c0e0100a387 */ /* 0x0005e20000100800 */
[----:B------:R-:W-:-:S13]  /*1fc20*/  PLOP3.LUT P0, PT, PT, PT, PT, 0x8, 0x0 ;  /* 0x000000000000781c */ /* 0x000fda0003f0e170 */
.L_x_1496:
[----:B------:R-:W3:Y:S08]  /*1fc30*/  S2UR UR4, SR_CgaCtaId ;  /* 0x00000000000479c3 */ /* 0x000ef00000008800 */
[----:B------:R-:W-:Y:S06]  /*1fc40*/  BAR.SYNC.DEFER_BLOCKING 0x5, 0x120 ;  /* 0x0144800000007b1d */ /* 0x000fec0000010000 */
[----:B------:R-:W-:-:S02]  /*1fc50*/  UMOV UR50, 0x400 ;  /* 0x0000040000327882 */ /* 0x000fc40000000000 */
[----:B---3--:R-:W-:-:S09]  /*1fc60*/  ULEA UR50, UR4, UR50, 0x18 ;  /* 0x0000003204327291 */ /* 0x008fd2000f8ec03f */
[----:B-1----:R-:W1:Y:S02]  /*1fc70*/  LDS R0, [UR50+0x324d0] ;  /* 0x0324d032ff007984 */ /* 0x002e640008000800 */
[----:B-1----:R-:W-:Y:S01]  /*1fc80*/  R2UR UR4, R0 ;  /* 0x00000000000472ca */ /* 0x002fe200000e0000 */
[----:B------:R-:W-:Y:S06]  /*1fc90*/  BAR.ARV 0x4, 0x120 ;  /* 0x0104800000007b1d */ /* 0x000fec0000002000 */
[----:B------:R-:W-:Y:S08]  /*1fca0*/  @P0 BRA `(.L_x_1593) ;  /* 0x0000000c00b80947 */ /* 0x000ff00003800000 */
[----:B------:R-:W3:Y:S04]  /*1fcb0*/  LDL.128 R72, [R1+0x330] ;  /* 0x0003300001487983 */ /* 0x000ee80000100c00 */
[----:B--2---:R-:W2:Y:S04]  /*1fcc0*/  LDL.128 R68, [R1+0x340] ;  /* 0x0003400001447983 */ /* 0x004ea80000100c00 */
[----:B------:R-:W4:Y:S04]  /*1fcd0*/  LDL.128 R136, [R1+0x230] ;  /* 0x0002300001887983 */ /* 0x000f280000100c00 */
[----:B------:R-:W5:Y:S04]  /*1fce0*/  LDL.128 R128, [R1+0x250] ;  /* 0x0002500001807983 */ /* 0x000f680000100c00 */
        /* <DEDUP_REMOVED lines=25> */
[----:B------:R-:W5:Y:S01]  /*1fe80*/  LDL.128 R12, [R1+0x400] ;  /* 0x00040000010c7983 */ /* 0x000f620000100c00 */
[----:B------:R-:W-:Y:S01]  /*1fe90*/  VIADD R3, R196, UR42 ;  /* 0x0000002ac4037c36 */ /* 0x000fe20008000000 */
[----:B------:R-:W-:-:S02]  /*1fea0*/  ULDC UR5, c[0x0][0xb88] ;  /* 0x0002e20000057ab9 */ /* 0x000fc40000000800 */
[----:B------:R-:W5:Y:S04]  /*1feb0*/  LDL.128 R8, [R1+0x410] ;  /* 0x0004100001087983 */ /* 0x000f680000100c00 */
[----:B------:R-:W5:Y:S01]  /*1fec0*/  LDL.128 R4, [R1+0x420] ;  /* 0x0004200001047983 */ /* 0x000f620000100c00 */
[----:B------:R-:W-:Y:S01]  /*1fed0*/  LOP3.LUT P0, RZ, R208, 0x3, RZ, 0xc0, !PT ;  /* 0x00000003d0ff7812 */ /* 0x000fe2000780c0ff */
[C---:B------:R-:W-:Y:S01]  /*1fee0*/  VIADD R0, R3.reuse, 0x8 ;  /* 0x0000000803007836 */ /* 0x040fe20000000000 */
[----:B------:R-:W-:Y:S01]  /*1fef0*/  IADD3 R19, P5, R184, 0x8000, RZ ;  /* 0x00008000b8137810 */ /* 0x000fe20007fbe0ff */
[----:B------:R-:W-:Y:S01]  /*1ff00*/  ULDC.64 UR6, c[0x0][0xc70] ;  /* 0x00031c0000067ab9 */ /* 0x000fe20000000a00 */
[----:B------:R-:W-:Y:S02]  /*1ff10*/  ISETP.GE.OR P1, PT, R3, UR5, P0 ;  /* 0x0000000503007c0c */ /* 0x000fe40008726670 */
[----:B------:R-:W-:-:S11]  /*1ff20*/  ISETP.GE.OR P0, PT, R0, UR5, P0 ;  /* 0x0000000500007c0c */ /* 0x000fd60008706670 */
[----:B------:R-:W5:Y:S04]  /*1ff30*/  @!P1 LDL R2, [R1+0x450] ;  /* 0x0004500001029983 */ /* 0x000f680000100800 */
[----:B------:R-:W5:Y:S01]  /*1ff40*/  @!P0 LDL R0, [R1+0x454] ;  /* 0x0004540001008983 */ /* 0x000f620000100800 */
[C---:B------:R-:W-:Y:S02]  /*1ff50*/  IADD3 R21, P6, R184.reuse, 0x8020, RZ ;  /* 0x00008020b8157810 */ /* 0x040fe40007fde0ff */
[----:B------:R-:W-:Y:S02]  /*1ff60*/  IADD3 R142, P3, R184, 0x8060, RZ ;  /* 0x00008060b88e7810 */ /* 0x000fe40007f7e0ff */
[----:B------:R-:W-:Y:S01]  /*1ff70*/  LOP3.LUT R18, R19, 0x380, RZ, 0xc0, !PT ;  /* 0x0000038013127812 */ /* 0x000fe200078ec0ff */
[----:B------:R-:W-:Y:S01]  /*1ff80*/  USHF.R.S32.HI UR5, URZ, 0x1f, UR43 ;  /* 0x0000001f3f057899 */ /* 0x000fe2000801142b */
[----:B------:R-:W-:-:S02]  /*1ff90*/  LOP3.LUT R20, R21, 0x380, RZ, 0xc0, !PT ;  /* 0x0000038015147812 */ /* 0x000fc400078ec0ff */
[----:B------:R-:W-:Y:S02]  /*1ffa0*/  LOP3.LUT R145, R184, 0x380, RZ, 0xc0, !PT ;  /* 0x00000380b8917812 */ /* 0x000fe400078ec0ff */
[----:B------:R-:W-:Y:S02]  /*1ffb0*/  LOP3.LUT R141, R142, 0x380, RZ, 0xc0, !PT ;  /* 0x000003808e8d7812 */ /* 0x000fe400078ec0ff */
[----:B------:R-:W-:Y:S01]  /*1ffc0*/  SHF.R.U64 R18, R18, 0x3, RZ ;  /* 0x0000000312127819 */ /* 0x000fe200000012ff */
[----:B------:R-:W-:Y:S01]  /*1ffd0*/  UIMAD UR5, UR5, UR6, URZ ;  /* 0x00000006050572a4 */ /* 0x000fe2000f8e023f */
[----:B------:R-:W-:Y:S02]  /*1ffe0*/  SHF.R.U64 R20, R20, 0x3, RZ ;  /* 0x0000000314147819 */ /* 0x000fe400000012ff */
[----:B------:R-:W-:Y:S02]  /*1fff0*/  SHF.R.U64 R145, R145, 0x3, RZ ;  /* 0x0000000391917819 */ /* 0x000fe400000012ff */
[----:B------:R-:W-:-:S02]  /*20000*/  IADD3 R140, P2, R184, 0x8040, RZ ;  /* 0x00008040b88c7810 */ /* 0x000fc40007f5e0ff */
[----:B------:R-:W-:Y:S02]  /*20010*/  SHF.R.U64 R141, R141, 0x3, RZ ;  /* 0x000000038d8d7819 */ /* 0x000fe400000012ff */
[----:B------:R-:W-:Y:S01]  /*20020*/  LOP3.LUT R18, R18, R19, RZ, 0x3c, !PT ;  /* 0x0000001312127212 */ /* 0x000fe200078e3cff */
[--C-:B------:R-:W-:Y:S01]  /*20030*/  IMAD.X R19, RZ, RZ, R185.reuse, P5 ;  /* 0x000000ffff137224 */ /* 0x100fe200028e06b9 */
[----:B------:R-:W-:Y:S01]  /*20040*/  LOP3.LUT R20, R20, R21, RZ, 0x3c, !PT ;  /* 0x0000001514147212 */ /* 0x000fe200078e3cff */
[--C-:B------:R-:W-:Y:S01]  /*20050*/  IMAD.X R21, RZ, RZ, R185.reuse, P6 ;  /* 0x000000ffff157224 */ /* 0x100fe200030e06b9 */
[C---:B------:R-:W-:Y:S01]  /*20060*/  IADD3 R147, P4, R184.reuse, 0xc000, RZ ;  /* 0x0000c000b8937810 */ /* 0x040fe20007f9e0ff */
[----:B------:R-:W-:Y:S01]  /*20070*/  UIMAD.WIDE.U32 UR8, UR43, UR6, URZ ;  /* 0x000000062b0872a5 */ /* 0x000fe2000f8e003f */
[----:B------:R-:W-:Y:S01]  /*20080*/  LOP3.LUT R144, R145, R184, RZ, 0x3c, !PT ;  /* 0x000000b891907212 */ /* 0x000fe200078e3cff */
[--C-:B------:R-:W-:Y:S01]  /*20090*/  IMAD.MOV.U32 R145, RZ, RZ, R185.reuse ;  /* 0x000000ffff917224 */ /* 0x100fe200078e00b9 */
[----:B------:R-:W-:Y:S01]  /*200a0*/  LOP3.LUT R142, R141, R142, RZ, 0x3c, !PT ;  /* 0x0000008e8d8e7212 */ /* 0x000fe200078e3cff */
[----:B------:R-:W-:Y:S01]  /*200b0*/  UIMAD UR5, UR43, UR7, UR5 ;  /* 0x000000072b0572a4 */ /* 0x000fe2000f8e0205 */
[C---:B------:R-:W-:Y:S01]  /*200c0*/  IADD3 R153, P5, R184.reuse, 0xc020, RZ ;  /* 0x0000c020b8997810 */ /* 0x040fe20007fbe0ff */
[--C-:B------:R-:W-:Y:S01]  /*200d0*/  IMAD.X R141, RZ, RZ, R185.reuse, P2 ;  /* 0x000000ffff8d7224 */ /* 0x100fe200010e06b9 */
[C---:B------:R-:W-:Y:S01]  /*200e0*/  IADD3 R149, P6, R184.reuse, 0xc040, RZ ;  /* 0x0000c040b8957810 */ /* 0x040fe20007fde0ff */
[----:B------:R-:W-:Y:S01]  /*200f0*/  IMAD.X R143, RZ, RZ, R185, P3 ;  /* 0x000000ffff8f7224 */ /* 0x000fe200018e06b9 */
[----:B------:R-:W-:Y:S01]  /*20100*/  IADD3 R151, P2, R184, 0xc060, RZ ;  /* 0x0000c060b8977810 */ /* 0x000fe20007f5e0ff */
[----:B------:R-:W-:Y:S01]  /*20110*/  UIADD3 UR5, UR9, UR5, URZ ;  /* 0x0000000509057290 */ /* 0x000fe2000fffe03f */
[----:B------:R-:W-:Y:S01]  /*20120*/  LOP3.LUT R23, R140, 0x380, RZ, 0xc0, !PT ;  /* 0x000003808c177812 */ /* 0x000fe200078ec0ff */
[----:B------:R-:W-:Y:S01]  /*20130*/  ULDC.64 UR6, c[0x0][0xc40] ;  /* 0x0003100000067ab9 */ /* 0x000fe20000000a00 */
[----:B------:R-:W-:-:S02]  /*20140*/  LOP3.LUT R146, R147, 0x380, RZ, 0xc0, !PT ;  /* 0x0000038093927812 */ /* 0x000fc400078ec0ff */
[----:B------:R-:W-:Y:S02]  /*20150*/  LOP3.LUT R152, R153, 0x380, RZ, 0xc0, !PT ;  /* 0x0000038099987812 */ /* 0x000fe400078ec0ff */
[----:B------:R-:W-:Y:S02]  /*20160*/  LOP3.LUT R148, R149, 0x380, RZ, 0xc0, !PT ;  /* 0x0000038095947812 */ /* 0x000fe400078ec0ff */
[----:B------:R-:W-:Y:S02]  /*20170*/  MOV R145, R144 ;  /* 0x0000009000917202 */ /* 0x000fe40000000f00 */
[----:B------:R-:W-:Y:S02]  /*20180*/  LOP3.LUT R150, R151, 0x380, RZ, 0xc0, !PT ;  /* 0x0000038097967812 */ /* 0x000fe400078ec0ff */
[----:B------:R-:W-:Y:S02]  /*20190*/  SHF.R.U64 R23, R23, 0x3, RZ ;  /* 0x0000000317177819 */ /* 0x000fe400000012ff */
[----:B------:R-:W-:-:S02]  /*201a0*/  SHF.R.U64 R146, R146, 0x3, RZ ;  /* 0x0000000392927819 */ /* 0x000fc400000012ff */
[----:B------:R-:W-:Y:S02]  /*201b0*/  SHF.R.U64 R152, R152, 0x3, RZ ;  /* 0x0000000398987819 */ /* 0x000fe400000012ff */
[----:B------:R-:W-:Y:S01]  /*201c0*/  MOV R144, R18 ;  /* 0x0000001200907202 */ /* 0x000fe20000000f00 */
[----:B------:R-:W-:Y:S01]  /*201d0*/  IMAD.U32 R19, RZ, RZ, UR9 ;  /* 0x00000009ff137e24 */ /* 0x000fe2000f8e00ff */
[----:B------:R-:W-:Y:S01]  /*201e0*/  SHF.R.U64 R148, R148, 0x3, RZ ;  /* 0x0000000394947819 */ /* 0x000fe200000012ff */
[----:B------:R-:W-:Y:S01]  /*201f0*/  IMAD.U32 R19, RZ, RZ, UR5 ;  /* 0x00000005ff137e24 */ /* 0x000fe2000f8e00ff */
[----:B------:R-:W-:Y:S01]  /*20200*/  SHF.R.U64 R150, R150, 0x3, RZ ;  /* 0x0000000396967819 */ /* 0x000fe200000012ff */
[----:B------:R-:W-:Y:S01]  /*20210*/  USHF.R.S32.HI UR5, URZ, 0x1f, UR44 ;  /* 0x0000001f3f057899 */ /* 0x000fe2000801142c */
[----:B------:R-:W-:Y:S02]  /*20220*/  LOP3.LUT R140, R23, R140, RZ, 0x3c, !PT ;  /* 0x0000008c178c7212 */ /* 0x000fe400078e3cff */
[----:B------:R-:W-:Y:S01]  /*20230*/  LOP3.LUT R146, R146, R147, RZ, 0x3c, !PT ;  /* 0x0000009392927212 */ /* 0x000fe200078e3cff */
[--C-:B------:R-:W-:Y:S01]  /*20240*/  IMAD.X R147, RZ, RZ, R185.reuse, P4 ;  /* 0x000000ffff937224 */ /* 0x100fe200020e06b9 */
[----:B------:R-:W-:Y:S01]  /*20250*/  LOP3.LUT R152, R152, R153, RZ, 0x3c, !PT ;  /* 0x0000009998987212 */ /* 0x000fe200078e3cff */
[--C-:B------:R-:W-:Y:S01]  /*20260*/  IMAD.X R153, RZ, RZ, R185.reuse, P5 ;  /* 0x000000ffff997224 */ /* 0x100fe200028e06b9 */
[----:B------:R-:W-:Y:S01]  /*20270*/  LOP3.LUT R148, R148, R149, RZ, 0x3c, !PT ;  /* 0x0000009594947212 */ /* 0x000fe200078e3cff */
[----:B------:R-:W-:Y:S01]  /*20280*/  IMAD.U32 R18, RZ, RZ, UR8 ;  /* 0x00000008ff127e24 */ /* 0x000fe2000f8e00ff */
[----:B------:R-:W-:Y:S01]  /*20290*/  LOP3.LUT R150, R150, R151, RZ, 0x3c, !PT ;  /* 0x0000009796967212 */ /* 0x000fe200078e3cff */
[--C-:B------:R-:W-:Y:S01]  /*202a0*/  IMAD.X R149, RZ, RZ, R185.reuse, P6 ;  /* 0x000000ffff957224 */ /* 0x100fe200030e06b9 */
[----:B------:R-:W-:Y:S01]  /*202b0*/  MOV R20, R20 ;  /* 0x0000001400147202 */ /* 0x000fe20000000f00 */
[----:B------:R-:W-:Y:S01]  /*202c0*/  IMAD.X R151, RZ, RZ, R185, P2 ;  /* 0x000000ffff977224 */ /* 0x000fe200010e06b9 */
[----:B------:R-:W-:-:S02]  /*202d0*/  MOV R21, R140 ;  /* 0x0000008c00157202 */ /* 0x000fc40000000f00 */
[----:B------:R-:W-:Y:S02]  /*202e0*/  MOV R140, R142 ;  /* 0x0000008e008c7202 */ /* 0x000fe40000000f00 */
[----:B------:R-:W-:Y:S02]  /*202f0*/  MOV R142, R146 ;  /* 0x00000092008e7202 */ /* 0x000fe40000000f00 */
[----:B------:R-:W-:Y:S02]  /*20300*/  MOV R23, R152 ;  /* 0x0000009800177202 */ /* 0x000fe40000000f00 */
[----:B------:R-:W-:Y:S02]  /*20310*/  MOV R141, R148 ;  /* 0x00000094008d7202 */ /* 0x000fe40000000f00 */
[----:B------:R-:W-:Y:S02]  /*20320*/  MOV R143, R150 ;  /* 0x00000096008f7202 */ /* 0x000fe40000000f00 */
[----:B---3--:R-:W-:-:S02]  /*20330*/  F2FP.BF16.F32.PACK_AB R72, R73, R72 ;  /* 0x000000484948723e */ /* 0x008fc400000010ff */
[----:B------:R-:W-:Y:S02]  /*20340*/  F2FP.BF16.F32.PACK_AB R73, R75, R74 ;  /* 0x0000004a4b49723e */ /* 0x000fe400000010ff */
[----:B--2---:R-:W-:Y:S02]  /*20350*/  F2FP.BF16.F32.PACK_AB R74, R69, R68 ;  /* 0x00000044454a723e */ /* 0x004fe400000010ff */
[----:B------:R-:W1:Y:S01]  /*20360*/  LDC.64 R68, c[0x0][0xc78] ;  /* 0x00031e00ff447b82 */ /* 0x000e620000000a00 */
[----:B----4-:R-:W-:Y:S02]  /*20370*/  F2FP.BF16.F32.PACK_AB R136, R137, R136 ;  /* 0x000000888988723e */ /* 0x010fe400000010ff */
[----:B------:R-:W-:Y:S02]  /*20380*/  F2FP.BF16.F32.PACK_AB R137, R139, R138 ;  /* 0x0000008a8b89723e */ /* 0x000fe400000010ff */
[----:B-----5:R-:W-:Y:S02]  /*20390*/  F2FP.BF16.F32.PACK_AB R128, R129, R128 ;  /* 0x000000808180723e */ /* 0x020fe400000010ff */
[----:B------:R-:W-:-:S02]  /*203a0*/  F2FP.BF16.F32.PACK_AB R129, R131, R130 ;  /* 0x000000828381723e */ /* 0x000fc400000010ff */
[----:B------:R-:W-:Y:S02]  /*203b0*/  F2FP.BF16.F32.PACK_AB R138, R133, R132 ;  /* 0x00000084858a723e */ /* 0x000fe400000010ff */
[----:B------:R-:W-:Y:S01]  /*203c0*/  F2FP.BF16.F32.PACK_AB R139, R135, R134 ;  /* 0x00000086878b723e */ /* 0x000fe200000010ff */
[----:B------:R-:W-:Y:S01]  /*203d0*/  BAR.SYNC.DEFER_BLOCKING 0x1, 0x100 ;  /* 0x0044000000007b1d */ /* 0x000fe20000010000 */
        /* <DEDUP_REMOVED lines=12> */
[----:B------:R-:W-:Y:S01]  /*204a0*/  F2FP.BF16.F32.PACK_AB R96, R97, R96 ;  /* 0x000000606160723e */ /* 0x000fe200000010ff */
[----:B------:R-:W-:Y:S01]  /*204b0*/  STSM.16.M88.4 [R145], R136 ;  /* 0x0000008891007844 */ /* 0x000fe20000000200 */
[----:B------:R-:W-:Y:S02]  /*204c0*/  F2FP.BF16.F32.PACK_AB R97, R99, R98 ;  /* 0x000000626361723e */ /* 0x000fe400000010ff */
[----:B------:R-:W-:Y:S02]  /*204d0*/  F2FP.BF16.F32.PACK_AB R106, R101, R100 ;  /* 0x00000064656a723e */ /* 0x000fe400000010ff */
[----:B------:R-:W-:-:S02]  /*204e0*/  F2FP.BF16.F32.PACK_AB R107, R103, R102 ;  /* 0x00000066676b723e */ /* 0x000fc400000010ff */
[----:B------:R-:W-:Y:S01]  /*204f0*/  F2FP.BF16.F32.PACK_AB R88, R89, R88 ;  /* 0x000000585958723e */ /* 0x000fe200000010ff */
[----:B------:R-:W-:Y:S01]  /*20500*/  STSM.16.M88.4 [R235], R128 ;  /* 0x00000080eb007844 */ /* 0x000fe20000000200 */
[----:B------:R-:W-:Y:S02]  /*20510*/  F2FP.BF16.F32.PACK_AB R89, R91, R90 ;  /* 0x0000005a5b59723e */ /* 0x000fe400000010ff */
[----:B------:R-:W-:Y:S02]  /*20520*/  F2FP.BF16.F32.PACK_AB R98, R93, R92 ;  /* 0x0000005c5d62723e */ /* 0x000fe400000010ff */
[----:B------:R-:W-:Y:S02]  /*20530*/  F2FP.BF16.F32.PACK_AB R99, R95, R94 ;  /* 0x0000005e5f63723e */ /* 0x000fe400000010ff */
[----:B------:R-:W-:Y:S01]  /*20540*/  F2FP.BF16.F32.PACK_AB R80, R81, R80 ;  /* 0x000000505150723e */ /* 0x000fe200000010ff */
[----:B------:R-:W-:Y:S01]  /*20550*/  STSM.16.M88.4 [R234], R120 ;  /* 0x00000078ea007844 */ /* 0x000fe20000000200 */
[----:B------:R-:W-:-:S02]  /*20560*/  F2FP.BF16.F32.PACK_AB R81, R83, R82 ;  /* 0x000000525351723e */ /* 0x000fc400000010ff */
[----:B------:R-:W-:Y:S02]  /*20570*/  F2FP.BF16.F32.PACK_AB R90, R85, R84 ;  /* 0x00000054555a723e */ /* 0x000fe400000010ff */
[----:B------:R-:W-:Y:S01]  /*20580*/  F2FP.BF16.F32.PACK_AB R91, R87, R86 ;  /* 0x00000056575b723e */ /* 0x000fe200000010ff */
[----:B------:R-:W-:Y:S01]  /*20590*/  STSM.16.M88.4 [R233], R112 ;  /* 0x00000070e9007844 */ /* 0x000fe20000000200 */
        /* <DEDUP_REMOVED lines=19> */
[----:B------:R-:W-:Y:S01]  /*206d0*/  F2FP.BF16.F32.PACK_AB R54, R49, R48 ;  /* 0x000000303136723e */ /* 0x000fe200000010ff */
[----:B-1----:R-:W-:Y:S01]  /*206e0*/  IMAD.WIDE.U32 R18, R68, UR44, R18 ;  /* 0x0000002c44127c25 */ /* 0x002fe2000f8e0012 */
[----:B------:R-:W-:-:S02]  /*206f0*/  F2FP.BF16.F32.PACK_AB R55, R51, R50 ;  /* 0x000000323337723e */ /* 0x000fc400000010ff */
[----:B------:R-:W-:Y:S01]  /*20700*/  F2FP.BF16.F32.PACK_AB R46, R41, R40 ;  /* 0x00000028292e723e */ /* 0x000fe200000010ff */
[----:B------:R-:W-:Y:S01]  /*20710*/  IMAD R40, R68, UR5, RZ ;  /* 0x0000000544287c24 */ /* 0x000fe2000f8e02ff */
        /* <DEDUP_REMOVED lines=9> */
[----:B------:R1:W-:Y:S01]  /*207b0*/  STSM.16.M88.4 [R21], R60 ;  /* 0x0000003c15007844 */ /* 0x0003e20000000200 */
[----:B------:R-:W-:Y:S02]  /*207c0*/  F2FP.BF16.F32.PACK_AB R26, R13, R12 ;  /* 0x0000000c0d1a723e */ /* 0x000fe400000010ff */
[----:B------:R-:W-:Y:S01]  /*207d0*/  F2FP.BF16.F32.PACK_AB R27, R15, R14 ;  /* 0x0000000e0f1b723e */ /* 0x000fe200000010ff */
[----:B------:R-:W-:Y:S01]  /*207e0*/  STSM.16.M88.4 [R140], R52 ;  /* 0x000000348c007844 */ /* 0x000fe20000000200 */
[----:B------:R-:W-:Y:S01]  /*207f0*/  F2FP.BF16.F32.PACK_AB R12, R9, R8 ;  /* 0x00000008090c723e */ /* 0x000fe200000010ff */
[----:B------:R-:W-:Y:S01]  /*20800*/  IMAD R40, R69, UR44, R40 ;  /* 0x0000002c45287c24 */ /* 0x000fe2000f8e0228 */
[----:B------:R-:W-:-:S02]  /*20810*/  F2FP.BF16.F32.PACK_AB R13, R11, R10 ;  /* 0x0000000a0b0d723e */ /* 0x000fc400000010ff */
[----:B------:R-:W-:Y:S02]  /*20820*/  F2FP.BF16.F32.PACK_AB R14, R5, R4 ;  /* 0x00000004050e723e */ /* 0x000fe400000010ff */
[----:B------:R-:W-:Y:S01]  /*20830*/  F2FP.BF16.F32.PACK_AB R15, R7, R6 ;  /* 0x00000006070f723e */ /* 0x000fe200000010ff */
[----:B------:R-:W-:Y:S01]  /*20840*/  STSM.16.M88.4 [R142], R44 ;  /* 0x0000002c8e007844 */ /* 0x000fe20000000200 */
[----:B-1----:R-:W-:-:S03]  /*20850*/  SHF.R.S32.HI R21, RZ, 0x1f, R3 ;  /* 0x0000001fff157819 */ /* 0x002fc60000011403 */
[----:B------:R-:W-:Y:S01]  /*20860*/  STSM.16.M88.4 [R23], R36 ;  /* 0x0000002417007844 */ /* 0x000fe20000000200 */
[----:B------:R-:W-:-:S03]  /*20870*/  IADD3 R3, P2, R3, R18, RZ ;  /* 0x0000001203037210 */ /* 0x000fc60007f5e0ff */
[----:B------:R-:W-:Y:S01]  /*20880*/  STSM.16.M88.4 [R141], R24 ;  /* 0x000000188d007844 */ /* 0x000fe20000000200 */
[----:B------:R-:W-:-:S03]  /*20890*/  IADD3.X R18, R21, R19, R40, P2, !PT ;  /* 0x0000001315127210 */ /* 0x000fc600017fe428 */
[----:B------:R-:W-:Y:S01]  /*208a0*/  STSM.16.M88.4 [R143], R12 ;  /* 0x0000000c8f007844 */ /* 0x000fe20000000200 */
[C---:B------:R-:W-:Y:S01]  /*208b0*/  LEA R8, P2, R3.reuse, UR6, 0x2 ;  /* 0x0000000603087c11 */ /* 0x040fe2000f8410ff */
[----:B------:R-:W-:Y:S01]  /*208c0*/  @!PT LDS RZ, [RZ] ;  /* 0x00000000fffff984 */ /* 0x000fe20000000800 */
[----:B------:R-:W-:Y:S01]  /*208d0*/  @!PT LDS RZ, [RZ] ;  /* 0x00000000fffff984 */ /* 0x000fe20000000800 */
[----:B------:R-:W-:Y:S01]  /*208e0*/  @!PT LDS RZ, [RZ] ;  /* 0x00000000fffff984 */ /* 0x000fe20000000800 */
[----:B------:R-:W-:Y:S01]  /*208f0*/  @!PT LDS RZ, [RZ] ;  /* 0x00000000fffff984 */ /* 0x000fe20000000800 */
[----:B------:R1:W-:Y:S06]  /*20900*/  MEMBAR.ALL.CTA ;  /* 0x0000000000007992 */ /* 0x0003ec0000008000 */
[----:B-1----:R-:W1:Y:S01]  /*20910*/  FENCE.VIEW.ASYNC.S ;  /* 0x00000000000073c6 */ /* 0x002e620000000000 */
[----:B------:R-:W-:-:S03]  /*20920*/  LEA.HI.X R9, R3, UR7, R18, 0x2, P2 ;  /* 0x0000000703097c11 */ /* 0x000fc600090f1412 */
[----:B-1----:R-:W1:Y:S01]  /*20930*/  SHFL.IDX PT, R3, R214, RZ, 0x1f ;  /* 0x00001fffd6037589 */ /* 0x002e6200000e0000 */
[----:B------:R-:W-:Y:S06]  /*20940*/  BAR.ARV 0x1, 0x120 ;  /* 0x0044800000007b1d */ /* 0x000fec0000002000 */
        /* <DEDUP_REMOVED lines=34> */
.L_x_1596:
[----:B------:R-:W-:Y:S05]  /*20b70*/  BSYNC B0 ;  /* 0x0000000000007941 */ /* 0x000fea0003800000 */
.L_x_1595:
[----:B------:R-:W-:Y:S05]  /*20b80*/  BRA `(.L_x_1594) ;  /* 0x00000008007c7947 */ /* 0x000fea0003800000 */
.L_x_1593:
[----:B--2---:R-:W1:Y:S01]  /*20b90*/  LDC.64 R8, c[0x0][0xbe0] ;  /* 0x0002f800ff087b82 */ /* 0x004e620000000a00 */
[----:B------:R-:W-:Y:S01]  /*20ba0*/  ISETP.GT.AND P0, PT, R198, 0x7f, PT ;  /* 0x0000007fc600780c */ /* 0x000fe20003f04270 */
[----:B------:R-:W-:Y:S01]  /*20bb0*/  USHF.R.S32.HI UR5, URZ, 0x1f, UR43 ;  /* 0x0000001f3f057899 */ /* 0x000fe2000801142b */
[--C-:B------:R-:W-:Y:S01]  /*20bc0*/  SHF.R.S32.HI R187, RZ, 0x1f, R186.reuse ;  /* 0x0000001fffbb7819 */ /* 0x100fe200000114ba */
[----:B------:R-:W-:Y:S01]  /*20bd0*/  USHF.R.S32.HI UR6, URZ, 0x1f, UR44 ;  /* 0x0000001f3f067899 */ /* 0x000fe2000801142c */
[----:B------:R-:W-:Y:S03]  /*20be0*/  BSSY B0, `(.L_x_1597) ;  /* 0x000001c000007945 */ /* 0x000fe60003800000 */
[----:B------:R-:W2:Y:S08]  /*20bf0*/  LDC R14, c[0x0][0xeac] ;  /* 0x0003ab00ff0e7b82 */ /* 0x000eb00000000800 */
[----:B------:R-:W3:Y:S01]  /*20c00*/  LDC.64 R10, c[0x0][0xbe8] ;  /* 0x0002fa00ff0a7b82 */ /* 0x000ee20000000a00 */
[----:B-1----:R-:W-:-:S04]  /*20c10*/  IMAD.WIDE.U32 R6, R8, UR43, R186 ;  /* 0x0000002b08067c25 */ /* 0x002fc8000f8e00ba */
[----:B------:R-:W-:Y:S01]  /*20c20*/  IMAD R8, R8, UR5, RZ ;  /* 0x0000000508087c24 */ /* 0x000fe2000f8e02ff */
[----:B------:R-:W-:Y:S06]  /*20c30*/  @P0 BRA `(.L_x_1598) ;  /* 0x0000000000580947 */ /* 0x000fec0003800000 */
[----:B------:R-:W1:Y:S01]  /*20c40*/  S2R R0, SR_TID.X ;  /* 0x0000000000007919 */ /* 0x000e620000002100 */
[----:B------:R-:W-:Y:S01]  /*20c50*/  IMAD.U32 R2, RZ, RZ, UR42 ;  /* 0x0000002aff027e24 */ /* 0x000fe2000f8e00ff */
[----:B------:R-:W-:-:S04]  /*20c60*/  ULDC UR7, c[0x0][0xb88] ;  /* 0x0002e20000077ab9 */ /* 0x000fc80000000800 */
        /* <DEDUP_REMOVED lines=19> */
.L_x_1598:
[----:B------:R-:W-:Y:S05]  /*20da0*/  BSYNC B0 ;  /* 0x0000000000007941 */ /* 0x000fea0003800000 */
.L_x_1597:
[----:B------:R-:W-:Y:S01]  /*20db0*/  ULDC UR5, c[0x0][0xb88] ;  /* 0x0002e20000057ab9 */ /* 0x000fe20000000800 */
[C---:B------:R-:W-:Y:S01]  /*20dc0*/  VIADD R0, R194.reuse, 0x20 ;  /* 0x00000020c2007836 */ /* 0x040fe20000000000 */
[----:B------:R-:W-:Y:S01]  /*20dd0*/  UIADD3 UR42, -UR42, UR5, URZ ;  /* 0x000000052a2a7290 */ /* 0x000fe2000fffe13f */
[----:B-1----:R-:W-:Y:S01]  /*20de0*/  IMAD R3, R9, UR43, R8 ;  /* 0x0000002b09037c24 */ /* 0x002fe2000f8e0208 */
[----:B------:R-:W-:Y:S01]  /*20df0*/  ULOP3.LUT UR39, URZ, UR39, URZ, 0x33, !UPT ;  /* 0x000000273f277292 */ /* 0x000fe2000f8e333f */
[C---:B------:R-:W-:Y:S01]  /*20e00*/  VIADD R2, R194.reuse, 0x40 ;  /* 0x00000040c2027836 */ /* 0x040fe20000000000 */
[----:B------:R-:W-:Y:S01]  /*20e10*/  SHF.R.S32.HI R195, RZ, 0x1f, R194 ;  /* 0x0000001fffc37819 */ /* 0x000fe200000114c2 */
[----:B------:R-:W-:Y:S01]  /*20e20*/  IMAD.IADD R7, R7, 0x1, R3 ;  /* 0x0000000107077824 */ /* 0x000fe200078e0203 */
[----:B------:R-:W-:Y:S01]  /*20e30*/  ISETP.GE.AND P2, PT, R194, UR42, PT ;  /* 0x0000002ac2007c0c */ /* 0x000fe2000bf46270 */
[----:B------:R-:W-:Y:S01]  /*20e40*/  BSSY B0, `(.L_x_1599) ;  /* 0x0000021000007945 */ /* 0x000fe20003800000 */
[----:B------:R-:W-:Y:S01]  /*20e50*/  ISETP.GE.AND P0, PT, R0, UR42, PT ;  /* 0x0000002a00007c0c */ /* 0x000fe2000bf06270 */
[----:B---3--:R-:W-:Y:S01]  /*20e60*/  IMAD R0, R10, UR6, RZ ;  /* 0x000000060a007c24 */ /* 0x008fe2000f8e02ff */
[----:B------:R-:W-:Y:S01]  /*20e70*/  ISETP.GE.AND P1, PT, R2, UR42, PT ;  /* 0x0000002a02007c0c */ /* 0x000fe2000bf26270 */
[----:B--2---:R-:W-:-:S02]  /*20e80*/  VIADD R5, R14, UR39 ;  /* 0x000000270e057c36 */ /* 0x004fc40008000000 */
        /* <DEDUP_REMOVED lines=28> */
.L_x_1600:
[----:B------:R-:W-:Y:S05]  /*21050*/  BSYNC B0 ;  /* 0x0000000000007941 */ /* 0x000fea0003800000 */
.L_x_1599:
        /* <DEDUP_REMOVED lines=27> */
.L_x_1602:
[----:B------:R-:W-:Y:S05]  /*21210*/  BSYNC B0 ;  /* 0x0000000000007941 */ /* 0x000fea0003800000 */
.L_x_1601:
[----:B------:R-:W-:Y:S04]  /*21220*/  BSSY B0, `(.L_x_1603) ;  /* 0x000001a000007945 */ /* 0x000fe80003800000 */
[----:B------:R-:W-:Y:S05]  /*21230*/  @P1 BRA `(.L_x_1604) ;  /* 0x0000000000601947 */ /* 0x000fea0003800000 */
[----:B--2---:R-:W-:Y:S01]  /*21240*/  IADD3 R9, P0, R4, 0x40, RZ ;  /* 0x0000004004097810 */ /* 0x004fe20007f1e0ff */
        /* <DEDUP_REMOVED lines=23> */
.L_x_1604:
[----:B------:R-:W-:Y:S05]  /*213c0*/  BSYNC B0 ;  /* 0x0000000000007941 */ /* 0x000fea0003800000 */
.L_x_1603:
        /* <DEDUP_REMOVED lines=26> */
.L_x_1605:
[----:B------:R-:W-:Y:S05]  /*21570*/  BSYNC B0 ;  /* 0x0000000000007941 */ /* 0x000fea0003800000 */
.L_x_1594:
[----:B------:R-:W5:Y:S02]  /*21580*/  LDC R0, c[0x0][0xea8] ;  /* 0x0003aa00ff007b82 */ /* 0x000f640000000800 */
[----:B-----5:R-:W-:-:S13]  /*21590*/  ISETP.LE.AND P0, PT, R0, UR4, PT ;  /* 0x0000000400007c0c */ /* 0x020fda000bf03270 */
[----:B------:R-:W-:Y:S05]  /*215a0*/  @!P0 BRA `(.L_x_1606) ;  /* 0xfffffdfc00108947 */ /* 0x000fea000383ffff */
[----:B------:R-:W-:Y:S05]  /*215b0*/  EXIT ;  /* 0x000000000000794d */ /* 0x000fea0003800000 */
.L_x_1486:
[----:B------:R-:W-:-:S08]  /*215c0*/  NOP ;  /* 0x0000000000007918 */ /* 0x000fd00000000000 */
[----:B------:R-:W1:-:S00]  /*215d0*/  USETMAXREG.DEALLOC.CTAPOOL 0x18 ;  /* 0x00000018000079c8 */ /* 0x000e4000080e0500 */
[----:B-1----:R-:W-:-:S06]  /*215e0*/  LOP3.LUT R0, R0, 0x3, RZ, 0xc0, !PT ;  /* 0x0000000300007812 */ /* 0x002fcc00078ec0ff */
[----:B------:R-:W1:Y:S02]  /*215f0*/  SHFL.IDX PT, R0, R0, RZ, 0x1f ;  /* 0x00001fff00007589 */ /* 0x000e6400000e0000 */
[----:B-1----:R-:W-:-:S13]  /*21600*/  ISETP.NE.AND P0, PT, R0, RZ, PT ;  /* 0x000000ff0000720c */ /* 0x002fda0003f05270 */
[----:B------:R-:W-:Y:S05]  /*21610*/  @P0 EXIT ;  /* 0x000000000000094d */ /* 0x000fea0003800000 */
[----:B------:R-:W1:Y:S01]  /*21620*/  S2UR UR4, SR_CTAID.X ;  /* 0x00000000000479c3 */ /* 0x000e620000002500 */
[----:B------:R2:W-:Y:S01]  /*21630*/  STL [R1+0x478], RZ ;  /* 0x000478ff01007387 */ /* 0x0005e20000100800 */
[----:B------:R-:W-:Y:S02]  /*21640*/  IMAD.MOV.U32 R16, RZ, RZ, RZ ;  /* 0x000000ffff107224 */ /* 0x000fe400078e00ff */
[----:B------:R-:W-:-:S04]  /*21650*/  IMAD.MOV.U32 R17, RZ, RZ, 0x1 ;  /* 0x00000001ff117424 */ /* 0x000fc800078e00ff */
[----:B------:R-:W1:Y:S02]  /*21660*/  LDC R0, c[0x0][0xea8] ;  /* 0x0003aa00ff007b82 */ /* 0x000e640000000800 */
[----:B-1----:R-:W-:-:S13]  /*21670*/  ISETP.LE.AND P0, PT, R0, UR4, PT ;  /* 0x0000000400007c0c */ /* 0x002fda000bf03270 */
[----:B--2---:R-:W-:Y:S05]  /*21680*/  @P0 BRA `(.L_x_1607) ;  /* 0x0000002c00a40947 */ /* 0x004fea0003800000 */
[----:B------:R-:W-:Y:S01]  /*21690*/  IMAD.U32 R0, RZ, RZ, UR4 ;  /* 0x00000004ff007e24 */ /* 0x000fe2000f8e00ff */
[----:B------:R1:W-:Y:S01]  /*216a0*/  STL [R1+0x478], RZ ;  /* 0x000478ff01007387 */ /* 0x0003e20000100800 */
[----:B------:R-:W-:Y:S01]  /*216b0*/  IMAD.MOV.U32 R17, RZ, RZ, 0x1 ;  /* 0x00000001ff117424 */ /* 0x000fe200078e00ff */
[----:B------:R-:W-:Y:S01]  /*216c0*/  ULDC UR44, c[0x0][0xc] ;  /* 0x00000300002c7ab9 */ /* 0x000fe20000000800 */
[----:B------:R-:W-:Y:S01]  /*216d0*/  IMAD.MOV.U32 R16, RZ, RZ, RZ ;  /* 0x000000ffff107224 */ /* 0x000fe200078e00ff */
[----:B------:R1:W-:Y:S01]  /*216e0*/  STL [R1+0x470], R0 ;  /* 0x0004700001007387 */ /* 0x0003e20000100800 */
[----:B------:R-:W-:-:S05]  /*216f0*/  ULDC.64 UR48, c[0x0][0x198] ;  /* 0x0000660000307ab9 */ /* 0x000fca0000000a00 */
.L_x_1663:
[----:B--2---:R-:W2:Y:S01]  /*21700*/  LDL R2, [R1+0x470] ;  /* 0x0004700001027983 */ /* 0x004ea20000100800 */
[----:B------:R-:W-:Y:S01]  /*21710*/  ULDC UR10, c[0x0][0xed0] ;  /* 0x0003b400000a7ab9 */ /* 0x000fe20000000800 */
[----:B-1----:R-:W1:Y:S01]  /*21720*/  LDC R0, c[0x0][0xee8] ;  /* 0x0003ba00ff007b82 */ /* 0x002e620000000800 */
[----:B------:R-:W-:-:S11]  /*21730*/  UISETP.NE.AND UP0, UPT, UR10, 0x1, UPT ;  /* 0x000000010a00788c */ /* 0x000fd6000bf05270 */
[----:B------:R-:W-:Y:S01]  /*21740*/  @UP0 ULDC UR6, c[0x0][0xed4] ;  /* 0x0003b50000060ab9 */ /* 0x000fe20000000800 */
[----:B------:R-:W-:Y:S01]  /*21750*/  @UP0 ULDC UR11, c[0x0][0xed8] ;  /* 0x0003b600000b0ab9 */ /* 0x000fe20000000800 */
[C---:B--2---:R-:W-:Y:S02]  /*21760*/  R2UR UR8, R2.reuse ;  /* 0x00000000020872ca */ /* 0x044fe400000e0000 */
[----:B------:R-:W-:-:S11]  /*21770*/  R2UR UR9, R2 ;  /* 0x00000000020972ca */ /* 0x000fd600000e0000 */
[----:B------:R-:W-:-:S04]  /*21780*/  UIMAD.WIDE.U32 UR6, UR8, UR6, URZ ;  /* 0x00000006080672a5 */ /* 0x000fc8000f8e003f */
[----:B------:R-:W-:-:S04]  /*21790*/  @UP0 USHF.R.U32.HI UR8, URZ, UR11, UR7 ;  /* 0x0000000b3f080299 */ /* 0x000fc80008011607 */
[----:B------:R-:W-:Y:S02]  /*217a0*/  UIADD3 UR6, -UR8, URZ, URZ ;  /* 0x0000003f08067290 */ /* 0x000fe4000fffe13f */
[----:B-1----:R-:W-:Y:S02]  /*217b0*/  ISETP.LE.AND P0, PT, R0, UR8, PT ;  /* 0x0000000800007c0c */ /* 0x002fe4000bf03270 */
[----:B------:R-:W-:-:S11]  /*217c0*/  UIMAD UR10, UR10, UR6, UR9 ;  /* 0x000000060a0a72a4 */ /* 0x000fd6000f8e0209 */
[----:B---3--:R-:W-:Y:S05]  /*217d0*/  @!P0 BRA `(.L_x_1608) ;  /* 0x0000000000208947 */ /* 0x008fea0003800000 */
        /* <DEDUP_REMOVED lines=8> */
.L_x_1608:
[----:B------:R-:W-:Y:S01]  /*21860*/  ULDC UR11, c[0x0][0xec4] ;  /* 0x0003b100000b7ab9 */ /* 0x000fe20000000800 */
[----:B------:R-:W-:Y:S01]  /*21870*/  UMOV UR9, UR10 ;  /* 0x0000000a00097c82 */ /* 0x000fe20008000000 */
[----:B------:R-:W-:-:S11]  /*21880*/  UISETP.NE.AND UP0, UPT, UR11, 0x1, UPT ;  /* 0x000000010b00788c */ /* 0x000fd6000bf05270 */
[----:B------:R-:W-:Y:S02]  /*21890*/  @UP0 ULDC.64 UR12, c[0x0][0xec8] ;  /* 0x0003b200000c0ab9 */ /* 0x000fe40000000a00 */
[----:B------:R-:W-:-:S04]  /*218a0*/  UIMAD.WIDE.U32 UR6, UR10, UR12, URZ ;  /* 0x0000000c0a0672a5 */ /* 0x000fc8000f8e003f */
[----:B------:R-:W-:-:S04]  /*218b0*/  @UP0 USHF.R.U32.HI UR9, URZ, UR13, UR7 ;  /* 0x0000000d3f090299 */ /* 0x000fc80008011607 */
[----:B------:R-:W-:-:S12]  /*218c0*/  UIMAD UR6, UR9, UR11, URZ ;  /* 0x0000000b090672a4 */ /* 0x000fd8000f8e023f */
.L_x_1609:
[----:B------:R-:W-:Y:S01]  /*218d0*/  ULDC.64 UR12, c[0x0][0x3f8] ;  /* 0x0000fe00000c7ab9 */ /* 0x000fe20000000a00 */
[----:B------:R-:W-:Y:S02]  /*218e0*/  ULOP3.LUT UR9, URZ, UR9, URZ, 0x33, !UPT ;  /* 0x000000093f097292 */ /* 0x000fe4000f8e333f */
[----:B------:R-:W-:Y:S01]  /*218f0*/  UISETP.NE.U32.AND UP0, UPT, UR12, URZ, UPT ;  /* 0x0000003f0c00728c */ /* 0x000fe2000bf05070 */
[----:B------:R-:W-:Y:S02]  /*21900*/  ULDC UR41, c[0x0][0xeac] ;  /* 0x0003ab0000297ab9 */ /* 0x000fe40000000800 */
[----:B------:R-:W-:Y:S01]  /*21910*/  ULDC UR12, c[0x0][0xeb8] ;  /* 0x0003ae00000c7ab9 */ /* 0x000fe20000000800 */
[----:B------:R-:W-:Y:S02]  /*21920*/  UIADD3 UR41, UR9, UR41, URZ ;  /* 0x0000002909297290 */ /* 0x000fe4000fffe03f */
[----:B------:R-:W-:Y:S02]  /*21930*/  UISETP.NE.AND UP1, UPT, UR12, 0x1, UPT ;  /* 0x000000010c00788c */ /* 0x000fe4000bf25270 */
[----:B------:R-:W-:Y:S01]  /*21940*/  UIADD3 UR10, UR10, -UR6, URZ ;  /* 0x800000060a0a7290 */ /* 0x000fe2000fffe03f */
[----:B------:R-:W-:-:S02]  /*21950*/  ULDC UR11, c[0x0][0xec4] ;  /* 0x0003b100000b7ab9 */ /* 0x000fc40000000800 */
[----:B------:R-:W-:Y:S01]  /*21960*/  ULDC.64 UR6, c[0x0][0xad8] ;  /* 0x0002b60000067ab9 */ /* 0x000fe20000000a00 */
[----:B------:R-:W-:Y:S02]  /*21970*/  UISETP.NE.AND.EX UP0, UPT, UR13, URZ, UPT, UP0 ;  /* 0x0000003f0d00728c */ /* 0x000fe4000bf05300 */
[----:B------:R-:W-:Y:S02]  /*21980*/  UISETP.GE.AND UP2, UPT, UR7, 0x1, UPT ;  /* 0x000000010700788c */ /* 0x000fe4000bf46270 */
[----:B------:R-:W-:Y:S01]  /*21990*/  USHF.L.U32 UR41, UR41, 0x7, URZ ;  /* 0x0000000729297899 */ /* 0x000fe2000800063f */
[----:B------:R-:W-:Y:S01]  /*219a0*/  ULDC UR13, c[0x0][0x404] ;  /* 0x00010100000d7ab9 */ /* 0x000fe20000000800 */
[----:B------:R-:W-:Y:S01]  /*219b0*/  ULDC UR14, c[0x0][0x288] ;  /* 0x0000a200000e7ab9 */ /* 0x000fe20000000800 */
[----:B------:R-:W-:Y:S01]  /*219c0*/  UIMAD UR11, UR8, UR11, UR10 ;  /* 0x0000000b080b72a4 */ /* 0x000fe2000f8e020a */
[----:B------:R-:W-:Y:S01]  /*219d0*/  PLOP3.LUT P1, PT, PT, PT, UP2, 0x80, 0x0 ;  /* 0x000000000000781c */ /* 0x000fe20003f2f028 */
[----:B------:R-:W-:Y:S01]  /*219e0*/  USEL UR13, UR13, 0x1, UP0 ;  /* 0x000000010d0d7887 */ /* 0x000fe20008000000 */
[----:B------:R-:W-:Y:S01]  /*219f0*/  @UP1 ULDC UR8, c[0x0][0xebc] ;  /* 0x0003af0000081ab9 */ /* 0x000fe20000000800 */
[----:B------:R-:W-:Y:S01]  /*21a00*/  UIADD3 UR10, UR41, 0x80, -UR14 ;  /* 0x00000080290a7890 */ /* 0x000fe2000fffe80e */
[----:B------:R-:W-:Y:S01]  /*21a10*/  ULDC UR15, c[0x0][0x2e0] ;  /* 0x0000b800000f7ab9 */ /* 0x000fe20000000800 */
[----:B------:R-:W-:Y:S01]  /*21a20*/  UIMAD.WIDE.U32 UR8, UR11, UR8, URZ ;  /* 0x000000080b0872a5 */ /* 0x000fe2000f8e003f */
[----:B------:R-:W-:Y:S01]  /*21a30*/  @UP1 ULDC UR16, c[0x0][0xec0] ;  /* 0x0003b00000101ab9 */ /* 0x000fe20000000800 */
[----:B------:R-:W-:Y:S01]  /*21a40*/  UIMAD UR10, UR13, UR15, UR10 ;  /* 0x0000000f0d0a72a4 */ /* 0x000fe2000f8e020a */
[----:B------:R-:W-:Y:S01]  /*21a50*/  UMOV UR43, UR11 ;  /* 0x0000000b002b7c82 */ /* 0x000fe20008000000 */
[----:B------:R-:W-:-:S02]  /*21a60*/  @UP1 USHF.R.U32.HI UR43, URZ, UR16, UR9 ;  /* 0x000000103f2b1299 */ /* 0x000fc40008011609 */
[----:B------:R-:W-:Y:S02]  /*21a70*/  UIADD3 UR6, UR10, UR6, URZ ;  /* 0x000000060a067290 */ /* 0x000fe4000fffe03f */
[----:B------:R-:W-:-:S04]  /*21a80*/  UIADD3 UR42, -UR43, URZ, URZ ;  /* 0x0000003f2b2a7290 */ /* 0x000fc8000fffe13f */
[----:B------:R-:W-:Y:S01]  /*21a90*/  UIMAD UR42, UR12, UR42, UR11 ;  /* 0x0000002a0c2a72a4 */ /* 0x000fe2000f8e020b */
[----:B------:R-:W-:Y:S01]  /*21aa0*/  IMAD.U32 R0, RZ, RZ, UR6 ;  /* 0x00000006ff007e24 */ /* 0x000fe2000f8e00ff */
[----:B------:R-:W-:Y:S10]  /*21ab0*/  @!P1 BRA `(.L_x_1610) ;  /* 0x0000000000409947 */ /* 0x000ff40003800000 */
        /* <DEDUP_REMOVED lines=10> */
.L_x_1611:
[----:B------:R-:W-:-:S11]  /*21b60*/  UISETP.NE.AND UP0, UPT, UR7, 0x1, UPT ;  /* 0x000000010700788c */ /* 0x000fd6000bf05270 */
[----:B------:R-:W-:Y:S02]  /*21b70*/  @UP0 ULDC.64 UR10, c[0x0][0xae0] ;  /* 0x0002b800000a0ab9 */ /* 0x000fe40000000a00 */
[----:B------:R-:W-:-:S04]  /*21b80*/  UIMAD.WIDE.U32 UR8, UR6, UR10, URZ ;  /* 0x0000000a060872a5 */ /* 0x000fc8000f8e003f */
[----:B------:R-:W-:-:S12]  /*21b90*/  @UP0 USHF.R.U32.HI UR6, URZ, UR11, UR9 ;  /* 0x0000000b3f060299 */ /* 0x000fd80008011609 */
.L_x_1612:
[----:B------:R-:W-:-:S06]  /*21ba0*/  UIMAD UR6, UR6, UR7, UR7 ;  /* 0x00000007060672a4 */ /* 0x000fcc000f8e0207 */
[----:B------:R-:W-:-:S07]  /*21bb0*/  VIMNMX R0, R0, UR6, PT ;  /* 0x0000000600007c48 */ /* 0x000fce000bfe0100 */
.L_x_1610:
[----:B------:R-:W-:Y:S01]  /*21bc0*/  UIMAD UR8, UR13, UR15, 0x5f ;  /* 0x0000005f0d0874a4 */ /* 0x000fe2000f8e020f */
[----:B------:R-:W-:Y:S01]  /*21bd0*/  VIADD R0, R0, 0x5f ;  /* 0x0000005f00007836 */ /* 0x000fe20000000000 */
[----:B------:R-:W-:Y:S02]  /*21be0*/  UIADD3 UR10, UR41, -UR14, URZ ;  /* 0x8000000e290a7290 */ /* 0x000fe4000fffe03f */
[----:B------:R-:W-:Y:S01]  /*21bf0*/  UIMAD.WIDE UR8, UR8, 0x2aaaaaab, URZ ;  /* 0x2aaaaaab080878a5 */ /* 0x000fe2000f8e023f */
[----:B------:R-:W-:Y:S01]  /*21c00*/  IMAD.HI R0, R0, 0x2aaaaaab, RZ ;  /* 0x2aaaaaab00007827 */ /* 0x000fe200078e02ff */
[----:B------:R-:W-:Y:S02]  /*21c10*/  UIMAD UR10, UR13, UR15, UR10 ;  /* 0x0000000f0d0a72a4 */ /* 0x000fe4000f8e020a */
[----:B------:R-:W-:Y:S02]  /*21c20*/  USHF.R.U32.HI UR6, URZ, 0x1f, UR9 ;  /* 0x0000001f3f067899 */ /* 0x000fe40008011609 */
[----:B------:R-:W-:Y:S01]  /*21c30*/  SHF.R.U32.HI R3, RZ, 0x1f, R0 ;  /* 0x0000001fff037819 */ /* 0x000fe20000011600 */
[----:B------:R-:W-:Y:S01]  /*21c40*/  ULDC UR11, c[0x0][0xad4] ;  /* 0x0002b500000b7ab9 */ /* 0x000fe20000000800 */
[----:B------:R-:W-:-:S02]  /*21c50*/  ULEA.HI.SX32 UR6, UR9, UR6, 0x1c ;  /* 0x0000000609067291 */ /* 0x000fc4000f8fe23f */
[----:B------:R-:W-:Y:S01]  /*21c60*/  LEA.HI.SX32 R3, R0, R3, 0x1c ;  /* 0x0000000300037211 */ /* 0x000fe200078fe2ff */
[----:B------:R-:W-:-:S03]  /*21c70*/  UIADD3 UR11, UR10, -UR11, URZ ;  /* 0x8000000b0a0b7290 */ /* 0x000fc6000fffe03f */
[----:B------:R-:W-:Y:S01]  /*21c80*/  VIMNMX R19, R3, UR6, PT ;  /* 0x0000000603137c48 */ /* 0x000fe2000bfe0100 */
[----:B------:R-:W-:Y:S08]  /*21c90*/  @!P1 BRA `(.L_x_1613) ;  /* 0x0000000000449947 */ /* 0x000ff00003800000 */
        /* <DEDUP_REMOVED lines=10> */
.L_x_1614:
[----:B------:R-:W-:-:S11]  /*21d40*/  UISETP.NE.AND UP0, UPT, UR7, 0x1, UPT ;  /* 0x000000010700788c */ /* 0x000fd6000bf05270 */
[----:B------:R-:W-:Y:S02]  /*21d50*/  @UP0 ULDC.64 UR12, c[0x0][0xae0] ;  /* 0x0002b800000c0ab9 */ /* 0x000fe40000000a00 */
[----:B------:R-:W-:-:S04]  /*21d60*/  UIMAD.WIDE.U32 UR8, UR10, UR12, URZ ;  /* 0x0000000c0a0872a5 */ /* 0x000fc8000f8e003f */
[----:B------:R-:W-:-:S12]  /*21d70*/  @UP0 USHF.R.U32.HI UR10, URZ, UR13, UR9 ;  /* 0x0000000d3f0a0299 */ /* 0x000fd80008011609 */
.L_x_1615:
[----:B------:R-:W-:-:S04]  /*21d80*/  UIMAD UR7, UR10, UR7, URZ ;  /* 0x000000070a0772a4 */ /* 0x000fc8000f8e023f */
[----:B------:R-:W-:-:S04]  /*21d90*/  UISETP.LT.AND UP0, UPT, UR11, UR7, UPT ;  /* 0x000000070b00728c */ /* 0x000fc8000bf01270 */
[----:B------:R-:W-:-:S12]  /*21da0*/  USEL UR11, UR11, UR7, !UP0 ;  /* 0x000000070b0b7287 */ /* 0x000fd8000c000000 */
.L_x_1613:
[----:B------:R-:W-:Y:S01]  /*21db0*/  UIMAD.WIDE UR6, UR11, 0x2aaaaaab, URZ ;  /* 0x2aaaaaab0b0678a5 */ /* 0x000fe2000f8e023f */
[----:B------:R-:W-:Y:S03]  /*21dc0*/  BSSY B6, `(.L_x_1616) ;  /* 0x0000263000067945 */ /* 0x000fe60003800000 */
[----:B------:R-:W-:-:S04]  /*21dd0*/  USHF.R.U32.HI UR6, URZ, 0x1f, UR7 ;  /* 0x0000001f3f067899 */ /* 0x000fc80008011607 */
[----:B------:R-:W-:-:S04]  /*21de0*/  ULEA.HI.SX32 UR6, UR7, UR6, 0x1c ;  /* 0x0000000607067291 */ /* 0x000fc8000f8fe23f */
[----:B------:R-:W-:-:S04]  /*21df0*/  UISETP.LT.AND UP0, UPT, URZ, UR6, UPT ;  /* 0x000000063f00728c */ /* 0x000fc8000bf01270 */
[----:B------:R-:W-:-:S06]  /*21e00*/  USEL UR39, URZ, UR6, !UP0 ;  /* 0x000000063f277287 */ /* 0x000fcc000c000000 */
[----:B------:R-:W-:-:S13]  /*21e10*/  ISETP.GT.AND P0, PT, R19, UR39, PT ;  /* 0x0000002713007c0c */ /* 0x000fda000bf04270 */
[----:B------:R-:W-:Y:S05]  /*21e20*/  @P0 BRA `(.L_x_1617) ;  /* 0x0000000000480947 */ /* 0x000fea0003800000 */
[----:B------:R-:W1:Y:S01]  /*21e30*/  S2R R0, SR_TID.X ;  /* 0x0000000000007919 */ /* 0x000e620000002100 */
[----:B------:R-:W-:Y:S01]  /*21e40*/  IMAD.MOV.U32 R13, RZ, RZ, R2 ;  /* 0x000000ffff0d7224 */ /* 0x000fe200078e0002 */
[----:B-1----:R-:W-:-:S04]  /*21e50*/  LOP3.LUT R0, R0, 0x1f, RZ, 0xc0, !PT ;  /* 0x0000001f00007812 */ /* 0x002fc800078ec0ff */
[----:B------:R-:W-:-:S13]  /*21e60*/  ISETP.NE.AND P0, PT, R0, RZ, PT ;  /* 0x000000ff0000720c */ /* 0x000fda0003f05270 */
        /* <DEDUP_REMOVED lines=14> */
.L_x_1617:
[----:B------:R-:W1:Y:S01]  /*21f50*/  S2R R3, SR_CgaCtaId ;  /* 0x0000000000037919 */ /* 0x000e620000008800 */
[----:B------:R-:W-:-:S04]  /*21f60*/  MOV R18, 0x400 ;  /* 0x0000040000127802 */ /* 0x000fc80000000f00 */
[----:B-1----:R-:W-:-:S05]  /*21f70*/  LEA R18, R3, R18, 0x18 ;  /* 0x0000001203127211 */ /* 0x002fca00078ec0ff */
[----:B------:R-:W-:-:S05]  /*21f80*/  VIADD R0, R18, 0x1c400 ;  /* 0x0001c40012007836 */ /* 0x000fca0000000000 */
[----:B------:R-:W-:-:S13]  /*21f90*/  LOP3.LUT P0, RZ, R0, 0x3ff, RZ, 0xc0, !PT ;  /* 0x000003ff00ff7812 */ /* 0x000fda000780c0ff */
        /* <DEDUP_REMOVED lines=17> */
.L_x_1619:
[----:B------:R-:W-:-:S05]  /*220b0*/  VIADD R0, R18, 0x400 ;  /* 0x0000040012007836 */ /* 0x000fca0000000000 */
        /* <DEDUP_REMOVED lines=18> */
.L_x_1621:
        /* <DEDUP_REMOVED lines=16> */
.L_x_1620:
[----:B------:R-:W-:Y:S01]  /*222e0*/  ULDC.64 UR4, c[0x0][0xaf0] ;  /* 0x0002bc0000047ab9 */ /* 0x000fe20000000a00 */
[----:B------:R-:W-:Y:S01]  /*222f0*/  IMAD.U32 R5, RZ, RZ, UR43 ;  /* 0x0000002bff057e24 */ /* 0x000fe2000f8e00ff */
[----:B------:R-:W-:Y:S01]  /*22300*/  ISETP.NE.U32.AND P0, PT, RZ, UR4, PT ;  /* 0x00000004ff007c0c */ /* 0x000fe2000bf05070 */
[----:B------:R-:W-:Y:S01]  /*22310*/  IMAD.U32 R6, RZ, RZ, UR43 ;  /* 0x0000002bff067e24 */ /* 0x000fe2000f8e00ff */
[----:B------:R-:W1:Y:S01]  /*22320*/  LDC R0, c[0x0][0x428] ;  /* 0x00010a00ff007b82 */ /* 0x000e620000000800 */
[----:B------:R-:W2:Y:S01]  /*22330*/  S2R R4, SR_TID.X ;  /* 0x0000000000047919 */ /* 0x000ea20000002100 */
[----:B------:R-:W-:-:S13]  /*22340*/  ISETP.NE.AND.EX P0, PT, RZ, UR5, PT, P0 ;  /* 0x00000005ff007c0c */ /* 0x000fda000bf05300 */
[----:B------:R-:W3:Y:S02]  /*22350*/  @P0 LDC.64 R2, c[0x0][0xaf0] ;  /* 0x0002bc00ff020b82 */ /* 0x000ee40000000a00 */
[----:B---3--:R-:W-:-:S05]  /*22360*/  @P0 IMAD.WIDE R2, R5, 0x4, R2 ;  /* 0x0000000405020825 */ /* 0x008fca00078e0202 */
[----:B------:R3:W4:Y:S01]  /*22370*/  @P0 LDG.E R6, desc[UR46][R2.64] ;  /* 0x0000002e02060981 */ /* 0x000722000c1e1900 */
[----:B-1----:R-:W-:Y:S01]  /*22380*/  ISETP.NE.AND P0, PT, R0, 0x1, PT ;  /* 0x000000010000780c */ /* 0x002fe20003f05270 */
[----:B------:R-:W-:Y:S01]  /*22390*/  IMAD.U32 R0, RZ, RZ, UR42 ;  /* 0x0000002aff007e24 */ /* 0x000fe2000f8e00ff */
[----:B--2---:R-:W-:Y:S01]  /*223a0*/  LOP3.LUT R7, R4, 0x1f, RZ, 0xc0, !PT ;  /* 0x0000001f04077812 */ /* 0x004fe200078ec0ff */
[----:B------:R-:W-:Y:S01]  /*223b0*/  UMOV UR40, URZ ;  /* 0x0000003f00287c82 */ /* 0x000fe20008000000 */
[----:B------:R-:W-:Y:S01]  /*223c0*/  UMOV UR6, 0xffffffff ;  /* 0xffffffff00067882 */ /* 0x000fe20000000000 */
[----:B------:R-:W-:Y:S01]  /*223d0*/  VIADD R8, R19, 0xffffffff ;  /* 0xffffffff13087836 */ /* 0x000fe20000000000 */
[----:B------:R-:W-:Y:S01]  /*223e0*/  ISETP.NE.AND P1, PT, R7, RZ, PT ;  /* 0x000000ff0700720c */ /* 0x000fe20003f25270 */
[----:B---3--:R-:W1:Y:S08]  /*223f0*/  LDC.64 R2, c[0x0][0x3f8] ;  /* 0x0000fe00ff027b82 */ /* 0x008e700000000a00 */
[----:B------:R-:W2:Y:S04]  /*22400*/  @P0 LDC R4, c[0x0][0x42c] ;  /* 0x00010b00ff040b82 */ /* 0x000ea80000000800 */
[----:B------:R-:W-:-:S05]  /*22410*/  VOTEU.ALL UP1, P1 ;  /* 0x00000000003f7886 */ /* 0x000fca0000820000 */
[----:B------:R-:W-:Y:S01]  /*22420*/  @!UP1 UIADD3 UR4, UP0, UR48, 0x270, URZ ;  /* 0x0000027030049890 */ /* 0x000fe2000ff1e03f */
[----:B------:R-:W3:Y:S03]  /*22430*/  @P0 LDC R5, c[0x0][0x430] ;  /* 0x00010c00ff050b82 */ /* 0x000ee60000000800 */
[----:B------:R-:W-:-:S09]  /*22440*/  @!UP1 UIADD3.X UR5, URZ, UR49, URZ, UP0, !UPT ;  /* 0x000000313f059290 */ /* 0x000fd200087fe43f */
[----:B------:R1:W-:Y:S01]  /*22450*/  @!UP1 UTMAPF.L2.4D [UR40], [UR4] ;  /* 0x00000028040095b8 */ /* 0x0003e20008018000 */
[----:B--2---:R-:W-:-:S05]  /*22460*/  @P0 IMAD.HI.U32 R4, R4, UR42, RZ ;  /* 0x0000002a04040c27 */ /* 0x004fca000f8e00ff */
[----:B---3--:R-:W-:Y:S02]  /*22470*/  @P0 SHF.R.U32.HI R0, RZ, R5, R4 ;  /* 0x00000005ff000219 */ /* 0x008fe40000011604 */
[----:B-1----:R-:W-:-:S04]  /*22480*/  ISETP.NE.U32.AND P0, PT, R2, RZ, PT ;  /* 0x000000ff0200720c */ /* 0x002fc80003f05070 */
[----:B------:R-:W-:-:S04]  /*22490*/  ISETP.NE.AND.EX P0, PT, R3, RZ, PT, P0 ;  /* 0x000000ff0300720c */ /* 0x000fc80003f05300 */
[----:B----4-:R-:W-:Y:S01]  /*224a0*/  SEL R4, R6, RZ, !P0 ;  /* 0x000000ff06047207 */ /* 0x010fe20004000000 */
[----:B------:R-:W-:Y:S08]  /*224b0*/  BRA.DIV UR6, `(.L_x_1622) ;  /* 0x0000002606907947 */ /* 0x000ff0000b800000 */
.L_x_1676:
[----:B------:R-:W-:Y:S01]  /*224c0*/  UMOV UR4, 0xffffffff ;  /* 0xffffffff00047882 */ /* 0x000fe20000000000 */
[----:B------:R-:W-:Y:S02]  /*224d0*/  SHF.R.S32.HI R7, RZ, 0x1f, R6 ;  /* 0x0000001fff077819 */ /* 0x000fe40000011406 */
[----:B------:R-:W-:Y:S05]  /*224e0*/  BRA.DIV UR4, `(.L_x_1623) ;  /* 0x0000002604b07947 */ /* 0x000fea000b800000 */
[----:B------:R-:W-:-:S13]  /*224f0*/  ELECT P6, URZ, PT ;  /* 0x00000000003f782f */ /* 0x000fda00038c0000 */
.L_x_1679:
[----:B------:R-:W-:Y:S05]  /*22500*/  @!P6 BRA `(.L_x_1624) ;  /* 0x0000000000c8e947 */ /* 0x000fea0003800000 */
[----:B------:R-:W-:Y:S01]  /*22510*/  IMAD.MOV.U32 R4, RZ, RZ, R6 ;  /* 0x000000ffff047224 */ /* 0x000fe200078e0006 */
[----:B------:R-:W-:Y:S06]  /*22520*/  @!P0 BRA `(.L_x_1625) ;  /* 0x0000000000448947 */ /* 0x000fec0003800000 */
[----:B------:R-:W1:Y:S01]  /*22530*/  LDC R9, c[0x0][0x41c] ;  /* 0x00010700ff097b82 */ /* 0x000e620000000800 */
[----:B------:R-:W-:Y:S01]  /*22540*/  ULDC.64 UR4, c[0x0][0x408] ;  /* 0x0001020000047ab9 */ /* 0x000fe20000000a00 */
[----:B-1----:R-:W-:-:S13]  /*22550*/  ISETP.NE.AND P2, PT, R9, 0x1, PT ;  /* 0x000000010900780c */ /* 0x002fda0003f45270 */
[----:B------:R-:W1:Y:S02]  /*22560*/  @P2 LDC.64 R4, c[0x0][0x420] ;  /* 0x00010800ff042b82 */ /* 0x000e640000000a00 */
[----:B-1----:R-:W-:-:S04]  /*22570*/  @P2 IMAD.HI.U32 R10, R8, R4, RZ ;  /* 0x00000004080a2227 */ /* 0x002fc800078e00ff */
        /* <DEDUP_REMOVED lines=9> */
[----:B------:R-:W-:-:S04]  /*22610*/  LEA R10, P2, R4, R2, 0x2 ;  /* 0x00000002040a7211 */ /* 0x000fc800078410ff */
[----:B------:R-:W-:-:S05]  /*22620*/  LEA.HI.X R11, R4, R3, R5, 0x2, P2 ;  /* 0x00000003040b7211 */ /* 0x000fca00010f1405 */
[----:B------:R1:W5:Y:S04]  /*22630*/  LDG.E R4, desc[UR46][R10.64] ;  /* 0x0000002e0a047981 */ /* 0x000368000c1e1900 */
.L_x_1625:
[----:B------:R-:W2:Y:S01]  /*22640*/  S2R R5, SR_TID.X ;  /* 0x0000000000057919 */ /* 0x000ea20000002100 */
[----:B-1----:R-:W-:Y:S01]  /*22650*/  IMAD R10, R16, 0x8, R18 ;  /* 0x00000008100a7824 */ /* 0x002fe200078e0212 */
[----:B--2---:R-:W-:Y:S02]  /*22660*/  LOP3.LUT R9, R5, 0x7f, RZ, 0xc0, !PT ;  /* 0x0000007f05097812 */ /* 0x004fe400078ec0ff */
[----:B------:R-:W-:Y:S02]  /*22670*/  SHF.L.U32 R5, R17, 0x1f, RZ ;  /* 0x0000001f11057819 */ /* 0x000fe400000006ff */
[----:B------:R-:W-:Y:S02]  /*22680*/  ISETP.NE.AND P3, PT, R9, RZ, PT ;  /* 0x000000ff0900720c */ /* 0x000fe40003f65270 */
[----:B------:R-:W1:Y:S02]  /*22690*/  SYNCS.PHASECHK.TRANS64.TRYWAIT P2, [R10+URZ+0x32440], R5 ;  /* 0x032440050a0075a7 */ /* 0x000e64000804017f */
[----:B-1----:R-:W-:Y:S09]  /*226a0*/  @!P2 BRA `(.L_x_1626) ;  /* 0x000000240060a947 */ /* 0x002ff20003800000 */
.L_x_1680:
[----:B------:R-:W-:Y:S05]  /*226b0*/  @P3 BRA `(.L_x_1627) ;  /* 0x00000000001c3947 */ /* 0x000fea0003800000 */
[----:B------:R-:W2:Y:S01]  /*226c0*/  S2R R9, SR_TID.X ;  /* 0x0000000000097919 */ /* 0x000ea20000002100 */
[----:B-1----:R-:W-:-:S04]  /*226d0*/  IMAD.MOV.U32 R5, RZ, RZ, 0x3000 ;  /* 0x00003000ff057424 */ /* 0x002fc800078e00ff */
[----:B------:R3:W-:Y:S01]  /*226e0*/  SYNCS.ARRIVE.TRANS64 RZ, [R10+URZ+0x32430], R5 ;  /* 0x032430050aff79a7 */ /* 0x0007e2000800003f */
[----:B--2---:R-:W-:-:S04]  /*226f0*/  LOP3.LUT R9, R9, 0x1f, RZ, 0xc0, !PT ;  /* 0x0000001f09097812 */ /* 0x004fc800078ec0ff */
[----:B------:R-:W-:-:S13]  /*22700*/  ISETP.NE.AND P2, PT, R9, RZ, PT ;  /* 0x000000ff0900720c */ /* 0x000fda0003f45270 */
[----:B---3--:R-:W-:Y:S05]  /*22710*/  @!P2 BRA `(.L_x_1627) ;  /* 0x000000000004a947 */ /* 0x008fea0003800000 */
[----:B------:R-:W-:Y:S01]  /*22720*/  BPT.TRAP 0x1 ;  /* 0x000000040000795c */ /* 0x000fe20000300000 */
.L_x_1627:
[----:B-1----:R-:W-:Y:S01]  /*22730*/  IMAD R5, R16, 0x3000, R18 ;  /* 0x0000300010057824 */ /* 0x002fe200078e0212 */
        /* <DEDUP_REMOVED lines=10> */
[----:B------:R-:W-:Y:S02]  /*227e0*/  UIADD3 UR9, UR9, 0x32430, URZ ;  /* 0x0003243009097890 */ /* 0x000fe4000fffe03f */
[----:B------:R-:W-:Y:S02]  /*227f0*/  UIMAD UR11, UR11, 0x60, URZ ;  /* 0x000000600b0b78a4 */ /* 0x000fe4000f8e023f */
[----:B------:R-:W-:-:S09]  /*22800*/  UIADD3 UR8, UR8, 0x1c400, URZ ;  /* 0x0001c40008087890 */ /* 0x000fd2000fffe03f */
[----:B------:R1:W-:Y:S02]  /*22810*/  UTMALDG.4D [UR8], [UR4], desc[UR6] ;  /* 0x00000608040075b4 */ /* 0x0003e40008019000 */
[----:B-1----:R-:W-:Y:S01]  /*22820*/  NOP ;  /* 0x0000000000007918 */ /* 0x002fe20000000000 */
.L_x_1624:
[----:B------:R-:W2:Y:S01]  /*22830*/  LDL.LU R9, [R1+0x478] ;  /* 0x0004780001097983 */ /* 0x000ea20000300800 */
[----:B------:R-:W-:Y:S05]  /*22840*/  WARPSYNC.ALL ;  /* 0x0000000000007948 */ /* 0x000fea0003800000 */
[----:B------:R-:W-:Y:S01]  /*22850*/  BAR.SYNC.DEFER_BLOCKING 0x8, 0x120 ;  /* 0x0204800000007b1d */ /* 0x000fe20000010000 */
[----:B------:R-:W-:-:S05]  /*22860*/  ELECT P2, URZ, PT ;  /* 0x00000000003f782f */ /* 0x000fca0003840000 */
[----:B------:R-:W-:Y:S01]  /*22870*/  BSSY B0, `(.L_x_1628) ;  /* 0x0000034000007945 */ /* 0x000fe20003800000 */
[----:B--2---:R-:W-:-:S05]  /*22880*/  VIADD R9, R9, 0x1 ;  /* 0x0000000109097836 */ /* 0x004fca0000000000 */
[----:B------:R1:W-:Y:S01]  /*22890*/  STL [R1+0x478], R9 ;  /* 0x0004780901007387 */ /* 0x0003e20000100800 */
[----:B------:R-:W-:-:S04]  /*228a0*/  LEA.HI R5, R9, R9, RZ, 0x1 ;  /* 0x0000000909057211 */ /* 0x000fc800078f08ff */
[----:B------:R-:W-:-:S05]  /*228b0*/  LOP3.LUT R5, R5, 0xfffffffe, RZ, 0xc0, !PT ;  /* 0xfffffffe05057812 */ /* 0x000fca00078ec0ff */
[----:B------:R-:W-:-:S05]  /*228c0*/  IMAD.IADD R5, R9, 0x1, -R5 ;  /* 0x0000000109057824 */ /* 0x000fca00078e0a05 */
[----:B------:R-:W-:Y:S01]  /*228d0*/  SHF.L.U32 R5, R5, 0x1f, RZ ;  /* 0x0000001f05057819 */ /* 0x000fe200000006ff */
[----:B-1----:R-:W-:Y:S06]  /*228e0*/  @!P2 BRA `(.L_x_1629) ;  /* 0x0000000000b0a947 */ /* 0x002fec0003800000 */
[----:B------:R-:W-:Y:S01]  /*228f0*/  R2UR UR17, R18 ;  /* 0x00000000121172ca */ /* 0x000fe200000e0000 */
[----:B------:R-:W-:Y:S01]  /*22900*/  UIADD3 UR4, UP0, UR48, 0x270, URZ ;  /* 0x0000027030047890 */ /* 0x000fe2000ff1e03f */
[----:B------:R-:W-:Y:S01]  /*22910*/  IMAD.MOV.U32 R9, RZ, RZ, 0x4000 ;  /* 0x00004000ff097424 */ /* 0x000fe200078e00ff */
[----:B------:R-:W-:Y:S01]  /*22920*/  UMOV UR14, 0x0 ;  /* 0x00000000000e7882 */ /* 0x000fe20000000000 */
[----:B------:R-:W-:Y:S01]  /*22930*/  UMOV UR15, 0x12f00000 ;  /* 0x12f00000000f7882 */ /* 0x000fe20000000000 */
[----:B------:R-:W-:Y:S01]  /*22940*/  UIADD3.X UR5, URZ, UR49, URZ, UP0, !UPT ;  /* 0x000000313f057290 */ /* 0x000fe200087fe43f */
[----:B------:R1:W-:Y:S01]  /*22950*/  SYNCS.ARRIVE.TRANS64 RZ, [R18+URZ+0x32400], R9 ;  /* 0x0324000912ff79a7 */ /* 0x0003e2000800003f */
[----:B------:R-:W-:Y:S01]  /*22960*/  UIADD3 UR6, UP0, UR48, 0x770, URZ ;  /* 0x0000077030067890 */ /* 0x000fe2000ff1e03f */
[----:B------:R-:W-:Y:S01]  /*22970*/  UMOV UR10, URZ ;  /* 0x0000003f000a7c82 */ /* 0x000fe20008000000 */
[----:B------:R-:W-:Y:S01]  /*22980*/  UMOV UR11, UR41 ;  /* 0x00000029000b7c82 */ /* 0x000fe20008000000 */
[----:B------:R-:W-:Y:S01]  /*22990*/  UMOV UR12, UR42 ;  /* 0x0000002a000c7c82 */ /* 0x000fe20008000000 */
[----:B------:R-:W-:-:S02]  /*229a0*/  UMOV UR13, UR43 ;  /* 0x0000002b000d7c82 */ /* 0x000fc40008000000 */
[----:B------:R-:W-:Y:S02]  /*229b0*/  UIADD3 UR8, UR17, 0x18400, URZ ;  /* 0x0001840011087890 */ /* 0x000fe4000fffe03f */
[----:B------:R-:W-:Y:S01]  /*229c0*/  UIADD3 UR9, UR17, 0x32400, URZ ;  /* 0x0003240011097890 */ /* 0x000fe2000fffe03f */
[----:B-1----:R-:W-:Y:S01]  /*229d0*/  IMAD.MOV.U32 R9, RZ, RZ, 0x10000 ;  /* 0x00010000ff097424 */ /* 0x002fe200078e00ff */
[----:B------:R-:W-:Y:S02]  /*229e0*/  UIADD3.X UR7, URZ, UR49, URZ, UP0, !UPT ;  /* 0x000000313f077290 */ /* 0x000fe400087fe43f */
[----:B------:R-:W-:Y:S02]  /*229f0*/  UIADD3 UR32, UR17, 0x22400, URZ ;  /* 0x0002240011207890 */ /* 0x000fe4000fffe03f */
[----:B------:R-:W-:Y:S02]  /*22a00*/  UIADD3 UR33, UR17, 0x32410, URZ ;  /* 0x0003241011217890 */ /* 0x000fe4000fffe03f */
[----:B------:R-:W-:Y:S01]  /*22a10*/  UIADD3 UR24, UR17, 0x26400, URZ ;  /* 0x0002640011187890 */ /* 0x000fe2000fffe03f */
[----:B------:R1:W-:Y:S01]  /*22a20*/  UTMALDG.4D [UR8], [UR4], desc[UR14] ;  /* 0x00000e08040075b4 */ /* 0x0003e20008019000 */
[----:B------:R-:W-:Y:S01]  /*22a30*/  UIADD3 UR16, UR17, 0x2a400, URZ ;  /* 0x0002a40011107890 */ /* 0x000fe2000fffe03f */
[----:B------:R2:W-:Y:S01]  /*22a40*/  SYNCS.ARRIVE.TRANS64 RZ, [R18+URZ+0x32410], R9 ;  /* 0x0324100912ff79a7 */ /* 0x0005e2000800003f */
[----:B------:R-:W-:Y:S01]  /*22a50*/  UMOV UR35, UR41 ;  /* 0x0000002900237c82 */ /* 0x000fe20008000000 */
[----:B------:R-:W-:Y:S01]  /*22a60*/  UMOV UR36, UR42 ;  /* 0x0000002a00247c82 */ /* 0x000fe20008000000 */
[----:B------:R-:W-:Y:S01]  /*22a70*/  UMOV UR37, UR43 ;  /* 0x0000002b00257c82 */ /* 0x000fe20008000000 */
[----:B------:R-:W-:Y:S01]  /*22a80*/  UMOV UR34, UR10 ;  /* 0x0000000a00227c82 */ /* 0x000fe20008000000 */
[----:B------:R-:W-:Y:S01]  /*22a90*/  UMOV UR26, 0x40 ;  /* 0x00000040001a7882 */ /* 0x000fe20000000000 */
[----:B------:R-:W-:Y:S01]  /*22aa0*/  UMOV UR27, UR41 ;  /* 0x00000029001b7c82 */ /* 0x000fe20008000000 */
[----:B------:R-:W-:Y:S01]  /*22ab0*/  UMOV UR28, UR42 ;  /* 0x0000002a001c7c82 */ /* 0x000fe20008000000 */
[----:B------:R-:W-:Y:S01]  /*22ac0*/  UMOV UR29, UR43 ;  /* 0x0000002b001d7c82 */ /* 0x000fe20008000000 */
[----:B------:R-:W-:Y:S01]  /*22ad0*/  UMOV UR25, UR33 ;  /* 0x0000002100197c82 */ /* 0x000fe20008000000 */
[----:B------:R-:W-:Y:S01]  /*22ae0*/  UMOV UR18, 0x80 ;  /* 0x0000008000127882 */ /* 0x000fe20000000000 */
[----:B------:R-:W-:Y:S01]  /*22af0*/  UMOV UR19, UR41 ;  /* 0x0000002900137c82 */ /* 0x000fe20008000000 */
[----:B------:R-:W-:Y:S01]  /*22b00*/  UMOV UR20, UR42 ;  /* 0x0000002a00147c82 */ /* 0x000fe20008000000 */
[----:B------:R2:W-:Y:S01]  /*22b10*/  UTMALDG.4D [UR32], [UR6], desc[UR14] ;  /* 0x00000e20060075b4 */ /* 0x0005e20008019000 */
[----:B------:R-:W-:Y:S01]  /*22b20*/  UMOV UR21, UR43 ;  /* 0x0000002b00157c82 */ /* 0x000fe20008000000 */
[----:B------:R2:W-:Y:S01]  /*22b30*/  UTMALDG.4D [UR24], [UR6], desc[UR14] ;  /* 0x00000e18060075b4 */ /* 0x0005e20008019000 */
[----:B-1----:R-:W-:Y:S01]  /*22b40*/  UIADD3 UR8, UR17, 0x2e400, URZ ;  /* 0x0002e40011087890 */ /* 0x002fe2000fffe03f */
[----:B------:R-:W-:-:S02]  /*22b50*/  UMOV UR10, 0xc0 ;  /* 0x000000c0000a7882 */ /* 0x000fc40000000000 */
[----:B------:R-:W-:Y:S01]  /*22b60*/  UMOV UR17, UR33 ;  /* 0x0000002100117c82 */ /* 0x000fe20008000000 */
[----:B------:R-:W-:Y:S01]  /*22b70*/  UMOV UR9, UR33 ;  /* 0x0000002100097c82 */ /* 0x000fe20008000000 */
[----:B------:R2:W-:Y:S04]  /*22b80*/  UTMALDG.4D [UR16], [UR6], desc[UR14] ;  /* 0x00000e10060075b4 */ /* 0x0005e80008019000 */
[----:B------:R2:W-:Y:S02]  /*22b90*/  UTMALDG.4D [UR8], [UR6], desc[UR14] ;  /* 0x00000e08060075b4 */ /* 0x0005e40008019000 */
[----:B--2---:R-:W-:Y:S01]  /*22ba0*/  NOP ;  /* 0x0000000000007918 */ /* 0x004fe20000000000 */
.L_x_1629:
[----:B------:R-:W-:Y:S05]  /*22bb0*/  BSYNC B0 ;  /* 0x0000000000007941 */ /* 0x000fea0003800000 */
.L_x_1628:
[----:B------:R-:W1:Y:S02]  /*22bc0*/  SYNCS.PHASECHK.TRANS64.TRYWAIT P2, [R18+URZ+0x32420], R5 ;  /* 0x03242005120075a7 */ /* 0x000e64000804017f */
[----:B-1----:R-:W-:Y:S05]  /*22bd0*/  @!P2 BRA `(.L_x_1630) ;  /* 0x000000200028a947 */ /* 0x002fea0003800000 */
.L_x_1681:
[----:B------:R-:W-:Y:S01]  /*22be0*/  ULDC.64 UR4, c[0x0][0x408] ;  /* 0x0001020000047ab9 */ /* 0x000fe20000000a00 */
[----:B------:R-:W-:Y:S04]  /*22bf0*/  BSSY B0, `(.L_x_1631) ;  /* 0x0000030000007945 */ /* 0x000fe80003800000 */
[----:B------:R-:W-:Y:S05]  /*22c00*/  @!P6 BRA `(.L_x_1632) ;  /* 0x0000000000b8e947 */ /* 0x000fea0003800000 */
[----:B------:R-:W-:Y:S01]  /*22c10*/  IMAD R10, R16, 0x8, R18 ;  /* 0x00000008100a7824 */ /* 0x000fe200078e0212 */
[----:B-1----:R-:W-:Y:S01]  /*22c20*/  SHF.L.U32 R5, R17, 0x1f, RZ ;  /* 0x0000001f11057819 */ /* 0x002fe200000006ff */
[----:B------:R-:W1:Y:S03]  /*22c30*/  S2R R9, SR_TID.X ;  /* 0x0000000000097919 */ /* 0x000e660000002100 */
[----:B------:R-:W2:Y:S01]  /*22c40*/  SYNCS.PHASECHK.TRANS64.TRYWAIT P2, [R10+URZ+0x32460], R5 ;  /* 0x032460050a0075a7 */ /* 0x000ea2000804017f */
[----:B-1----:R-:W-:-:S04]  /*22c50*/  LOP3.LUT R9, R9, 0x7f, RZ, 0xc0, !PT ;  /* 0x0000007f09097812 */ /* 0x002fc800078ec0ff */
[----:B------:R-:W-:Y:S01]  /*22c60*/  ISETP.NE.AND P3, PT, R9, RZ, PT ;  /* 0x000000ff0900720c */ /* 0x000fe20003f65270 */
[----:B--2---:R-:W-:-:S12]  /*22c70*/  @!P2 BRA `(.L_x_1633) ;  /* 0x000000200014a947 */ /* 0x004fd80003800000 */
.L_x_1682:
        /* <DEDUP_REMOVED lines=8> */
.L_x_1634:
[----:B-1----:R-:W-:Y:S01]  /*22d00*/  IMAD R5, R16, 0xc000, R18 ;  /* 0x0000c00010057824 */ /* 0x002fe200078e0212 */
        /* <DEDUP_REMOVED lines=11> */
[----:B------:R-:W-:Y:S02]  /*22dc0*/  UIMAD UR11, UR11, 0x60, URZ ;  /* 0x000000600b0b78a4 */ /* 0x000fe4000f8e023f */
[----:B------:R-:W-:Y:S02]  /*22dd0*/  UIADD3 UR9, UR9, 0x32450, URZ ;  /* 0x0003245009097890 */ /* 0x000fe4000fffe03f */
        /* <DEDUP_REMOVED lines=17> */
.L_x_1632:
[----:B------:R-:W-:Y:S05]  /*22ef0*/  BSYNC B0 ;  /* 0x0000000000007941 */ /* 0x000fea0003800000 */
.L_x_1631:
[----:B------:R-:W-:-:S05]  /*22f00*/  VIADD R8, R19, 0xfffffffe ;  /* 0xfffffffe13087836 */ /* 0x000fca0000000000 */
[----:B------:R-:W-:-:S13]  /*22f10*/  ISETP.GE.AND P2, PT, R8, UR39, PT ;  /* 0x0000002708007c0c */ /* 0x000fda000bf46270 */
[----:B------:R-:W-:Y:S05]  /*22f20*/  @!P2 BRA `(.L_x_1635) ;  /* 0x0000001000d4a947 */ /* 0x000fea0003800000 */
[----:B------:R-:W-:Y:S01]  /*22f30*/  IMAD.MOV R10, RZ, RZ, -R19 ;  /* 0x000000ffff0a7224 */ /* 0x000fe200078e0a13 */
[----:B------:R-:W-:-:S04]  /*22f40*/  LOP3.LUT R9, RZ, UR39, RZ, 0x33, !PT ;  /* 0x00000027ff097c12 */ /* 0x000fc8000f8e33ff */
[----:B------:R-:W-:-:S05]  /*22f50*/  VIADDMNMX R9, R10, 0x1, R9, !PT ;  /* 0x000000010a097846 */ /* 0x000fca0007800109 */
[----:B-1----:R-:W-:-:S05]  /*22f60*/  IMAD.IADD R5, R19, 0x1, R9 ;  /* 0x0000000113057824 */ /* 0x002fca00078e0209 */
        /* <DEDUP_REMOVED lines=28> */
.L_x_1639:
[----:B-1----:R-:W1:Y:S01]  /*23130*/  S2R R2, SR_TID.X ;  /* 0x0000000000027919 */ /* 0x002e620000002100 */
[----:B------:R-:W-:Y:S02]  /*23140*/  SHF.L.U32 R3, R17, 0x1f, RZ ;  /* 0x0000001f11037819 */ /* 0x000fe400000006ff */
[----:B-1----:R-:W-:Y:S01]  /*23150*/  LOP3.LUT R5, R2, 0x7f, RZ, 0xc0, !PT ;  /* 0x0000007f02057812 */ /* 0x002fe200078ec0ff */
[----:B------:R-:W-:-:S03]  /*23160*/  IMAD R2, R16, 0x8, R18 ;  /* 0x0000000810027824 */ /* 0x000fc600078e0212 */
[----:B------:R-:W-:Y:S01]  /*23170*/  ISETP.NE.AND P2, PT, R5, RZ, PT ;  /* 0x000000ff0500720c */ /* 0x000fe20003f45270 */
[----:B------:R-:W1:Y:S02]  /*23180*/  SYNCS.PHASECHK.TRANS64.TRYWAIT P3, [R2+URZ+0x32440], R3 ;  /* 0x03244003020075a7 */ /* 0x000e64000806017f */
[----:B-1----:R-:W-:Y:S10]  /*23190*/  @!P3 BRA `(.L_x_1640) ;  /* 0x0000001800e0b947 */ /* 0x002ff40003800000 */
.L_x_1683:
[----:B------:R-:W-:Y:S05]  /*231a0*/  @P2 BRA `(.L_x_1641) ;  /* 0x00000000001c2947 */ /* 0x000fea0003800000 */
[----:B------:R-:W2:Y:S02]  /*231b0*/  S2R R5, SR_TID.X ;  /* 0x0000000000057919 */ /* 0x000ea40000002100 */
[----:B--2---:R-:W-:Y:S01]  /*231c0*/  LOP3.LUT R10, R5, 0x1f, RZ, 0xc0, !PT ;  /* 0x0000001f050a7812 */ /* 0x004fe200078ec0ff */
[----:B------:R-:W-:-:S03]  /*231d0*/  IMAD.MOV.U32 R5, RZ, RZ, 0x3000 ;  /* 0x00003000ff057424 */ /* 0x000fc600078e00ff */
[----:B------:R-:W-:Y:S01]  /*231e0*/  ISETP.NE.AND P3, PT, R10, RZ, PT ;  /* 0x000000ff0a00720c */ /* 0x000fe20003f65270 */
[----:B------:R2:W-:-:S12]  /*231f0*/  SYNCS.ARRIVE.TRANS64 RZ, [R2+URZ+0x32430], R5 ;  /* 0x0324300502ff79a7 */ /* 0x0005d8000800003f */
[----:B--2---:R-:W-:Y:S05]  /*23200*/  @!P3 BRA `(.L_x_1641) ;  /* 0x000000000004b947 */ /* 0x004fea0003800000 */
[----:B------:R-:W-:Y:S01]  /*23210*/  BPT.TRAP 0x1 ;  /* 0x000000040000795c */ /* 0x000fe20000300000 */
.L_x_1641:
[----:B------:R-:W-:Y:S01]  /*23220*/  IMAD R5, R16, 0x3000, R18 ;  /* 0x0000300010057824 */ /* 0x000fe200078e0212 */
        /* <DEDUP_REMOVED lines=11> */
[----:B------:R-:W-:-:S04]  /*232e0*/  UIADD3 UR9, UR9, 0x32430, URZ ;  /* 0x0003243009097890 */ /* 0x000fc8000fffe03f */
[----:B------:R-:W-:-:S09]  /*232f0*/  UIADD3 UR8, UR8, 0x1c400, URZ ;  /* 0x0001c40008087890 */ /* 0x000fd2000fffe03f */
[----:B------:R2:W-:Y:S01]  /*23300*/  UTMALDG.4D [UR8], [UR6], desc[UR14] ;  /* 0x00000e08060075b4 */ /* 0x0005e20008019000 */
[----:B------:R-:W3:Y:S02]  /*23310*/  SYNCS.PHASECHK.TRANS64.TRYWAIT P3, [R2+URZ+0x32460], R3 ;  /* 0x03246003020075a7 */ /* 0x000ee4000806017f */
[----:B--23--:R-:W-:Y:S05]  /*23320*/  @!P3 BRA `(.L_x_1642) ;  /* 0x000000180090b947 */ /* 0x00cfea0003800000 */
.L_x_1684:
        /* <DEDUP_REMOVED lines=8> */
.L_x_1643:
[----:B------:R-:W-:Y:S01]  /*233b0*/  R2UR UR9, R2 ;  /* 0x00000000020972ca */ /* 0x000fe200000e0000 */
[----:B-12---:R-:W-:Y:S01]  /*233c0*/  IMAD R2, R16, 0xc000, R18 ;  /* 0x0000c00010027824 */ /* 0x006fe200078e0212 */
        /* <DEDUP_REMOVED lines=9> */
[----:B------:R-:W-:-:S02]  /*23460*/  UMOV UR18, 0x40 ;  /* 0x0000004000127882 */ /* 0x000fc40000000000 */
[----:B------:R-:W-:-:S06]  /*23470*/  UIADD3 UR9, UR9, 0x32450, URZ ;  /* 0x0003245009097890 */ /* 0x000fcc000fffe03f */
        /* <DEDUP_REMOVED lines=17> */
.L_x_1638:
[----:B------:R-:W-:Y:S05]  /*23590*/  BSYNC B0 ;  /* 0x0000000000007941 */ /* 0x000fea0003800000 */
.L_x_1637:
[----:B------:R-:W-:-:S07]  /*235a0*/  VIADD R8, R19, 0xfffffffd ;  /* 0xfffffffd13087836 */ /* 0x000fce0000000000 */
.L_x_1636:
[----:B------:R-:W-:Y:S01]  /*235b0*/  VIADD R9, R9, 0xfffffffe ;  /* 0xfffffffe09097836 */ /* 0x000fe20000000000 */
[----:B------:R-:W-:Y:S01]  /*235c0*/  LOP3.LUT R2, RZ, R19, RZ, 0x33, !PT ;  /* 0x00000013ff027212 */ /* 0x000fe200078e33ff */
[----:B------:R-:W-:Y:S03]  /*235d0*/  BSSY B0, `(.L_x_1635) ;  /* 0x00000ca000007945 */ /* 0x000fe60003800000 */
[----:B------:R-:W-:-:S13]  /*235e0*/  ISETP.NE.AND P2, PT, R9, R2, PT ;  /* 0x000000020900720c */ /* 0x000fda0003f45270 */
[----:B------:R-:W-:Y:S05]  /*235f0*/  @!P2 BRA `(.L_x_1644) ;  /* 0x0000000c001ca947 */ /* 0x000fea0003800000 */
.L_x_1659:
[----:B------:R-:W-:Y:S01]  /*23600*/  VIADD R9, R16, 0x1 ;  /* 0x0000000110097836 */ /* 0x000fe20000000000 */
[----:B------:R-:W-:Y:S05]  /*23610*/  YIELD ;  /* 0x0000000000007946 */ /* 0x000fea0003800000 */
[----:B------:R-:W-:Y:S01]  /*23620*/  ISETP.NE.AND P2, PT, R9, 0x2, PT ;  /* 0x000000020900780c */ /* 0x000fe20003f45270 */
[----:B------:R-:W-:Y:S03]  /*23630*/  BSSY B1, `(.L_x_1645) ;  /* 0x000005e000017945 */ /* 0x000fe60003800000 */
[----:B------:R-:W-:-:S02]  /*23640*/  SEL R2, RZ, 0x1, P2 ;  /* 0x00000001ff027807 */ /* 0x000fc40001000000 */
[----:B------:R-:W-:Y:S02]  /*23650*/  SEL R9, R9, RZ, P2 ;  /* 0x000000ff09097207 */ /* 0x000fe40001000000 */
[----:B------:R-:W-:Y:S01]  /*23660*/  LOP3.LUT R17, R17, R2, RZ, 0x3c, !PT ;  /* 0x0000000211117212 */ /* 0x000fe200078e3cff */
[----:B------:R-:W-:Y:S06]  /*23670*/  @!P6 BRA `(.L_x_1646) ;  /* 0x000000040064e947 */ /* 0x000fec0003800000 */
[----:B------:R-:W-:Y:S01]  /*23680*/  IMAD.MOV.U32 R10, RZ, RZ, R8 ;  /* 0x000000ffff0a7224 */ /* 0x000fe200078e0008 */
        /* <DEDUP_REMOVED lines=9> */
[----:B------:R-:W1:Y:S03]  /*23720*/  LDC.64 R4, c[0x0][0x3f8] ;  /* 0x0000fe00ff047b82 */ /* 0x000e660000000a00 */
[----:B------:R-:W-:-:S04]  /*23730*/  IMAD.MOV R3, RZ, RZ, -R2 ;  /* 0x000000ffff037224 */ /* 0x000fc800078e0a02 */
[----:B------:R-:W-:Y:S01]  /*23740*/  IMAD R10, R10, R3, R8 ;  /* 0x000000030a0a7224 */ /* 0x000fe200078e0208 */
[----:B------:R-:W-:-:S03]  /*23750*/  SHF.R.S32.HI R3, RZ, 0x1f, R2 ;  /* 0x0000001fff037819 */ /* 0x000fc60000011402 */
[----:B------:R-:W-:-:S04]  /*23760*/  IMAD.WIDE.U32 R2, R6, UR4, R2 ;  /* 0x0000000406027c25 */ /* 0x000fc8000f8e0002 */
[----:B------:R-:W-:Y:S01]  /*23770*/  IMAD.IADD R3, R11, 0x1, R3 ;  /* 0x000000010b037824 */ /* 0x000fe200078e0203 */
[----:B-1----:R-:W-:-:S04]  /*23780*/  LEA R4, P2, R2, R4, 0x2 ;  /* 0x0000000402047211 */ /* 0x002fc800078410ff */
[----:B------:R-:W-:-:S05]  /*23790*/  LEA.HI.X R5, R2, R5, R3, 0x2, P2 ;  /* 0x0000000502057211 */ /* 0x000fca00010f1403 */
[----:B------:R1:W5:Y:S04]  /*237a0*/  LDG.E R4, desc[UR46][R4.64] ;  /* 0x0000002e04047981 */ /* 0x000368000c1e1900 */
.L_x_1647:
[----:B------:R-:W1:Y:S01]  /*237b0*/  S2R R2, SR_TID.X ;  /* 0x0000000000027919 */ /* 0x000e620000002100 */
[----:B------:R-:W-:Y:S01]  /*237c0*/  IMAD R3, R9, 0x8, R18 ;  /* 0x0000000809037824 */ /* 0x000fe200078e0212 */
[----:B-1----:R-:W-:Y:S02]  /*237d0*/  LOP3.LUT R5, R2, 0x7f, RZ, 0xc0, !PT ;  /* 0x0000007f02057812 */ /* 0x002fe400078ec0ff */
[----:B------:R-:W-:Y:S02]  /*237e0*/  SHF.L.U32 R2, R17, 0x1f, RZ ;  /* 0x0000001f11027819 */ /* 0x000fe400000006ff */
[----:B------:R-:W-:Y:S02]  /*237f0*/  ISETP.NE.AND P2, PT, R5, RZ, PT ;  /* 0x000000ff0500720c */ /* 0x000fe40003f45270 */
[----:B------:R-:W1:Y:S02]  /*23800*/  SYNCS.PHASECHK.TRANS64.TRYWAIT P3, [R3+URZ+0x32440], R2 ;  /* 0x03244002030075a7 */ /* 0x000e64000806017f */
[----:B-1----:R-:W-:Y:S09]  /*23810*/  @!P3 BRA `(.L_x_1648) ;  /* 0x000000140068b947 */ /* 0x002ff20003800000 */
.L_x_1685:
        /* <DEDUP_REMOVED lines=8> */
.L_x_1649:
[----:B------:R-:W-:Y:S01]  /*238a0*/  IMAD R5, R9, 0x3000, R18 ;  /* 0x0000300009057824 */ /* 0x000fe200078e0212 */
[----:B------:R-:W-:Y:S01]  /*238b0*/  R2UR UR9, R3 ;  /* 0x00000000030972ca */ /* 0x000fe200000e0000 */
[----:B------:R-:W-:Y:S01]  /*238c0*/  UIADD3 UR6, UP0, UR48, 0x370, URZ ;  /* 0x0000037030067890 */ /* 0x000fe2000ff1e03f */
[----:B------:R-:W-:Y:S01]  /*238d0*/  R2UR UR12, R0 ;  /* 0x00000000000c72ca */ /* 0x000fe200000e0000 */
[----:B------:R-:W-:Y:S01]  /*238e0*/  UMOV UR14, 0x0 ;  /* 0x00000000000e7882 */ /* 0x000fe20000000000 */
[----:B------:R-:W-:Y:S01]  /*238f0*/  R2UR UR8, R5 ;  /* 0x00000000050872ca */ /* 0x000fe200000e0000 */
[----:B------:R-:W-:Y:S01]  /*23900*/  IMAD R5, R10, 0x60, RZ ;  /* 0x000000600a057824 */ /* 0x000fe200078e02ff */
[----:B-----5:R-:W-:Y:S01]  /*23910*/  R2UR UR13, R4 ;  /* 0x00000000040d72ca */ /* 0x020fe200000e0000 */
[----:B------:R-:W-:Y:S01]  /*23920*/  UIADD3.X UR7, URZ, UR49, URZ, UP0, !UPT ;  /* 0x000000313f077290 */ /* 0x000fe200087fe43f */
[----:B------:R-:W-:Y:S02]  /*23930*/  UMOV UR15, 0x14f00000 ;  /* 0x14f00000000f7882 */ /* 0x000fe40000000000 */
[----:B------:R-:W-:Y:S01]  /*23940*/  R2UR UR11, R5 ;  /* 0x00000000050b72ca */ /* 0x000fe200000e0000 */
[----:B------:R-:W-:-:S02]  /*23950*/  UMOV UR10, URZ ;  /* 0x0000003f000a7c82 */ /* 0x000fc40008000000 */
[----:B------:R-:W-:-:S04]  /*23960*/  UIADD3 UR9, UR9, 0x32430, URZ ;  /* 0x0003243009097890 */ /* 0x000fc8000fffe03f */
[----:B------:R-:W-:-:S09]  /*23970*/  UIADD3 UR8, UR8, 0x1c400, URZ ;  /* 0x0001c40008087890 */ /* 0x000fd2000fffe03f */
[----:B------:R2:W-:Y:S01]  /*23980*/  UTMALDG.4D [UR8], [UR6], desc[UR14] ;  /* 0x00000e08060075b4 */ /* 0x0005e20008019000 */
[----:B------:R-:W3:Y:S02]  /*23990*/  SYNCS.PHASECHK.TRANS64.TRYWAIT P3, [R3+URZ+0x32460], R2 ;  /* 0x03246002030075a7 */ /* 0x000ee4000806017f */
[----:B--23--:R-:W-:Y:S05]  /*239a0*/  @!P3 BRA `(.L_x_1650) ;  /* 0x000000140018b947 */ /* 0x00cfea0003800000 */
.L_x_1686:
        /* <DEDUP_REMOVED lines=8> */
.L_x_1651:
        /* <DEDUP_REMOVED lines=12> */
[----:B------:R-:W-:-:S04]  /*23af0*/  UIADD3 UR9, UR9, 0x32450, URZ ;  /* 0x0003245009097890 */ /* 0x000fc8000fffe03f */
        /* <DEDUP_REMOVED lines=17> */
.L_x_1646:
[----:B------:R-:W-:Y:S05]  /*23c10*/  BSYNC B1 ;  /* 0x0000000000017941 */ /* 0x000fea0003800000 */
.L_x_1645:
[----:B------:R-:W-:Y:S01]  /*23c20*/  VIADD R9, R9, 0x1 ;  /* 0x0000000109097836 */ /* 0x000fe20000000000 */
[----:B------:R-:W-:Y:S04]  /*23c30*/  BSSY B1, `(.L_x_1652) ;  /* 0x0000060000017945 */ /* 0x000fe80003800000 */
[----:B------:R-:W-:-:S04]  /*23c40*/  ISETP.NE.AND P2, PT, R9, 0x2, PT ;  /* 0x000000020900780c */ /* 0x000fc80003f45270 */
[----:B------:R-:W-:Y:S02]  /*23c50*/  SEL R2, RZ, 0x1, P2 ;  /* 0x00000001ff027807 */ /* 0x000fe40001000000 */
[----:B------:R-:W-:Y:S01]  /*23c60*/  SEL R16, R9, RZ, P2 ;  /* 0x000000ff09107207 */ /* 0x000fe20001000000 */
[----:B------:R-:W-:Y:S01]  /*23c70*/  VIADD R9, R8, 0xffffffff ;  /* 0xffffffff08097836 */ /* 0x000fe20000000000 */
        /* <DEDUP_REMOVED lines=21> */
.L_x_1654:
[----:B------:R-:W1:Y:S01]  /*23dd0*/  S2R R2, SR_TID.X ;  /* 0x0000000000027919 */ /* 0x000e620000002100 */
[----:B------:R-:W-:Y:S02]  /*23de0*/  SHF.L.U32 R3, R17, 0x1f, RZ ;  /* 0x0000001f11037819 */ /* 0x000fe400000006ff */
[----:B-1----:R-:W-:Y:S01]  /*23df0*/  LOP3.LUT R5, R2, 0x7f, RZ, 0xc0, !PT ;  /* 0x0000007f02057812 */ /* 0x002fe200078ec0ff */
[----:B------:R-:W-:-:S03]  /*23e00*/  IMAD R2, R16, 0x8, R18 ;  /* 0x0000000810027824 */ /* 0x000fc600078e0212 */
[----:B------:R-:W-:Y:S01]  /*23e10*/  ISETP.NE.AND P2, PT, R5, RZ, PT ;  /* 0x000000ff0500720c */ /* 0x000fe20003f45270 */
[----:B------:R-:W1:Y:S02]  /*23e20*/  SYNCS.PHASECHK.TRANS64.TRYWAIT P3, [R2+URZ+0x32440], R3 ;  /* 0x03244003020075a7 */ /* 0x000e64000806017f */
[----:B-1----:R-:W-:Y:S10]  /*23e30*/  @!P3 BRA `(.L_x_1655) ;  /* 0x000000100008b947 */ /* 0x002ff40003800000 */
.L_x_1687:
        /* <DEDUP_REMOVED lines=8> */
.L_x_1656:
        /* <DEDUP_REMOVED lines=17> */
.L_x_1688:
        /* <DEDUP_REMOVED lines=8> */
.L_x_1658:
        /* <DEDUP_REMOVED lines=30> */
.L_x_1653:
[----:B------:R-:W-:Y:S05]  /*24230*/  BSYNC B1 ;  /* 0x0000000000017941 */ /* 0x000fea0003800000 */
.L_x_1652:
[----:B------:R-:W-:Y:S01]  /*24240*/  ISETP.GT.AND P2, PT, R9, UR39, PT ;  /* 0x0000002709007c0c */ /* 0x000fe2000bf44270 */
[----:B------:R-:W-:-:S12]  /*24250*/  VIADD R8, R8, 0xfffffffe ;  /* 0xfffffffe08087836 */ /* 0x000fd80000000000 */
[----:B------:R-:W-:Y:S05]  /*24260*/  @P2 BRA `(.L_x_1659) ;  /* 0xfffffff000e42947 */ /* 0x000fea000383ffff */
.L_x_1644:
[----:B------:R-:W-:Y:S05]  /*24270*/  BSYNC B0 ;  /* 0x0000000000007941 */ /* 0x000fea0003800000 */
.L_x_1635:
[----:B------:R2:W5:Y:S01]  /*24280*/  LDL R6, [R1+0x470] ;  /* 0x0004700001067983 */ /* 0x0005620000100800 */
[----:B------:R-:W-:Y:S01]  /*24290*/  VIADD R16, R16, 0x1 ;  /* 0x0000000110107836 */ /* 0x000fe20000000000 */
[----:B------:R-:W-:Y:S04]  /*242a0*/  BSSY B0, `(.L_x_1660) ;  /* 0x0000012000007945 */ /* 0x000fe80003800000 */
[----:B------:R-:W-:-:S04]  /*242b0*/  ISETP.NE.AND P0, PT, R16, 0x2, PT ;  /* 0x000000021000780c */ /* 0x000fc80003f05270 */
[----:B------:R-:W-:-:S04]  /*242c0*/  SEL R0, RZ, 0x1, P0 ;  /* 0x00000001ff007807 */ /* 0x000fc80000000000 */
[----:B------:R-:W-:Y:S01]  /*242d0*/  LOP3.LUT R17, R17, R0, RZ, 0x3c, !PT ;  /* 0x0000000011117212 */ /* 0x000fe200078e3cff */
[----:B--2---:R-:W-:Y:S06]  /*242e0*/  @P1 BRA `(.L_x_1661) ;  /* 0x0000000000341947 */ /* 0x004fec0003800000 */
[----:B-1----:R-:W1:Y:S01]  /*242f0*/  S2R R5, SR_LANEID ;  /* 0x0000000000057919 */ /* 0x002e620000000000 */
        /* <DEDUP_REMOVED lines=10> */
[----:B-1---5:R-:W-:-:S05]  /*243a0*/  IADD3 R6, R0, UR44, R7 ;  /* 0x0000002c00067c10 */ /* 0x022fca000fffe007 */
[----:B------:R2:W-:Y:S02]  /*243b0*/  STL [R1+0x470], R6 ;  /* 0x0004700601007387 */ /* 0x0005e40000100800 */
.L_x_1661:
[----:B------:R-:W-:Y:S05]  /*243c0*/  BSYNC B0 ;  /* 0x0000000000007941 */ /* 0x000fea0003800000 */
.L_x_1660:
[----:B------:R-:W-:Y:S01]  /*243d0*/  SEL R16, R16, RZ, P0 ;  /* 0x000000ff10107207 */ /* 0x000fe20000000000 */
[----:B-----5:R-:W-:-:S07]  /*243e0*/  IMAD.MOV.U32 R13, RZ, RZ, R6 ;  /* 0x000000ffff0d7224 */ /* 0x020fce00078e0006 */
.L_x_1618:
[----:B------:R-:W-:Y:S05]  /*243f0*/  BSYNC B6 ;  /* 0x0000000000067941 */ /* 0x000fea0003800000 */
.L_x_1616:
[----:B------:R-:W-:-:S03]  /*24400*/  UMOV UR6, 0xffffffff ;  /* 0xffffffff00067882 */ /* 0x000fc60000000000 */
[----:B------:R-:W-:Y:S05]  /*24410*/  BRA.DIV UR6, `(.L_x_1662) ;  /* 0x0000000a06b87947 */ /* 0x000fea000b800000 */
[----:B------:R3:W4:Y:S02]  /*24420*/  SHFL.IDX PT, R14, R13, RZ, 0x1f ;  /* 0x00001fff0d0e7589 */ /* 0x00072400000e0000 */
.L_x_1691:
[----:B------:R-:W5:Y:S01]  /*24430*/  S2R R0, SR_TID.X ;  /* 0x0000000000007919 */ /* 0x000f620000002100 */
[----:B------:R-:W-:Y:S05]  /*24440*/  WARPSYNC.ALL ;  /* 0x0000000000007948 */ /* 0x000fea0003800000 */
[----:B------:R-:W-:Y:S01]  /*24450*/  BAR.SYNC.DEFER_BLOCKING 0x4, 0x120 ;  /* 0x0104800000007b1d */ /* 0x000fe20000010000 */
[----:B----4-:R-:W-:-:S05]  /*24460*/  IMAD.MOV.U32 R2, RZ, RZ, R14 ;  /* 0x000000ffff027224 */ /* 0x010fca00078e000e */
[----:B------:R-:W-:Y:S01]  /*24470*/  ULDC UR6, c[0x0][0xea8] ;  /* 0x0003aa0000067ab9 */ /* 0x000fe20000000800 */
[----:B------:R4:W-:Y:S01]  /*24480*/  STL [R1+0x470], R2 ;  /* 0x0004700201007387 */ /* 0x0009e20000100800 */
[----:B-----5:R-:W-:-:S04]  /*24490*/  LOP3.LUT R0, R0, 0x1f, RZ, 0xc0, !PT ;  /* 0x0000001f00007812 */ /* 0x020fc800078ec0ff */
[----:B------:R-:W-:-:S13]  /*244a0*/  ISETP.NE.AND P0, PT, R0, RZ, PT ;  /* 0x000000ff0000720c */ /* 0x000fda0003f05270 */
[----:B------:R-:W5:Y:S01]  /*244b0*/  @!P0 S2R R3, SR_CgaCtaId ;  /* 0x0000000000038919 */ /* 0x000f620000008800 */
[----:B------:R-:W-:-:S04]  /*244c0*/  @!P0 MOV R0, 0x400 ;  /* 0x0000040000008802 */ /* 0x000fc80000000f00 */
[----:B-----5:R-:W-:-:S05]  /*244d0*/  @!P0 LEA R0, R3, R0, 0x18 ;  /* 0x0000000003008211 */ /* 0x020fca00078ec0ff */
[----:B------:R4:W-:Y:S01]  /*244e0*/  @!P0 STS [R0+0x324d0], R13 ;  /* 0x0324d00d00008388 */ /* 0x0009e20000000800 */
[----:B------:R-:W-:Y:S06]  /*244f0*/  BAR.ARV 0x5, 0x120 ;  /* 0x0144800000007b1d */ /* 0x000fec0000002000 */
[----:B------:R-:W-:-:S13]  /*24500*/  ISETP.GE.AND P0, PT, R2, UR6, PT ;  /* 0x0000000602007c0c */ /* 0x000fda000bf06270 */
[----:B----4-:R-:W-:Y:S05]  /*24510*/  @!P0 BRA `(.L_x_1663) ;  /* 0xffffffd000788947 */ /* 0x010fea000383ffff */
.L_x_1607:
[----:B------:R-:W4:Y:S01]  /*24520*/  LDL.LU R0, [R1+0x478] ;  /* 0x0004780001007983 */ /* 0x000f220000300800 */
[----:B-1----:R-:W1:Y:S01]  /*24530*/  S2R R5, SR_CgaCtaId ;  /* 0x0000000000057919 */ /* 0x002e620000008800 */
[----:B----4-:R-:W-:-:S05]  /*24540*/  VIADD R0, R0, 0x1 ;  /* 0x0000000100007836 */ /* 0x010fca0000000000 */
[----:B------:R-:W-:-:S04]  /*24550*/  LEA.HI R2, R0, R0, RZ, 0x1 ;  /* 0x0000000000027211 */ /* 0x000fc800078f08ff */
[----:B------:R-:W-:Y:S02]  /*24560*/  LOP3.LUT R3, R2, 0xfffffffe, RZ, 0xc0, !PT ;  /* 0xfffffffe02037812 */ /* 0x000fe400078ec0ff */
[----:B------:R-:W-:-:S03]  /*24570*/  MOV R2, 0x400 ;  /* 0x0000040000027802 */ /* 0x000fc60000000f00 */
[----:B------:R-:W-:Y:S01]  /*24580*/  IMAD.IADD R0, R0, 0x1, -R3 ;  /* 0x0000000100007824 */ /* 0x000fe200078e0a03 */
[----:B-1----:R-:W-:-:S04]  /*24590*/  LEA R7, R5, R2, 0x18 ;  /* 0x0000000205077211 */ /* 0x002fc800078ec0ff */
[----:B------:R-:W-:-:S04]  /*245a0*/  SHF.L.U32 R0, R0, 0x1f, RZ ;  /* 0x0000001f00007819 */ /* 0x000fc800000006ff */
[----:B------:R-:W1:Y:S02]  /*245b0*/  SYNCS.PHASECHK.TRANS64.TRYWAIT P0, [R7+URZ+0x32420], R0 ;  /* 0x03242000070075a7 */ /* 0x000e64000800017f */
[----:B-1----:R-:W-:Y:S05]  /*245c0*/  @!P0 BRA `(.L_x_1664) ;  /* 0x0000000800708947 */ /* 0x002fea0003800000 */
.L_x_1692:
[----:B------:R-:W4:Y:S02]  /*245d0*/  S2R R2, SR_TID.X ;  /* 0x0000000000027919 */ /* 0x000f240000002100 */
[----:B----4-:R-:W-:-:S04]  /*245e0*/  SHF.R.U32.HI R2, RZ, 0x5, R2 ;  /* 0x00000005ff027819 */ /* 0x010fc80000011602 */
        /* <DEDUP_REMOVED lines=12> */
.L_x_1667:
        /* <DEDUP_REMOVED lines=12> */
.L_x_1693:
[----:B------:R-:W4:Y:S02]  /*24770*/  SYNCS.PHASECHK.TRANS64.TRYWAIT P0, [R3+URZ], R0 ;  /* 0x00000000030075a7 */ /* 0x000f24000800017f */
[----:B----4-:R-:W-:Y:S05]  /*24780*/  @!P0 BRA `(.L_x_1669) ;  /* 0x0000000800288947 */ /* 0x010fea0003800000 */
.L_x_1694:
[----:B------:R-:W-:Y:S05]  /*24790*/  @!P2 BRA `(.L_x_1670) ;  /* 0x000000000004a947 */ /* 0x000fea0003800000 */
[----:B------:R-:W-:Y:S01]  /*247a0*/  BPT.TRAP 0x1 ;  /* 0x000000040000795c */ /* 0x000fe20000300000 */
.L_x_1670:
[----:B----4-:R-:W-:-:S04]  /*247b0*/  VIADD R3, R7, 0x32460 ;  /* 0x0003246007037836 */ /* 0x010fc80000000000 */
[----:B-1----:R-:W-:-:S04]  /*247c0*/  IMAD R5, R16, 0x8, R3 ;  /* 0x0000000810057824 */ /* 0x002fc800078e0203 */
[----:B------:R-:W1:Y:S02]  /*247d0*/  SYNCS.PHASECHK.TRANS64.TRYWAIT P0, [R5+URZ], R4 ;  /* 0x00000004050075a7 */ /* 0x000e64000800017f */
[----:B-1----:R-:W-:Y:S05]  /*247e0*/  @!P0 BRA `(.L_x_1671) ;  /* 0x0000000800248947 */ /* 0x002fea0003800000 */
.L_x_1695:
[----:B------:R-:W-:-:S07]  /*247f0*/  IMAD R3, R2, 0x8, R3 ;  /* 0x0000000802037824 */ /* 0x000fce00078e0203 */
.L_x_1672:
[----:B----4-:R4:W1:Y:S02]  /*24800*/  SYNCS.PHASECHK.TRANS64.TRYWAIT P0, [R3+URZ], R0 ;  /* 0x00000000030075a7 */ /* 0x010864000800017f */
[----:B-1----:R-:W-:Y:S05]  /*24810*/  @!P0 NANOSLEEP.SYNCS 0x989680 ;  /* 0x009896800000895d */ /* 0x002fea0003900000 */
[----:B------:R-:W1:Y:S02]  /*24820*/  @!P0 SYNCS.PHASECHK.TRANS64 P0, [R3+URZ], R0 ;  /* 0x00000000030085a7 */ /* 0x000e64000800007f */
[----:B-1----:R-:W-:Y:S05]  /*24830*/  @!P0 BRA `(.L_x_1672) ;  /* 0xfffffffc00f08947 */ /* 0x002fea000383ffff */
.L_x_1666:
[----:B------:R-:W-:Y:S05]  /*24840*/  BSYNC B0 ;  /* 0x0000000000007941 */ /* 0x000fea0003800000 */
.L_x_1665:
[----:B------:R-:W-:Y:S05]  /*24850*/  EXIT ;  /* 0x000000000000794d */ /* 0x000fea0003800000 */
.L_x_1499:
[----:B-1----:R-:W-:-:S04]  /*24860*/  IMAD.U32 R9, RZ, RZ, UR50 ;  /* 0x00000032ff097e24 */ /* 0x002fc8000f8e00ff */
[----:B------:R1:W2:Y:S03]  /*24870*/  SYNCS.PHASECHK.TRANS64.TRYWAIT P0, [R9+URZ+0x32400], R0 ;  /* 0x03240000090075a7 */ /* 0x0002a6000800017f */
[----:B--2---:R-:W-:Y:S05]  /*24880*/  @!P0 NANOSLEEP.SYNCS 0x989680 ;  /* 0x009896800000895d */ /* 0x004fea0003900000 */
[----:B------:R-:W2:Y:S02]  /*24890*/  @!P0 SYNCS.PHASECHK.TRANS64 P0, [R9+URZ+0x32400], R0 ;  /* 0x03240000090085a7 */ /* 0x000ea4000800007f */
[----:B--2---:R-:W-:Y:S05]  /*248a0*/  @!P0 BRA `(.L_x_1499) ;  /* 0xfffffffc00ec8947 */ /* 0x004fea000383ffff */
[----:B------:R-:W-:Y:S05]  /*248b0*/  BRA `(.L_x_1673) ;  /* 0xfffffddc00507947 */ /* 0x000fea000383ffff */
.L_x_1506:
[----:B--2---:R2:W3:Y:S02]  /*248c0*/  SYNCS.PHASECHK.TRANS64.TRYWAIT P0, [R12+URZ], R13 ;  /* 0x0000000d0c0075a7 */ /* 0x0044e4000800017f */
[----:B---3--:R-:W-:Y:S05]  /*248d0*/  @!P0 NANOSLEEP.SYNCS 0x989680 ;  /* 0x009896800000895d */ /* 0x008fea0003900000 */
[----:B------:R-:W3:Y:S02]  /*248e0*/  @!P0 SYNCS.PHASECHK.TRANS64 P0, [R12+URZ], R13 ;  /* 0x0000000d0c0085a7 */ /* 0x000ee4000800007f */
[----:B---3--:R-:W-:Y:S05]  /*248f0*/  @!P0 BRA `(.L_x_1506) ;  /* 0xfffffffc00f08947 */ /* 0x008fea000383ffff */
[----:B------:R-:W-:Y:S05]  /*24900*/  BRA `(.L_x_1505) ;  /* 0xfffffde0006c7947 */ /* 0x000fea000383ffff */
.L_x_1508:
[----:B-1----:R-:W-:-:S04]  /*24910*/  IMAD.U32 R9, RZ, RZ, UR50 ;  /* 0x00000032ff097e24 */ /* 0x002fc8000f8e00ff */
[----:B------:R1:W2:Y:S03]  /*24920*/  SYNCS.PHASECHK.TRANS64.TRYWAIT P0, [R9+URZ+0x32410], R6 ;  /* 0x03241006090075a7 */ /* 0x0002a6000800017f */
[----:B--2---:R-:W-:Y:S05]  /*24930*/  @!P0 NANOSLEEP.SYNCS 0x989680 ;  /* 0x009896800000895d */ /* 0x004fea0003900000 */
[----:B------:R-:W2:Y:S02]  /*24940*/  @!P0 SYNCS.PHASECHK.TRANS64 P0, [R9+URZ+0x32410], R6 ;  /* 0x03241006090085a7 */ /* 0x000ea4000800007f */
[----:B--2---:R-:W-:Y:S05]  /*24950*/  @!P0 BRA `(.L_x_1508) ;  /* 0xfffffffc00ec8947 */ /* 0x004fea000383ffff */
[----:B------:R-:W-:Y:S05]  /*24960*/  BRA `(.L_x_1674) ;  /* 0xfffffde400407947 */ /* 0x000fea000383ffff */
.L_x_1515:
[----:B--2---:R2:W3:Y:S02]  /*24970*/  SYNCS.PHASECHK.TRANS64.TRYWAIT P0, [R8+URZ], R9 ;  /* 0x00000009080075a7 */ /* 0x0044e4000800017f */
[----:B---3--:R-:W-:Y:S05]  /*24980*/  @!P0 NANOSLEEP.SYNCS 0x989680 ;  /* 0x009896800000895d */ /* 0x008fea0003900000 */
[----:B------:R-:W3:Y:S02]  /*24990*/  @!P0 SYNCS.PHASECHK.TRANS64 P0, [R8+URZ], R9 ;  /* 0x00000009080085a7 */ /* 0x000ee4000800007f */
[----:B---3--:R-:W-:Y:S05]  /*249a0*/  @!P0 BRA `(.L_x_1515) ;  /* 0xfffffffc00f08947 */ /* 0x008fea000383ffff */
[----:B------:R-:W-:Y:S05]  /*249b0*/  BRA `(.L_x_1514) ;  /* 0xfffffde400847947 */ /* 0x000fea000383ffff */
.L_x_1550:
[----:B-1----:R1:W2:Y:S02]  /*249c0*/  SYNCS.PHASECHK.TRANS64.TRYWAIT P1, [R0+URZ], R3 ;  /* 0x00000003000075a7 */ /* 0x0022a4000802017f */
[----:B--2---:R-:W-:Y:S05]  /*249d0*/  @!P1 NANOSLEEP.SYNCS 0x989680 ;  /* 0x009896800000995d */ /* 0x004fea0003900000 */
[----:B------:R-:W2:Y:S02]  /*249e0*/  @!P1 SYNCS.PHASECHK.TRANS64 P1, [R0+URZ], R3 ;  /* 0x00000003000095a7 */ /* 0x000ea4000802007f */
[----:B--2---:R-:W-:Y:S05]  /*249f0*/  @!P1 BRA `(.L_x_1550) ;  /* 0xfffffffc00f09947 */ /* 0x004fea000383ffff */
[----:B------:R-:W-:Y:S05]  /*24a00*/  BRA `(.L_x_1549) ;  /* 0xfffffe5000807947 */ /* 0x000fea000383ffff */
.L_x_1557:
[----:B--2---:R2:W3:Y:S02]  /*24a10*/  SYNCS.PHASECHK.TRANS64.TRYWAIT P1, [R4+URZ], R5 ;  /* 0x00000005040075a7 */ /* 0x0044e4000802017f */
[----:B---3--:R-:W-:Y:S05]  /*24a20*/  @!P1 NANOSLEEP.SYNCS 0x989680 ;  /* 0x009896800000995d */ /* 0x008fea0003900000 */
[----:B------:R-:W3:Y:S02]  /*24a30*/  @!P1 SYNCS.PHASECHK.TRANS64 P1, [R4+URZ], R5 ;  /* 0x00000005040095a7 */ /* 0x000ee4000802007f */
[----:B---3--:R-:W-:Y:S05]  /*24a40*/  @!P1 BRA `(.L_x_1557) ;  /* 0xfffffffc00f09947 */ /* 0x008fea000383ffff */
[----:B------:R-:W-:Y:S05]  /*24a50*/  BRA `(.L_x_1556) ;  /* 0xfffffe5400a47947 */ /* 0x000fea000383ffff */
.L_x_1568:
[----:B--2---:R2:W3:Y:S02]  /*24a60*/  SYNCS.PHASECHK.TRANS64.TRYWAIT P0, [R0+URZ], R7 ;  /* 0x00000007000075a7 */ /* 0x0044e4000800017f */
[----:B---3--:R-:W-:Y:S05]  /*24a70*/  @!P0 NANOSLEEP.SYNCS 0x989680 ;  /* 0x009896800000895d */ /* 0x008fea0003900000 */
[----:B------:R-:W3:Y:S02]  /*24a80*/  @!P0 SYNCS.PHASECHK.TRANS64 P0, [R0+URZ], R7 ;  /* 0x00000007000085a7 */ /* 0x000ee4000800007f */
[----:B---3--:R-:W-:Y:S05]  /*24a90*/  @!P0 BRA `(.L_x_1568) ;  /* 0xfffffffc00f08947 */ /* 0x008fea000383ffff */
[----:B------:R-:W-:Y:S05]  /*24aa0*/  BRA `(.L_x_1567) ;  /* 0xfffffeec00d47947 */ /* 0x000fea000383ffff */
.L_x_1575:
[----:B-1----:R1:W2:Y:S02]  /*24ab0*/  SYNCS.PHASECHK.TRANS64.TRYWAIT P0, [R4+URZ], R5 ;  /* 0x00000005040075a7 */ /* 0x0022a4000800017f */
[----:B--2---:R-:W-:Y:S05]  /*24ac0*/  @!P0 NANOSLEEP.SYNCS 0x989680 ;  /* 0x009896800000895d */ /* 0x004fea0003900000 */
[----:B------:R-:W2:Y:S02]  /*24ad0*/  @!P0 SYNCS.PHASECHK.TRANS64 P0, [R4+URZ], R5 ;  /* 0x00000005040085a7 */ /* 0x000ea4000800007f */
[----:B--2---:R-:W-:Y:S05]  /*24ae0*/  @!P0 BRA `(.L_x_1575) ;  /* 0xfffffffc00f08947 */ /* 0x004fea000383ffff */
[----:B------:R-:W-:Y:S05]  /*24af0*/  BRA `(.L_x_1574) ;  /* 0xfffffef000f87947 */ /* 0x000fea000383ffff */
.L_x_1622:
        /* <DEDUP_REMOVED lines=10> */
.L_x_1675:
[----:B------:R-:W-:Y:S05]  /*24ba0*/  BRA `(.L_x_1676) ;  /* 0xffffffd800447947 */ /* 0x000fea000383ffff */
.L_x_1623:
[----:B------:R-:W-:Y:S01]  /*24bb0*/  BSSY B0, `(.L_x_1677) ;  /* 0x0000006000007945 */ /* 0x000fe20003800000 */
[----:B------:R-:W-:-:S07]  /*24bc0*/  IMAD.MOV.U32 R15, RZ, RZ, -0x1 ;  /* 0xffffffffff0f7424 */ /* 0x000fce00078e00ff */
[----:B------:R-:W-:Y:S05]  /*24bd0*/  WARPSYNC.COLLECTIVE R15, `(.L_x_1678) ;  /* 0x000000000f0c7348 */ /* 0x000fea0003c00000 */
[----:B------:R-:W-:Y:S02]  /*24be0*/  ELECT P6, UR62, PT ;  /* 0x00000000003e782f */ /* 0x000fe400038c0000 */
[----:B------:R-:W-:Y:S01]  /*24bf0*/  MOV R14, UR62 ;  /* 0x0000003e000e7c02 */ /* 0x000fe20008000f00 */
[----:B------:R-:W-:Y:S10]  /*24c00*/  ENDCOLLECTIVE ;  /* 0x000000000000791b */ /* 0x000ff40003800000 */
.L_x_1678:
[----:B------:R-:W-:Y:S05]  /*24c10*/  BSYNC B0 ;  /* 0x0000000000007941 */ /* 0x000fea0003800000 */
.L_x_1677:
[----:B------:R-:W-:Y:S05]  /*24c20*/  BRA `(.L_x_1679) ;  /* 0xffffffd800347947 */ /* 0x000fea000383ffff */
.L_x_1626:
[----:B-1----:R1:W2:Y:S02]  /*24c30*/  SYNCS.PHASECHK.TRANS64.TRYWAIT P2, [R10+URZ+0x32440], R5 ;  /* 0x032440050a0075a7 */ /* 0x0022a4000804017f */
[----:B--2---:R-:W-:Y:S05]  /*24c40*/  @!P2 NANOSLEEP.SYNCS 0x989680 ;  /* 0x009896800000a95d */ /* 0x004fea0003900000 */
[----:B------:R-:W2:Y:S02]  /*24c50*/  @!P2 SYNCS.PHASECHK.TRANS64 P2, [R10+URZ+0x32440], R5 ;  /* 0x032440050a00a5a7 */ /* 0x000ea4000804007f */
[----:B--2---:R-:W-:Y:S05]  /*24c60*/  @!P2 BRA `(.L_x_1626) ;  /* 0xfffffffc00f0a947 */ /* 0x004fea000383ffff */
[----:B------:R-:W-:Y:S05]  /*24c70*/  BRA `(.L_x_1680) ;  /* 0xffffffd8008c7947 */ /* 0x000fea000383ffff */
.L_x_1630:
[----:B-1----:R1:W2:Y:S02]  /*24c80*/  SYNCS.PHASECHK.TRANS64.TRYWAIT P2, [R18+URZ+0x32420], R5 ;  /* 0x03242005120075a7 */ /* 0x0022a4000804017f */
[----:B--2---:R-:W-:Y:S05]  /*24c90*/  @!P2 NANOSLEEP.SYNCS 0x989680 ;  /* 0x009896800000a95d */ /* 0x004fea0003900000 */
[----:B------:R-:W2:Y:S02]  /*24ca0*/  @!P2 SYNCS.PHASECHK.TRANS64 P2, [R18+URZ+0x32420], R5 ;  /* 0x032420051200a5a7 */ /* 0x000ea4000804007f */
[----:B--2---:R-:W-:Y:S05]  /*24cb0*/  @!P2 BRA `(.L_x_1630) ;  /* 0xfffffffc00f0a947 */ /* 0x004fea000383ffff */
[----:B------:R-:W-:Y:S05]  /*24cc0*/  BRA `(.L_x_1681) ;  /* 0xffffffdc00c47947 */ /* 0x000fea000383ffff */
.L_x_1633:
[----:B-1----:R1:W2:Y:S02]  /*24cd0*/  SYNCS.PHASECHK.TRANS64.TRYWAIT P2, [R10+URZ+0x32460], R5 ;  /* 0x032460050a0075a7 */ /* 0x0022a4000804017f */
[----:B--2---:R-:W-:Y:S05]  /*24ce0*/  @!P2 NANOSLEEP.SYNCS 0x989680 ;  /* 0x009896800000a95d */ /* 0x004fea0003900000 */
[----:B------:R-:W2:Y:S02]  /*24cf0*/  @!P2 SYNCS.PHASECHK.TRANS64 P2, [R10+URZ+0x32460], R5 ;  /* 0x032460050a00a5a7 */ /* 0x000ea4000804007f */
[----:B--2---:R-:W-:Y:S05]  /*24d00*/  @!P2 BRA `(.L_x_1633) ;  /* 0xfffffffc00f0a947 */ /* 0x004fea000383ffff */
[----:B------:R-:W-:Y:S05]  /*24d10*/  BRA `(.L_x_1682) ;  /* 0xffffffdc00d87947 */ /* 0x000fea000383ffff */
.L_x_1640:
[----:B-1----:R1:W2:Y:S02]  /*24d20*/  SYNCS.PHASECHK.TRANS64.TRYWAIT P3, [R2+URZ+0x32440], R3 ;  /* 0x03244003020075a7 */ /* 0x0022a4000806017f */
[----:B--2---:R-:W-:Y:S05]  /*24d30*/  @!P3 NANOSLEEP.SYNCS 0x989680 ;  /* 0x009896800000b95d */ /* 0x004fea0003900000 */
[----:B------:R-:W2:Y:S02]  /*24d40*/  @!P3 SYNCS.PHASECHK.TRANS64 P3, [R2+URZ+0x32440], R3 ;  /* 0x032440030200b5a7 */ /* 0x000ea4000806007f */
[----:B--2---:R-:W-:Y:S05]  /*24d50*/  @!P3 BRA `(.L_x_1640) ;  /* 0xfffffffc00f0b947 */ /* 0x004fea000383ffff */
[----:B------:R-:W-:Y:S05]  /*24d60*/  BRA `(.L_x_1683) ;  /* 0xffffffe4000c7947 */ /* 0x000fea000383ffff */
.L_x_1642:
[----:B--2---:R2:W3:Y:S02]  /*24d70*/  SYNCS.PHASECHK.TRANS64.TRYWAIT P3, [R2+URZ+0x32460], R3 ;  /* 0x03246003020075a7 */ /* 0x0044e4000806017f */
[----:B---3--:R-:W-:Y:S05]  /*24d80*/  @!P3 NANOSLEEP.SYNCS 0x989680 ;  /* 0x009896800000b95d */ /* 0x008fea0003900000 */
[----:B------:R-:W3:Y:S02]  /*24d90*/  @!P3 SYNCS.PHASECHK.TRANS64 P3, [R2+URZ+0x32460], R3 ;  /* 0x032460030200b5a7 */ /* 0x000ee4000806007f */
[----:B---3--:R-:W-:Y:S05]  /*24da0*/  @!P3 BRA `(.L_x_1642) ;  /* 0xfffffffc00f0b947 */ /* 0x008fea000383ffff */
[----:B------:R-:W-:Y:S05]  /*24db0*/  BRA `(.L_x_1684) ;  /* 0xffffffe4005c7947 */ /* 0x000fea000383ffff */
.L_x_1648:
[----:B-1----:R1:W2:Y:S02]  /*24dc0*/  SYNCS.PHASECHK.TRANS64.TRYWAIT P3, [R3+URZ+0x32440], R2 ;  /* 0x03244002030075a7 */ /* 0x0022a4000806017f */
[----:B--2---:R-:W-:Y:S05]  /*24dd0*/  @!P3 NANOSLEEP.SYNCS 0x989680 ;  /* 0x009896800000b95d */ /* 0x004fea0003900000 */
[----:B------:R-:W2:Y:S02]  /*24de0*/  @!P3 SYNCS.PHASECHK.TRANS64 P3, [R3+URZ+0x32440], R2 ;  /* 0x032440020300b5a7 */ /* 0x000ea4000806007f */
[----:B--2---:R-:W-:Y:S05]  /*24df0*/  @!P3 BRA `(.L_x_1648) ;  /* 0xfffffffc00f0b947 */ /* 0x004fea000383ffff */
[----:B------:R-:W-:Y:S05]  /*24e00*/  BRA `(.L_x_1685) ;  /* 0xffffffe800847947 */ /* 0x000fea000383ffff */
.L_x_1650:
[----:B--2---:R2:W3:Y:S02]  /*24e10*/  SYNCS.PHASECHK.TRANS64.TRYWAIT P3, [R3+URZ+0x32460], R2 ;  /* 0x03246002030075a7 */ /* 0x0044e4000806017f */
[----:B---3--:R-:W-:Y:S05]  /*24e20*/  @!P3 NANOSLEEP.SYNCS 0x989680 ;  /* 0x009896800000b95d */ /* 0x008fea0003900000 */
[----:B------:R-:W3:Y:S02]  /*24e30*/  @!P3 SYNCS.PHASECHK.TRANS64 P3, [R3+URZ+0x32460], R2 ;  /* 0x032460020300b5a7 */ /* 0x000ee4000806007f */
[----:B---3--:R-:W-:Y:S05]  /*24e40*/  @!P3 BRA `(.L_x_1650) ;  /* 0xfffffffc00f0b947 */ /* 0x008fea000383ffff */
[----:B------:R-:W-:Y:S05]  /*24e50*/  BRA `(.L_x_1686) ;  /* 0xffffffe800d47947 */ /* 0x000fea000383ffff */
.L_x_1655:
[----:B-1----:R1:W2:Y:S02]  /*24e60*/  SYNCS.PHASECHK.TRANS64.TRYWAIT P3, [R2+URZ+0x32440], R3 ;  /* 0x03244003020075a7 */ /* 0x0022a4000806017f */
[----:B--2---:R-:W-:Y:S05]  /*24e70*/  @!P3 NANOSLEEP.SYNCS 0x989680 ;  /* 0x009896800000b95d */ /* 0x004fea0003900000 */
[----:B------:R-:W2:Y:S02]  /*24e80*/  @!P3 SYNCS.PHASECHK.TRANS64 P3, [R2+URZ+0x32440], R3 ;  /* 0x032440030200b5a7 */ /* 0x000ea4000806007f */
[----:B--2---:R-:W-:Y:S05]  /*24e90*/  @!P3 BRA `(.L_x_1655) ;  /* 0xfffffffc00f0b947 */ /* 0x004fea000383ffff */
[----:B------:R-:W-:Y:S05]  /*24ea0*/  BRA `(.L_x_1687) ;  /* 0xffffffec00e47947 */ /* 0x000fea000383ffff */
.L_x_1657:
[----:B--2---:R2:W3:Y:S02]  /*24eb0*/  SYNCS.PHASECHK.TRANS64.TRYWAIT P3, [R2+URZ+0x32460], R3 ;  /* 0x03246003020075a7 */ /* 0x0044e4000806017f */
[----:B---3--:R-:W-:Y:S05]  /*24ec0*/  @!P3 NANOSLEEP.SYNCS 0x989680 ;  /* 0x009896800000b95d */ /* 0x008fea0003900000 */
[----:B------:R-:W3:Y:S02]  /*24ed0*/  @!P3 SYNCS.PHASECHK.TRANS64 P3, [R2+URZ+0x32460], R3 ;  /* 0x032460030200b5a7 */ /* 0x000ee4000806007f */
[----:B---3--:R-:W-:Y:S05]  /*24ee0*/  @!P3 BRA `(.L_x_1657) ;  /* 0xfffffffc00f0b947 */ /* 0x008fea000383ffff */
[----:B------:R-:W-:Y:S05]  /*24ef0*/  BRA `(.L_x_1688) ;  /* 0xfffffff000347947 */ /* 0x000fea000383ffff */
.L_x_1662:
[----:B------:R-:W-:Y:S01]  /*24f00*/  BSSY B0, `(.L_x_1689) ;  /* 0x0000007000007945 */ /* 0x000fe20003800000 */
[----:B------:R-:W-:Y:S02]  /*24f10*/  IMAD.MOV.U32 R12, RZ, RZ, RZ ;  /* 0x000000ffff0c7224 */ /* 0x000fe400078e00ff */
[----:B------:R-:W-:Y:S02]  /*24f20*/  IMAD.MOV.U32 R11, RZ, RZ, 0x1f ;  /* 0x0000001fff0b7424 */ /* 0x000fe400078e00ff */
[----:B------:R-:W-:-:S07]  /*24f30*/  IMAD.MOV.U32 R15, RZ, RZ, -0x1 ;  /* 0xffffffffff0f7424 */ /* 0x000fce00078e00ff */
[----:B-12---:R-:W-:Y:S05]  /*24f40*/  WARPSYNC.COLLECTIVE R15, `(.L_x_1690) ;  /* 0x000000000f087348 */ /* 0x006fea0003c00000 */
[----:B------:R3:W4:Y:S02]  /*24f50*/  SHFL.IDX P6, R14, R13, R12, R11 ;  /* 0x0000000c0d0e7389 */ /* 0x00072400000c000b */
[----:B-1234-:R-:W-:Y:S01]  /*24f60*/  ENDCOLLECTIVE ;  /* 0x000000000000791b */ /* 0x01efe20003800000 */
.L_x_1690:
[----:B------:R-:W-:Y:S05]  /*24f70*/  BSYNC B0 ;  /* 0x0000000000007941 */ /* 0x000fea0003800000 */
.L_x_1689:
[----:B------:R-:W-:Y:S05]  /*24f80*/  BRA `(.L_x_1691) ;  /* 0xfffffff400287947 */ /* 0x000fea000383ffff */
.L_x_1664:
[----:B-1----:R1:W4:Y:S02]  /*24f90*/  SYNCS.PHASECHK.TRANS64.TRYWAIT P0, [R7+URZ+0x32420], R0 ;  /* 0x03242000070075a7 */ /* 0x002324000800017f */
[----:B----4-:R-:W-:Y:S05]  /*24fa0*/  @!P0 NANOSLEEP.SYNCS 0x989680 ;  /* 0x009896800000895d */ /* 0x010fea0003900000 */
[----:B------:R-:W4:Y:S02]  /*24fb0*/  @!P0 SYNCS.PHASECHK.TRANS64 P0, [R7+URZ+0x32420], R0 ;  /* 0x03242000070085a7 */ /* 0x000f24000800007f */
[----:B----4-:R-:W-:Y:S05]  /*24fc0*/  @!P0 BRA `(.L_x_1664) ;  /* 0xfffffffc00f08947 */ /* 0x010fea000383ffff */
[----:B------:R-:W-:Y:S05]  /*24fd0*/  BRA `(.L_x_1692) ;  /* 0xfffffff4007c7947 */ /* 0x000fea000383ffff */
.L_x_1668:
[----:B-1----:R1:W4:Y:S02]  /*24fe0*/  SYNCS.PHASECHK.TRANS64.TRYWAIT P0, [R5+URZ], R4 ;  /* 0x00000004050075a7 */ /* 0x002324000800017f */
[----:B----4-:R-:W-:Y:S05]  /*24ff0*/  @!P0 NANOSLEEP.SYNCS 0x989680 ;  /* 0x009896800000895d */ /* 0x010fea0003900000 */
[----:B------:R-:W4:Y:S02]  /*25000*/  @!P0 SYNCS.PHASECHK.TRANS64 P0, [R5+URZ], R4 ;  /* 0x00000004050085a7 */ /* 0x000f24000800007f */
[----:B----4-:R-:W-:Y:S05]  /*25010*/  @!P0 BRA `(.L_x_1668) ;  /* 0xfffffffc00f08947 */ /* 0x010fea000383ffff */
[----:B------:R-:W-:Y:S05]  /*25020*/  BRA `(.L_x_1693) ;  /* 0xfffffff400d07947 */ /* 0x000fea000383ffff */
.L_x_1669:
[----:B----4-:R4:W1:Y:S02]  /*25030*/  SYNCS.PHASECHK.TRANS64.TRYWAIT P0, [R3+URZ], R0 ;  /* 0x00000000030075a7 */ /* 0x010864000800017f */
[----:B-1----:R-:W-:Y:S05]  /*25040*/  @!P0 NANOSLEEP.SYNCS 0x989680 ;  /* 0x009896800000895d */ /* 0x002fea0003900000 */
[----:B------:R-:W1:Y:S02]  /*25050*/  @!P0 SYNCS.PHASECHK.TRANS64 P0, [R3+URZ], R0 ;  /* 0x00000000030085a7 */ /* 0x000e64000800007f */
[----:B-1----:R-:W-:Y:S05]  /*25060*/  @!P0 BRA `(.L_x_1669) ;  /* 0xfffffffc00f08947 */ /* 0x002fea000383ffff */
[----:B------:R-:W-:Y:S05]  /*25070*/  BRA `(.L_x_1694) ;  /* 0xfffffff400c47947 */ /* 0x000fea000383ffff */
.L_x_1671:
[----:B-1----:R1:W4:Y:S02]  /*25080*/  SYNCS.PHASECHK.TRANS64.TRYWAIT P0, [R5+URZ], R4 ;  /* 0x00000004050075a7 */ /* 0x002324000800017f */
[----:B----4-:R-:W-:Y:S05]  /*25090*/  @!P0 NANOSLEEP.SYNCS 0x989680 ;  /* 0x009896800000895d */ /* 0x010fea0003900000 */
[----:B------:R-:W4:Y:S02]  /*250a0*/  @!P0 SYNCS.PHASECHK.TRANS64 P0, [R5+URZ], R4 ;  /* 0x00000004050085a7 */ /* 0x000f24000800007f */
[----:B----4-:R-:W-:Y:S05]  /*250b0*/  @!P0 BRA `(.L_x_1671) ;  /* 0xfffffffc00f08947 */ /* 0x010fea000383ffff */
[----:B------:R-:W-:Y:S05]  /*250c0*/  BRA `(.L_x_1695) ;  /* 0xfffffff400c87947 */ /* 0x000fea000383ffff */
        .type           $_ZN7cutlass13device_kernelIN5flash11enable_sm90INS1_16FlashAttnFwdSm90INS1_25CollectiveMainloopFwdSm90ILi2EN4cute5tupleIJNS5_1CILi1EEES8_S8_EEENS6_IJNS7_ILi128EEENS7_ILi96EEENS7_ILi64EEEEEELi256ENS_10bfloat16_tEfNS_4arch4Sm90ELb0ELb1ELb1ELb0ELb0ELb0ELb1ELb1ELb0ELb0ELb0ELb0EEENS1_21CollectiveEpilogueFwdINS6_IJSA_NS7_ILi256EEESB_EEES9_SE_SG_Li256ELb0ELb0ELb0ELb0EEENS1_30DynamicPersistentTileSchedulerILi256ELi32ELb0ELb0ELb1EEEEEEEEEvNT_6ParamsE$_ZZN5flash25CollectiveMainloopFwdSm90ILi2EN4cute5tupleIJNS1_1CILi1EEES4_S4_EEENS2_IJNS3_ILi128EEENS3_ILi96EEENS3_ILi64EEEEEELi256EN7cutlass10bfloat16_tEfNSA_4arch4Sm90ELb0ELb1ELb1ELb0ELb0ELb0ELb1ELb1ELb0ELb0ELb0ELb0EE3mmaINS_16FlashAttnFwdSm90ISE_NS_21CollectiveEpilogueFwdINS2_IJS6_NS3_ILi256EEES7_EEES5_SB_SD_Li256ELb0ELb0ELb0ELb0EEENS_30DynamicPersistentTileSchedulerILi256ELi32ELb0ELb0ELb1EEEE13SharedStorageENS1_6TensorINS1_11ArrayEngineIfLm128EEENS1_6LayoutINS2_IJNS2_IJNS3_ILi2EEEST_NS3_ILi32EEEEEES4_S4_EEENS2_IJNS2_IJS4_ST_NS3_ILi4EEEEEENS3_ILi0EEESZ_EEEEEEENS_7SoftmaxILi2ELi0EEEEEbRKNSE_6ParamsENSA_25PipelineTmaAsyncNoClusterILi2ENSA_16PipelineTmaAsyncILi2EEEEES1B_RNSA_13PipelineStateILj2EEERT0_RT1_iRiRKNS_16SeqlenInfoQKNewKILb0ELb0EEENS2_IJiiiiEEERT_ENKUliT_T0_T1_E_clIZSF_ISO_S12_S14_EbS17_S1B_S1B_S1E_S1G_S1I_iS1J_S1N_S1O_S1Q_EUlRS1R_iE1_NS3_ILb0EEENS3_ILb1EEEEEDaiS1R_S1S_S1T_,@function
        .size           $_ZN7cutlass13device_kernelIN5flash11enable_sm90INS1_16FlashAttnFwdSm90INS1_25CollectiveMainloopFwdSm90ILi2EN4cute5tupleIJNS5_1CILi1EEES8_S8_EEENS6_IJNS7_ILi128EEENS7_ILi96EEENS7_ILi64EEEEEELi256ENS_10bfloat16_tEfNS_4arch4Sm90ELb0ELb1ELb1ELb0ELb0ELb0ELb1ELb1ELb0ELb0ELb0ELb0EEENS1_21CollectiveEpilogueFwdINS6_IJSA_NS7_ILi256EEESB_EEES9_SE_SG_Li256ELb0ELb0ELb0ELb0EEENS1_30DynamicPersistentTileSchedulerILi256ELi32ELb0ELb0ELb1EEEEEEEEEvNT_6ParamsE$_ZZN5flash25CollectiveMainloopFwdSm90ILi2EN4cute5tupleIJNS1_1CILi1EEES4_S4_EEENS2_IJNS3_ILi128EEENS3_ILi96EEENS3_ILi64EEEEEELi256EN7cutlass10bfloat16_tEfNSA_4arch4Sm90ELb0ELb1ELb1ELb0ELb0ELb0ELb1ELb1ELb0ELb0ELb0ELb0EE3mmaINS_16FlashAttnFwdSm90ISE_NS_21CollectiveEpilogueFwdINS2_IJS6_NS3_ILi256EEES7_EEES5_SB_SD_Li256ELb0ELb0ELb0ELb0EEENS_30DynamicPersistentTileSchedulerILi256ELi32ELb0ELb0ELb1EEEE13SharedStorageENS1_6TensorINS1_11ArrayEngineIfLm128EEENS1_6LayoutINS2_IJNS2_IJNS3_ILi2EEEST_NS3_ILi32EEEEEES4_S4_EEENS2_IJNS2_IJS4_ST_NS3_ILi4EEEEEENS3_ILi0EEESZ_EEEEEEENS_7SoftmaxILi2ELi0EEEEEbRKNSE_6ParamsENSA_25PipelineTmaAsyncNoClusterILi2ENSA_16PipelineTmaAsyncILi2EEEEES1B_RNSA_13PipelineStateILj2EEERT0_RT1_iRiRKNS_16SeqlenInfoQKNewKILb0ELb0EEENS2_IJiiiiEEERT_ENKUliT_T0_T1_E_clIZSF_ISO_S12_S14_EbS17_S1B_S1B_S1E_S1G_S1I_iS1J_S1N_S1O_S1Q_EUlRS1R_iE1_NS3_ILb0EEENS3_ILb1EEEEEDaiS1R_S1S_S1T_,(.L_x_4721 - $_ZN7cutlass13device_kernelIN5flash11enable_sm90INS1_16FlashAttnFwdSm90INS1_25CollectiveMainloopFwdSm90ILi2EN4cute5tupleIJNS5_1CILi1EEES8_S8_EEENS6_IJNS7_ILi128EEENS7_ILi96EEENS7_ILi64EEEEEELi256ENS_10bfloat16_tEfNS_4arch4Sm90ELb0ELb1ELb1ELb0ELb0ELb0ELb1ELb1ELb0ELb0ELb0ELb0EEENS1_21CollectiveEpilogueFwdINS6_IJSA_NS7_ILi256EEESB_EEES9_SE_SG_Li256ELb0ELb0ELb0ELb0EEENS1_30DynamicPersistentTileSchedulerILi256ELi32ELb0ELb0ELb1EEEEEEEEEvNT_6ParamsE$_ZZN5flash25CollectiveMainloopFwdSm90ILi2EN4cute5tupleIJNS1_1CILi1EEES4_S4_EEENS2_IJNS3_ILi128EEENS3_ILi96EEENS3_ILi64EEEEEELi256EN7cutlass10bfloat16_tEfNSA_4arch4Sm90ELb0ELb1ELb1ELb0ELb0ELb0ELb1ELb1ELb0ELb0ELb0ELb0EE3mmaINS_16FlashAttnFwdSm90ISE_NS_21CollectiveEpilogueFwdINS2_IJS6_NS3_ILi256EEES7_EEES5_SB_SD_Li256ELb0ELb0ELb0ELb0EEENS_30DynamicPersistentTileSchedulerILi256ELi32ELb0ELb0ELb1EEEE13SharedStorageENS1_6TensorINS1_11ArrayEngineIfLm128EEENS1_6LayoutINS2_IJNS2_IJNS3_ILi2EEEST_NS3_ILi32EEEEEES4_S4_EEENS2_IJNS2_IJS4_ST_NS3_ILi4EEEEEENS3_ILi0EEESZ_EEEEEEENS_7SoftmaxILi2ELi0EEEEEbRKNSE_6ParamsENSA_25PipelineTmaAsyncNoClusterILi2ENSA_16PipelineTmaAsyncILi2EEEEES1B_RNSA_13PipelineStateILj2EEERT0_RT1_iRiRKNS_16SeqlenInfoQKNewKILb0ELb0EEENS2_IJiiiiEEERT_ENKUliT_T0_T1_E_clIZSF_ISO_S12_S14_EbS17_S1B_S1B_S1E_S1G_S1I_iS1J_S1N_S1O_S1Q_EUlRS1R_iE1_NS3_ILb0EEENS3_ILb1EEEEEDaiS1R_S1S_S1T_)
$_ZN7cutlass13device_kernelIN5flash11enable_sm90INS1_16FlashAttnFwdSm90INS1_25CollectiveMainloopFwdSm90ILi2EN4cute5tupleIJNS5_1CILi1EEES8_S8_EEENS6_IJNS7_ILi128EEENS7_ILi96EEENS7_ILi64EEEEEELi256ENS_10bfloat16_tEfNS_4arch4Sm90ELb0ELb1ELb1ELb0ELb0ELb0ELb1ELb1ELb0ELb0ELb0ELb0EEENS1_21CollectiveEpilogueFwdINS6_IJSA_NS7_ILi256EEESB_EEES9_SE_SG_Li256ELb0ELb0ELb0ELb0EEENS1_30DynamicPersistentTileSchedulerILi256ELi32ELb0ELb0ELb1EEEEEEEEEvNT_6ParamsE$_ZZN5flash25CollectiveMainloopFwdSm90ILi2EN4cute5tupleIJNS1_1CILi1EEES4_S4_EEENS2_IJNS3_ILi128EEENS3_ILi96EEENS3_ILi64EEEEEELi256EN7cutlass10bfloat16_tEfNSA_4arch4Sm90ELb0ELb1ELb1ELb0ELb0ELb0ELb1ELb1ELb0ELb0ELb0ELb0EE3mmaINS_16FlashAttnFwdSm90ISE_NS_21CollectiveEpilogueFwdINS2_IJS6_NS3_ILi256EEES7_EEES5_SB_SD_Li256ELb0ELb0ELb0ELb0EEENS_30DynamicPersistentTileSchedulerILi256ELi32ELb0ELb0ELb1EEEE13SharedStorageENS1_6TensorINS1_11ArrayEngineIfLm128EEENS1_6LayoutINS2_IJNS2_IJNS3_ILi2EEEST_NS3_ILi32EEEEEES4_S4_EEENS2_IJNS2_IJS4_ST_NS3_ILi4EEEEEENS3_ILi0EEESZ_EEEEEEENS_7SoftmaxILi2ELi0EEEEEbRKNSE_6ParamsENSA_25PipelineTmaAsyncNoClusterILi2ENSA_16PipelineTmaAsyncILi2EEEEES1B_RNSA_13PipelineStateILj2EEERT0_RT1_iRiRKNS_16SeqlenInfoQKNewKILb0ELb0EEENS2_IJiiiiEEERT_ENKUliT_T0_T1_E_clIZSF_ISO_S12_S14_EbS17_S1B_S1B_S1E_S1G_S1I_iS1J_S1N_S1O_S1Q_EUlRS1R_iE1_NS3_ILb0EEENS3_ILb1EEEEEDaiS1R_S1S_S1T_:
[----:B------:R-:W-:Y:S05]  /*250d0*/  YIELD ;  /* 0x0000000000007946 */ /* 0x000fea0003800000 */
[----:B------:R-:W-:Y:S02]  /*250e0*/  ULDC UR4, c[0x0][0x20] ;  /* 0x0000080000047ab9 */ /* 0x000fe40000000800 */
[----:B------:R-:W-:-:S05]  /*250f0*/  VIADD R0, R0, -UR4 ;  /* 0x8000000400007c36 */ /* 0x000fca0008000000 */
[----:B------:R-:W2:Y:S01]  /*25100*/  LDL.64 R2, [R0] ;  /* 0x0000000000027983 */ /* 0x000ea20000100a00 */
[----:B------:R-:W1:Y:S02]  /*25110*/  LDC.64 R4, c[0x0][0x208] ;  /* 0x00008200ff047b82 */ /* 0x000e640000000a00 */
[----:B-1----:R-:W-:Y:S02]  /*25120*/  R2UR UR4, R4 ;  /* 0x00000000040472ca */ /* 0x002fe400000e0000 */
[----:B------:R-:W-:-:S13]  /*25130*/  R2UR UR5, R5 ;  /* 0x00000000050572ca */ /* 0x000fda00000e0000 */
[----:B--2---:R-:W2:Y:S01]  /*25140*/  LD.E R6, desc[UR4][R2.64] ;  /* 0x0000000402067980 */ /* 0x004ea2000c101900 */
[----:B------:R-:W-:Y:S02]  /*25150*/  R2UR UR4, R4 ;  /* 0x00000000040472ca */ /* 0x000fe400000e0000 */
[----:B------:R-:W-:Y:S01]  /*25160*/  R2UR UR5, R5 ;  /* 0x00000000050572ca */ /* 0x000fe200000e0000 */
[----:B--2---:R-:W-:-:S12]  /*25170*/  VIADD R11, R6, 0x1 ;  /* 0x00000001060b7836 */ /* 0x004fd80000000000 */
[----:B------:R-:W2:Y:S01]  /*25180*/  LD.E R6, desc[UR4][R2.64+0x8] ;  /* 0x0000080402067980 */ /* 0x000ea2000c101900 */
[----:B------:R-:W-:-:S13]  /*25190*/  ISETP.NE.AND P0, PT, R11, 0x2, PT ;  /* 0x000000020b00780c */ /* 0x000fda0003f05270 */
[----:B------:R-:W-:Y:S02]  /*251a0*/  @!P0 R2UR UR6, R4 ;  /* 0x00000000040682ca */ /* 0x000fe400000e0000 */
[----:B------:R-:W-:-:S13]  /*251b0*/  @!P0 R2UR UR7, R5 ;  /* 0x00000000050782ca */ /* 0x000fda00000e0000 */
[----:B------:R-:W3:Y:S01]  /*251c0*/  @!P0 LD.E R7, desc[UR6][R2.64+0x4] ;  /* 0x0000040602078980 */ /* 0x000ee2000c101900 */
[C---:B------:R-:W-:Y:S02]  /*251d0*/  R2UR UR4, R4.reuse ;  /* 0x00000000040472ca */ /* 0x040fe400000e0000 */
[C---:B------:R-:W-:Y:S02]  /*251e0*/  R2UR UR5, R5.reuse ;  /* 0x00000000050572ca */ /* 0x040fe400000e0000 */
[C---:B------:R-:W-:Y:S02]  /*251f0*/  R2UR UR6, R4.reuse ;  /* 0x00000000040672ca */ /* 0x040fe400000e0000 */
[C---:B------:R-:W-:Y:S02]  /*25200*/  R2UR UR7, R5.reuse ;  /* 0x00000000050772ca */ /* 0x040fe400000e0000 */
[----:B------:R-:W-:Y:S02]  /*25210*/  @!P0 R2UR UR8, R4 ;  /* 0x00000000040882ca */ /* 0x000fe400000e0000 */
[----:B------:R-:W-:-:S02]  /*25220*/  @!P0 R2UR UR9, R5 ;  /* 0x00000000050982ca */ /* 0x000fc400000e0000 */
[----:B------:R-:W-:Y:S02]  /*25230*/  @!P0 R2UR UR10, R4 ;  /* 0x00000000040a82ca */ /* 0x000fe400000e0000 */
[----:B------:R-:W-:Y:S01]  /*25240*/  @!P0 R2UR UR11, R5 ;  /* 0x00000000050b82ca */ /* 0x000fe200000e0000 */
[----:B------:R1:W-:Y:S08]  /*25250*/  ST.E desc[UR4][R2.64], R11 ;  /* 0x0000000b02007985 */ /* 0x0003f0000c101904 */
[----:B------:R4:W-:Y:S01]  /*25260*/  @!P0 ST.E desc[UR8][R2.64], RZ ;  /* 0x000000ff02008985 */ /* 0x0009e2000c101908 */
[----:B--2---:R-:W-:-:S05]  /*25270*/  VIADD R13, R6, 0x1 ;  /* 0x00000001060d7836 */ /* 0x004fca0000000000 */
[----:B------:R4:W-:Y:S01]  /*25280*/  ST.E desc[UR6][R2.64+0x8], R13 ;  /* 0x0000080d02007985 */ /* 0x0009e2000c101906 */
[----:B---3--:R-:W-:-:S05]  /*25290*/  @!P0 LOP3.LUT R15, R7, 0x1, RZ, 0x3c, !PT ;  /* 0x00000001070f8812 */ /* 0x008fca00078e3cff */
[----:B------:R4:W-:Y:S04]  /*252a0*/  @!P0 ST.E desc[UR10][R2.64+0x4], R15 ;  /* 0x0000040f02008985 */ /* 0x0009e8000c10190a */
[----:B------:R-:W2:Y:S01]  /*252b0*/  LDL.64 R8, [R0+0x18] ;  /* 0x0000180000087983 */ /* 0x000ea20000100a00 */
[----:B------:R-:W-:Y:S02]  /*252c0*/  R2UR UR4, R4 ;  /* 0x00000000040472ca */ /* 0x000fe400000e0000 */
[----:B------:R-:W-:Y:S01]  /*252d0*/  R2UR UR5, R5 ;  /* 0x00000000050572ca */ /* 0x000fe200000e0000 */
[----:B------:R-:W3:-:S12]  /*252e0*/  LDL.64 R6, [R0] ;  /* 0x0000000000067983 */ /* 0x000ed80000100a00 */
[----:B--2---:R-:W2:Y:S01]  /*252f0*/  LD.E R14, desc[UR4][R8.64+0x1c] ;  /* 0x00001c04080e7980 */ /* 0x004ea2000c101900 */
[C---:B------:R-:W-:Y:S02]  /*25300*/  R2UR UR4, R4.reuse ;  /* 0x00000000040472ca */ /* 0x040fe400000e0000 */
[C---:B------:R-:W-:Y:S02]  /*25310*/  R2UR UR5, R5.reuse ;  /* 0x00000000050572ca */ /* 0x040fe400000e0000 */
[----:B------:R-:W-:Y:S02]  /*25320*/  R2UR UR6, R4 ;  /* 0x00000000040672ca */ /* 0x000fe400000e0000 */
[----:B------:R-:W-:Y:S01]  /*25330*/  R2UR UR7, R5 ;  /* 0x00000000050772ca */ /* 0x000fe200000e0000 */
[----:B------:R-:W-:Y:S08]  /*25340*/  BSSY B3, `(.L_x_1696) ;  /* 0x0000007000037945 */ /* 0x000ff00003800000 */
[----:B---3--:R4:W5:Y:S04]  /*25350*/  LD.E R12, desc[UR4][R6.64] ;  /* 0x00000004060c7980 */ /* 0x008968000c101900 */
[----:B-1----:R4:W5:Y:S01]  /*25360*/  LD.E R11, desc[UR6][R6.64+0x4] ;  /* 0x00000406060b7980 */ /* 0x002962000c101900 */
[----:B--2---:R-:W-:-:S04]  /*25370*/  LOP3.LUT R14, R14, 0x1, RZ, 0xfc, !PT ;  /* 0x000000010e0e7812 */ /* 0x004fc800078efcff */
[----:B------:R-:W-:-:S13]  /*25380*/  ISETP.NE.AND P0, PT, R14, 0x3, PT ;  /* 0x000000030e00780c */ /* 0x000fda0003f05270 */
[----:B----4-:R-:W-:Y:S05]  /*25390*/  @!P0 BRA `(.L_x_1697) ;  /* 0x0000000000048947 */ /* 0x010fea0003800000 */
[----:B------:R-:W-:Y:S01]  /*253a0*/  BPT.TRAP 0x1 ;  /* 0x000000040000795c */ /* 0x000fe20000300000 */
.L_x_1697:
[----:B------:R-:W-:Y:S05]  /*253b0*/  BSYNC B3 ;  /* 0x0000000000037941 */ /* 0x000fea0003800000 */
.L_x_1696:
[----:B------:R-:W-:Y:S02]  /*253c0*/  R2UR UR4, R4 ;  /* 0x00000000040472ca */ /* 0x000fe400000e0000 */
[----:B------:R-:W-:-:S13]  /*253d0*/  R2UR UR5, R5 ;  /* 0x00000000050572ca */ /* 0x000fda00000e0000 */
[----:B------:R-:W2:Y:S01]  /*253e0*/  LD.E.64 R2, desc[UR4][R8.64+0x8] ;  /* 0x0000080408027980 */ /* 0x000ea2000c101b00 */
[----:B-----5:R-:W-:Y:S02]  /*253f0*/  SHF.L.U32 R13, R11, 0x1f, RZ ;  /* 0x0000001f0b0d7819 */ /* 0x020fe400000006ff */
[----:B--2---:R-:W-:-:S05]  /*25400*/  MOV R3, R2 ;  /* 0x0000000200037202 */ /* 0x004fca0000000f00 */
[----:B------:R-:W-:-:S04]  /*25410*/  IMAD R12, R12, 0x8, R3 ;  /* 0x000000080c0c7824 */ /* 0x000fc800078e0203 */
[----:B------:R1:W2:Y:S01]  /*25420*/  SYNCS.PHASECHK.TRANS64.TRYWAIT P0, [R12+URZ], R13 ;  /* 0x0000000d0c0075a7 */ /* 0x0002a2000800017f */
[----:B------:R-:W3:Y:S01]  /*25430*/  LD.E R11, desc[UR4][R8.64+0x1c] ;  /* 0x00001c04080b7980 */ /* 0x000ee2000c101900 */
[----:B------:R-:W-:Y:S02]  /*25440*/  R2UR UR6, R4 ;  /* 0x00000000040672ca */ /* 0x000fe400000e0000 */
[----:B------:R-:W-:Y:S01]  /*25450*/  R2UR UR7, R5 ;  /* 0x00000000050772ca */ /* 0x000fe200000e0000 */
[----:B------:R1:W5:Y:S01]  /*25460*/  LD.E R2, desc[UR4][R6.64] ;  /* 0x0000000406027980 */ /* 0x000362000c101900 */
[----:B------:R-:W-:Y:S11]  /*25470*/  BSSY B3, `(.L_x_1698) ;  /* 0x0000006000037945 */ /* 0x000ff60003800000 */
[----:B------:R1:W5:Y:S01]  /*25480*/  LD.E R3, desc[UR6][R6.64+0x4] ;  /* 0x0000040606037980 */ /* 0x000362000c101900 */
[----:B---3--:R-:W-:-:S04]  /*25490*/  LOP3.LUT R11, R11, 0x1, RZ, 0xfc, !PT ;  /* 0x000000010b0b7812 */ /* 0x008fc800078efcff */
[----:B------:R-:W-:-:S13]  /*254a0*/  ISETP.NE.AND P1, PT, R11, 0x3, PT ;  /* 0x000000030b00780c */ /* 0x000fda0003f25270 */
[----:B-12---:R-:W-:Y:S05]  /*254b0*/  @!P1 BRA `(.L_x_1699) ;  /* 0x0000000000049947 */ /* 0x006fea0003800000 */
[----:B------:R-:W-:Y:S01]  /*254c0*/  BPT.TRAP 0x1 ;  /* 0x000000040000795c */ /* 0x000fe20000300000 */
.L_x_1699:
[----:B------:R-:W-:Y:S05]  /*254d0*/  BSYNC B3 ;  /* 0x0000000000037941 */ /* 0x000fea0003800000 */
.L_x_1698:
[----:B------:R-:W-:Y:S04]  /*254e0*/  BSSY B3, `(.L_x_1700) ;  /* 0x000000a000037945 */ /* 0x000fe80003800000 */
[----:B------:R-:W-:Y:S05]  /*254f0*/  @P0 BRA `(.L_x_1701) ;  /* 0x0000000000200947 */ /* 0x000fea0003800000 */
[----:B------:R-:W-:Y:S02]  /*25500*/  R2UR UR4, R4 ;  /* 0x00000000040472ca */ /* 0x000fe400000e0000 */
[----:B------:R-:W-:-:S13]  /*25510*/  R2UR UR5, R5 ;  /* 0x00000000050572ca */ /* 0x000fda00000e0000 */
[----:B------:R-:W2:Y:S01]  /*25520*/  LD.E.64 R8, desc[UR4][R8.64+0x8] ;  /* 0x0000080408087980 */ /* 0x000ea2000c101b00 */
[----:B-----5:R-:W-:Y:S02]  /*25530*/  SHF.L.U32 R3, R3, 0x1f, RZ ;  /* 0x0000001f03037819 */ /* 0x020fe400000006ff */
[----:B--2---:R-:W-:-:S05]  /*25540*/  MOV R7, R8 ;  /* 0x0000000800077202 */ /* 0x004fca0000000f00 */
[----:B------:R-:W-:-:S04]  /*25550*/  IMAD R2, R2, 0x8, R7 ;  /* 0x0000000802027824 */ /* 0x000fc800078e0207 */
[----:B------:R-:W1:Y:S02]  /*25560*/  SYNCS.PHASECHK.TRANS64.TRYWAIT P0, [R2+URZ], R3 ;  /* 0x00000003020075a7 */ /* 0x000e64000800017f */
[----:B-1----:R-:W-:Y:S05]  /*25570*/  @!P0 BRA `(.L_x_1702) ;  /* 0x000001b400588947 */ /* 0x002fea0003800000 */
.L_x_1701:
[----:B------:R-:W-:Y:S05]  /*25580*/  BSYNC B3 ;  /* 0x0000000000037941 */ /* 0x000fea0003800000 */
.L_x_1700:
[----:B------:R-:W2:Y:S04]  /*25590*/  LDL.64 R8, [R0] ;  /* 0x0000000000087983 */ /* 0x000ea80000100a00 */
[----:B------:R-:W3:Y:S01]  /*255a0*/  LDL.64 R6, [R0+0x28] ;  /* 0x0000280000067983 */ /* 0x000ee20000100a00 */
[C---:B------:R-:W-:Y:S02]  /*255b0*/  R2UR UR6, R4.reuse ;  /* 0x00000000040672ca */ /* 0x040fe400000e0000 */
[C---:B------:R-:W-:Y:S01]  /*255c0*/  R2UR UR7, R5.reuse ;  /* 0x00000000050772ca */ /* 0x040fe200000e0000 */
[----:B-1---5:R-:W4:Y:S01]  /*255d0*/  LDL.64 R2, [R0+0x20] ;  /* 0x0000200000027983 */ /* 0x022f220000100a00 */
[C---:B------:R-:W-:Y:S02]  /*255e0*/  R2UR UR4, R4.reuse ;  /* 0x00000000040472ca */ /* 0x040fe400000e0000 */
[----:B------:R-:W-:Y:S01]  /*255f0*/  R2UR UR5, R5 ;  /* 0x00000000050572ca */ /* 0x000fe200000e0000 */
[----:B------:R-:W4:Y:S08]  /*25600*/  LDL.64 R12, [R0+0x8] ;  /* 0x00000800000c7983 */ /* 0x000f300000100a00 */
[----:B--2---:R-:W2:Y:S04]  /*25610*/  LD.E R9, desc[UR6][R8.64] ;  /* 0x0000000608097980 */ /* 0x004ea8000c101900 */
[----:B---3--:R-:W2:Y:S01]  /*25620*/  LD.E.64 R14, desc[UR4][R6.64] ;  /* 0x00000004060e7980 */ /* 0x008ea2000c101b00 */
[----:B------:R-:W-:Y:S05]  /*25630*/  WARPSYNC.ALL ;  /* 0x0000000000007948 */ /* 0x000fea0003800000 */
[----:B------:R-:W-:-:S02]  /*25640*/  R2UR UR4, R4 ;  /* 0x00000000040472ca */ /* 0x000fc400000e0000 */
[C---:B------:R-:W-:Y:S02]  /*25650*/  R2UR UR5, R5.reuse ;  /* 0x00000000050572ca */ /* 0x040fe400000e0000 */
[----:B------:R-:W-:Y:S02]  /*25660*/  R2UR UR6, R4 ;  /* 0x00000000040672ca */ /* 0x000fe400000e0000 */
[----:B------:R-:W-:-:S09]  /*25670*/  R2UR UR7, R5 ;  /* 0x00000000050772ca */ /* 0x000fd200000e0000 */
[----:B----4-:R1:W-:Y:S04]  /*25680*/  ST.E desc[UR4][R12.64], RZ ;  /* 0x000000ff0c007985 */ /* 0x0103e8000c101904 */
[----:B------:R-:W3:Y:S01]  /*25690*/  LD.E.64 R6, desc[UR6][R2.64] ;  /* 0x0000000602067980 */ /* 0x000ee2000c101b00 */
[----:B--2---:R-:W-:Y:S01]  /*256a0*/  IMAD R8, R9, 0x300, R14 ;  /* 0x0000030009087824 */ /* 0x004fe200078e020e */
[----:B------:R-:W-:Y:S01]  /*256b0*/  WARPGROUP.ARRIVE ;  /* 0x00000000000079c5 */ /* 0x000fe20000000000 */
[----:B------:R-:W-:Y:S01]  /*256c0*/  IMAD.MOV.U32 R9, RZ, RZ, R15 ;  /* 0x000000ffff097224 */ /* 0x000fe200078e000f */
[----:B------:R-:W-:Y:S01]  /*256d0*/  R2UR UR8, R4 ;  /* 0x00000000040872ca */ /* 0x000fe200000e0000 */
[----:B------:R-:W-:Y:S01]  /*256e0*/  IMAD.MOV.U32 R193, RZ, RZ, 0x1 ;  /* 0x00000001ffc17424 */ /* 0x000fe200078e00ff */
[----:B------:R-:W-:-:S02]  /*256f0*/  R2UR UR6, R8 ;  /* 0x00000000080672ca */ /* 0x000fc400000e0000 */
[----:B------:R-:W-:Y:S02]  /*25700*/  R2UR UR7, R9 ;  /* 0x00000000090772ca */ /* 0x000fe400000e0000 */
[C---:B------:R-:W-:Y:S02]  /*25710*/  R2UR UR9, R5.reuse ;  /* 0x00000000050972ca */ /* 0x040fe400000e0000 */
[----:B------:R-:W-:Y:S02]  /*25720*/  R2UR UR10, R4 ;  /* 0x00000000040a72ca */ /* 0x000fe400000e0000 */
[----:B------:R-:W-:Y:S02]  /*25730*/  R2UR UR11, R5 ;  /* 0x00000000050b72ca */ /* 0x000fe400000e0000 */
[----:B---3--:R-:W-:Y:S02]  /*25740*/  R2UR UR4, R6 ;  /* 0x00000000060472ca */ /* 0x008fe400000e0000 */
[----:B------:R-:W-:-:S13]  /*25750*/  R2UR UR5, R7 ;  /* 0x00000000070572ca */ /* 0x000fda00000e0000 */
[----:B------:R-:W-:Y:S03]  /*25760*/  HGMMA.64x96x16.F32.BF16 R24, gdesc[UR4], RZ, !UPT, gsb0 ;  /* 0x01600000041879f0 */ /* 0x000fe6000c0018ff */
[----:B------:R-:W-:Y:S02]  /*25770*/  WARPGROUP.DEPBAR.LE gsb0, 0x0 ;  /* 0x00008000000079c5 */ /* 0x000fe40000010000 */
[----:B------:R1:W-:Y:S04]  /*25780*/  ST.E desc[UR8][R12.64], R193 ;  /* 0x000000c10c007985 */ /* 0x0003e8000c101908 */
[----:B------:R-:W2:Y:S01]  /*25790*/  LD.E.64 R6, desc[UR10][R2.64] ;  /* 0x0000000a02067980 */ /* 0x000ea2000c101b00 */
[----:B------:R-:W-:Y:S01]  /*257a0*/  VIADD R14, R8, 0x2 ;  /* 0x00000002080e7836 */ /* 0x000fe20000000000 */
[----:B------:R-:W-:Y:S01]  /*257b0*/  R2UR UR7, R15 ;  /* 0x000000000f0772ca */ /* 0x000fe200000e0000 */
[----:B------:R-:W-:Y:S01]  /*257c0*/  WARPGROUP.ARRIVE ;  /* 0x00000000000079c5 */ /* 0x000fe20000000000 */
[----:B------:R-:W-:-:S02]  /*257d0*/  R2UR UR8, R4 ;  /* 0x00000000040872ca */ /* 0x000fc400000e0000 */
[----:B------:R-:W-:Y:S02]  /*257e0*/  R2UR UR6, R14 ;  /* 0x000000000e0672ca */ /* 0x000fe400000e0000 */
[C---:B------:R-:W-:Y:S02]  /*257f0*/  R2UR UR9, R5.reuse ;  /* 0x00000000050972ca */ /* 0x040fe400000e0000 */
[----:B------:R-:W-:Y:S02]  /*25800*/  R2UR UR10, R4 ;  /* 0x00000000040a72ca */ /* 0x000fe400000e0000 */
[----:B------:R-:W-:Y:S01]  /*25810*/  R2UR UR11, R5 ;  /* 0x00000000050b72ca */ /* 0x000fe200000e0000 */
[----:B--2---:R-:W-:Y:S01]  /*25820*/  VIADD R6, R6, 0x2 ;  /* 0x0000000206067836 */ /* 0x004fe20000000000 */
[----:B------:R-:W-:-:S04]  /*25830*/  R2UR UR5, R7 ;  /* 0x00000000070572ca */ /* 0x000fc800000e0000 */
[----:B------:R-:W-:-:S13]  /*25840*/  R2UR UR4, R6 ;  /* 0x00000000060472ca */ /* 0x000fda00000e0000 */
[----:B------:R-:W-:Y:S03]  /*25850*/  HGMMA.64x96x16.F32.BF16 R24, gdesc[UR4], R24, gsb0 ;  /* 0x01600000041879f0 */ /* 0x000fe60008001818 */
        /* <DEDUP_REMOVED lines=19> */
[----:B------:R-:W-:Y:S01]  /*25990*/  WARPGROUP.ARRIVE ;  /* 0x00000000000079c5 */ /* 0x000fe20000000000 */
[----:B------:R-:W-:Y:S01]  /*259a0*/  IMAD.MOV.U32 R9, RZ, RZ, R15 ;  /* 0x000000ffff097224 */ /* 0x000fe200078e000f */
[----:B------:R-:W-:-:S02]  /*259b0*/  R2UR UR8, R4 ;  /* 0x00000000040872ca */ /* 0x000fc400000e0000 */
[----:B------:R-:W-:Y:S02]  /*259c0*/  R2UR UR6, R8 ;  /* 0x00000000080672ca */ /* 0x000fe400000e0000 */
        /* <DEDUP_REMOVED lines=8> */
[----:B------:R-:W2:Y:S01]  /*25a50*/  LDL.64 R6, [R0+0x40] ;  /* 0x0000400000067983 */ /* 0x000ea20000100a00 */
[----:B------:R-:W-:-:S02]  /*25a60*/  R2UR UR4, R4 ;  /* 0x00000000040472ca */ /* 0x000fc400000e0000 */
        /* <DEDUP_REMOVED lines=9> */
[----:B------:R1:W5:Y:S01]  /*25b00*/  LD.E R14, desc[UR6][R2.64+0x4] ;  /* 0x00000406020e7980 */ /* 0x000362000c101900 */
[----:B--2---:R-:W-:-:S04]  /*25b10*/  LOP3.LUT R8, R8, 0x1, RZ, 0xfc, !PT ;  /* 0x0000000108087812 */ /* 0x004fc800078efcff */
[----:B------:R-:W-:-:S13]  /*25b20*/  ISETP.NE.AND P0, PT, R8, 0x3, PT ;  /* 0x000000030800780c */ /* 0x000fda0003f05270 */
[----:B-1----:R-:W-:Y:S05]  /*25b30*/  @!P0 BRA `(.L_x_1704) ;  /* 0x0000000000048947 */ /* 0x002fea0003800000 */
[----:B------:R-:W-:Y:S01]  /*25b40*/  BPT.TRAP 0x1 ;  /* 0x000000040000795c */ /* 0x000fe20000300000 */
.L_x_1704:
[----:B------:R-:W-:Y:S05]  /*25b50*/  BSYNC B3 ;  /* 0x0000000000037941 */ /* 0x000fea0003800000 */
.L_x_1703:
        /* <DEDUP_REMOVED lines=17> */
.L_x_1706:
[----:B------:R-:W-:Y:S05]  /*25c70*/  BSYNC B3 ;  /* 0x0000000000037941 */ /* 0x000fea0003800000 */
.L_x_1705:
        /* <DEDUP_REMOVED lines=10> */
.L_x_1708:
[----:B------:R-:W-:Y:S05]  /*25d20*/  BSYNC B3 ;  /* 0x0000000000037941 */ /* 0x000fea0003800000 */
.L_x_1707:
[----:B------:R-:W2:Y:S04]  /*25d30*/  LDL.64 R12, [R0] ;  /* 0x00000000000c7983 */ /* 0x000ea80000100a00 */
[----:B-1---5:R-:W3:Y:S01]  /*25d40*/  LDL.64 R8, [R0+0x58] ;  /* 0x0000580000087983 */ /* 0x022ee20000100a00 */
[C---:B------:R-:W-:Y:S02]  /*25d50*/  R2UR UR6, R4.reuse ;  /* 0x00000000040672ca */ /* 0x040fe400000e0000 */
[C---:B------:R-:W-:Y:S01]  /*25d60*/  R2UR UR7, R5.reuse ;  /* 0x00000000050772ca */ /* 0x040fe200000e0000 */
[----:B------:R-:W4:Y:S01]  /*25d70*/  LDL.64 R2, [R0+0x48] ;  /* 0x0000480000027983 */ /* 0x000f220000100a00 */
[C---:B------:R-:W-:Y:S02]  /*25d80*/  R2UR UR4, R4.reuse ;  /* 0x00000000040472ca */ /* 0x040fe400000e0000 */
[C---:B------:R-:W-:Y:S01]  /*25d90*/  R2UR UR5, R5.reuse ;  /* 0x00000000050572ca */ /* 0x040fe200000e0000 */
[----:B------:R-:W4:Y:S08]  /*25da0*/  LDL.64 R6, [R0+0x50] ;  /* 0x0000500000067983 */ /* 0x000f300000100a00 */
[----:B--2---:R-:W2:Y:S04]  /*25db0*/  LD.E R13, desc[UR6][R12.64] ;  /* 0x000000060c0d7980 */ /* 0x004ea8000c101900 */
[----:B---3--:R-:W2:Y:S01]  /*25dc0*/  LD.E.64 R14, desc[UR4][R8.64] ;  /* 0x00000004080e7980 */ /* 0x008ea2000c101b00 */
[----:B------:R-:W-:Y:S05]  /*25dd0*/  WARPSYNC.ALL ;  /* 0x0000000000007948 */ /* 0x000fea0003800000 */
[----:B------:R-:W-:Y:S01]  /*25de0*/  R2UR UR6, R4 ;  /* 0x00000000040672ca */ /* 0x000fe200000e0000 */
[----:B------:R-:W3:Y:S01]  /*25df0*/  LDL R19, [R1+0x470] ;  /* 0x0004700001137983 */ /* 0x000ee20000100800 */
[----:B------:R-:W-:-:S02]  /*25e00*/  R2UR UR7, R5 ;  /* 0x00000000050772ca */ /* 0x000fc400000e0000 */
[----:B------:R-:W-:Y:S01]  /*25e10*/  R2UR UR4, R4 ;  /* 0x00000000040472ca */ /* 0x000fe200000e0000 */
[----:B------:R-:W3:Y:S01]  /*25e20*/  LDL R18, [R1+0x474] ;  /* 0x0004740001127983 */ /* 0x000ee20000100800 */
[----:B------:R-:W-:-:S09]  /*25e30*/  R2UR UR5, R5 ;  /* 0x00000000050572ca */ /* 0x000fd200000e0000 */
[----:B----4-:R-:W4:Y:S04]  /*25e40*/  LD.E R11, desc[UR6][R2.64] ;  /* 0x00000006020b7980 */ /* 0x010f28000c101900 */
[----:B------:R-:W3:Y:S01]  /*25e50*/  LD.E.64 R8, desc[UR4][R6.64] ;  /* 0x0000000406087980 */ /* 0x000ee2000c101b00 */
[----:B--2---:R-:W-:Y:S01]  /*25e60*/  IMAD R12, R13, 0xc00, R14 ;  /* 0x00000c000d0c7824 */ /* 0x004fe200078e020e */
[----:B------:R-:W-:Y:S01]  /*25e70*/  WARPGROUP.ARRIVE ;  /* 0x00000000000079c5 */ /* 0x000fe20000000000 */
[----:B------:R-:W-:Y:S01]  /*25e80*/  IMAD.MOV.U32 R13, RZ, RZ, R15 ;  /* 0x000000ffff0d7224 */ /* 0x000fe200078e000f */
[----:B------:R-:W-:Y:S02]  /*25e90*/  R2UR UR8, R4 ;  /* 0x00000000040872ca */ /* 0x000fe400000e0000 */
[----:B------:R-:W-:-:S02]  /*25ea0*/  R2UR UR6, R12 ;  /* 0x000000000c0672ca */ /* 0x000fc400000e0000 */
[----:B------:R-:W-:Y:S02]  /*25eb0*/  R2UR UR7, R13 ;  /* 0x000000000d0772ca */ /* 0x000fe400000e0000 */
[C---:B------:R-:W-:Y:S02]  /*25ec0*/  R2UR UR9, R5.reuse ;  /* 0x00000000050972ca */ /* 0x040fe400000e0000 */
[----:B------:R-:W-:Y:S02]  /*25ed0*/  R2UR UR10, R4 ;  /* 0x00000000040a72ca */ /* 0x000fe400000e0000 */
[----:B------:R-:W-:Y:S02]  /*25ee0*/  R2UR UR11, R5 ;  /* 0x00000000050b72ca */ /* 0x000fe400000e0000 */
[----:B----4-:R-:W-:Y:S02]  /*25ef0*/  ISETP.NE.U32.AND P0, PT, R11, RZ, PT ;  /* 0x000000ff0b00720c */ /* 0x010fe40003f05070 */
[----:B---3--:R-:W-:-:S02]  /*25f00*/  R2UR UR4, R8 ;  /* 0x00000000080472ca */ /* 0x008fc400000e0000 */
[----:B------:R-:W-:-:S09]  /*25f10*/  R2UR UR5, R9 ;  /* 0x00000000090572ca */ /* 0x000fd200000e0000 */
[----:B------:R-:W-:-:S05]  /*25f20*/  VOTEU.ANY UP0, P0 ;  /* 0x00000000003f7886 */ /* 0x000fca0000000100 */
[----:B------:R-:W-:Y:S03]  /*25f30*/  HGMMA.64x96x16.F32.BF16 R24, gdesc[UR4], R24, UP0, gsb0 ;  /* 0x01600000041879f0 */ /* 0x000fe6000b801818 */
[----:B------:R-:W-:Y:S02]  /*25f40*/  WARPGROUP.DEPBAR.LE gsb0, 0x0 ;  /* 0x00008000000079c5 */ /* 0x000fe40000010000 */
[----:B------:R-:W-:Y:S04]  /*25f50*/  ST.E desc[UR8][R2.64], R193 ;  /* 0x000000c102007985 */ /* 0x000fe8000c101908 */
        /* <DEDUP_REMOVED lines=212> */
[----:B------:R-:W-:Y:S01]  /*26ca0*/  WARPGROUP.ARRIVE ;  /* 0x00000000000079c5 */ /* 0x000fe20000000000 */
[----:B------:R-:W-:-:S05]  /*26cb0*/  IMAD.MOV.U32 R13, RZ, RZ, R15 ;  /* 0x000000ffff0d7224 */ /* 0x000fca00078e000f */
[----:B------:R-:W1:Y:S01]  /*26cc0*/  S2R R199, SR_TID.X ;  /* 0x0000000000c77919 */ /* 0x000e620000002100 */
[----:B------:R-:W-:Y:S02]  /*26cd0*/  R2UR UR8, R4 ;  /* 0x00000000040872ca */ /* 0x000fe400000e0000 */
[----:B------:R-:W-:Y:S02]  /*26ce0*/  R2UR UR6, R12 ;  /* 0x000000000c0672ca */ /* 0x000fe400000e0000 */
[----:B------:R-:W-:Y:S02]  /*26cf0*/  R2UR UR7, R13 ;  /* 0x000000000d0772ca */ /* 0x000fe400000e0000 */
[----:B------:R-:W-:Y:S02]  /*26d00*/  R2UR UR9, R5 ;  /* 0x00000000050972ca */ /* 0x000fe400000e0000 */
[----:B------:R-:W-:Y:S02]  /*26d10*/  LOP3.LUT R163, R163, 0xfffbffff, RZ, 0xc0, !PT ;  /* 0xfffbffffa3a37812 */ /* 0x000fe400078ec0ff */
[----:B-1----:R-:W-:Y:S01]  /*26d20*/  LOP3.LUT P1, RZ, R199, 0x7f, RZ, 0xc0, !PT ;  /* 0x0000007fc7ff7812 */ /* 0x002fe2000782c0ff */
[----:B--2---:R-:W-:Y:S01]  /*26d30*/  VIADD R8, R8, 0xc06 ;  /* 0x00000c0608087836 */ /* 0x004fe20000000000 */
[----:B------:R-:W-:-:S02]  /*26d40*/  R2UR UR5, R9 ;  /* 0x00000000090572ca */ /* 0x000fc400000e0000 */
[----:B------:R-:W-:Y:S02]  /*26d50*/  SHF.R.U32.HI R11, RZ, 0x7, R199 ;  /* 0x00000007ff0b7819 */ /* 0x000fe400000116c7 */
[----:B------:R-:W-:Y:S01]  /*26d60*/  R2UR UR4, R8 ;  /* 0x00000000080472ca */ /* 0x000fe200000e0000 */
[----:B------:R-:W-:Y:S01]  /*26d70*/  IMAD.MOV.U32 R23, RZ, RZ, R158 ;  /* 0x000000ffff177224 */ /* 0x000fe200078e009e */
[C---:B------:R-:W-:Y:S02]  /*26d80*/  R2UR UR12, R4.reuse ;  /* 0x00000000040c72ca */ /* 0x040fe400000e0000 */
[C---:B------:R-:W-:Y:S02]  /*26d90*/  R2UR UR13, R5.reuse ;  /* 0x00000000050d72ca */ /* 0x040fe400000e0000 */
[----:B------:R-:W-:Y:S02]  /*26da0*/  R2UR UR10, R4 ;  /* 0x00000000040a72ca */ /* 0x000fe400000e0000 */
[----:B------:R-:W-:Y:S01]  /*26db0*/  R2UR UR11, R5 ;  /* 0x00000000050b72ca */ /* 0x000fe200000e0000 */
[----:B------:R-:W-:Y:S01]  /*26dc0*/  BSSY B3, `(.L_x_1710) ;  /* 0x00000d4000037945 */ /* 0x000fe20003800000 */
[----:B------:R-:W-:-:S03]  /*26dd0*/  @P1 LOP3.LUT R163, R163, 0x40000, RZ, 0xfc, !PT ;  /* 0x00040000a3a31812 */ /* 0x000fc600078efcff */
[----:B------:R-:W-:Y:S03]  /*26de0*/  HGMMA.64x96x16.F32.BF16 R24, gdesc[UR4], R24, gsb0 ;  /* 0x01600000041879f0 */ /* 0x000fe60008001818 */
[----:B------:R-:W-:Y:S02]  /*26df0*/  WARPGROUP.DEPBAR.LE gsb0, 0x0 ;  /* 0x00008000000079c5 */ /* 0x000fe40000010000 */
[----:B------:R1:W-:Y:S04]  /*26e00*/  ST.E desc[UR8][R2.64], R193 ;  /* 0x000000c102007985 */ /* 0x0003e8000c101908 */
[----:B------:R-:W2:Y:S04]  /*26e10*/  @!P1 LDL.64 R6, [R0+0x18] ;  /* 0x0000180000069983 */ /* 0x000ea80000100a00 */
[----:B------:R-:W3:Y:S01]  /*26e20*/  @!P1 LDL.64 R8, [R0] ;  /* 0x0000000000089983 */ /* 0x000ee20000100a00 */
[----:B------:R-:W-:-:S02]  /*26e30*/  @!P1 R2UR UR4, R4 ;  /* 0x00000000040492ca */ /* 0x000fc400000e0000 */
[C---:B------:R-:W-:Y:S02]  /*26e40*/  @!P1 R2UR UR5, R5.reuse ;  /* 0x00000000050592ca */ /* 0x040fe400000e0000 */
[----:B------:R-:W-:Y:S02]  /*26e50*/  @!P1 R2UR UR6, R4 ;  /* 0x00000000040692ca */ /* 0x000fe400000e0000 */
[----:B------:R-:W-:Y:S02]  /*26e60*/  @!P1 R2UR UR7, R5 ;  /* 0x00000000050792ca */ /* 0x000fe400000e0000 */
[----:B------:R-:W-:-:S05]  /*26e70*/  IADD3 R11, -R11, 0xb, RZ ;  /* 0x0000000b0b0b7810 */ /* 0x000fca0007ffe1ff */
[----:B------:R4:W-:Y:S06]  /*26e80*/  BAR.ARV R11, 0x100 ;  /* 0x0004000b0000751d */ /* 0x0009ec0000002000 */
[----:B--2---:R-:W2:Y:S04]  /*26e90*/  @!P1 LD.E.64 R6, desc[UR4][R6.64+0x30] ;  /* 0x0000300406069980 */ /* 0x004ea8000c101b00 */
[----:B---3--:R-:W1:Y:S01]  /*26ea0*/  @!P1 LD.E R8, desc[UR6][R8.64] ;  /* 0x0000000608089980 */ /* 0x008e62000c101900 */
[----:B--2---:R-:W-:-:S05]  /*26eb0*/  @!P1 MOV R13, R6 ;  /* 0x00000006000d9202 */ /* 0x004fca0000000f00 */
[----:B-1----:R-:W-:-:S05]  /*26ec0*/  @!P1 IMAD R2, R8, 0x8, R13 ;  /* 0x0000000808029824 */ /* 0x002fca00078e020d */
[----:B------:R-:W-:-:S04]  /*26ed0*/  @!P1 PRMT R2, RZ, 0x654, R2 ;  /* 0x00000654ff029816 */ /* 0x000fc80000000002 */
[----:B------:R1:W-:Y:S01]  /*26ee0*/  @!P1 SYNCS.ARRIVE.TRANS64.RED.A1T0 RZ, [R2+URZ], RZ ;  /* 0x000000ff02ff99a7 */ /* 0x0003e2000810043f */
[C---:B------:R-:W-:Y:S02]  /*26ef0*/  R2UR UR4, R4.reuse ;  /* 0x00000000040472ca */ /* 0x040fe400000e0000 */
[C---:B------:R-:W-:Y:S02]  /*26f00*/  R2UR UR5, R5.reuse ;  /* 0x00000000050572ca */ /* 0x040fe400000e0000 */
[C---:B------:R-:W-:Y:S02]  /*26f10*/  R2UR UR8, R4.reuse ;  /* 0x00000000040872ca */ /* 0x040fe400000e0000 */
[C---:B------:R-:W-:Y:S01]  /*26f20*/  R2UR UR9, R5.reuse ;  /* 0x00000000050972ca */ /* 0x040fe200000e0000 */
[----:B-1----:R-:W2:Y:S01]  /*26f30*/  LDL.64 R2, [R0+0x68] ;  /* 0x0000680000027983 */ /* 0x002ea20000100a00 */
[----:B------:R-:W-:Y:S02]  /*26f40*/  IMAD.MOV.U32 R8, RZ, RZ, R18 ;  /* 0x000000ffff087224 */ /* 0x000fe400078e0012 */
[----:B------:R-:W-:Y:S01]  /*26f50*/  IMAD.MOV.U32 R9, RZ, RZ, R19 ;  /* 0x000000ffff097224 */ /* 0x000fe200078e0013 */
[----:B------:R-:W-:Y:S01]  /*26f60*/  R2UR UR6, R4 ;  /* 0x00000000040672ca */ /* 0x000fe200000e0000 */
[----:B------:R-:W3:Y:S01]  /*26f70*/  LD.E R79, desc[UR10][R22.64+0x14] ;  /* 0x0000140a164f7980 */ /* 0x000ee2000c101900 */
[----:B------:R-:W-:-:S06]  /*26f80*/  R2UR UR7, R5 ;  /* 0x00000000050772ca */ /* 0x000fcc00000e0000 */
[----:B------:R1:W4:Y:S04]  /*26f90*/  LD.E R78, desc[UR8][R8.64] ;  /* 0x00000008084e7980 */ /* 0x000328000c101900 */
[----:B--2---:R-:W2:Y:S01]  /*26fa0*/  LD.E.64 R2, desc[UR4][R2.64] ;  /* 0x0000000402027980 */ /* 0x004ea2000c101b00 */
[C---:B------:R-:W-:Y:S02]  /*26fb0*/  R2UR UR4, R4.reuse ;  /* 0x00000000040472ca */ /* 0x040fe400000e0000 */
[C---:B------:R-:W-:Y:S01]  /*26fc0*/  R2UR UR5, R5.reuse ;  /* 0x00000000050572ca */ /* 0x040fe200000e0000 */
[----:B------:R-:W4:Y:S01]  /*26fd0*/  LD.E R6, desc[UR6][R22.64+0x4] ;  /* 0x0000040616067980 */ /* 0x000f22000c101900 */
[----:B------:R-:W-:Y:S02]  /*26fe0*/  R2UR UR8, R4 ;  /* 0x00000000040872ca */ /* 0x000fe400000e0000 */
[----:B------:R-:W-:-:S13]  /*26ff0*/  R2UR UR9, R5 ;  /* 0x00000000050972ca */ /* 0x000fda00000e0000 */
[----:B------:R-:W4:Y:S04]  /*27000*/  LD.E R76, desc[UR8][R22.64+0xc] ;  /* 0x00000c08164c7980 */ /* 0x000f28000c101900 */
[----:B--2---:R-:W2:Y:S01]  /*27010*/  LD.E R74, desc[UR4][R2.64] ;  /* 0x00000004024a7980 */ /* 0x004ea2000c101900 */
[----:B------:R-:W-:Y:S02]  /*27020*/  R2UR UR4, R4 ;  /* 0x00000000040472ca */ /* 0x000fe400000e0000 */
[----:B------:R-:W-:Y:S01]  /*27030*/  R2UR UR5, R5 ;  /* 0x00000000050572ca */ /* 0x000fe200000e0000 */
[----:B------:R-:W4:-:S12]  /*27040*/  LD.E R3, desc[UR12][R22.64+0x18] ;  /* 0x0000180c16037980 */ /* 0x000f18000c101900 */
[----:B------:R-:W4:Y:S01]  /*27050*/  LD.E R75, desc[UR4][R22.64] ;  /* 0x00000004164b7980 */ /* 0x000f22000c101900 */
[----:B------:R-:W-:Y:S02]  /*27060*/  R2UR UR4, R4 ;  /* 0x00000000040472ca */ /* 0x000fe400000e0000 */
[----:B------:R-:W-:-:S13]  /*27070*/  R2UR UR5, R5 ;  /* 0x00000000050572ca */ /* 0x000fda00000e0000 */
[----:B------:R-:W4:Y:S01]  /*27080*/  LD.E R7, desc[UR4][R22.64+0x8] ;  /* 0x0000080416077980 */ /* 0x000f22000c101900 */
[----:B------:R-:W-:Y:S02]  /*27090*/  R2UR UR4, R4 ;  /* 0x00000000040472ca */ /* 0x000fe400000e0000 */
[----:B------:R-:W-:-:S13]  /*270a0*/  R2UR UR5, R5 ;  /* 0x00000000050572ca */ /* 0x000fda00000e0000 */
[----:B------:R-:W4:Y:S01]  /*270b0*/  LD.E R77, desc[UR4][R22.64+0x10] ;  /* 0x00001004164d7980 */ /* 0x000f22000c101900 */
[----:B---3--:R-:W-:Y:S02]  /*270c0*/  IMAD R79, R10, -0x60, R79 ;  /* 0xffffffa00a4f7824 */ /* 0x008fe400078e024f */
[-C--:B--2---:R-:W-:Y:S01]  /*270d0*/  FMUL.FTZ R41, R41, R74.reuse ;  /* 0x0000004a29297220 */ /* 0x084fe20000410000 */
[-C--:B-1----:R-:W-:Y:S01]  /*270e0*/  FMUL.FTZ R9, R49, R74.reuse ;  /* 0x0000004a31097220 */ /* 0x082fe20000410000 */
[-C--:B------:R-:W-:Y:S01]  /*270f0*/  FMUL.FTZ R20, R53, R74.reuse ;  /* 0x0000004a35147220 */ /* 0x080fe20000410000 */
[-C--:B------:R-:W-:Y:S01]  /*27100*/  FMUL.FTZ R8, R25, R74.reuse ;  /* 0x0000004a19087220 */ /* 0x080fe20000410000 */
[-C--:B------:R-:W-:Y:S01]  /*27110*/  FMUL.FTZ R18, R35, R74.reuse ;  /* 0x0000004a23127220 */ /* 0x080fe20000410000 */
[-C--:B------:R-:W-:Y:S01]  /*27120*/  FMUL.FTZ R25, R39, R74.reuse ;  /* 0x0000004a27197220 */ /* 0x080fe20000410000 */
[----:B------:R-:W1:Y:S01]  /*27130*/  MUFU.TANH R35, R41 ;  /* 0x0000002900237308 */ /* 0x000e620000002400 */
[----:B------:R-:W-:-:S07]  /*27140*/  FMUL.FTZ R72, R42, R74 ;  /* 0x0000004a2a487220 */ /* 0x000fce0000410000 */
[----:B------:R2:W3:Y:S08]  /*27150*/  MUFU.TANH R39, R9 ;  /* 0x0000000900277308 */ /* 0x0004f00000002400 */
[----:B------:R4:W1:Y:S01]  /*27160*/  MUFU.TANH R41, R20 ;  /* 0x0000001400297308 */ /* 0x0008620000002400 */
[-C--:B--2---:R-:W-:Y:S01]  /*27170*/  FMUL.FTZ R9, R56, R74.reuse ;  /* 0x0000004a38097220 */ /* 0x084fe20000410000 */
[----:B------:R-:W-:Y:S01]  /*27180*/  FMUL.FTZ R12, R24, R74 ;  /* 0x0000004a180c7220 */ /* 0x000fe20000410000 */
[----:B----4-:R-:W-:-:S05]  /*27190*/  SHF.R.S32.HI R20, RZ, 0x1f, R75 ;  /* 0x0000001fff147819 */ /* 0x010fca000001144b */
[----:B------:R2:W4:Y:S02]  /*271a0*/  MUFU.TANH R42, R9 ;  /* 0x00000009002a7308 */ /* 0x0005240000002400 */
[----:B--2---:R-:W-:-:S04]  /*271b0*/  LEA.HI R9, R20, R75, RZ, 0x7 ;  /* 0x0000004b14097211 */ /* 0x004fc800078f38ff */
[----:B------:R-:W-:Y:S01]  /*271c0*/  LOP3.LUT R24, R9, 0xffffff80, RZ, 0xc0, !PT ;  /* 0xffffff8009187812 */ /* 0x000fe200078ec0ff */
[----:B------:R-:W-:-:S04]  /*271d0*/  FMUL.FTZ R2, R26, R74 ;  /* 0x0000004a1a027220 */ /* 0x000fc80000410000 */
[----:B------:R-:W-:Y:S02]  /*271e0*/  IMAD.IADD R75, R75, 0x1, -R24 ;  /* 0x000000014b4b7824 */ /* 0x000fe400078e0a18 */
[-C--:B------:R-:W-:Y:S01]  /*271f0*/  FMUL.FTZ R11, R27, R74.reuse ;  /* 0x0000004a1b0b7220 */ /* 0x080fe20000410000 */
[-C--:B------:R-:W-:Y:S02]  /*27200*/  FMUL.FTZ R28, R28, R74.reuse ;  /* 0x0000004a1c1c7220 */ /* 0x080fe40000410000 */
[----:B------:R-:W-:Y:S02]  /*27210*/  SHF.R.S32.HI R26, RZ, 0x1f, R75 ;  /* 0x0000001fff1a7819 */ /* 0x000fe4000001144b */
[----:B------:R2:W1:Y:S02]  /*27220*/  MUFU.TANH R80, R28 ;  /* 0x0000001c00507308 */ /* 0x0004640000002400 */
[CC--:B------:R-:W-:Y:S01]  /*27230*/  LEA.HI R27, R26.reuse, R75.reuse, RZ, 0x2 ;  /* 0x0000004b1a1b7211 */ /* 0x0c0fe200078f10ff */
[----:B------:R-:W-:Y:S01]  /*27240*/  FMUL.FTZ R29, R29, R74 ;  /* 0x0000004a1d1d7220 */ /* 0x000fe20000410000 */
[----:B------:R-:W-:-:S02]  /*27250*/  LEA.HI R26, R26, R75, RZ, 0x5 ;  /* 0x0000004b1a1a7211 */ /* 0x000fc400078f28ff */
[----:B--2---:R-:W-:Y:S02]  /*27260*/  LOP3.LUT R28, R27, 0x7ffffffc, RZ, 0xc0, !PT ;  /* 0x7ffffffc1b1c7812 */ /* 0x004fe400078ec0ff */
[----:B------:R2:W1:Y:S03]  /*27270*/  MUFU.TANH R81, R29 ;  /* 0x0000001d00517308 */ /* 0x0004660000002400 */
[----:B------:R-:W-:Y:S01]  /*27280*/  IMAD.IADD R75, R75, 0x1, -R28 ;  /* 0x000000014b4b7824 */ /* 0x000fe200078e0a1c */
[--C-:B------:R-:W-:Y:S02]  /*27290*/  SHF.R.S32.HI R28, RZ, 0x2, R27.reuse ;  /* 0x00000002ff1c7819 */ /* 0x100fe4000001141b */
[----:B--2---:R-:W-:Y:S02]  /*272a0*/  SHF.R.S32.HI R29, RZ, 0x1f, R27 ;  /* 0x0000001fff1d7819 */ /* 0x004fe4000001141b */
[----:B------:R-:W-:-:S02]  /*272b0*/  SHF.R.S32.HI R27, RZ, 0x5, R26 ;  /* 0x00000005ff1b7819 */ /* 0x000fc4000001141a */
[----:B------:R-:W-:Y:S02]  /*272c0*/  SHF.R.S32.HI R26, RZ, 0x7, R9 ;  /* 0x00000007ff1a7819 */ /* 0x000fe40000011409 */
[----:B------:R-:W-:Y:S01]  /*272d0*/  LEA.HI R29, R29, R28, RZ, 0x3 ;  /* 0x0000001c1d1d7211 */ /* 0x000fe200078f18ff */
[----:B------:R-:W-:Y:S01]  /*272e0*/  FMUL.FTZ R40, R40, R74 ;  /* 0x0000004a28287220 */ /* 0x000fe20000410000 */
[----:B------:R-:W-:Y:S01]  /*272f0*/  LEA.HI R9, R9, R26, RZ, 0x1 ;  /* 0x0000001a09097211 */ /* 0x000fe200078f08ff */
[-C--:B------:R-:W-:Y:S01]  /*27300*/  FMUL.FTZ R48, R48, R74.reuse ;  /* 0x0000004a30307220 */ /* 0x080fe20000410000 */
[-C--:B------:R-:W-:Y:S01]  /*27310*/  FMUL.FTZ R19, R52, R74.reuse ;  /* 0x0000004a34137220 */ /* 0x080fe20000410000 */
[----:B------:R-:W-:Y:S01]  /*27320*/  LOP3.LUT R29, R29, 0xfffffff8, RZ, 0xc0, !PT ;  /* 0xfffffff81d1d7812 */ /* 0x000fe200078ec0ff */
[-C--:B------:R-:W-:Y:S01]  /*27330*/  FMUL.FTZ R15, R34, R74.reuse ;  /* 0x0000004a220f7220 */ /* 0x080fe20000410000 */
[-C--:B------:R-:W-:Y:S01]  /*27340*/  FMUL.FTZ R21, R38, R74.reuse ;  /* 0x0000004a26157220 */ /* 0x080fe20000410000 */
[----:B------:R-:W2:Y:S01]  /*27350*/  MUFU.TANH R34, R40 ;  /* 0x0000002800227308 */ /* 0x000ea20000002400 */
[-C--:B------:R-:W-:Y:S01]  /*27360*/  FMUL.FTZ R49, R50, R74.reuse ;  /* 0x0000004a32317220 */ /* 0x080fe20000410000 */
[----:B------:R-:W-:Y:S01]  /*27370*/  LOP3.LUT R9, R9, 0x3fffffe, RZ, 0xc0, !PT ;  /* 0x03fffffe09097812 */ /* 0x000fe200078ec0ff */
[-C--:B------:R-:W-:Y:S01]  /*27380*/  FMUL.FTZ R50, R51, R74.reuse ;  /* 0x0000004a33327220 */ /* 0x080fe20000410000 */
[----:B------:R-:W-:Y:S01]  /*27390*/  FMUL.FTZ R52, R54, R74 ;  /* 0x0000004a36347220 */ /* 0x000fe20000410000 */
[----:B------:R-:W-:-:S02]  /*273a0*/  IMAD R78, R78, 0x8, R27 ;  /* 0x000000084e4e7824 */ /* 0x000fc400078e021b */
[-C--:B------:R-:W-:Y:S01]  /*273b0*/  FMUL.FTZ R13, R30, R74.reuse ;  /* 0x0000004a1e0d7220 */ /* 0x080fe20000410000 */
[-C--:B------:R-:W-:Y:S01]  /*273c0*/  FMUL.FTZ R14, R31, R74.reuse ;  /* 0x0000004a1f0e7220 */ /* 0x080fe20000410000 */
[----:B------:R-:W1:Y:S01]  /*273d0*/  MUFU.TANH R38, R48 ;  /* 0x0000003000267308 */ /* 0x000e620000002400 */
[-C--:B------:R-:W-:Y:S01]  /*273e0*/  FMUL.FTZ R36, R36, R74.reuse ;  /* 0x0000004a24247220 */ /* 0x080fe20000410000 */
[-C--:B------:R-:W-:Y:S01]  /*273f0*/  FMUL.FTZ R37, R37, R74.reuse ;  /* 0x0000004a25257220 */ /* 0x080fe20000410000 */
[-C--:B------:R-:W-:Y:S01]  /*27400*/  FMUL.FTZ R73, R43, R74.reuse ;  /* 0x0000004a2b497220 */ /* 0x080fe20000410000 */
[-C--:B------:R-:W-:Y:S01]  /*27410*/  FMUL.FTZ R44, R44, R74.reuse ;  /* 0x0000004a2c2c7220 */ /* 0x080fe20000410000 */
[-C--:B------:R-:W-:Y:S01]  /*27420*/  FMUL.FTZ R45, R45, R74.reuse ;  /* 0x0000004a2d2d7220 */ /* 0x080fe20000410000 */
[-C--:B------:R-:W-:Y:S01]  /*27430*/  FMUL.FTZ R46, R46, R74.reuse ;  /* 0x0000004a2e2e7220 */ /* 0x080fe20000410000 */
[-C--:B------:R-:W-:Y:S01]  /*27440*/  FMUL.FTZ R47, R47, R74.reuse ;  /* 0x0000004a2f2f7220 */ /* 0x080fe20000410000 */
[----:B------:R3:W1:Y:S01]  /*27450*/  MUFU.TANH R40, R19 ;  /* 0x0000001300287308 */ /* 0x0006620000002400 */
        /* <DEDUP_REMOVED lines=13> */
[----:B------:R-:W-:Y:S01]  /*27530*/  FMUL.FTZ R48, R70, R74 ;  /* 0x0000004a46307220 */ /* 0x000fe20000410000 */
[----:B------:R-:W-:-:S02]  /*27540*/  IMAD R27, R10, -0x60, R7 ;  /* 0xffffffa00a1b7824 */ /* 0x000fc400078e0207 */
[-C--:B------:R-:W-:Y:S01]  /*27550*/  FMUL.FTZ R51, R71, R74.reuse ;  /* 0x0000004a47337220 */ /* 0x080fe20000410000 */
[----:B------:R-:W-:Y:S02]  /*27560*/  IMAD.IADD R29, R28, 0x1, -R29 ;  /* 0x000000011c1d7824 */ /* 0x000fe400078e0a1d */
[-C--:B------:R-:W-:Y:S01]  /*27570*/  FMUL.FTZ R32, R32, R74.reuse ;  /* 0x0000004a20207220 */ /* 0x080fe20000410000 */
[-C--:B------:R-:W-:Y:S01]  /*27580*/  FMUL.FTZ R33, R33, R74.reuse ;  /* 0x0000004a21217220 */ /* 0x080fe20000410000 */
[----:B------:R-:W-:Y:S01]  /*27590*/  FMUL.FTZ R57, R57, R74 ;  /* 0x0000004a39397220 */ /* 0x000fe20000410000 */
[----:B------:R-:W-:Y:S01]  /*275a0*/  IMAD.IADD R9, R26, 0x1, -R9 ;  /* 0x000000011a097824 */ /* 0x000fe200078e0a09 */
[----:B------:R-:W-:Y:S01]  /*275b0*/  ISETP.GE.AND P0, PT, R3, 0x1, PT ;  /* 0x000000010300780c */ /* 0x000fe20003f06270 */
[----:B------:R-:W-:Y:S01]  /*275c0*/  IMAD.U32 R26, R78, 0x10, R29 ;  /* 0x000000104e1a7824 */ /* 0x000fe200078e001d */
[----:B------:R-:W-:Y:S01]  /*275d0*/  IADD3 R28, -R6, 0x1, R27 ;  /* 0x00000001061c7810 */ /* 0x000fe20007ffe11b */
[----:B------:R-:W3:Y:S04]  /*275e0*/  MUFU.TANH R12, R12 ;  /* 0x0000000c000c7308 */ /* 0x000ee80000002400 */
[----:B------:R-:W-:-:S04]  /*275f0*/  IMAD R28, R75, -0x2, R28 ;  /* 0xfffffffe4b1c7824 */ /* 0x000fc800078e021c */
        /* <DEDUP_REMOVED lines=37> */
[----:B------:R-:W-:-:S07]  /*27850*/  IMAD.IADD R66, R28, 0x1, R77 ;  /* 0x000000011c427824 */ /* 0x000fce00078e024d */
[----:B------:R4:W1:Y:S02]  /*27860*/  MUFU.TANH R43, R57 ;  /* 0x00000039002b7308 */ /* 0x0008640000002400 */
[----:B----4-:R-:W-:Y:S01]  /*27870*/  IMAD R57, R9, 0x40, R26 ;  /* 0x0000004009397824 */ /* 0x010fe200078e021a */
[----:B------:R-:W-:Y:S01]  /*27880*/  LOP3.LUT R9, RZ, R76, RZ, 0x33, !PT ;  /* 0x0000004cff097212 */ /* 0x000fe200078e33ff */
[----:B------:R-:W-:-:S04]  /*27890*/  IMAD R26, R10, -0x60, RZ ;  /* 0xffffffa00a1a7824 */ /* 0x000fc800078e02ff */
[----:B------:R-:W-:Y:S02]  /*278a0*/  IMAD.IADD R70, R28, 0x1, R9 ;  /* 0x000000011c467824 */ /* 0x000fe400078e0209 */
[----:B------:R-:W-:Y:S02]  /*278b0*/  IMAD R75, R75, -0x2, R26 ;  /* 0xfffffffe4b4b7824 */ /* 0x000fe400078e021a */
[--C-:B------:R-:W-:Y:S02]  /*278c0*/  IMAD.IADD R58, R66, 0x1, R57.reuse ;  /* 0x00000001423a7824 */ /* 0x100fe400078e0239 */
[----:B------:R-:W-:Y:S01]  /*278d0*/  IMAD.IADD R59, R70, 0x1, R57 ;  /* 0x00000001463b7824 */ /* 0x000fe200078e0239 */
[----:B-123--:R-:W-:Y:S06]  /*278e0*/  @!P0 BRA `(.L_x_1711) ;  /* 0x0000000000848947 */ /* 0x00efec0003800000 */
[----:B------:R-:W-:Y:S01]  /*278f0*/  IADD3 R26, -R6, R7, R57 ;  /* 0x00000007061a7210 */ /* 0x000fe20007ffe139 */
[----:B------:R-:W-:Y:S03]  /*27900*/  BSSY B4, `(.L_x_1712) ;  /* 0x000001c000047945 */ /* 0x000fe60003800000 */
[----:B------:R-:W-:-:S13]  /*27910*/  ISETP.GT.AND P0, PT, R26, -0x1, PT ;  /* 0xffffffff1a00780c */ /* 0x000fda0003f04270 */
[----:B------:R-:W-:Y:S05]  /*27920*/  @P0 BRA `(.L_x_1713) ;  /* 0x00000000003c0947 */ /* 0x000fea0003800000 */
[----:B------:R-:W-:Y:S01]  /*27930*/  ISETP.NE.AND P0, PT, R3, 0x1, PT ;  /* 0x000000010300780c */ /* 0x000fe20003f05270 */
[----:B------:R-:W-:Y:S01]  /*27940*/  BSSY B5, `(.L_x_1714) ;  /* 0x000000b000057945 */ /* 0x000fe20003800000 */
[----:B------:R-:W-:-:S11]  /*27950*/  LOP3.LUT R26, RZ, R26, RZ, 0x33, !PT ;  /* 0x0000001aff1a7212 */ /* 0x000fd600078e33ff */
[----:B------:R-:W-:Y:S05]  /*27960*/  @!P0 BRA `(.L_x_1715) ;  /* 0x0000000000208947 */ /* 0x000fea0003800000 */
[C---:B------:R-:W-:Y:S02]  /*27970*/  R2UR UR4, R4.reuse ;  /* 0x00000000040472ca */ /* 0x040fe400000e0000 */
[C---:B------:R-:W-:Y:S02]  /*27980*/  R2UR UR5, R5.reuse ;  /* 0x00000000050572ca */ /* 0x040fe400000e0000 */
[----:B------:R-:W-:Y:S02]  /*27990*/  R2UR UR6, R4 ;  /* 0x00000000040672ca */ /* 0x000fe400000e0000 */
[----:B------:R-:W-:-:S09]  /*279a0*/  R2UR UR7, R5 ;  /* 0x00000000050772ca */ /* 0x000fd200000e0000 */
[----:B------:R-:W2:Y:S04]  /*279b0*/  LD.E R9, desc[UR4][R22.64+0x1c] ;  /* 0x00001c0416097980 */ /* 0x000ea8000c101900 */
[----:B------:R-:W3:Y:S01]  /*279c0*/  LD.E R28, desc[UR6][R22.64+0x20] ;  /* 0x00002006161c7980 */ /* 0x000ee2000c101900 */
[----:B--2---:R-:W-:-:S05]  /*279d0*/  IMAD.HI.U32 R9, R26, R9, RZ ;  /* 0x000000091a097227 */ /* 0x004fca00078e00ff */
[----:B---3--:R-:W-:-:S07]  /*279e0*/  SHF.R.U32.HI R26, RZ, R28, R9 ;  /* 0x0000001cff1a7219 */ /* 0x008fce0000011609 */
.L_x_1715:
[----:B------:R-:W-:Y:S05]  /*279f0*/  BSYNC B5 ;  /* 0x0000000000057941 */ /* 0x000fea0003800000 */
.L_x_1714:
[----:B------:R-:W-:Y:S01]  /*27a00*/  LOP3.LUT R26, RZ, R26, RZ, 0x33, !PT ;  /* 0x0000001aff1a7212 */ /* 0x000fe200078e33ff */
[----:B------:R-:W-:Y:S06]  /*27a10*/  BRA `(.L_x_1716) ;  /* 0x0000000000287947 */ /* 0x000fec0003800000 */
.L_x_1713:
[----:B------:R-:W-:-:S13]  /*27a20*/  ISETP.NE.AND P0, PT, R3, 0x1, PT ;  /* 0x000000010300780c */ /* 0x000fda0003f05270 */
        /* <DEDUP_REMOVED lines=9> */
.L_x_1716:
[----:B------:R-:W-:Y:S05]  /*27ac0*/  BSYNC B4 ;  /* 0x0000000000047941 */ /* 0x000fea0003800000 */
.L_x_1712:
[----:B------:R-:W-:-:S05]  /*27ad0*/  IMAD R26, R3, R26, R75 ;  /* 0x0000001a031a7224 */ /* 0x000fca00078e024b */
[----:B------:R-:W-:Y:S02]  /*27ae0*/  VIMNMX R59, R59, R26, !PT ;  /* 0x0000001a3b3b7248 */ /* 0x000fe40007fe0100 */
[----:B------:R-:W-:-:S07]  /*27af0*/  VIADDMNMX R58, R26, R3, R58, PT ;  /* 0x000000031a3a7246 */ /* 0x000fce000380013a */
.L_x_1711:
[----:B------:R-:W-:Y:S05]  /*27b00*/  BSYNC B3 ;  /* 0x0000000000037941 */ /* 0x000fea0003800000 */
.L_x_1710:
[----:B------:R-:W-:Y:S01]  /*27b10*/  ISETP.GE.AND P1, PT, R79, 0x9, PT ;  /* 0x000000094f00780c */ /* 0x000fe20003f26270 */
[----:B------:R-:W-:Y:S01]  /*27b20*/  VIADD R57, R57, 0x8 ;  /* 0x0000000839397836 */ /* 0x000fe20000000000 */
[----:B------:R-:W-:Y:S01]  /*27b30*/  ISETP.GE.AND P0, PT, R79, 0x2, PT ;  /* 0x000000024f00780c */ /* 0x000fe20003f06270 */
[----:B------:R-:W-:Y:S01]  /*27b40*/  BSSY B3, `(.L_x_1717) ;  /* 0x0000096000037945 */ /* 0x000fe20003800000 */
[C---:B------:R-:W-:Y:S02]  /*27b50*/  ISETP.GT.AND P2, PT, R59.reuse, 0x8, !P1 ;  /* 0x000000083b00780c */ /* 0x040fe40004f44270 */
[----:B------:R-:W-:Y:S02]  /*27b60*/  ISETP.GT.AND P3, PT, R59, 0x1, !P0 ;  /* 0x000000013b00780c */ /* 0x000fe40004764270 */
[----:B------:R-:W-:Y:S02]  /*27b70*/  ISETP.LT.OR P2, PT, R58, 0x9, P2 ;  /* 0x000000093a00780c */ /* 0x000fe40001741670 */
[----:B------:R-:W-:-:S02]  /*27b80*/  ISETP.GE.AND P4, PT, R79, 0xa, PT ;  /* 0x0000000a4f00780c */ /* 0x000fc40003f86270 */
[----:B------:R-:W-:Y:S02]  /*27b90*/  FSEL R28, R80, -INF , !P2 ;  /* 0xff800000501c7808 */ /* 0x000fe40005000000 */
[----:B------:R-:W-:Y:S02]  /*27ba0*/  ISETP.LT.OR P3, PT, R58, 0x2, P3 ;  /* 0x000000023a00780c */ /* 0x000fe40001f61670 */
[----:B------:R-:W-:Y:S02]  /*27bb0*/  ISETP.GT.AND P2, PT, R59, 0x9, !P4 ;  /* 0x000000093b00780c */ /* 0x000fe40006744270 */
[----:B------:R-:W-:Y:S02]  /*27bc0*/  FSEL R27, R8, -INF , !P3 ;  /* 0xff800000081b7808 */ /* 0x000fe40005800000 */
        /* <DEDUP_REMOVED lines=20> */
[C---:B------:R-:W-:Y:S02]  /*27d10*/  ISETP.LT.OR P2, PT, R58.reuse, 0x1a, P2 ;  /* 0x0000001a3a00780c */ /* 0x040fe40001741670 */
        /* <DEDUP_REMOVED lines=77> */
[----:B------:R-:W-:Y:S02]  /*281f0*/  FSEL R55, R12, -INF , !P6 ;  /* 0xff8000000c377808 */ /* 0x000fe40007000000 */
[----:B------:R-:W-:-:S04]  /*28200*/  ISETP.GE.AND P6, PT, R79, 0x5a, PT ;  /* 0x0000005a4f00780c */ /* 0x000fc80003fc6270 */
[----:B------:R-:W-:Y:S02]  /*28210*/  P2R R61, PR, RZ, 0x40 ;  /* 0x00000040ff3d7803 */ /* 0x000fe40000000000 */
[----:B------:R-:W-:Y:S01]  /*28220*/  ISETP.GT.AND P6, PT, R59, 0x59, !P6 ;  /* 0x000000593b00780c */ /* 0x000fe200077c4270 */
[----:B------:R-:W-:-:S03]  /*28230*/  IMAD.IADD R59, R70, 0x1, R57 ;  /* 0x00000001463b7824 */ /* 0x000fc600078e0239 */
[----:B------:R-:W-:Y:S01]  /*28240*/  ISETP.LT.OR P6, PT, R58, 0x5a, P6 ;  /* 0x0000005a3a00780c */ /* 0x000fe200037c1670 */
[----:B------:R-:W-:-:S03]  /*28250*/  IMAD.IADD R58, R66, 0x1, R57 ;  /* 0x00000001423a7824 */ /* 0x000fc600078e0239 */
[----:B------:R-:W-:Y:S02]  /*28260*/  FSEL R12, R69, -INF , !P6 ;  /* 0xff800000450c7808 */ /* 0x000fe40007000000 */
[----:B------:R-:W-:-:S13]  /*28270*/  ISETP.GE.AND P6, PT, R3, 0x1, PT ;  /* 0x000000010300780c */ /* 0x000fda0003fc6270 */
[----:B------:R-:W-:Y:S05]  /*28280*/  @!P6 BRA `(.L_x_1718) ;  /* 0x000000000084e947 */ /* 0x000fea0003800000 */
        /* <DEDUP_REMOVED lines=16> */
.L_x_1722:
[----:B------:R-:W-:Y:S05]  /*28390*/  BSYNC B5 ;  /* 0x0000000000057941 */ /* 0x000fea0003800000 */
.L_x_1721:
[----:B------:R-:W-:Y:S01]  /*283a0*/  LOP3.LUT R6, RZ, R6, RZ, 0x33, !PT ;  /* 0x00000006ff067212 */ /* 0x000fe200078e33ff */
[----:B------:R-:W-:Y:S06]  /*283b0*/  BRA `(.L_x_1723) ;  /* 0x0000000000287947 */ /* 0x000fec0003800000 */
.L_x_1720:
        /* <DEDUP_REMOVED lines=10> */
.L_x_1723:
[----:B------:R-:W-:Y:S05]  /*28460*/  BSYNC B4 ;  /* 0x0000000000047941 */ /* 0x000fea0003800000 */
.L_x_1719:
[----:B------:R-:W-:-:S05]  /*28470*/  IMAD R6, R3, R6, R75 ;  /* 0x0000000603067224 */ /* 0x000fca00078e024b */
[----:B------:R-:W-:Y:S02]  /*28480*/  VIADDMNMX R58, R6, R3, R58, PT ;  /* 0x00000003063a7246 */ /* 0x000fe4000380013a */
[----:B------:R-:W-:-:S07]  /*28490*/  VIMNMX R59, R59, R6, !PT ;  /* 0x000000063b3b7248 */ /* 0x000fce0007fe0100 */
.L_x_1718:
[----:B------:R-:W-:Y:S05]  /*284a0*/  BSYNC B3 ;  /* 0x0000000000037941 */ /* 0x000fea0003800000 */
.L_x_1717:
[----:B------:R-:W2:Y:S01]  /*284b0*/  LDL.64 R6, [R0+0x70] ;  /* 0x0000700000067983 */ /* 0x000ea20000100a00 */
[C---:B------:R-:W-:Y:S02]  /*284c0*/  ISETP.GT.AND P0, PT, R59.reuse, 0x1, !P0 ;  /* 0x000000013b00780c */ /* 0x040fe40004704270 */
[----:B------:R-:W-:Y:S02]  /*284d0*/  ISETP.GT.AND P1, PT, R59, 0x8, !P1 ;  /* 0x000000083b00780c */ /* 0x000fe40004f24270 */
[C---:B------:R-:W-:Y:S02]  /*284e0*/  ISETP.LT.OR P0, PT, R58.reuse, 0x2, P0 ;  /* 0x000000023a00780c */ /* 0x040fe40000701670 */
[----:B------:R-:W-:Y:S02]  /*284f0*/  ISETP.LT.OR P1, PT, R58, 0x9, P1 ;  /* 0x000000093a00780c */ /* 0x000fe40000f21670 */
[----:B------:R-:W-:Y:S02]  /*28500*/  FSEL R11, R11, -INF , !P0 ;  /* 0xff8000000b0b7808 */ /* 0x000fe40004000000 */
[----:B------:R-:W-:-:S02]  /*28510*/  ISETP.NE.AND P0, PT, R63, RZ, PT ;  /* 0x000000ff3f00720c */ /* 0x000fc40003f05270 */
[----:B------:R-:W-:Y:S02]  /*28520*/  FSEL R13, R13, -INF , !P1 ;  /* 0xff8000000d0d7808 */ /* 0x000fe40004800000 */
[----:B------:R-:W-:Y:S02]  /*28530*/  ISETP.GT.AND P0, PT, R59, 0x9, !P0 ;  /* 0x000000093b00780c */ /* 0x000fe40004704270 */
[----:B------:R-:W-:Y:S02]  /*28540*/  ISETP.NE.AND P1, PT, R76, RZ, PT ;  /* 0x000000ff4c00720c */ /* 0x000fe40003f25270 */
[----:B------:R-:W-:Y:S02]  /*28550*/  ISETP.LT.OR P0, PT, R58, 0xa, P0 ;  /* 0x0000000a3a00780c */ /* 0x000fe40000701670 */
[----:B------:R-:W-:Y:S02]  /*28560*/  ISETP.NE.AND P6, PT, R77, RZ, PT ;  /* 0x000000ff4d00720c */ /* 0x000fe40003fc5270 */
[----:B------:R-:W-:-:S02]  /*28570*/  FSEL R14, R14, -INF , !P0 ;  /* 0xff8000000e0e7808 */ /* 0x000fc40004000000 */
[----:B------:R-:W-:-:S04]  /*28580*/  ISETP.NE.AND P0, PT, R67, RZ, PT ;  /* 0x000000ff4300720c */ /* 0x000fc80003f05270 */
[----:B------:R-:W-:-:S04]  /*28590*/  ISETP.GT.AND P0, PT, R59, 0x10, !P0 ;  /* 0x000000103b00780c */ /* 0x000fc80004704270 */
[----:B------:R-:W-:-:S04]  /*285a0*/  ISETP.LT.OR P0, PT, R58, 0x11, P0 ;  /* 0x000000113a00780c */ /* 0x000fc80000701670 */
[----:B------:R-:W-:Y:S02]  /*285b0*/  FSEL R15, R15, -INF , !P0 ;  /* 0xff8000000f0f7808 */ /* 0x000fe40004000000 */
        /* <DEDUP_REMOVED lines=8> */
[----:B------:R-:W-:Y:S02]  /*28640*/  ISETP.GT.AND P0, PT, R59, 0x19, !P1 ;  /* 0x000000193b00780c */ /* 0x000fe40004f04270 */
[----:B------:R-:W-:Y:S02]  /*28650*/  ISETP.NE.AND P1, PT, R88, RZ, PT ;  /* 0x000000ff5800720c */ /* 0x000fe40003f25270 */
[----:B------:R-:W-:-:S04]  /*28660*/  ISETP.LT.OR P0, PT, R58, 0x1a, P0 ;  /* 0x0000001a3a00780c */ /* 0x000fc80000701670 */
[----:B------:R-:W-:Y:S02]  /*28670*/  FSEL R23, R25, -INF , !P0 ;  /* 0xff80000019177808 */ /* 0x000fe40004000000 */
[----:B------:R-:W-:Y:S02]  /*28680*/  ISETP.GT.AND P0, PT, R59, 0x20, !P6 ;  /* 0x000000203b00780c */ /* 0x000fe40007704270 */
[----:B------:R-:W-:Y:S02]  /*28690*/  ISETP.NE.AND P6, PT, R60, RZ, PT ;  /* 0x000000ff3c00720c */ /* 0x000fe40003fc5270 */
        /* <DEDUP_REMOVED lines=39> */
[----:B------:R-:W-:Y:S02]  /*28910*/  R2UR UR4, R4 ;  /* 0x00000000040472ca */ /* 0x000fe400000e0000 */
[----:B------:R-:W-:Y:S02]  /*28920*/  ISETP.LT.OR P0, PT, R58, 0x49, P0 ;  /* 0x000000493a00780c */ /* 0x000fe40000701670 */
[----:B------:R-:W-:Y:S02]  /*28930*/  R2UR UR5, R5 ;  /* 0x00000000050572ca */ /* 0x000fe400000e0000 */
[----:B------:R-:W-:-:S02]  /*28940*/  FSEL R60, R62, -INF , !P0 ;  /* 0xff8000003e3c7808 */ /* 0x000fc40004000000 */
[----:B------:R-:W-:Y:S02]  /*28950*/  ISETP.GT.AND P0, PT, R59, RZ, !P6 ;  /* 0x000000ff3b00720c */ /* 0x000fe40007704270 */
[----:B------:R-:W-:Y:S02]  /*28960*/  ISETP.NE.AND P6, PT, R61, RZ, PT ;  /* 0x000000ff3d00720c */ /* 0x000fe40003fc5270 */
[----:B------:R-:W-:-:S04]  /*28970*/  ISETP.LT.OR P0, PT, R58, 0x1, P0 ;  /* 0x000000013a00780c */ /* 0x000fc80000701670 */
[----:B------:R-:W-:Y:S02]  /*28980*/  FSEL R50, R2, -INF , !P0 ;  /* 0xff80000002327808 */ /* 0x000fe40004000000 */
[----:B--2---:R-:W2:Y:S01]  /*28990*/  LD.E.64 R2, desc[UR4][R6.64] ;  /* 0x0000000406027980 */ /* 0x004ea2000c101b00 */
[C---:B------:R-:W-:Y:S02]  /*289a0*/  ISETP.GT.AND P2, PT, R59.reuse, 0x49, !P2 ;  /* 0x000000493b00780c */ /* 0x040fe40005744270 */
[C---:B------:R-:W-:Y:S02]  /*289b0*/  ISETP.GT.AND P3, PT, R59.reuse, 0x50, !P3 ;  /* 0x000000503b00780c */ /* 0x040fe40005f64270 */
[C---:B------:R-:W-:Y:S02]  /*289c0*/  ISETP.LT.OR P2, PT, R58.reuse, 0x4a, P2 ;  /* 0x0000004a3a00780c */ /* 0x040fe40001741670 */
[----:B------:R-:W-:Y:S02]  /*289d0*/  ISETP.GT.AND P4, PT, R59, 0x51, !P4 ;  /* 0x000000513b00780c */ /* 0x000fe40006784270 */
[----:B------:R-:W-:-:S02]  /*289e0*/  ISETP.LT.OR P3, PT, R58, 0x51, P3 ;  /* 0x000000513a00780c */ /* 0x000fc40001f61670 */
[----:B------:R-:W-:Y:S02]  /*289f0*/  FSEL R19, R19, -INF , !P2 ;  /* 0xff80000013137808 */ /* 0x000fe40005000000 */
[C---:B------:R-:W-:Y:S02]  /*28a00*/  ISETP.GT.AND P5, PT, R59.reuse, 0x58, !P5 ;  /* 0x000000583b00780c */ /* 0x040fe40006fa4270 */
[----:B------:R-:W-:Y:S02]  /*28a10*/  ISETP.GT.AND P0, PT, R59, 0x59, !P6 ;  /* 0x000000593b00780c */ /* 0x000fe40007704270 */
[----:B------:R-:W-:Y:S02]  /*28a20*/  ISETP.LT.OR P4, PT, R58, 0x52, P4 ;  /* 0x000000523a00780c */ /* 0x000fe40002781670 */
[----:B------:R-:W-:Y:S02]  /*28a30*/  FSEL R20, R20, -INF , !P3 ;  /* 0xff80000014147808 */ /* 0x000fe40005800000 */
[----:B------:R-:W-:-:S02]  /*28a40*/  ISETP.LT.OR P5, PT, R58, 0x59, P5 ;  /* 0x000000593a00780c */ /* 0x000fc40002fa1670 */
[----:B------:R-:W-:Y:S02]  /*28a50*/  ISETP.LT.OR P0, PT, R58, 0x5a, P0 ;  /* 0x0000005a3a00780c */ /* 0x000fe40000701670 */
[----:B------:R-:W-:Y:S02]  /*28a60*/  FSEL R58, R24, -INF , !P4 ;  /* 0xff800000183a7808 */ /* 0x000fe40006000000 */
[----:B------:R-:W-:Y:S02]  /*28a70*/  FSEL R48, R48, -INF , !P5 ;  /* 0xff80000030307808 */ /* 0x000fe40006800000 */
[----:B------:R-:W-:Y:S02]  /*28a80*/  R2UR UR6, R4 ;  /* 0x00000000040672ca */ /* 0x000fe400000e0000 */
[----:B------:R-:W-:Y:S02]  /*28a90*/  R2UR UR7, R5 ;  /* 0x00000000050772ca */ /* 0x000fe400000e0000 */
[----:B------:R-:W-:-:S02]  /*28aa0*/  FSEL R51, R51, -INF , !P0 ;  /* 0xff80000033337808 */ /* 0x000fc40004000000 */
[----:B--2---:R-:W-:Y:S02]  /*28ab0*/  FMNMX.FTZ R62, R55, R2, !PT ;  /* 0x00000002373e7209 */ /* 0x004fe40007810000 */
[----:B------:R-:W-:Y:S02]  /*28ac0*/  FMNMX.FTZ R64, R50, R3, !PT ;  /* 0x0000000332407209 */ /* 0x000fe40007810000 */
[----:B------:R-:W-:Y:S02]  /*28ad0*/  FMNMX.FTZ R25, R27, R62, !PT ;  /* 0x0000003e1b197209 */ /* 0x000fe40007810000 */
[----:B------:R-:W-:Y:S02]  /*28ae0*/  FMNMX.FTZ R64, R11, R64, !PT ;  /* 0x000000400b407209 */ /* 0x000fe40007810000 */
[----:B------:R-:W-:Y:S02]  /*28af0*/  FMNMX.FTZ R62, R28, R25, !PT ;  /* 0x000000191c3e7209 */ /* 0x000fe40007810000 */
[----:B------:R-:W-:-:S02]  /*28b00*/  FMNMX.FTZ R25, R13, R64, !PT ;  /* 0x000000400d197209 */ /* 0x000fc40007810000 */
[----:B------:R-:W-:Y:S02]  /*28b10*/  FMNMX.FTZ R61, R29, R62, !PT ;  /* 0x0000003e1d3d7209 */ /* 0x000fe40007810000 */
        /* <DEDUP_REMOVED lines=33> */
[----:B------:R-:W-:Y:S01]  /*28d30*/  FMNMX.FTZ R62, R26, R25, !PT ;  /* 0x000000191a3e7209 */ /* 0x000fe20007810000 */
[----:B------:R-:W2:Y:S01]  /*28d40*/  LD.E R64, desc[UR4][R6.64+0x20] ;  /* 0x0000200406407980 */ /* 0x000ea2000c101900 */
[----:B------:R-:W-:-:S02]  /*28d50*/  FMNMX.FTZ R59, R20, R59, !PT ;  /* 0x0000003b143b7209 */ /* 0x000fc40007810000 */
[----:B------:R-:W-:Y:S02]  /*28d60*/  FMNMX.FTZ R25, R9, R62, !PT ;  /* 0x0000003e09197209 */ /* 0x000fe40007810000 */
[----:B------:R-:W-:Y:S02]  /*28d70*/  FMNMX.FTZ R59, R58, R59, !PT ;  /* 0x0000003b3a3b7209 */ /* 0x000fe40007810000 */
[----:B------:R-:W-:Y:S02]  /*28d80*/  FMNMX.FTZ R25, R8, R25, !PT ;  /* 0x0000001908197209 */ /* 0x000fe40007810000 */
[----:B------:R-:W-:Y:S02]  /*28d90*/  FMNMX.FTZ R24, R48, R59, !PT ;  /* 0x0000003b30187209 */ /* 0x000fe40007810000 */
[----:B------:R-:W-:Y:S02]  /*28da0*/  FMNMX.FTZ R62, R12, R25, !PT ;  /* 0x000000190c3e7209 */ /* 0x000fe40007810000 */
[----:B------:R-:W-:-:S03]  /*28db0*/  FMNMX.FTZ R63, R51, R24, !PT ;  /* 0x00000018333f7209 */ /* 0x000fc60007810000 */
[----:B------:R-:W1:Y:S04]  /*28dc0*/  SHFL.BFLY PT, R25, R62, 0x2, 0x1f ;  /* 0x0c401f003e197f89 */ /* 0x000e6800000e0000 */
[----:B------:R3:W-:Y:S04]  /*28dd0*/  ST.E.64 desc[UR4][R6.64], R62 ;  /* 0x0000003e06007985 */ /* 0x0007e8000c101b04 */
[----:B------:R-:W4:Y:S04]  /*28de0*/  LD.E R65, desc[UR6][R6.64+0x4] ;  /* 0x0000040606417980 */ /* 0x000f28000c101900 */
[----:B---3--:R-:W3:Y:S01]  /*28df0*/  LD.E R63, desc[UR4][R6.64+0x10] ;  /* 0x00001004063f7980 */ /* 0x008ee2000c101900 */
[----:B-1----:R-:W-:-:S03]  /*28e00*/  FMNMX.FTZ R25, R62, R25, !PT ;  /* 0x000000193e197209 */ /* 0x002fc60007810000 */
[----:B------:R-:W5:Y:S04]  /*28e10*/  LD.E R62, desc[UR6][R6.64+0x14] ;  /* 0x00001406063e7980 */ /* 0x000f68000c101900 */
[----:B------:R-:W1:Y:S02]  /*28e20*/  SHFL.BFLY PT, R24, R25, 0x1, 0x1f ;  /* 0x0c201f0019187f89 */ /* 0x000e6400000e0000 */
[----:B-1----:R-:W-:-:S05]  /*28e30*/  FMNMX.FTZ R59, R25, R24, !PT ;  /* 0x00000018193b7209 */ /* 0x002fca0007810000 */
[----:B------:R-:W-:Y:S04]  /*28e40*/  ST.E desc[UR4][R6.64], R59 ;  /* 0x0000003b06007985 */ /* 0x000fe8000c101904 */
[----:B------:R-:W2:Y:S01]  /*28e50*/  LD.E R61, desc[UR6][R6.64] ;  /* 0x00000006063d7980 */ /* 0x000ea2000c101900 */
[----:B------:R-:W-:Y:S02]  /*28e60*/  R2UR UR8, R4 ;  /* 0x00000000040872ca */ /* 0x000fe400000e0000 */
[----:B------:R-:W-:Y:S01]  /*28e70*/  R2UR UR9, R5 ;  /* 0x00000000050972ca */ /* 0x000fe200000e0000 */
[----:B----4-:R-:W1:Y:S02]  /*28e80*/  SHFL.BFLY PT, R24, R65, 0x2, 0x1f ;  /* 0x0c401f0041187f89 */ /* 0x010e6400000e0000 */
[----:B-1----:R-:W-:-:S05]  /*28e90*/  FMNMX.FTZ R25, R24, R65, !PT ;  /* 0x0000004118197209 */ /* 0x002fca0007810000 */
[----:B------:R-:W1:Y:S02]  /*28ea0*/  SHFL.BFLY PT, R24, R25, 0x1, 0x1f ;  /* 0x0c201f0019187f89 */ /* 0x000e6400000e0000 */
[----:B-1----:R-:W-:Y:S02]  /*28eb0*/  FMNMX.FTZ R59, R25, R24, !PT ;  /* 0x00000018193b7209 */ /* 0x002fe40007810000 */
[----:B--2---:R-:W-:Y:S02]  /*28ec0*/  FSETP.NEU.FTZ.AND P0, PT, R61, -INF , PT ;  /* 0xff8000003d00780b */ /* 0x004fe40003f1d000 */
[----:B------:R-:W-:Y:S02]  /*28ed0*/  FSETP.NEU.FTZ.AND P1, PT, R59, -INF , PT ;  /* 0xff8000003b00780b */ /* 0x000fe40003f3d000 */
[----:B------:R-:W-:Y:S02]  /*28ee0*/  FSEL R61, R61, RZ, P0 ;  /* 0x000000ff3d3d7208 */ /* 0x000fe40000000000 */
[----:B------:R-:W-:-:S03]  /*28ef0*/  FSEL R24, R59, RZ, P1 ;  /* 0x000000ff3b187208 */ /* 0x000fc60000800000 */
[----:B------:R-:W-:Y:S02]  /*28f00*/  FADD.FTZ R61, R2, -R61 ;  /* 0x8000003d023d7221 */ /* 0x000fe40000010000 */
[----:B------:R-:W-:Y:S02]  /*28f10*/  FADD.FTZ R3, R3, -R24 ;  /* 0x8000001803037221 */ /* 0x000fe40000010000 */
[----:B------:R-:W-:Y:S02]  /*28f20*/  FMUL.FTZ R24, R61, R64 ;  /* 0x000000403d187220 */ /* 0x000fe40000410000 */
[----:B------:R-:W-:-:S04]  /*28f30*/  FMUL.FTZ R64, R64, R3 ;  /* 0x0000000340407220 */ /* 0x000fc80000410000 */
[----:B------:R-:W3:Y:S08]  /*28f40*/  MUFU.EX2 R24, R24 ;  /* 0x0000001800187308 */ /* 0x000ef00000000800 */
[----:B------:R-:W5:Y:S01]  /*28f50*/  MUFU.EX2 R25, R64 ;  /* 0x0000004000197308 */ /* 0x000f620000000800 */
[----:B------:R-:W-:Y:S01]  /*28f60*/  ST.E desc[UR4][R6.64+0x4], R59 ;  /* 0x0000043b06007985 */ /* 0x000fe2000c101904 */
[----:B---3--:R-:W-:Y:S01]  /*28f70*/  FMUL.FTZ R63, R24, R63 ;  /* 0x0000003f183f7220 */ /* 0x008fe20000410000 */
[----:B-----5:R-:W-:-:S04]  /*28f80*/  FMUL.FTZ R61, R25, R62 ;  /* 0x0000003e193d7220 */ /* 0x020fc80000410000 */
[----:B------:R-:W-:Y:S04]  /*28f90*/  ST.E desc[UR6][R6.64+0x10], R63 ;  /* 0x0000103f06007985 */ /* 0x000fe8000c101906 */
[----:B------:R1:W-:Y:S04]  /*28fa0*/  ST.E desc[UR8][R6.64+0x14], R61 ;  /* 0x0000143d06007985 */ /* 0x0003e8000c101908 */
[----:B------:R-:W2:Y:S04]  /*28fb0*/  LDL.64 R2, [R0+0x70] ;  /* 0x0000700000027983 */ /* 0x000ea80000100a00 */
[----:B--2---:R-:W1:Y:S04]  /*28fc0*/  LD.E R65, desc[UR6][R2.64+0x20] ;  /* 0x0000200602417980 */ /* 0x004e68000c101900 */
[----:B------:R-:W1:Y:S04]  /*28fd0*/  LD.E R62, desc[UR4][R2.64] ;  /* 0x00000004023e7980 */ /* 0x000e68000c101900 */
[----:B------:R-:W2:Y:S04]  /*28fe0*/  LD.E R64, desc[UR8][R2.64+0x4] ;  /* 0x0000040802407980 */ /* 0x000ea8000c101900 */
[----:B------:R-:W3:Y:S04]  /*28ff0*/  LD.E R66, desc[UR4][R2.64+0x10] ;  /* 0x0000100402427980 */ /* 0x000ee8000c101900 */
[----:B------:R-:W4:Y:S01]  /*29000*/  LD.E R68, desc[UR6][R2.64+0x14] ;  /* 0x0000140602447980 */ /* 0x000f22000c101900 */
[C---:B-1----:R-:W-:Y:S01]  /*29010*/  FMUL.FTZ R6, R62.reuse, R65 ;  /* 0x000000413e067220 */ /* 0x042fe20000410000 */
[----:B------:R-:W-:-:S02]  /*29020*/  FSETP.NEU.FTZ.AND P0, PT, R62, -INF , PT ;  /* 0xff8000003e00780b */ /* 0x000fc40003f1d000 */
[----:B--2---:R-:W-:Y:S01]  /*29030*/  FSETP.NEU.FTZ.AND P1, PT, R64, -INF , PT ;  /* 0xff8000004000780b */ /* 0x004fe20003f3d000 */
[----:B------:R-:W-:Y:S01]  /*29040*/  FMUL.FTZ R64, R65, R64 ;  /* 0x0000004041407220 */ /* 0x000fe20000410000 */
[----:B------:R-:W-:-:S04]  /*29050*/  FSEL R6, R6, RZ, P0 ;  /* 0x000000ff06067208 */ /* 0x000fc80000000000 */
[----:B------:R-:W-:Y:S01]  /*29060*/  FSEL R64, R64, RZ, P1 ;  /* 0x000000ff40407208 */ /* 0x000fe20000800000 */
[-CC-:B------:R-:W-:Y:S01]  /*29070*/  FFMA.FTZ R217, R55, R65.reuse, -R6.reuse ;  /* 0x0000004137d97223 */ /* 0x180fe20000010806 */
[----:B------:R-:W-:-:S03]  /*29080*/  FFMA.FTZ R152, R27, R65, -R6 ;  /* 0x000000411b987223 */ /* 0x000fc60000010806 */
[-CC-:B------:R-:W-:Y:S01]  /*29090*/  FFMA.FTZ R153, R50, R65.reuse, -R64.reuse ;  /* 0x0000004132997223 */ /* 0x180fe20000010840 */
[-C--:B------:R-:W-:Y:S01]  /*290a0*/  FFMA.FTZ R202, R11, R65.reuse, -R64 ;  /* 0x000000410bca7223 */ /* 0x080fe20000010840 */
[----:B------:R-:W3:Y:S01]  /*290b0*/  MUFU.EX2 R217, R217 ;  /* 0x000000d900d97308 */ /* 0x000ee20000000800 */
[-C--:B------:R-:W-:Y:S01]  /*290c0*/  FFMA.FTZ R203, R28, R65.reuse, -R6 ;  /* 0x000000411ccb7223 */ /* 0x080fe20000010806 */
[-C--:B------:R-:W-:Y:S01]  /*290d0*/  FFMA.FTZ R216, R13, R65.reuse, -R64 ;  /* 0x000000410dd87223 */ /* 0x080fe20000010840 */
[----:B------:R-:W-:-:S05]  /*290e0*/  FFMA.FTZ R154, R29, R65, -R6 ;  /* 0x000000411d9a7223 */ /* 0x000fca0000010806 */
[----:B------:R-:W4:Y:S01]  /*290f0*/  MUFU.EX2 R153, R153 ;  /* 0x0000009900997308 */ /* 0x000f220000000800 */
[----:B------:R-:W-:-:S07]  /*29100*/  FFMA.FTZ R155, R14, R65, -R64 ;  /* 0x000000410e9b7223 */ /* 0x000fce0000010840 */
[----:B------:R-:W1:Y:S01]  /*29110*/  MUFU.EX2 R152, R152 ;  /* 0x0000009800987308 */ /* 0x000e620000000800 */
[----:B------:R-:W-:-:S07]  /*29120*/  FFMA.FTZ R15, R15, R65, -R64 ;  /* 0x000000410f0f7223 */ /* 0x000fce0000010840 */
[----:B------:R-:W2:Y:S01]  /*29130*/  MUFU.EX2 R202, R202 ;  /* 0x000000ca00ca7308 */ /* 0x000ea20000000800 */
[----:B------:R-:W-:-:S07]  /*29140*/  FFMA.FTZ R30, R30, R65, -R6 ;  /* 0x000000411e1e7223 */ /* 0x000fce0000010806 */
[----:B------:R-:W5:Y:S01]  /*29150*/  MUFU.EX2 R203, R203 ;  /* 0x000000cb00cb7308 */ /* 0x000f620000000800 */
[-CC-:B------:R-:W-:Y:S01]  /*29160*/  FFMA.FTZ R14, R18, R65.reuse, -R64.reuse ;  /* 0x00000041120e7223 */ /* 0x180fe20000010840 */
[----:B------:R-:W-:-:S06]  /*29170*/  FFMA.FTZ R13, R21, R65, -R64 ;  /* 0x00000041150d7223 */ /* 0x000fcc0000010840 */
[----:B------:R-:W5:Y:S01]  /*29180*/  MUFU.EX2 R216, R216 ;  /* 0x000000d800d87308 */ /* 0x000f620000000800 */
[-CC-:B------:R-:W-:Y:S01]  /*29190*/  FFMA.FTZ R31, R31, R65.reuse, -R6.reuse ;  /* 0x000000411f1f7223 */ /* 0x180fe20000010806 */
[----:B------:R-:W-:Y:S01]  /*291a0*/  FFMA.FTZ R190, R9, R65, -R6 ;  /* 0x0000004109be7223 */ /* 0x000fe20000010806 */
[----:B---3--:R-:W-:-:S05]  /*291b0*/  FADD.FTZ R7, R217, R66 ;  /* 0x00000042d9077221 */ /* 0x008fca0000010000 */
[----:B------:R-:W3:Y:S01]  /*291c0*/  MUFU.EX2 R154, R154 ;  /* 0x0000009a009a7308 */ /* 0x000ee20000000800 */
[----:B----4-:R-:W-:Y:S01]  /*291d0*/  FADD.FTZ R9, R153, R68 ;  /* 0x0000004499097221 */ /* 0x010fe20000010000 */
[----:B------:R-:W-:-:S06]  /*291e0*/  FFMA.FTZ R162, R20, R65, -R64 ;  /* 0x0000004114a27223 */ /* 0x000fcc0000010840 */
[----:B------:R-:W4:Y:S01]  /*291f0*/  MUFU.EX2 R155, R155 ;  /* 0x0000009b009b7308 */ /* 0x000f220000000800 */
[-CC-:B------:R-:W-:Y:S01]  /*29200*/  FFMA.FTZ R32, R32, R65.reuse, -R6.reuse ;  /* 0x0000004120207223 */ /* 0x180fe20000010806 */
[-CC-:B------:R-:W-:Y:S01]  /*29210*/  FFMA.FTZ R33, R33, R65.reuse, -R6.reuse ;  /* 0x0000004121217223 */ /* 0x180fe20000010806 */
[-CC-:B------:R-:W-:Y:S01]  /*29220*/  FFMA.FTZ R165, R34, R65.reuse, -R6.reuse ;  /* 0x0000004122a57223 */ /* 0x180fe20000010806 */
[----:B------:R-:W-:-:S04]  /*29230*/  FFMA.FTZ R164, R35, R65, -R6 ;  /* 0x0000004123a47223 */ /* 0x000fc80000010806 */
[----:B------:R-:W4:Y:S01]  /*29240*/  MUFU.EX2 R21, R30 ;  /* 0x0000001e00157308 */ /* 0x000f220000000800 */
[-CC-:B------:R-:W-:Y:S01]  /*29250*/  FFMA.FTZ R167, R36, R65.reuse, -R6.reuse ;  /* 0x0000004124a77223 */ /* 0x180fe20000010806 */
[-CC-:B------:R-:W-:Y:S01]  /*29260*/  FFMA.FTZ R166, R37, R65.reuse, -R6.reuse ;  /* 0x0000004125a67223 */ /* 0x180fe20000010806 */
[-CC-:B------:R-:W-:Y:S01]  /*29270*/  FFMA.FTZ R172, R38, R65.reuse, -R6.reuse ;  /* 0x0000004126ac7223 */ /* 0x180fe20000010806 */
[-CC-:B------:R-:W-:Y:S01]  /*29280*/  FFMA.FTZ R171, R39, R65.reuse, -R6.reuse ;  /* 0x0000004127ab7223 */ /* 0x180fe20000010806 */
[----:B------:R-:W-:-:S03]  /*29290*/  FFMA.FTZ R174, R40, R65, -R6 ;  /* 0x0000004128ae7223 */ /* 0x000fc60000010806 */
[----:B------:R-:W4:Y:S01]  /*292a0*/  MUFU.EX2 R15, R15 ;  /* 0x0000000f000f7308 */ /* 0x000f220000000800 */
        /* <DEDUP_REMOVED lines=8> */
[----:B------:R-:W4:Y:S01]  /*29330*/  MUFU.EX2 R20, R31 ;  /* 0x0000001f00147308 */ /* 0x000f220000000800 */
[----:B-1----:R-:W-:Y:S01]  /*29340*/  FADD.FTZ R6, R152, R7 ;  /* 0x0000000798067221 */ /* 0x002fe20000010000 */
[-CC-:B------:R-:W-:Y:S01]  /*29350*/  FFMA.FTZ R12, R23, R65.reuse, -R64.reuse ;  /* 0x00000041170c7223 */ /* 0x180fe20000010840 */
[----:B--2---:R-:W-:Y:S01]  /*29360*/  FADD.FTZ R9, R202, R9 ;  /* 0x00000009ca097221 */ /* 0x004fe20000010000 */
[----:B------:R-:W-:-:S04]  /*29370*/  FFMA.FTZ R23, R19, R65, -R64 ;  /* 0x0000004113177223 */ /* 0x000fc80000010840 */
[----:B------:R-:W1:Y:S01]  /*29380*/  MUFU.EX2 R14, R14 ;  /* 0x0000000e000e7308 */ /* 0x000e620000000800 */
[----:B-----5:R-:W-:Y:S01]  /*29390*/  FADD.FTZ R7, R203, R6 ;  /* 0x00000006cb077221 */ /* 0x020fe20000010000 */
[----:B------:R-:W-:Y:S01]  /*293a0*/  FADD.FTZ R6, R216, R9 ;  /* 0x00000009d8067221 */ /* 0x000fe20000010000 */
[----:B------:R-:W-:-:S05]  /*293b0*/  FFMA.FTZ R11, R72, R65, -R64 ;  /* 0x00000041480b7223 */ /* 0x000fca0000010840 */
[----:B------:R-:W2:Y:S01]  /*293c0*/  MUFU.EX2 R19, R32 ;  /* 0x0000002000137308 */ /* 0x000ea20000000800 */
[----:B---3--:R-:W-:Y:S01]  /*293d0*/  FADD.FTZ R8, R154, R7 ;  /* 0x000000079a087221 */ /* 0x008fe20000010000 */
[----:B----4-:R-:W-:-:S06]  /*293e0*/  FADD.FTZ R6, R155, R6 ;  /* 0x000000069b067221 */ /* 0x010fcc0000010000 */
[----:B------:R-:W3:Y:S01]  /*293f0*/  MUFU.EX2 R13, R13 ;  /* 0x0000000d000d7308 */ /* 0x000ee20000000800 */
[----:B------:R-:W-:Y:S01]  /*29400*/  FFMA.FTZ R168, R73, R65, -R64 ;  /* 0x0000004149a87223 */ /* 0x000fe20000010840 */
[----:B------:R-:W-:-:S06]  /*29410*/  FADD.FTZ R7, R21, R8 ;  /* 0x0000000815077221 */ /* 0x000fcc0000010000 */
[----:B------:R-:W4:Y:S01]  /*29420*/  MUFU.EX2 R18, R33 ;  /* 0x0000002100127308 */ /* 0x000f220000000800 */
[----:B------:R-:W-:Y:S01]  /*29430*/  FADD.FTZ R9, R15, R6 ;  /* 0x000000060f097221 */ /* 0x000fe20000010000 */
[----:B------:R-:W-:-:S06]  /*29440*/  FFMA.FTZ R170, R46, R65, -R64 ;  /* 0x000000412eaa7223 */ /* 0x000fcc0000010840 */
[----:B------:R-:W5:Y:S01]  /*29450*/  MUFU.EX2 R12, R12 ;  /* 0x0000000c000c7308 */ /* 0x000f620000000800 */
[----:B------:R-:W-:Y:S01]  /*29460*/  FADD.FTZ R6, R20, R7 ;  /* 0x0000000714067221 */ /* 0x000fe20000010000 */
[----:B-1----:R-:W-:-:S06]  /*29470*/  FADD.FTZ R8, R14, R9 ;  /* 0x000000090e087221 */ /* 0x002fcc0000010000 */
[----:B------:R-:W1:Y:S01]  /*29480*/  MUFU.EX2 R165, R165 ;  /* 0x000000a500a57308 */ /* 0x000e620000000800 */
[----:B------:R-:W-:-:S07]  /*29490*/  FFMA.FTZ R169, R47, R65, -R64 ;  /* 0x000000412fa97223 */ /* 0x000fce0000010840 */
[----:B------:R-:W1:Y:S01]  /*294a0*/  MUFU.EX2 R11, R11 ;  /* 0x0000000b000b7308 */ /* 0x000e620000000800 */
[----:B--2---:R-:W-:Y:S01]  /*294b0*/  FADD.FTZ R7, R19, R6 ;  /* 0x0000000613077221 */ /* 0x004fe20000010000 */
[----:B---3--:R-:W-:-:S06]  /*294c0*/  FADD.FTZ R9, R13, R8 ;  /* 0x000000080d097221 */ /* 0x008fcc0000010000 */
[----:B------:R-:W2:Y:S01]  /*294d0*/  MUFU.EX2 R164, R164 ;  /* 0x000000a400a47308 */ /* 0x000ea20000000800 */
[----:B------:R-:W-:-:S07]  /*294e0*/  FFMA.FTZ R176, R49, R65, -R64 ;  /* 0x0000004131b07223 */ /* 0x000fce0000010840 */
[----:B------:R-:W3:Y:S01]  /*294f0*/  MUFU.EX2 R168, R168 ;  /* 0x000000a800a87308 */ /* 0x000ee20000000800 */
[----:B----4-:R-:W-:Y:S01]  /*29500*/  FADD.FTZ R6, R18, R7 ;  /* 0x0000000712067221 */ /* 0x010fe20000010000 */
[----:B-----5:R-:W-:-:S06]  /*29510*/  FADD.FTZ R8, R12, R9 ;  /* 0x000000090c087221 */ /* 0x020fcc0000010000 */
[----:B------:R-:W4:Y:S01]  /*29520*/  MUFU.EX2 R167, R167 ;  /* 0x000000a700a77308 */ /* 0x000f220000000800 */
[----:B------:R-:W-:-:S07]  /*29530*/  FFMA.FTZ R175, R57, R65, -R64 ;  /* 0x0000004139af7223 */ /* 0x000fce0000010840 */
[----:B------:R-:W5:Y:S01]  /*29540*/  MUFU.EX2 R170, R170 ;  /* 0x000000aa00aa7308 */ /* 0x000f620000000800 */
[----:B-1----:R-:W-:Y:S01]  /*29550*/  FADD.FTZ R7, R165, R6 ;  /* 0x00000006a5077221 */ /* 0x002fe20000010000 */
[----:B------:R-:W-:-:S06]  /*29560*/  FADD.FTZ R9, R11, R8 ;  /* 0x000000080b097221 */ /* 0x000fcc0000010000 */
        /* <DEDUP_REMOVED lines=25> */
[----:B------:R-:W4:Y:S08]  /*29700*/  MUFU.EX2 R180, R180 ;  /* 0x000000b400b47308 */ /* 0x000f300000000800 */
[----:B------:R-:W5:Y:S01]  /*29710*/  MUFU.EX2 R183, R183 ;  /* 0x000000b700b77308 */ /* 0x000f620000000800 */
[----:B-1----:R-:W-:Y:S01]  /*29720*/  FADD.FTZ R6, R174, R7 ;  /* 0x00000007ae067221 */ /* 0x002fe20000010000 */
[----:B------:R-:W-:-:S06]  /*29730*/  FADD.FTZ R8, R178, R9 ;  /* 0x00000009b2087221 */ /* 0x000fcc0000010000 */
[----:B------:R-:W1:Y:S08]  /*29740*/  MUFU.EX2 R179, R179 ;  /* 0x000000b300b37308 */ /* 0x000e700000000800 */
        /* <DEDUP_REMOVED lines=18> */
[----:B------:R-:W2:Y:S08]  /*29870*/  MUFU.EX2 R190, R190 ;  /* 0x000000be00be7308 */ /* 0x000eb00000000800 */
        /* <DEDUP_REMOVED lines=10> */
[----:B---3--:R-:W-:-:S03]  /*29920*/  FADD.FTZ R7, R161, R6 ;  /* 0x00000006a1077221 */ /* 0x008fc60000010000 */
[----:B----4-:R-:W-:Y:S01]  /*29930*/  FADD.FTZ R9, R189, R8 ;  /* 0x00000008bd097221 */ /* 0x010fe20000010000 */
[----:B-----5:R-:W-:-:S03]  /*29940*/  FADD.FTZ R6, R160, R7 ;  /* 0x00000007a0067221 */ /* 0x020fc60000010000 */
[----:B-1----:R-:W-:Y:S01]  /*29950*/  FADD.FTZ R9, R188, R9 ;  /* 0x00000009bc097221 */ /* 0x002fe20000010000 */
[----:B------:R-:W-:-:S04]  /*29960*/  FADD.FTZ R27, R159, R6 ;  /* 0x000000069f1b7221 */ /* 0x000fc80000010000 */
[----:B------:R1:W-:Y:S04]  /*29970*/  ST.E desc[UR4][R2.64+0x10], R9 ;  /* 0x0000100902007985 */ /* 0x0003e8000c101904 */
[----:B------:R2:W-:Y:S04]  /*29980*/  ST.E desc[UR6][R2.64+0x14], R27 ;  /* 0x0000141b02007985 */ /* 0x0005e8000c101906 */
[----:B------:R-:W1:Y:S01]  /*29990*/  LDL.64 R6, [R0+0x80] ;  /* 0x0000800000067983 */ /* 0x000e620000100a00 */
[----:B------:R-:W-:Y:S02]  /*299a0*/  R2UR UR10, R4 ;  /* 0x00000000040a72ca */ /* 0x000fe400000e0000 */
[----:B------:R-:W-:-:S02]  /*299b0*/  R2UR UR11, R5 ;  /* 0x00000000050b72ca */ /* 0x000fc400000e0000 */
[C---:B------:R-:W-:Y:S02]  /*299c0*/  R2UR UR12, R4.reuse ;  /* 0x00000000040c72ca */ /* 0x040fe400000e0000 */
[----:B------:R-:W-:Y:S01]  /*299d0*/  R2UR UR13, R5 ;  /* 0x00000000050d72ca */ /* 0x000fe200000e0000 */
[----:B-1----:R-:W3:Y:S08]  /*299e0*/  LD.E R9, desc[UR8][R6.64+0x10] ;  /* 0x0000100806097980 */ /* 0x002ef0000c101900 */
[----:B--2---:R-:W2:Y:S04]  /*299f0*/  LD.E R3, desc[UR10][R6.64+0x14] ;  /* 0x0000140a06037980 */ /* 0x004ea8000c101900 */
[----:B------:R-:W4:Y:S01]  /*29a00*/  LD.E R27, desc[UR12][R6.64+0x20] ;  /* 0x0000200c061b7980 */ /* 0x000f22000c101900 */
[----:B------:R-:W-:-:S02]  /*29a10*/  R2UR UR18, R4 ;  /* 0x00000000041272ca */ /* 0x000fc400000e0000 */
[C---:B------:R-:W-:Y:S01]  /*29a20*/  R2UR UR19, R5.reuse ;  /* 0x00000000051372ca */ /* 0x040fe200000e0000 */
[----:B------:R-:W5:Y:S01]  /*29a30*/  LD.E R2, desc[UR6][R6.64+0x8] ;  /* 0x0000080606027980 */ /* 0x000f62000c101900 */
[C---:B------:R-:W-:Y:S02]  /*29a40*/  R2UR UR14, R4.reuse ;  /* 0x00000000040e72ca */ /* 0x040fe400000e0000 */
[C---:B------:R-:W-:Y:S01]  /*29a50*/  R2UR UR15, R5.reuse ;  /* 0x00000000050f72ca */ /* 0x040fe200000e0000 */
[----:B------:R-:W5:Y:S01]  /*29a60*/  LD.E R29, desc[UR4][R6.64] ;  /* 0x00000004061d7980 */ /* 0x000f62000c101900 */
[----:B------:R-:W-:Y:S02]  /*29a70*/  R2UR UR16, R4 ;  /* 0x00000000041072ca */ /* 0x000fe400000e0000 */
[----:B------:R-:W-:Y:S01]  /*29a80*/  R2UR UR17, R5 ;  /* 0x00000000051172ca */ /* 0x000fe200000e0000 */
        /* <DEDUP_REMOVED lines=38> */
[----:B---3--:R-:W-:-:S05]  /*29cf0*/  FMUL.FTZ R9, R24, R9 ;  /* 0x0000000918097220 */ /* 0x008fca0000410000 */
[----:B------:R1:W-:Y:S04]  /*29d00*/  ST.E desc[UR8][R6.64+0x10], R9 ;  /* 0x0000100906007985 */ /* 0x0003e8000c101908 */
[----:B-1----:R-:W3:Y:S01]  /*29d10*/  LD.E R9, desc[UR6][R6.64+0x154] ;  /* 0x0001540606097980 */ /* 0x002ee2000c101900 */
[C---:B--2---:R-:W-:Y:S01]  /*29d20*/  FMUL.FTZ R3, R24.reuse, R3 ;  /* 0x0000000318037220 */ /* 0x044fe20000410000 */
[----:B----4-:R-:W-:-:S04]  /*29d30*/  FMUL.FTZ R27, R24, R27 ;  /* 0x0000001b181b7220 */ /* 0x010fc80000410000 */
[----:B------:R1:W-:Y:S04]  /*29d40*/  ST.E desc[UR10][R6.64+0x14], R3 ;  /* 0x0000140306007985 */ /* 0x0003e8000c10190a */
[----:B------:R2:W-:Y:S04]  /*29d50*/  ST.E desc[UR12][R6.64+0x20], R27 ;  /* 0x0000201b06007985 */ /* 0x0005e8000c10190c */
[----:B-1----:R-:W4:Y:S04]  /*29d60*/  LD.E R3, desc[UR18][R6.64+0x150] ;  /* 0x0001501206037980 */ /* 0x002f28000c101900 */
[----:B--2---:R-:W2:Y:S01]  /*29d70*/  LD.E R27, desc[UR6][R6.64+0x160] ;  /* 0x00016006061b7980 */ /* 0x004ea2000c101900 */
[----:B---3--:R-:W-:-:S05]  /*29d80*/  FMUL.FTZ R9, R24, R9 ;  /* 0x0000000918097220 */ /* 0x008fca0000410000 */
[----:B------:R1:W-:Y:S04]  /*29d90*/  ST.E desc[UR4][R6.64+0x154], R9 ;  /* 0x0001540906007985 */ /* 0x0003e8000c101904 */
[----:B-1----:R-:W3:Y:S01]  /*29da0*/  LD.E R9, desc[UR6][R6.64+0x170] ;  /* 0x0001700606097980 */ /* 0x002ee2000c101900 */
[C---:B----4-:R-:W-:Y:S01]  /*29db0*/  FMUL.FTZ R3, R24.reuse, R3 ;  /* 0x0000000318037220 */ /* 0x050fe20000410000 */
[----:B--2---:R-:W-:-:S04]  /*29dc0*/  FMUL.FTZ R27, R24, R27 ;  /* 0x0000001b181b7220 */ /* 0x004fc80000410000 */
        /* <DEDUP_REMOVED lines=50> */
[----:B------:R5:W-:Y:S02]  /*2a0f0*/  ST.E desc[UR4][R6.64+0x1e4], R9 ;  /* 0x0001e40906007985 */ /* 0x000be4000c101904 */
[----:B-----5:R-:W-:Y:S02]  /*2a100*/  FMUL.FTZ R9, R25, R2 ;  /* 0x0000000219097220 */ /* 0x020fe40000410000 */
[----:B------:R-:W3:Y:S01]  /*2a110*/  LD.E R2, desc[UR6][R6.64+0xc] ;  /* 0x00000c0606027980 */ /* 0x000ee2000c101900 */
[C---:B----4-:R-:W-:Y:S01]  /*2a120*/  FMUL.FTZ R3, R24.reuse, R3 ;  /* 0x0000000318037220 */ /* 0x050fe20000410000 */
[----:B--2---:R-:W-:-:S04]  /*2a130*/  FMUL.FTZ R27, R24, R27 ;  /* 0x0000001b181b7220 */ /* 0x004fc80000410000 */
[----:B------:R1:W-:Y:S04]  /*2a140*/  ST.E desc[UR4][R6.64+0x1e0], R3 ;  /* 0x0001e00306007985 */ /* 0x0003e8000c101904 */
[----:B------:R3:W-:Y:S04]  /*2a150*/  ST.E desc[UR4][R6.64+0x1f0], R27 ;  /* 0x0001f01b06007985 */ /* 0x0007e8000c101904 */
[----:B-1----:R-:W2:Y:S01]  /*2a160*/  LD.E R3, desc[UR6][R6.64+0x1f4] ;  /* 0x0001f40606037980 */ /* 0x002ea2000c101900 */
[----:B---3--:R-:W-:-:S03]  /*2a170*/  FMUL.FTZ R27, R25, R2 ;  /* 0x00000002191b7220 */ /* 0x008fc60000410000 */
[----:B------:R-:W3:Y:S01]  /*2a180*/  LD.E R2, desc[UR6][R6.64+0x18] ;  /* 0x0000180606027980 */ /* 0x000ee2000c101900 */
[----:B--2---:R-:W-:-:S05]  /*2a190*/  FMUL.FTZ R3, R24, R3 ;  /* 0x0000000318037220 */ /* 0x004fca0000410000 */
[----:B------:R3:W-:Y:S02]  /*2a1a0*/  ST.E desc[UR4][R6.64+0x1f4], R3 ;  /* 0x0001f40306007985 */ /* 0x0007e4000c101904 */
[C---:B---3--:R-:W-:Y:S02]  /*2a1b0*/  FMUL.FTZ R3, R25.reuse, R2 ;  /* 0x0000000219037220 */ /* 0x048fe40000410000 */
[----:B------:R-:W2:Y:S04]  /*2a1c0*/  LD.E R2, desc[UR6][R6.64+0x1c] ;  /* 0x00001c0606027980 */ /* 0x000ea8000c101900 */
[----:B------:R2:W-:Y:S02]  /*2a1d0*/  ST.E desc[UR4][R6.64+0x8], R9 ;  /* 0x0000080906007985 */ /* 0x0005e4000c101904 */
[----:B--2---:R-:W-:-:S02]  /*2a1e0*/  FMUL.FTZ R9, R25, R2 ;  /* 0x0000000219097220 */ /* 0x004fc40000410000 */
[----:B------:R-:W2:Y:S04]  /*2a1f0*/  LD.E R2, desc[UR6][R6.64+0x28] ;  /* 0x0000280606027980 */ /* 0x000ea8000c101900 */
[----:B------:R2:W-:Y:S02]  /*2a200*/  ST.E desc[UR4][R6.64+0xc], R27 ;  /* 0x00000c1b06007985 */ /* 0x0005e4000c101904 */
[C---:B--2---:R-:W-:Y:S02]  /*2a210*/  FMUL.FTZ R27, R25.reuse, R2 ;  /* 0x00000002191b7220 */ /* 0x044fe40000410000 */
        /* <DEDUP_REMOVED lines=42> */
[----:B------:R-:W2:Y:S01]  /*2a4c0*/  LD.E R2, desc[UR6][R6.64+0x9c] ;  /* 0x00009c0606027980 */ /* 0x000ea2000c101900 */
        /* <DEDUP_REMOVED lines=80> */
[----:B------:R3:W-:Y:S01]  /*2a9d0*/  ST.E desc[UR4][R6.64+0x98], R9 ;  /* 0x0000980906007985 */ /* 0x0007e2000c101904 */
[----:B--2---:R-:W-:-:S05]  /*2a9e0*/  FMUL.FTZ R27, R25, R2 ;  /* 0x00000002191b7220 */ /* 0x004fca0000410000 */
[----:B------:R2:W-:Y:S04]  /*2a9f0*/  ST.E desc[UR4][R6.64+0x9c], R27 ;  /* 0x00009c1b06007985 */ /* 0x0005e8000c101904 */
[----:B------:R-:W1:Y:S02]  /*2aa00*/  LD.E R2, desc[UR6][R6.64+0xa8] ;  /* 0x0000a80606027980 */ /* 0x000e64000c101900 */
[----:B-1----:R-:W-:-:S05]  /*2aa10*/  FMUL.FTZ R3, R25, R2 ;  /* 0x0000000219037220 */ /* 0x002fca0000410000 */
[----:B------:R1:W-:Y:S04]  /*2aa20*/  ST.E desc[UR4][R6.64+0xa8], R3 ;  /* 0x0000a80306007985 */ /* 0x0003e8000c101904 */
[----:B------:R-:W3:Y:S02]  /*2aa30*/  LD.E R2, desc[UR6][R6.64+0xac] ;  /* 0x0000ac0606027980 */ /* 0x000ee4000c101900 */
[----:B---3--:R-:W-:-:S05]  /*2aa40*/  FMUL.FTZ R9, R25, R2 ;  /* 0x0000000219097220 */ /* 0x008fca0000410000 */
[----:B------:R3:W-:Y:S04]  /*2aa50*/  ST.E desc[UR4][R6.64+0xac], R9 ;  /* 0x0000ac0906007985 */ /* 0x0007e8000c101904 */
[----:B------:R-:W2:Y:S02]  /*2aa60*/  LD.E R2, desc[UR6][R6.64+0xb8] ;  /* 0x0000b80606027980 */ /* 0x000ea4000c101900 */
        /* <DEDUP_REMOVED lines=112> */
[----:B------:R-:W-:Y:S04]  /*2b170*/  ST.E desc[UR4][R6.64+0x1dc], R3 ;  /* 0x0001dc0306007985 */ /* 0x000fe8000c101904 */
[----:B------:R-:W3:Y:S02]  /*2b180*/  LD.E R2, desc[UR6][R6.64+0x1e8] ;  /* 0x0001e80606027980 */ /* 0x000ee4000c101900 */
[----:B---3--:R-:W-:-:S05]  /*2b190*/  FMUL.FTZ R9, R25, R2 ;  /* 0x0000000219097220 */ /* 0x008fca0000410000 */
[----:B------:R1:W-:Y:S04]  /*2b1a0*/  ST.E desc[UR4][R6.64+0x1e8], R9 ;  /* 0x0001e80906007985 */ /* 0x0003e8000c101904 */
[----:B------:R-:W2:Y:S02]  /*2b1b0*/  LD.E R2, desc[UR6][R6.64+0x1ec] ;  /* 0x0001ec0606027980 */ /* 0x000ea4000c101900 */
[----:B--2---:R-:W-:-:S05]  /*2b1c0*/  FMUL.FTZ R27, R25, R2 ;  /* 0x00000002191b7220 */ /* 0x004fca0000410000 */
[----:B------:R2:W-:Y:S04]  /*2b1d0*/  ST.E desc[UR4][R6.64+0x1ec], R27 ;  /* 0x0001ec1b06007985 */ /* 0x0005e8000c101904 */
[----:B------:R-:W3:Y:S02]  /*2b1e0*/  LD.E R2, desc[UR6][R6.64+0x1f8] ;  /* 0x0001f80606027980 */ /* 0x000ee4000c101900 */
[----:B---3--:R-:W-:-:S05]  /*2b1f0*/  FMUL.FTZ R29, R25, R2 ;  /* 0x00000002191d7220 */ /* 0x008fca0000410000 */
[----:B------:R-:W-:Y:S04]  /*2b200*/  ST.E desc[UR4][R6.64+0x1f8], R29 ;  /* 0x0001f81d06007985 */ /* 0x000fe8000c101904 */
[----:B------:R-:W1:Y:S01]  /*2b210*/  LD.E R2, desc[UR6][R6.64+0x1fc] ;  /* 0x0001fc0606027980 */ /* 0x000e62000c101900 */
[----:B------:R-:W-:Y:S01]  /*2b220*/  LEA.HI R28, R199, 0x8, RZ, 0x19 ;  /* 0x00000008c71c7811 */ /* 0x000fe200078fc8ff */
[----:B-1----:R-:W-:-:S05]  /*2b230*/  FMUL.FTZ R9, R25, R2 ;  /* 0x0000000219097220 */ /* 0x002fca0000410000 */
[----:B------:R1:W-:Y:S04]  /*2b240*/  ST.E desc[UR4][R6.64+0x1fc], R9 ;  /* 0x0001fc0906007985 */ /* 0x0003e8000c101904 */
[----:B------:R-:W3:Y:S01]  /*2b250*/  LDL.64 R2, [R0+0x80] ;  /* 0x0000800000027983 */ /* 0x000ee20000100a00 */
[----:B------:R4:W-:Y:S06]  /*2b260*/  BAR.SYNC.DEFER_BLOCKING R28, 0x100 ;  /* 0x0004001c0000751d */ /* 0x0009ec0000010000 */
[----:B--2---:R-:W2:Y:S04]  /*2b270*/  LDL.64 R26, [R0] ;  /* 0x00000000001a7983 */ /* 0x004ea80000100a00 */
[----:B------:R-:W5:Y:S04]  /*2b280*/  LDL.64 R24, [R0+0x98] ;  /* 0x0000980000187983 */ /* 0x000f680000100a00 */
[----:B-1----:R-:W4:Y:S04]  /*2b290*/  LDL.64 R8, [R0+0x88] ;  /* 0x0000880000087983 */ /* 0x002f280000100a00 */
[----:B---3--:R-:W3:Y:S04]  /*2b2a0*/  LD.E R29, desc[UR4][R2.64] ;  /* 0x00000004021d7980 */ /* 0x008ee8000c101900 */
[----:B--2---:R-:W2:Y:S04]  /*2b2b0*/  LD.E R219, desc[UR6][R26.64] ;  /* 0x000000061adb7980 */ /* 0x004ea8000c101900 */
[----:B-----5:R-:W2:Y:S04]  /*2b2c0*/  LD.E.64 R6, desc[UR4][R24.64] ;  /* 0x0000000418067980 */ /* 0x020ea8000c101b00 */
[----:B---3--:R1:W-:Y:S04]  /*2b2d0*/  ST.E desc[UR8][R2.64], R29 ;  /* 0x0000001d02007985 */ /* 0x0083e8000c101908 */
[----:B------:R-:W3:Y:S04]  /*2b2e0*/  LD.E R31, desc[UR10][R2.64+0x4] ;  /* 0x0000040a021f7980 */ /* 0x000ee8000c101900 */
[----:B---3--:R3:W-:Y:S04]  /*2b2f0*/  ST.E desc[UR4][R2.64+0x4], R31 ;  /* 0x0000041f02007985 */ /* 0x0087e8000c101904 */
[----:B------:R-:W5:Y:S04]  /*2b300*/  LD.E R33, desc[UR6][R2.64+0x8] ;  /* 0x0000080602217980 */ /* 0x000f68000c101900 */
[----:B-----5:R-:W-:Y:S04]  /*2b310*/  ST.E desc[UR4][R2.64+0x8], R33 ;  /* 0x0000082102007985 */ /* 0x020fe8000c101904 */
[----:B------:R-:W5:Y:S04]  /*2b320*/  LD.E R27, desc[UR6][R2.64+0xc] ;  /* 0x00000c06021b7980 */ /* 0x000f68000c101900 */
[----:B-----5:R5:W-:Y:S04]  /*2b330*/  ST.E desc[UR4][R2.64+0xc], R27 ;  /* 0x00000c1b02007985 */ /* 0x020be8000c101904 */
[----:B------:R-:W4:Y:S04]  /*2b340*/  LD.E R25, desc[UR6][R2.64+0x10] ;  /* 0x0000100602197980 */ /* 0x000f28000c101900 */
[----:B----4-:R4:W-:Y:S04]  /*2b350*/  ST.E desc[UR4][R2.64+0x10], R25 ;  /* 0x0000101902007985 */ /* 0x0109e8000c101904 */
[----:B-1----:R-:W2:Y:S04]  /*2b360*/  LD.E R29, desc[UR6][R2.64+0x14] ;  /* 0x00001406021d7980 */ /* 0x002ea8000c101900 */
[----:B--2---:R1:W-:Y:S04]  /*2b370*/  ST.E desc[UR4][R2.64+0x14], R29 ;  /* 0x0000141d02007985 */ /* 0x0043e8000c101904 */
[----:B---3--:R-:W2:Y:S04]  /*2b380*/  LD.E R31, desc[UR6][R2.64+0x18] ;  /* 0x00001806021f7980 */ /* 0x008ea8000c101900 */
[----:B--2---:R2:W-:Y:S04]  /*2b390*/  ST.E desc[UR4][R2.64+0x18], R31 ;  /* 0x0000181f02007985 */ /* 0x0045e8000c101904 */
[----:B-----5:R-:W3:Y:S04]  /*2b3a0*/  LD.E R27, desc[UR6][R2.64+0x1c] ;  /* 0x00001c06021b7980 */ /* 0x020ee8000c101900 */
[----:B---3--:R3:W-:Y:S04]  /*2b3b0*/  ST.E desc[UR4][R2.64+0x1c], R27 ;  /* 0x00001c1b02007985 */ /* 0x0087e8000c101904 */
[----:B----4-:R-:W4:Y:S04]  /*2b3c0*/  LD.E R25, desc[UR6][R2.64+0x20] ;  /* 0x0000200602197980 */ /* 0x010f28000c101900 */
[----:B----4-:R4:W-:Y:S04]  /*2b3d0*/  ST.E desc[UR4][R2.64+0x20], R25 ;  /* 0x0000201902007985 */ /* 0x0109e8000c101904 */
[----:B-1----:R-:W5:Y:S04]  /*2b3e0*/  LD.E R29, desc[UR6][R2.64+0x24] ;  /* 0x00002406021d7980 */ /* 0x002f68000c101900 */
[----:B-----5:R1:W-:Y:S04]  /*2b3f0*/  ST.E desc[UR4][R2.64+0x24], R29 ;  /* 0x0000241d02007985 */ /* 0x0203e8000c101904 */
[----:B--2---:R-:W2:Y:S04]  /*2b400*/  LD.E R31, desc[UR6][R2.64+0x28] ;  /* 0x00002806021f7980 */ /* 0x004ea8000c101900 */
[----:B--2---:R2:W-:Y:S04]  /*2b410*/  ST.E desc[UR4][R2.64+0x28], R31 ;  /* 0x0000281f02007985 */ /* 0x0045e8000c101904 */
[----:B---3--:R-:W3:Y:S04]  /*2b420*/  LD.E R27, desc[UR6][R2.64+0x2c] ;  /* 0x00002c06021b7980 */ /* 0x008ee8000c101900 */
        /* <DEDUP_REMOVED lines=228> */
[----:B-----5:R-:W-:Y:S04]  /*2c270*/  ST.E desc[UR4][R2.64+0x1f4], R29 ;  /* 0x0001f41d02007985 */ /* 0x020fe8000c101904 */
[----:B--2---:R-:W2:Y:S04]  /*2c280*/  LD.E R31, desc[UR6][R2.64+0x1f8] ;  /* 0x0001f806021f7980 */ /* 0x004ea8000c101900 */
[----:B--2---:R-:W-:Y:S04]  /*2c290*/  ST.E desc[UR4][R2.64+0x1f8], R31 ;  /* 0x0001f81f02007985 */ /* 0x004fe8000c101904 */
[----:B---3--:R-:W2:Y:S01]  /*2c2a0*/  LD.E R27, desc[UR6][R2.64+0x1fc] ;  /* 0x0001fc06021b7980 */ /* 0x008ea2000c101900 */
[----:B------:R-:W-:-:S02]  /*2c2b0*/  R2UR UR20, R4 ;  /* 0x00000000041472ca */ /* 0x000fc400000e0000 */
[C---:B------:R-:W-:Y:S02]  /*2c2c0*/  R2UR UR21, R5.reuse ;  /* 0x00000000051572ca */ /* 0x040fe400000e0000 */
[C---:B------:R-:W-:Y:S02]  /*2c2d0*/  R2UR UR22, R4.reuse ;  /* 0x00000000041672ca */ /* 0x040fe400000e0000 */
[C---:B------:R-:W-:Y:S02]  /*2c2e0*/  R2UR UR23, R5.reuse ;  /* 0x00000000051772ca */ /* 0x040fe400000e0000 */
[C---:B------:R-:W-:Y:S02]  /*2c2f0*/  R2UR UR24, R4.reuse ;  /* 0x00000000041872ca */ /* 0x040fe400000e0000 */
[----:B------:R-:W-:Y:S02]  /*2c300*/  R2UR UR25, R5 ;  /* 0x00000000051972ca */ /* 0x000fe400000e0000 */
        /* <DEDUP_REMOVED lines=20> */
[----:B------:R-:W-:Y:S02]  /*2c450*/  R2UR UR58, R4 ;  /* 0x00000000043a72ca */ /* 0x000fe400000e0000 */
[----:B------:R-:W-:Y:S01]  /*2c460*/  R2UR UR59, R5 ;  /* 0x00000000053b72ca */ /* 0x000fe200000e0000 */
[----:B--2---:R1:W-:Y:S04]  /*2c470*/  ST.E desc[UR4][R2.64+0x1fc], R27 ;  /* 0x0001fc1b02007985 */ /* 0x0043e8000c101904 */
[----:B------:R-:W2:Y:S04]  /*2c480*/  LD.E R218, desc[UR6][R8.64] ;  /* 0x0000000608da7980 */ /* 0x000ea8000c101900 */
[----:B------:R-:W3:Y:S04]  /*2c490*/  LD.E R24, desc[UR8][R2.64] ;  /* 0x0000000802187980 */ /* 0x000ee8000c101900 */
[----:B----4-:R-:W3:Y:S04]  /*2c4a0*/  LD.E R25, desc[UR10][R2.64+0x4] ;  /* 0x0000040a02197980 */ /* 0x010ee8000c101900 */
[----:B------:R-:W3:Y:S04]  /*2c4b0*/  LD.E R26, desc[UR12][R2.64+0x8] ;  /* 0x0000080c021a7980 */ /* 0x000ee8000c101900 */
[----:B-1----:R-:W3:Y:S04]  /*2c4c0*/  LD.E R27, desc[UR14][R2.64+0xc] ;  /* 0x00000c0e021b7980 */ /* 0x002ee8000c101900 */
        /* <DEDUP_REMOVED lines=124> */
[----:B------:R-:W-:Y:S01]  /*2cc90*/  IMAD R6, R219, 0xc00, R6 ;  /* 0x00000c00db067824 */ /* 0x000fe200078e0206 */
[----:B--2---:R-:W-:-:S02]  /*2cca0*/  ISETP.NE.U32.AND P0, PT, R218, RZ, PT ;  /* 0x000000ffda00720c */ /* 0x004fc40003f05070 */
[----:B------:R-:W-:Y:S02]  /*2ccb0*/  R2UR UR7, R7 ;  /* 0x00000000070772ca */ /* 0x000fe400000e0000 */
[----:B------:R-:W-:Y:S02]  /*2ccc0*/  R2UR UR6, R6 ;  /* 0x00000000060672ca */ /* 0x000fe400000e0000 */
[----:B------:R-:W-:Y:S02]  /*2ccd0*/  F2FP.BF16.F32.PACK_AB R152, R152, R217 ;  /* 0x000000d99898723e */ /* 0x000fe400000010ff */
[----:B------:R-:W-:Y:S02]  /*2cce0*/  F2FP.BF16.F32.PACK_AB R154, R154, R203 ;  /* 0x000000cb9a9a723e */ /* 0x000fe400000010ff */
[----:B------:R-:W-:Y:S02]  /*2ccf0*/  F2FP.BF16.F32.PACK_AB R153, R202, R153 ;  /* 0x00000099ca99723e */ /* 0x000fe400000010ff */
[----:B------:R-:W-:Y:S01]  /*2cd00*/  F2FP.BF16.F32.PACK_AB R155, R155, R216 ;  /* 0x000000d89b9b723e */ /* 0x000fe200000010ff */
[----:B------:R-:W-:Y:S01]  /*2cd10*/  VOTEU.ANY UP0, P0 ;  /* 0x00000000003f7886 */ /* 0x000fe20000000100 */
        /* <DEDUP_REMOVED lines=19> */
[----:B------:R-:W-:Y:S01]  /*2ce50*/  R2UR UR25, R5 ;  /* 0x00000000051972ca */ /* 0x000fe200000e0000 */
[----:B---3--:R-:W-:-:S06]  /*2ce60*/  WARPGROUP.ARRIVE ;  /* 0x00000000000079c5 */ /* 0x008fcc0000000000 */
[----:B------:R-:W-:Y:S01]  /*2ce70*/  HGMMA.64x256x16.F32.BF16 R24, R152, gdesc[UR4].tnspB, R24, UP0, gsb0 ;  /* 0x43e0000498187df0 */ /* 0x000fe2000b801818 */
        /* <DEDUP_REMOVED lines=17> */
[----:B------:R-:W-:Y:S01]  /*2cf90*/  R2UR UR55, R5 ;  /* 0x00000000053772ca */ /* 0x000fe200000e0000 */
[----:B------:R-:W-:-:S02]  /*2cfa0*/  WARPGROUP.DEPBAR.LE gsb0, 0x0 ;  /* 0x00008000000079c5 */ /* 0x000fc40000010000 */
[----:B------:R1:W-:Y:S01]  /*2cfb0*/  ST.E desc[UR4][R2.64], R24 ;  /* 0x0000001802007985 */ /* 0x0003e2000c101904 */
[C---:B------:R-:W-:Y:S02]  /*2cfc0*/  R2UR UR4, R4.reuse ;  /* 0x00000000040472ca */ /* 0x040fe400000e0000 */
[C---:B------:R-:W-:Y:S01]  /*2cfd0*/  R2UR UR5, R5.reuse ;  /* 0x00000000050572ca */ /* 0x040fe200000e0000 */
[----:B------:R2:W-:Y:S01]  /*2cfe0*/  ST.E desc[UR6][R2.64+0x4], R25 ;  /* 0x0000041902007985 */ /* 0x0005e2000c101906 */
[C---:B------:R-:W-:Y:S02]  /*2cff0*/  R2UR UR6, R4.reuse ;  /* 0x00000000040672ca */ /* 0x040fe400000e0000 */
[C---:B------:R-:W-:Y:S01]  /*2d000*/  R2UR UR7, R5.reuse ;  /* 0x00000000050772ca */ /* 0x040fe200000e0000 */
[----:B------:R3:W-:Y:S01]  /*2d010*/  ST.E desc[UR8][R2.64+0x8], R26 ;  /* 0x0000081a02007985 */ /* 0x0007e2000c101908 */
[C---:B------:R-:W-:Y:S02]  /*2d020*/  R2UR UR8, R4.reuse ;  /* 0x00000000040872ca */ /* 0x040fe400000e0000 */
[----:B------:R-:W-:Y:S01]  /*2d030*/  R2UR UR9, R5 ;  /* 0x00000000050972ca */ /* 0x000fe200000e0000 */
[----:B------:R4:W-:Y:S01]  /*2d040*/  ST.E desc[UR10][R2.64+0xc], R27 ;  /* 0x00000c1b02007985 */ /* 0x0009e2000c10190a */
[----:B------:R-:W-:-:S02]  /*2d050*/  R2UR UR10, R4 ;  /* 0x00000000040a72ca */ /* 0x000fc400000e0000 */
        /* <DEDUP_REMOVED lines=27> */
[----:B------:R-:W-:Y:S01]  /*2d210*/  R2UR UR7, R5 ;  /* 0x00000000050772ca */ /* 0x000fe200000e0000 */
[----:B------:R5:W-:Y:S04]  /*2d220*/  ST.E desc[UR8][R2.64+0x34], R37 ;  /* 0x0000342502007985 */ /* 0x000be8000c101908 */
[----:B------:R5:W-:Y:S04]  /*2d230*/  ST.E desc[UR10][R2.64+0x38], R38 ;  /* 0x0000382602007985 */ /* 0x000be8000c10190a */
[----:B------:R5:W-:Y:S04]  /*2d240*/  ST.E desc[UR12][R2.64+0x3c], R39 ;  /* 0x00003c2702007985 */ /* 0x000be8000c10190c */
[----:B------:R5:W-:Y:S04]  /*2d250*/  ST.E desc[UR14][R2.64+0x40], R40 ;  /* 0x0000402802007985 */ /* 0x000be8000c10190e */
[----:B------:R5:W-:Y:S04]  /*2d260*/  ST.E desc[UR16][R2.64+0x44], R41 ;  /* 0x0000442902007985 */ /* 0x000be8000c101910 */
[----:B------:R5:W-:Y:S01]  /*2d270*/  ST.E desc[UR18][R2.64+0x48], R42 ;  /* 0x0000482a02007985 */ /* 0x000be2000c101912 */
[----:B------:R-:W-:-:S03]  /*2d280*/  R2UR UR8, R4 ;  /* 0x00000000040872ca */ /* 0x000fc600000e0000 */
[----:B------:R5:W-:Y:S01]  /*2d290*/  ST.E desc[UR20][R2.64+0x4c], R43 ;  /* 0x00004c2b02007985 */ /* 0x000be2000c101914 */
[----:B------:R-:W-:-:S03]  /*2d2a0*/  R2UR UR9, R5 ;  /* 0x00000000050972ca */ /* 0x000fc600000e0000 */
[----:B------:R5:W-:Y:S04]  /*2d2b0*/  ST.E desc[UR22][R2.64+0x50], R44 ;  /* 0x0000502c02007985 */ /* 0x000be8000c101916 */
[----:B------:R5:W-:Y:S04]  /*2d2c0*/  ST.E desc[UR24][R2.64+0x54], R45 ;  /* 0x0000542d02007985 */ /* 0x000be8000c101918 */
[----:B------:R5:W-:Y:S01]  /*2d2d0*/  ST.E desc[UR4][R2.64+0x58], R46 ;  /* 0x0000582e02007985 */ /* 0x000be2000c101904 */
[C---:B------:R-:W-:Y:S02]  /*2d2e0*/  R2UR UR4, R4.reuse ;  /* 0x00000000040472ca */ /* 0x040fe400000e0000 */
[----:B------:R-:W-:Y:S01]  /*2d2f0*/  R2UR UR5, R5 ;  /* 0x00000000050572ca */ /* 0x000fe200000e0000 */
[----:B------:R5:W-:Y:S01]  /*2d300*/  ST.E desc[UR6][R2.64+0x5c], R47 ;  /* 0x00005c2f02007985 */ /* 0x000be2000c101906 */
        /* <DEDUP_REMOVED lines=13> */
[C---:B------:R-:W-:Y:S01]  /*2d3e0*/  R2UR UR21, R5.reuse ;  /* 0x00000000051572ca */ /* 0x040fe200000e0000 */
[----:B------:R5:W-:Y:S01]  /*2d3f0*/  ST.E desc[UR8][R2.64+0x60], R48 ;  /* 0x0000603002007985 */ /* 0x000be2000c101908 */
[C---:B------:R-:W-:Y:S02]  /*2d400*/  R2UR UR22, R4.reuse ;  /* 0x00000000041672ca */ /* 0x040fe400000e0000 */
[C---:B------:R-:W-:Y:S01]  /*2d410*/  R2UR UR23, R5.reuse ;  /* 0x00000000051772ca */ /* 0x040fe200000e0000 */
[----:B------:R5:W-:Y:S01]  /*2d420*/  ST.E desc[UR4][R2.64+0x64], R49 ;  /* 0x0000643102007985 */ /* 0x000be2000c101904 */
[C---:B------:R-:W-:Y:S02]  /*2d430*/  R2UR UR24, R4.reuse ;  /* 0x00000000041872ca */ /* 0x040fe400000e0000 */
[----:B------:R-:W-:Y:S02]  /*2d440*/  R2UR UR25, R5 ;  /* 0x00000000051972ca */ /* 0x000fe400000e0000 */
[----:B------:R-:W-:-:S02]  /*2d450*/  R2UR UR8, R4 ;  /* 0x00000000040872ca */ /* 0x000fc400000e0000 */
[C---:B------:R-:W-:Y:S02]  /*2d460*/  R2UR UR9, R5.reuse ;  /* 0x00000000050972ca */ /* 0x040fe400000e0000 */
[C---:B------:R-:W-:Y:S02]  /*2d470*/  R2UR UR4, R4.reuse ;  /* 0x00000000040472ca */ /* 0x040fe400000e0000 */
[----:B------:R-:W-:Y:S01]  /*2d480*/  R2UR UR5, R5 ;  /* 0x00000000050572ca */ /* 0x000fe200000e0000 */
        /* <DEDUP_REMOVED lines=8> */
[----:B------:R5:W-:Y:S04]  /*2d510*/  ST.E desc[UR20][R2.64+0x80], R56 ;  /* 0x0000803802007985 */ /* 0x000be8000c101914 */
[----:B------:R5:W-:Y:S04]  /*2d520*/  ST.E desc[UR22][R2.64+0x84], R57 ;  /* 0x0000843902007985 */ /* 0x000be8000c101916 */
[----:B------:R5:W-:Y:S01]  /*2d530*/  ST.E desc[UR24][R2.64+0x88], R58 ;  /* 0x0000883a02007985 */ /* 0x000be2000c101918 */
[----:B------:R-:W-:-:S03]  /*2d540*/  R2UR UR10, R4 ;  /* 0x00000000040a72ca */ /* 0x000fc600000e0000 */
[----:B------:R5:W-:Y:S01]  /*2d550*/  ST.E desc[UR8][R2.64+0x8c], R59 ;  /* 0x00008c3b02007985 */ /* 0x000be2000c101908 */
[C---:B------:R-:W-:Y:S02]  /*2d560*/  R2UR UR8, R4.reuse ;  /* 0x00000000040872ca */ /* 0x040fe400000e0000 */
[C---:B------:R-:W-:Y:S01]  /*2d570*/  R2UR UR9, R5.reuse ;  /* 0x00000000050972ca */ /* 0x040fe200000e0000 */
[----:B------:R5:W-:Y:S01]  /*2d580*/  ST.E desc[UR4][R2.64+0x90], R60 ;  /* 0x0000903c02007985 */ /* 0x000be2000c101904 */
        /* <DEDUP_REMOVED lines=289> */
[----:B------:R-:W-:Y:S01]  /*2e7a0*/  R2UR UR57, R5 ;  /* 0x00000000053972ca */ /* 0x000fe200000e0000 */
[----:B------:R-:W-:Y:S01]  /*2e7b0*/  ST.E desc[UR6][R8.64], R193 ;  /* 0x000000c108007985 */ /* 0x000fe2000c101906 */
[----:B------:R-:W-:-:S02]  /*2e7c0*/  R2UR UR60, R4 ;  /* 0x00000000043c72ca */ /* 0x000fc400000e0000 */
[C---:B------:R-:W-:Y:S01]  /*2e7d0*/  R2UR UR61, R5.reuse ;  /* 0x00000000053d72ca */ /* 0x040fe200000e0000 */
[----:B-1----:R-:W5:Y:S01]  /*2e7e0*/  LD.E R24, desc[UR8][R2.64] ;  /* 0x0000000802187980 */ /* 0x002f62000c101900 */
[C---:B------:R-:W-:Y:S02]  /*2e7f0*/  R2UR UR58, R4.reuse ;  /* 0x00000000043a72ca */ /* 0x040fe400000e0000 */
[C---:B------:R-:W-:Y:S01]  /*2e800*/  R2UR UR59, R5.reuse ;  /* 0x00000000053b72ca */ /* 0x040fe200000e0000 */
[----:B--2---:R-:W2:Y:S01]  /*2e810*/  LD.E R25, desc[UR10][R2.64+0x4] ;  /* 0x0000040a02197980 */ /* 0x004ea2000c101900 */
[C---:B------:R-:W-:Y:S02]  /*2e820*/  R2UR UR4, R4.reuse ;  /* 0x00000000040472ca */ /* 0x040fe400000e0000 */
[----:B------:R-:W-:Y:S01]  /*2e830*/  R2UR UR5, R5 ;  /* 0x00000000050572ca */ /* 0x000fe200000e0000 */
[----:B---3--:R-:W2:Y:S01]  /*2e840*/  LD.E R26, desc[UR12][R2.64+0x8] ;  /* 0x0000080c021a7980 */ /* 0x008ea2000c101900 */
[----:B------:R-:W-:-:S02]  /*2e850*/  R2UR UR6, R4 ;  /* 0x00000000040672ca */ /* 0x000fc400000e0000 */
[C---:B------:R-:W-:Y:S01]  /*2e860*/  R2UR UR7, R5.reuse ;  /* 0x00000000050772ca */ /* 0x040fe200000e0000 */
[----:B----4-:R-:W2:Y:S01]  /*2e870*/  LD.E R27, desc[UR14][R2.64+0xc] ;  /* 0x00000c0e021b7980 */ /* 0x010ea2000c101900 */
[C---:B------:R-:W-:Y:S02]  /*2e880*/  R2UR UR8, R4.reuse ;  /* 0x00000000040872ca */ /* 0x040fe400000e0000 */
[C---:B------:R-:W-:Y:S01]  /*2e890*/  R2UR UR9, R5.reuse ;  /* 0x00000000050972ca */ /* 0x040fe200000e0000 */
[----:B-----5:R-:W2:Y:S01]  /*2e8a0*/  LD.E R28, desc[UR16][R2.64+0x10] ;  /* 0x00001010021c7980 */ /* 0x020ea2000c101900 */
[C---:B------:R-:W-:Y:S02]  /*2e8b0*/  R2UR UR10, R4.reuse ;  /* 0x00000000040a72ca */ /* 0x040fe400000e0000 */
[----:B------:R-:W-:Y:S01]  /*2e8c0*/  R2UR UR11, R5 ;  /* 0x00000000050b72ca */ /* 0x000fe200000e0000 */
[----:B------:R-:W2:Y:S01]  /*2e8d0*/  LD.E R29, desc[UR18][R2.64+0x14] ;  /* 0x00001412021d7980 */ /* 0x000ea2000c101900 */
[----:B------:R-:W-:-:S02]  /*2e8e0*/  R2UR UR12, R4 ;  /* 0x00000000040c72ca */ /* 0x000fc400000e0000 */
[C---:B------:R-:W-:Y:S01]  /*2e8f0*/  R2UR UR13, R5.reuse ;  /* 0x00000000050d72ca */ /* 0x040fe200000e0000 */
[----:B------:R-:W2:Y:S01]  /*2e900*/  LD.E R30, desc[UR20][R2.64+0x18] ;  /* 0x00001814021e7980 */ /* 0x000ea2000c101900 */
[C---:B------:R-:W-:Y:S02]  /*2e910*/  R2UR UR14, R4.reuse ;  /* 0x00000000040e72ca */ /* 0x040fe400000e0000 */
[C---:B------:R-:W-:Y:S01]  /*2e920*/  R2UR UR15, R5.reuse ;  /* 0x00000000050f72ca */ /* 0x040fe200000e0000 */
[----:B------:R-:W2:Y:S01]  /*2e930*/  LD.E R31, desc[UR22][R2.64+0x1c] ;  /* 0x00001c16021f7980 */ /* 0x000ea2000c101900 */
        /* <DEDUP_REMOVED lines=303> */
[----:B------:R-:W-:Y:S02]  /*2fc30*/  R2UR UR56, R4 ;  /* 0x00000000043872ca */ /* 0x000fe400000e0000 */
[----:B------:R-:W-:Y:S01]  /*2fc40*/  R2UR UR57, R5 ;  /* 0x00000000053972ca */ /* 0x000fe200000e0000 */
        /* <DEDUP_REMOVED lines=19> */
[----:B------:R-:W-:-:S02]  /*2fd80*/  VIADD R152, R6, 0x80 ;  /* 0x0000008006987836 */ /* 0x000fc40000000000 */
[----:B------:R-:W-:-:S03]  /*2fd90*/  IMAD.MOV.U32 R153, RZ, RZ, R7 ;  /* 0x000000ffff997224 */ /* 0x000fc600078e0007 */
[----:B------:R-:W-:Y:S02]  /*2fda0*/  R2UR UR6, R152 ;  /* 0x00000000980672ca */ /* 0x000fe400000e0000 */
[----:B------:R-:W-:Y:S02]  /*2fdb0*/  R2UR UR7, R153 ;  /* 0x00000000990772ca */ /* 0x000fe400000e0000 */
[----:B------:R-:W-:Y:S02]  /*2fdc0*/  F2FP.BF16.F32.PACK_AB R152, R20, R21 ;  /* 0x000000151498723e */ /* 0x000fe400000010ff */
[----:B------:R-:W-:Y:S02]  /*2fdd0*/  F2FP.BF16.F32.PACK_AB R154, R18, R19 ;  /* 0x00000013129a723e */ /* 0x000fe400000010ff */
[----:B------:R-:W-:Y:S02]  /*2fde0*/  F2FP.BF16.F32.PACK_AB R153, R14, R15 ;  /* 0x0000000f0e99723e */ /* 0x000fe400000010ff */
[----:B------:R-:W-:-:S02]  /*2fdf0*/  F2FP.BF16.F32.PACK_AB R155, R12, R13 ;  /* 0x0000000d0c9b723e */ /* 0x000fc400000010ff */
        /* <DEDUP_REMOVED lines=18> */
[----:B------:R-:W-:Y:S02]  /*2ff20*/  R2UR UR24, R4 ;  /* 0x00000000041872ca */ /* 0x000fe400000e0000 */
[----:B------:R-:W-:Y:S01]  /*2ff30*/  R2UR UR25, R5 ;  /* 0x00000000051972ca */ /* 0x000fe200000e0000 */
[----:B--2---:R-:W-:-:S06]  /*2ff40*/  WARPGROUP.ARRIVE ;  /* 0x00000000000079c5 */ /* 0x004fcc0000000000 */
[----:B------:R-:W-:Y:S01]  /*2ff50*/  HGMMA.64x256x16.F32.BF16 R24, R152, gdesc[UR4].tnspB, R24, gsb0 ;  /* 0x43e0000498187df0 */ /* 0x000fe20008001818 */
        /* <DEDUP_REMOVED lines=2359> */
[C---:B------:R-:W-:Y:S01]  /*392d0*/  R2UR UR51, R5.reuse ;  /* 0x00000000053372ca */ /* 0x040fe200000e0000 */
[----:B------:R-:W-:Y:S02]  /*392e0*/  WARPGROUP.DEPBAR.LE gsb0, 0x0 ;  /* 0x00008000000079c5 */ /* 0x000fe40000010000 */
        /* <DEDUP_REMOVED lines=351> */
[----:B------:R-:W-:Y:S01]  /*3a8e0*/  ST.E desc[UR6][R2.64+0x1ec], R147 ;  /* 0x0001ec9302007985 */ /* 0x000fe2000c101906 */
[----:B------:R-:W-:-:S03]  /*3a8f0*/  R2UR UR5, R5 ;  /* 0x00000000050572ca */ /* 0x000fc600000e0000 */
[----:B------:R-:W-:Y:S01]  /*3a900*/  ST.E desc[UR8][R2.64+0x1f0], R148 ;  /* 0x0001f09402007985 */ /* 0x000fe2000c101908 */
[----:B------:R-:W-:-:S03]  /*3a910*/  R2UR UR6, R4 ;  /* 0x00000000040672ca */ /* 0x000fc600000e0000 */
[----:B------:R-:W-:Y:S01]  /*3a920*/  ST.E desc[UR10][R2.64+0x1f4], R149 ;  /* 0x0001f49502007985 */ /* 0x000fe2000c10190a */
[----:B------:R-:W-:-:S03]  /*3a930*/  R2UR UR7, R5 ;  /* 0x00000000050772ca */ /* 0x000fc600000e0000 */
[----:B------:R-:W-:Y:S01]  /*3a940*/  ST.E desc[UR12][R2.64+0x1f8], R150 ;  /* 0x0001f89602007985 */ /* 0x000fe2000c10190c */
[C---:B------:R-:W-:Y:S02]  /*3a950*/  R2UR UR8, R4.reuse ;  /* 0x00000000040872ca */ /* 0x040fe400000e0000 */
[C---:B------:R-:W-:Y:S01]  /*3a960*/  R2UR UR9, R5.reuse ;  /* 0x00000000050972ca */ /* 0x040fe200000e0000 */
[----:B------:R-:W-:Y:S01]  /*3a970*/  ST.E desc[UR14][R2.64+0x1fc], R151 ;  /* 0x0001fc9702007985 */ /* 0x000fe2000c10190e */
        /* <DEDUP_REMOVED lines=25> */
[----:B------:R-:W-:Y:S01]  /*3ab10*/  R2UR UR57, R5 ;  /* 0x00000000053972ca */ /* 0x000fe200000e0000 */
[----:B------:R5:W-:Y:S01]  /*3ab20*/  ST.E desc[UR4][R2.64+0x1e8], R146 ;  /* 0x0001e89202007985 */ /* 0x000be2000c101904 */
[----:B------:R-:W-:-:S03]  /*3ab30*/  R2UR UR60, R4 ;  /* 0x00000000043c72ca */ /* 0x000fc600000e0000 */
[----:B------:R-:W-:Y:S01]  /*3ab40*/  ST.E desc[UR6][R8.64], R193 ;  /* 0x000000c108007985 */ /* 0x000fe2000c101906 */
[C---:B------:R-:W-:Y:S02]  /*3ab50*/  R2UR UR61, R5.reuse ;  /* 0x00000000053d72ca */ /* 0x040fe400000e0000 */
        /* <DEDUP_REMOVED lines=324> */
[----:B------:R-:W-:Y:S01]  /*3bfa0*/  R2UR UR56, R4 ;  /* 0x00000000043872ca */ /* 0x000fe200000e0000 */
[----:B------:R-:W2:Y:S01]  /*3bfb0*/  LD.E R132, desc[UR4][R2.64+0x1b0] ;  /* 0x0001b00402847980 */ /* 0x000ea2000c101900 */
[----:B------:R-:W-:-:S03]  /*3bfc0*/  R2UR UR57, R5 ;  /* 0x00000000053972ca */ /* 0x000fc600000e0000 */
        /* <DEDUP_REMOVED lines=19> */
[----:B------:R-:W-:Y:S01]  /*3c100*/  VIADD R6, R6, 0x280 ;  /* 0x0000028006067836 */ /* 0x000fe20000000000 */
[----:B------:R-:W-:-:S04]  /*3c110*/  R2UR UR7, R7 ;  /* 0x00000000070772ca */ /* 0x000fc800000e0000 */
[----:B------:R-:W-:Y:S02]  /*3c120*/  R2UR UR6, R6 ;  /* 0x00000000060672ca */ /* 0x000fe400000e0000 */
[----:B------:R-:W-:Y:S02]  /*3c130*/  F2FP.BF16.F32.PACK_AB R152, R190, R191 ;  /* 0x000000bfbe98723e */ /* 0x000fe400000010ff */
[----:B------:R-:W-:Y:S02]  /*3c140*/  F2FP.BF16.F32.PACK_AB R154, R188, R189 ;  /* 0x000000bdbc9a723e */ /* 0x000fe400000010ff */
[----:B------:R-:W-:Y:S02]  /*3c150*/  F2FP.BF16.F32.PACK_AB R153, R161, R162 ;  /* 0x000000a2a199723e */ /* 0x000fe400000010ff */
[----:B------:R-:W-:Y:S02]  /*3c160*/  F2FP.BF16.F32.PACK_AB R155, R159, R160 ;  /* 0x000000a09f9b723e */ /* 0x000fe400000010ff */
        /* <DEDUP_REMOVED lines=27> */
[----:B------:R-:W-:Y:S01]  /*3c320*/  R2UR UR29, R5 ;  /* 0x00000000051d72ca */ /* 0x000fe200000e0000 */
[----:B------:R-:W-:-:S02]  /*3c330*/  WARPGROUP.DEPBAR.LE gsb0, 0x0 ;  /* 0x00008000000079c5 */ /* 0x000fc40000010000 */
[----:B------:R-:W-:Y:S01]  /*3c340*/  ST.E desc[UR4][R2.64], R24 ;  /* 0x0000001802007985 */ /* 0x000fe2000c101904 */
[C---:B------:R-:W-:Y:S02]  /*3c350*/  R2UR UR4, R4.reuse ;  /* 0x00000000040472ca */ /* 0x040fe400000e0000 */
[C---:B------:R-:W-:Y:S01]  /*3c360*/  R2UR UR5, R5.reuse ;  /* 0x00000000050572ca */ /* 0x040fe200000e0000 */
[----:B------:R-:W-:Y:S01]  /*3c370*/  ST.E desc[UR6][R2.64+0x4], R25 ;  /* 0x0000041902007985 */ /* 0x000fe2000c101906 */
[C---:B------:R-:W-:Y:S02]  /*3c380*/  R2UR UR6, R4.reuse ;  /* 0x00000000040672ca */ /* 0x040fe400000e0000 */
[----:B------:R-:W-:Y:S01]  /*3c390*/  R2UR UR7, R5 ;  /* 0x00000000050772ca */ /* 0x000fe200000e0000 */
[----:B------:R-:W-:Y:S04]  /*3c3a0*/  ST.E desc[UR8][R2.64+0x8], R26 ;  /* 0x0000081a02007985 */ /* 0x000fe8000c101908 */
[----:B------:R-:W-:Y:S04]  /*3c3b0*/  ST.E desc[UR10][R2.64+0xc], R27 ;  /* 0x00000c1b02007985 */ /* 0x000fe8000c10190a */
[----:B------:R-:W-:Y:S01]  /*3c3c0*/  ST.E desc[UR12][R2.64+0x10], R28 ;  /* 0x0000101c02007985 */ /* 0x000fe2000c10190c */
[----:B------:R-:W-:-:S03]  /*3c3d0*/  R2UR UR8, R4 ;  /* 0x00000000040872ca */ /* 0x000fc600000e0000 */
[----:B------:R-:W-:Y:S01]  /*3c3e0*/  ST.E desc[UR14][R2.64+0x14], R29 ;  /* 0x0000141d02007985 */ /* 0x000fe2000c10190e */
[----:B------:R-:W-:-:S03]  /*3c3f0*/  R2UR UR9, R5 ;  /* 0x00000000050972ca */ /* 0x000fc600000e0000 */
[----:B------:R-:W-:Y:S04]  /*3c400*/  ST.E desc[UR16][R2.64+0x18], R30 ;  /* 0x0000181e02007985 */ /* 0x000fe8000c101910 */
[----:B------:R-:W-:Y:S04]  /*3c410*/  ST.E desc[UR18][R2.64+0x1c], R31 ;  /* 0x00001c1f02007985 */ /* 0x000fe8000c101912 */
[----:B------:R-:W-:Y:S04]  /*3c420*/  ST.E desc[UR20][R2.64+0x20], R32 ;  /* 0x0000202002007985 */ /* 0x000fe8000c101914 */
[----:B------:R-:W-:Y:S04]  /*3c430*/  ST.E desc[UR22][R2.64+0x24], R33 ;  /* 0x0000242102007985 */ /* 0x000fe8000c101916 */
        /* <DEDUP_REMOVED lines=19> */
[----:B------:R-:W-:Y:S01]  /*3c570*/  ST.E desc[UR8][R2.64+0x34], R37 ;  /* 0x0000342502007985 */ /* 0x000fe2000c101908 */
        /* <DEDUP_REMOVED lines=8> */
[----:B------:R-:W-:Y:S01]  /*3c600*/  R2UR UR5, R5 ;  /* 0x00000000050572ca */ /* 0x000fe200000e0000 */
[----:B------:R-:W-:Y:S04]  /*3c610*/  ST.E desc[UR6][R2.64+0x3c], R39 ;  /* 0x00003c2702007985 */ /* 0x000fe8000c101906 */
[----:B------:R-:W-:Y:S04]  /*3c620*/  ST.E desc[UR10][R2.64+0x40], R40 ;  /* 0x0000402802007985 */ /* 0x000fe8000c10190a */
[----:B------:R-:W-:Y:S04]  /*3c630*/  ST.E desc[UR12][R2.64+0x44], R41 ;  /* 0x0000442902007985 */ /* 0x000fe8000c10190c */
        /* <DEDUP_REMOVED lines=8> */
[----:B------:R-:W-:Y:S01]  /*3c6c0*/  ST.E desc[UR8][R2.64+0x60], R48 ;  /* 0x0000603002007985 */ /* 0x000fe2000c101908 */
[C---:B------:R-:W-:Y:S02]  /*3c6d0*/  R2UR UR8, R4.reuse ;  /* 0x00000000040872ca */ /* 0x040fe400000e0000 */
[----:B------:R-:W-:Y:S01]  /*3c6e0*/  R2UR UR9, R5 ;  /* 0x00000000050972ca */ /* 0x000fe200000e0000 */
[----:B------:R-:W-:Y:S01]  /*3c6f0*/  ST.E desc[UR4][R2.64+0x64], R49 ;  /* 0x0000643102007985 */ /* 0x000fe2000c101904 */
        /* <DEDUP_REMOVED lines=14> */
[----:B------:R-:W-:Y:S01]  /*3c7e0*/  ST.E desc[UR6][R2.64+0x68], R50 ;  /* 0x0000683202007985 */ /* 0x000fe2000c101906 */
        /* <DEDUP_REMOVED lines=288> */
[----:B------:R-:W2:Y:S01]  /*3d9f0*/  LD.E R7, desc[UR28][R2.64] ;  /* 0x0000001c02077980 */ /* 0x000ea2000c101900 */
[----:B------:R-:W-:-:S02]  /*3da00*/  R2UR UR4, R4 ;  /* 0x00000000040472ca */ /* 0x000fc400000e0000 */
[C---:B------:R-:W-:Y:S02]  /*3da10*/  R2UR UR5, R5.reuse ;  /* 0x00000000050572ca */ /* 0x040fe400000e0000 */
[----:B------:R-:W-:Y:S02]  /*3da20*/  R2UR UR6, R4 ;  /* 0x00000000040672ca */ /* 0x000fe400000e0000 */
[----:B------:R-:W-:-:S09]  /*3da30*/  R2UR UR7, R5 ;  /* 0x00000000050772ca */ /* 0x000fd200000e0000 */
[----:B--2---:R2:W-:Y:S04]  /*3da40*/  ST.E desc[UR4][R2.64], R7 ;  /* 0x0000000702007985 */ /* 0x0045e8000c101904 */
[----:B------:R-:W3:Y:S01]  /*3da50*/  LD.E R11, desc[UR6][R2.64+0x4] ;  /* 0x00000406020b7980 */ /* 0x000ee2000c101900 */
[C---:B------:R-:W-:Y:S02]  /*3da60*/  R2UR UR4, R4.reuse ;  /* 0x00000000040472ca */ /* 0x040fe400000e0000 */
[C---:B------:R-:W-:Y:S02]  /*3da70*/  R2UR UR5, R5.reuse ;  /* 0x00000000050572ca */ /* 0x040fe400000e0000 */
[----:B------:R-:W-:Y:S02]  /*3da80*/  R2UR UR6, R4 ;  /* 0x00000000040672ca */ /* 0x000fe400000e0000 */
[----:B------:R-:W-:-:S09]  /*3da90*/  R2UR UR7, R5 ;  /* 0x00000000050772ca */ /* 0x000fd200000e0000 */
[----:B---3--:R3:W-:Y:S04]  /*3daa0*/  ST.E desc[UR4][R2.64+0x4], R11 ;  /* 0x0000040b02007985 */ /* 0x0087e8000c101904 */
[----:B------:R-:W4:Y:S01]  /*3dab0*/  LD.E R13, desc[UR6][R2.64+0x8] ;  /* 0x00000806020d7980 */ /* 0x000f22000c101900 */
[C---:B------:R-:W-:Y:S02]  /*3dac0*/  R2UR UR4, R4.reuse ;  /* 0x00000000040472ca */ /* 0x040fe400000e0000 */
[C---:B------:R-:W-:Y:S02]  /*3dad0*/  R2UR UR5, R5.reuse ;  /* 0x00000000050572ca */ /* 0x040fe400000e0000 */
[----:B------:R-:W-:Y:S02]  /*3dae0*/  R2UR UR6, R4 ;  /* 0x00000000040672ca */ /* 0x000fe400000e0000 */
[----:B------:R-:W-:-:S09]  /*3daf0*/  R2UR UR7, R5 ;  /* 0x00000000050772ca */ /* 0x000fd200000e0000 */
[----:B----4-:R4:W-:Y:S04]  /*3db00*/  ST.E desc[UR4][R2.64+0x8], R13 ;  /* 0x0000080d02007985 */ /* 0x0109e8000c101904 */
[----:B-1----:R-:W5:Y:S01]  /*3db10*/  LD.E R9, desc[UR6][R2.64+0xc] ;  /* 0x00000c0602097980 */ /* 0x002f62000c101900 */
[C---:B------:R-:W-:Y:S02]  /*3db20*/  R2UR UR4, R4.reuse ;  /* 0x00000000040472ca */ /* 0x040fe400000e0000 */
[C---:B------:R-:W-:Y:S02]  /*3db30*/  R2UR UR5, R5.reuse ;  /* 0x00000000050572ca */ /* 0x040fe400000e0000 */
[----:B------:R-:W-:Y:S02]  /*3db40*/  R2UR UR6, R4 ;  /* 0x00000000040672ca */ /* 0x000fe400000e0000 */
[----:B------:R-:W-:-:S09]  /*3db50*/  R2UR UR7, R5 ;  /* 0x00000000050772ca */ /* 0x000fd200000e0000 */
[----:B-----5:R1:W-:Y:S04]  /*3db60*/  ST.E desc[UR4][R2.64+0xc], R9 ;  /* 0x00000c0902007985 */ /* 0x0203e8000c101904 */
[----:B--2---:R-:W2:Y:S01]  /*3db70*/  LD.E R7, desc[UR6][R2.64+0x10] ;  /* 0x0000100602077980 */ /* 0x004ea2000c101900 */
[C---:B------:R-:W-:Y:S02]  /*3db80*/  R2UR UR4, R4.reuse ;  /* 0x00000000040472ca */ /* 0x040fe400000e0000 */
[C---:B------:R-:W-:Y:S02]  /*3db90*/  R2UR UR5, R5.reuse ;  /* 0x00000000050572ca */ /* 0x040fe400000e0000 */
[----:B------:R-:W-:Y:S02]  /*3dba0*/  R2UR UR6, R4 ;  /* 0x00000000040672ca */ /* 0x000fe400000e0000 */
[----:B------:R-:W-:-:S09]  /*3dbb0*/  R2UR UR7, R5 ;  /* 0x00000000050772ca */ /* 0x000fd200000e0000 */
[----:B--2---:R2:W-:Y:S04]  /*3dbc0*/  ST.E desc[UR4][R2.64+0x10], R7 ;  /* 0x0000100702007985 */ /* 0x0045e8000c101904 */
[----:B---3--:R-:W3:Y:S01]  /*3dbd0*/  LD.E R11, desc[UR6][R2.64+0x14] ;  /* 0x00001406020b7980 */ /* 0x008ee2000c101900 */
[C---:B------:R-:W-:Y:S02]  /*3dbe0*/  R2UR UR4, R4.reuse ;  /* 0x00000000040472ca */ /* 0x040fe400000e0000 */
[C---:B------:R-:W-:Y:S02]  /*3dbf0*/  R2UR UR5, R5.reuse ;  /* 0x00000000050572ca */ /* 0x040fe400000e0000 */
[----:B------:R-:W-:Y:S02]  /*3dc00*/  R2UR UR6, R4 ;  /* 0x00000000040672ca */ /* 0x000fe400000e0000 */
[----:B------:R-:W-:-:S09]  /*3dc10*/  R2UR UR7, R5 ;  /* 0x00000000050772ca */ /* 0x000fd200000e0000 */
[----:B---3--:R3:W-:Y:S04]  /*3dc20*/  ST.E desc[UR4][R2.64+0x14], R11 ;  /* 0x0000140b02007985 */ /* 0x0087e8000c101904 */
[----:B----4-:R-:W4:Y:S01]  /*3dc30*/  LD.E R13, desc[UR6][R2.64+0x18] ;  /* 0x00001806020d7980 */ /* 0x010f22000c101900 */
        /* <DEDUP_REMOVED lines=719> */
[----:B----4-:R-:W3:Y:S01]  /*40930*/  LD.E R13, desc[UR6][R2.64+0x1f8] ;  /* 0x0001f806020d7980 */ /* 0x010ee2000c101900 */
[C---:B------:R-:W-:Y:S02]  /*40940*/  R2UR UR4, R4.reuse ;  /* 0x00000000040472ca */ /* 0x040fe400000e0000 */
[C---:B------:R-:W-:Y:S02]  /*40950*/  R2UR UR5, R5.reuse ;  /* 0x00000000050572ca */ /* 0x040fe400000e0000 */
[----:B------:R-:W-:Y:S02]  /*40960*/  R2UR UR6, R4 ;  /* 0x00000000040672ca */ /* 0x000fe400000e0000 */
[----:B------:R-:W-:-:S02]  /*40970*/  R2UR UR7, R5 ;  /* 0x00000000050772ca */ /* 0x000fc400000e0000 */
[----:B------:R-:W-:-:S07]  /*40980*/  LOP3.LUT P6, RZ, R199, 0x7f, RZ, 0xc0, !PT ;  /* 0x0000007fc7ff7812 */ /* 0x000fce00078cc0ff */
[----:B---3--:R2:W-:Y:S04]  /*40990*/  ST.E desc[UR4][R2.64+0x1f8], R13 ;  /* 0x0001f80d02007985 */ /* 0x0085e8000c101904 */
[----:B-1----:R-:W3:Y:S01]  /*409a0*/  LD.E R9, desc[UR6][R2.64+0x1fc] ;  /* 0x0001fc0602097980 */ /* 0x002ee2000c101900 */
[----:B------:R-:W-:Y:S02]  /*409b0*/  R2UR UR4, R4 ;  /* 0x00000000040472ca */ /* 0x000fe400000e0000 */
[----:B------:R-:W-:-:S13]  /*409c0*/  R2UR UR5, R5 ;  /* 0x00000000050572ca */ /* 0x000fda00000e0000 */
[----:B---3--:R2:W-:Y:S01]  /*409d0*/  ST.E desc[UR4][R2.64+0x1fc], R9 ;  /* 0x0001fc0902007985 */ /* 0x0085e2000c101904 */
[----:B------:R-:W-:Y:S05]  /*409e0*/  @P6 BRA `(.L_x_1724) ;  /* 0x0000000000306947 */ /* 0x000fea0003800000 */
[----:B--2---:R-:W2:Y:S04]  /*409f0*/  LDL.64 R2, [R0+0x40] ;  /* 0x0000400000027983 */ /* 0x004ea80000100a00 */
[----:B------:R-:W3:Y:S01]  /*40a00*/  LDL.64 R6, [R0] ;  /* 0x0000000000067983 */ /* 0x000ee20000100a00 */
[C---:B------:R-:W-:Y:S02]  /*40a10*/  R2UR UR4, R4.reuse ;  /* 0x00000000040472ca */ /* 0x040fe400000e0000 */
[C---:B------:R-:W-:Y:S02]  /*40a20*/  R2UR UR5, R5.reuse ;  /* 0x00000000050572ca */ /* 0x040fe400000e0000 */
[----:B------:R-:W-:Y:S02]  /*40a30*/  R2UR UR6, R4 ;  /* 0x00000000040672ca */ /* 0x000fe400000e0000 */
[----:B------:R-:W-:-:S09]  /*40a40*/  R2UR UR7, R5 ;  /* 0x00000000050772ca */ /* 0x000fd200000e0000 */
[----:B--2---:R-:W2:Y:S04]  /*40a50*/  LD.E.64 R2, desc[UR4][R2.64+0x30] ;  /* 0x0000300402027980 */ /* 0x004ea8000c101b00 */
[----:B---3--:R-:W3:Y:S01]  /*40a60*/  LD.E R6, desc[UR6][R6.64] ;  /* 0x0000000606067980 */ /* 0x008ee2000c101900 */
[----:B--2---:R-:W-:-:S05]  /*40a70*/  MOV R5, R2 ;  /* 0x0000000200057202 */ /* 0x004fca0000000f00 */
[----:B---3--:R-:W-:-:S05]  /*40a80*/  IMAD R4, R6, 0x8, R5 ;  /* 0x0000000806047824 */ /* 0x008fca00078e0205 */
[----:B------:R-:W-:-:S04]  /*40a90*/  PRMT R4, RZ, 0x654, R4 ;  /* 0x00000654ff047816 */ /* 0x000fc80000000004 */
[----:B------:R1:W-:Y:S03]  /*40aa0*/  SYNCS.ARRIVE.TRANS64.RED.A1T0 RZ, [R4+URZ], RZ ;  /* 0x000000ff04ff79a7 */ /* 0x0003e6000810043f */
.L_x_1724:
[----:B--2---:R-:W-:Y:S02]  /*40ab0*/  IMAD.MOV.U32 R2, RZ, RZ, R201 ;  /* 0x000000ffff027224 */ /* 0x004fe400078e00c9 */
[----:B------:R-:W-:-:S04]  /*40ac0*/  IMAD.MOV.U32 R3, RZ, RZ, 0x0 ;  /* 0x00000000ff037424 */ /* 0x000fc800078e00ff */
[----:B-1----:R-:W-:Y:S05]  /*40ad0*/  RET.REL.NODEC R2 `(_ZN7cutlass13device_kernelIN5flash11enable_sm90INS1_16FlashAttnFwdSm90INS1_25CollectiveMainloopFwdSm90ILi2EN4cute5tupleIJNS5_1CILi1EEES8_S8_EEENS6_IJNS7_ILi128EEENS7_ILi96EEENS7_ILi64EEEEEELi256ENS_10bfloat16_tEfNS_4arch4Sm90ELb0ELb1ELb1ELb0ELb0ELb0ELb1ELb1ELb0ELb0ELb0ELb0EEENS1_21CollectiveEpilogueFwdINS6_IJSA_NS7_ILi256EEESB_EEES9_SE_SG_Li256ELb0ELb0ELb0ELb0EEENS1_30DynamicPersistentTileSchedulerILi256ELi32ELb0ELb0ELb1EEEEEEEEEvNT_6ParamsE) ;  /* 0xfffffbf402487950 */ /* 0x002fea0003c3ffff */
.L_x_1702:
[----:B-1----:R1:W2:Y:S02]  /*40ae0*/  SYNCS.PHASECHK.TRANS64.TRYWAIT P0, [R2+URZ], R3 ;  /* 0x00000003020075a7 */ /* 0x0022a4000800017f */
[----:B--2---:R-:W-:Y:S05]  /*40af0*/  @!P0 NANOSLEEP.SYNCS 0x989680 ;  /* 0x009896800000895d */ /* 0x004fea0003900000 */
[----:B------:R-:W2:Y:S02]  /*40b00*/  @!P0 SYNCS.PHASECHK.TRANS64 P0, [R2+URZ], R3 ;  /* 0x00000003020085a7 */ /* 0x000ea4000800007f */
[----:B--2---:R-:W-:Y:S05]  /*40b10*/  @!P0 BRA `(.L_x_1702) ;  /* 0xfffffffc00f08947 */ /* 0x004fea000383ffff */
[----:B------:R-:W-:Y:S05]  /*40b20*/  BRA `(.L_x_1701) ;  /* 0xfffffe4800947947 */ /* 0x000fea000383ffff */
.L_x_1709:
[----:B-1----:R1:W2:Y:S02]  /*40b30*/  SYNCS.PHASECHK.TRANS64.TRYWAIT P0, [R8+URZ], R9 ;  /* 0x00000009080075a7 */ /* 0x0022a4000800017f */
[----:B--2---:R-:W-:Y:S05]  /*40b40*/  @!P0 NANOSLEEP.SYNCS 0x989680 ;  /* 0x009896800000895d */ /* 0x004fea0003900000 */
[----:B------:R-:W2:Y:S02]  /*40b50*/  @!P0 SYNCS.PHASECHK.TRANS64 P0, [R8+URZ], R9 ;  /* 0x00000009080085a7 */ /* 0x000ea4000800007f */
[----:B--2---:R-:W-:Y:S05]  /*40b60*/  @!P0 BRA `(.L_x_1709) ;  /* 0xfffffffc00f08947 */ /* 0x004fea000383ffff */
[----:B------:R-:W-:Y:S05]  /*40b70*/  BRA `(.L_x_1708) ;  /* 0xfffffe5000687947 */ /* 0x000fea000383ffff */
.L_x_1725:
        /* <DEDUP_REMOVED lines=16> */
.L_x_4721:


//--------------------- .text._ZN7cutlass13device_kernelIN5flash11enable_sm90INS1_16FlashAttnFwdSm90INS1_25CollectiveMainloopFwdSm90ILi2EN4cute5tupleIJNS5_1CILi1EEES8_S8_EEENS6_IJNS7_ILi128EEENS7_ILi96EEENS7_ILi64EEEEEELi256ENS_10bfloat16_tEfNS_4arch4Sm90ELb0ELb1ELb1ELb1ELb0ELb0ELb0ELb1ELb0ELb0ELb0ELb0EEENS1_21CollectiveEpilogueFwdINS6_IJSA_NS7_ILi256EEESB_EEES9_SE_SG_Li256ELb1ELb0ELb0ELb0EEENS1_36VarlenDynamicPersistentTileSchedulerILi128ELi96ELi256ELi32ELb0ELb0ELb1ELb1ELb0ELb1EEEEEEEEEvNT_6ParamsE --------------------------
	.section	.text._ZN7cutlass13device_kernelIN5flash11enable_sm90INS1_16FlashAttnFwdSm90INS1_25CollectiveMainloopFwdSm90ILi2EN4cute5tupleIJNS5_1CILi1EEES8_S8_EEENS6_IJNS7_ILi128EEENS7_ILi96EEENS7_ILi64EEEEEELi256ENS_10bfloat16_tEfNS_4arch4Sm90ELb0ELb1ELb1ELb1ELb0ELb0ELb0ELb1ELb0ELb0ELb0ELb0EEENS1_21CollectiveEpilogueFwdINS6_IJSA_NS7_ILi256EEESB_EEES9_SE_SG_Li256ELb1ELb0ELb0ELb0EEENS1_36VarlenDynamicPersistentTileSchedulerILi128ELi96ELi256ELi32ELb0ELb0ELb1ELb1ELb0ELb1EEEEEEEEEvNT_6ParamsE,"ax",@progbits
	.align	128
.text._ZN7cutlass13device_kernelIN5flash11enable_sm90INS1_16FlashAttnFwdSm90INS1_25CollectiveMainloopFwdSm90ILi2EN4cute5tupleIJNS5_1CILi1EEES8_S8_EEENS6_IJNS7_ILi128EEENS7_ILi96EEENS7_ILi64EEEEEELi256ENS_10bfloat16_tEfNS_4arch4Sm90ELb0ELb1ELb1ELb1ELb0ELb0ELb0ELb1ELb0ELb0ELb0ELb0EEENS1_21CollectiveEpilogueFwdINS6_IJSA_NS7_ILi256EEESB_EEES9_SE_SG_Li256ELb1ELb0ELb0ELb0EEENS1_36VarlenDynamicPersistentTileSchedulerILi128ELi96ELi256ELi32ELb0ELb0ELb1ELb1ELb0ELb1EEEEEEEEEvNT_6ParamsE:
        .type           _ZN7cutlass13device_kernelIN5flash11enable_sm90INS1_16FlashAttnFwdSm90INS1_25CollectiveMainloopFwdSm90ILi2EN4cute5tupleIJNS5_1CILi1EEES8_S8_EEENS6_IJNS7_ILi128EEENS7_ILi96EEENS7_ILi64EEEEEELi256ENS_10bfloat16_tEfNS_4arch4Sm90ELb0ELb1ELb1ELb1ELb0ELb0ELb0ELb1ELb0ELb0ELb0ELb0EEENS1_21CollectiveEpilogueFwdINS6_IJSA_NS7_ILi256EEESB_EEES9_SE_SG_Li256ELb1ELb0ELb0ELb0EEENS1_36VarlenDynamicPersistentTileSchedulerILi128ELi96ELi256ELi32ELb0ELb0ELb1ELb1ELb0ELb1EEEEEEEEEvNT_6ParamsE,@function
        .size           _ZN7cutlass13device_kernelIN5flash11enable_sm90INS1_16FlashAttnFwdSm90INS1_25CollectiveMainloopFwdSm90ILi2EN4cute5tupleIJNS5_1CILi1EEES8_S8_EEENS6_IJNS7_ILi128EEENS7_ILi96EEENS7_ILi64EEEEEELi256ENS_10bfloat16_tEfNS_4arch4Sm90ELb0ELb1ELb1ELb1ELb0ELb0ELb0ELb1ELb0ELb0ELb0ELb0EEENS1_21CollectiveEpilogueFwdINS6_IJSA_NS7_ILi256EEESB_EEES9_SE_SG_Li256ELb1ELb0ELb0ELb0EEENS1_36VarlenDynamicPersistentTileSchedulerILi128ELi96ELi256ELi32ELb0ELb0ELb1ELb1ELb0ELb1EEEEEEEEEvNT_6ParamsE,(.L_x_4723 - _ZN7cutlass13device_kernelIN5flash11enable_sm90INS1_16FlashAttnFwdSm90INS1_25CollectiveMainloopFwdSm90ILi2EN4cute5tupleIJNS5_1CILi1EEES8_S8_EEENS6_IJNS7_ILi128EEENS7_ILi96EEENS7_ILi64EEEEEELi256ENS_10bfloat16_tEfNS_4arch4Sm90ELb0ELb1ELb1ELb1ELb0ELb0ELb0ELb1ELb0ELb0ELb0ELb0EEENS1_21CollectiveEpilogueFwdINS6_IJSA_NS7_ILi256EEESB_EEES9_SE_SG_Li256ELb1ELb0ELb0ELb0EEENS1_36VarlenDynamicPersistentTileSchedulerILi128ELi96ELi256ELi32ELb0ELb0ELb1ELb1ELb0ELb1EEEEEEEEEvNT_6ParamsE)
        .other          _ZN7cutlass13device_kernelIN5flash11enable_sm90INS1_16FlashAttnFwdSm90INS1_25CollectiveMainloopFwdSm90ILi2EN4cute5tupleIJNS5_1CILi1EEES8_S8_EEENS6_IJNS7_ILi128EEENS7_ILi96EEENS7_ILi64EEEEEELi256ENS_10bfloat16_tEfNS_4arch4Sm90ELb0ELb1ELb1ELb1ELb0ELb0ELb0ELb1ELb0ELb0ELb0ELb0EEENS1_21CollectiveEpilogueFwdINS6_IJSA_NS7_ILi256EEESB_EEES9_SE_SG_Li256ELb1ELb0ELb0ELb0EEENS1_36VarlenDynamicPersistentTileSchedulerILi128ELi96ELi256ELi32ELb0ELb0ELb1ELb1ELb0ELb1EEEEEEEEEvNT_6ParamsE,@"STO_CUDA_ENTRY STV_DEFAULT"
_ZN7cutlass13device_kernelIN5flash11enable_sm90INS1_16FlashAttnFwdSm90INS1_25CollectiveMainloopFwdSm90ILi2EN4cute5tupleIJNS5_1CILi1EEES8_S8_EEENS6_IJNS7_ILi128EEENS7_ILi96EEENS7_ILi64EEEEEELi256ENS_10bfloat16_tEfNS_4arch4Sm90ELb0ELb1ELb1ELb1ELb0ELb0ELb0ELb1ELb0ELb0ELb0ELb0EEENS1_21CollectiveEpilogueFwdINS6_IJSA_NS7_ILi256EEESB_EEES9_SE_SG_Li256ELb1ELb0ELb0ELb0EEENS1_36VarlenDynamicPersistentTileSchedulerILi128ELi96ELi256ELi32ELb0ELb0ELb1ELb1ELb0ELb1EEEEEEEEEvNT_6ParamsE:
        /* <DEDUP_REMOVED lines=21> */
.L_x_1727:
[----:B------:R-:W-:Y:S05]  /*0150*/  BSYNC B0 ;  /* 0x0000000000007941 */ /* 0x000fea0003800000 */
.L_x_1726:
        /* <DEDUP_REMOVED lines=41> */
.L_x_1728:
        /* <DEDUP_REMOVED lines=22> */
.L_x_1729:
        /* <DEDUP_REMOVED lines=18> */
.L_x_1730:
        /* <DEDUP_REMOVED lines=22> */
.L_x_1731:
        /* <DEDUP_REMOVED lines=22> */
.L_x_1732:
[----:B------:R-:W-:Y:S01]  /*0930*/  PLOP3.LUT P0, PT, PT, PT, UP0, 0x80, 0x0 ;  /* 0x000000000000781c */ /* 0x000fe20003f0f008 */
[----:B------:R-:W-:Y:S01]  /*0940*/  UMOV UR36, 0x1 ;  /* 0x0000000100247882 */ /* 0x000fe20000000000 */
[----:B------:R-:W-:Y:S01]  /*0950*/  NOP ;  /* 0x0000000000007918 */ /* 0x000fe20000000000 */
[----:B------:R-:W-:Y:S01]  /*0960*/  USEL UR36, UR36, 0x2, !UP0 ;  /* 0x0000000224247887 */ /* 0x000fe2000c000000 */
[----:B------:R-:W-:Y:S01]  /*0970*/  ULDC.64 UR38, c[0x0][0x208] ;  /* 0x0000820000267ab9 */ /* 0x000fe20000000a00 */
[----:B012-4-:R-:W-:Y:S08]  /*0980*/  BAR.SYNC.DEFER_BLOCKING 0x0 ;  /* 0x0000000000007b1d */ /* 0x017ff00000010000 */
[----:B------:R-:W-:Y:S05]  /*0990*/  @!P0 BRA `(.L_x_1733) ;  /* 0x0000010400f08947 */ /* 0x000fea0003800000 */
.L_x_1734:
        /* <DEDUP_REMOVED lines=8> */
[----:B-1----:R-:W-:Y:S01]  /*0a20*/  ULEA UR4, UR5, UR4, 0x18 ;  /* 0x0000000405047291 */ /* 0x002fe2000f8ec03f */
[----:B0-----:R-:W-:-:S04]  /*0a30*/  SHF.R.U32.HI R0, RZ, 0x7, R0 ;  /* 0x00000007ff007819 */ /* 0x001fc80000011600 */
[----:B------:R-:W-:-:S13]  /*0a40*/  ISETP.NE.AND P0, PT, R0, 0x1, PT ;  /* 0x000000010000780c */ /* 0x000fda0003f05270 */
[----:B------:R-:W-:Y:S08]  /*0a50*/  @!P0 BAR.ARV 0x9, 0x100 ;  /* 0x0244000000008b1d */ /* 0x000ff00000002000 */
[----:B------:R-:W-:Y:S06]  /*0a60*/  BAR.SYNC.DEFER_BLOCKING 0x5, 0x120 ;  /* 0x0144800000007b1d */ /* 0x000fec0000010000 */
        /* <DEDUP_REMOVED lines=8> */
[----:B------:R-:W-:Y:S01]  /*0af0*/  R2UR UR5, R203 ;  /* 0x00000000cb0572ca */ /* 0x000fe200000e0000 */
[----:B------:R-:W-:Y:S01]  /*0b00*/  UMOV UR41, URZ ;  /* 0x0000003f00297c82 */ /* 0x000fe20008000000 */
[----:B------:R-:W-:Y:S01]  /*0b10*/  UMOV UR40, URZ ;  /* 0x0000003f00287c82 */ /* 0x000fe20008000000 */
[----:B------:R-:W-:Y:S01]  /*0b20*/  UMOV UR37, URZ ;  /* 0x0000003f00257c82 */ /* 0x000fe20008000000 */
[----:B0-----:R-:W-:-:S05]  /*0b30*/  VIADD R209, R0, 0xffffff80 ;  /* 0xffffff8000d17836 */ /* 0x001fca0000000000 */
[----:B------:R-:W-:-:S04]  /*0b40*/  SHF.R.S32.HI R0, RZ, 0x1f, R209 ;  /* 0x0000001fff007819 */ /* 0x000fc800000114d1 */
[CC--:B------:R-:W-:Y:S02]  /*0b50*/  LEA.HI R2, R0.reuse, R209.reuse, RZ, 0x7 ;  /* 0x000000d100027211 */ /* 0x0c0fe400078f38ff */
[----:B------:R-:W-:Y:S02]  /*0b60*/  LEA.HI R3, R0, R209, RZ, 0x4 ;  /* 0x000000d100037211 */ /* 0x000fe400078f20ff */
[----:B------:R-:W-:Y:S02]  /*0b70*/  LOP3.LUT R4, R2, 0xffffff80, RZ, 0xc0, !PT ;  /* 0xffffff8002047812 */ /* 0x000fe400078ec0ff */
[----:B------:R-:W-:-:S03]  /*0b80*/  SHF.R.S32.HI R207, RZ, 0x7, R2 ;  /* 0x00000007ffcf7819 */ /* 0x000fc60000011402 */
        /* <DEDUP_REMOVED lines=10> */
[----:B------:R-:W-:-:S04]  /*0c30*/  LEA.HI R4, R4, R5, RZ, 0x3 ;  /* 0x0000000504047211 */ /* 0x000fc800078f18ff */
[----:B------:R-:W-:Y:S02]  /*0c40*/  LOP3.LUT R6, R4, 0xfffffff8, RZ, 0xc0, !PT ;  /* 0xfffffff804067812 */ /* 0x000fe400078ec0ff */
[CC--:B------:R-:W-:Y:S02]  /*0c50*/  LEA.HI R4, R0.reuse, R209.reuse, RZ, 0x5 ;  /* 0x000000d100047211 */ /* 0x0c0fe400078f28ff */
[----:B------:R-:W-:Y:S01]  /*0c60*/  LEA.HI R0, R0, R209, RZ, 0x3 ;  /* 0x000000d100007211 */ /* 0x000fe200078f18ff */
[----:B------:R-:W-:Y:S01]  /*0c70*/  IMAD.IADD R9, R5, 0x1, -R6 ;  /* 0x0000000105097824 */ /* 0x000fe200078e0a06 */
[----:B------:R-:W-:Y:S01]  /*0c80*/  SHF.R.S32.HI R6, RZ, 0x4, R3 ;  /* 0x00000004ff067819 */ /* 0x000fe20000011403 */
[----:B------:R-:W-:Y:S01]  /*0c90*/  IMAD.SHL.U32 R5, R4, 0x20, RZ ;  /* 0x0000002004057824 */ /* 0x000fe200078e00ff */
[C---:B------:R-:W-:Y:S01]  /*0ca0*/  LOP3.LUT R4, R3.reuse, 0x3fffff0, RZ, 0xc0, !PT ;  /* 0x03fffff003047812 */ /* 0x040fe200078ec0ff */
[----:B------:R-:W-:Y:S01]  /*0cb0*/  IMAD R9, R8, 0x10, R9 ;  /* 0x0000001008097824 */ /* 0x000fe200078e0209 */
[----:B------:R-:W-:-:S02]  /*0cc0*/  LEA.HI R3, R3, R6, RZ, 0x1 ;  /* 0x0000000603037211 */ /* 0x000fc400078f08ff */
[----:B------:R-:W-:Y:S01]  /*0cd0*/  LOP3.LUT R5, R5, 0xfffffc00, RZ, 0xc0, !PT ;  /* 0xfffffc0005057812 */ /* 0x000fe200078ec0ff */
[----:B------:R-:W-:Y:S01]  /*0ce0*/  IMAD.IADD R4, R209, 0x1, -R4 ;  /* 0x00000001d1047824 */ /* 0x000fe200078e0a04 */
[----:B------:R-:W-:Y:S01]  /*0cf0*/  LOP3.LUT R3, R3, 0x1ffffffe, RZ, 0xc0, !PT ;  /* 0x1ffffffe03037812 */ /* 0x000fe200078ec0ff */
[----:B------:R-:W-:Y:S01]  /*0d00*/  IMAD R206, R2, 0x40, R9 ;  /* 0x0000004002ce7824 */ /* 0x000fe200078e0209 */
[----:B------:R-:W-:Y:S01]  /*0d10*/  LOP3.LUT R2, R0, 0x1ffffff8, RZ, 0xc0, !PT ;  /* 0x1ffffff800027812 */ /* 0x000fe200078ec0ff */
[----:B------:R-:W-:Y:S01]  /*0d20*/  IMAD R4, R4, 0x40, R5 ;  /* 0x0000004004047824 */ /* 0x000fe200078e0205 */
[----:B------:R-:W-:Y:S01]  /*0d30*/  SHF.R.S32.HI R22, RZ, 0x3, R0 ;  /* 0x00000003ff167819 */ /* 0x000fe20000011400 */
[----:B------:R-:W-:Y:S02]  /*0d40*/  IMAD.IADD R3, R6, 0x1, -R3 ;  /* 0x0000000106037824 */ /* 0x000fe400078e0a03 */
[----:B------:R-:W-:Y:S02]  /*0d50*/  IMAD.IADD R2, R209, 0x1, -R2 ;  /* 0x00000001d1027824 */ /* 0x000fe400078e0a02 */
[----:B------:R-:W-:Y:S01]  /*0d60*/  IMAD R208, R3, 0x8, R4 ;  /* 0x0000000803d07824 */ /* 0x000fe200078e0204 */
[----:B------:R-:W-:Y:S01]  /*0d70*/  LOP3.LUT R4, R7, 0x7ffffffc, RZ, 0xc0, !PT ;  /* 0x7ffffffc07047812 */ /* 0x000fe200078ec0ff */
[----:B------:R-:W-:-:S04]  /*0d80*/  IMAD.SHL.U32 R19, R2, 0x8, RZ ;  /* 0x0000000802137824 */ /* 0x000fc800078e00ff */
[----:B------:R-:W-:-:S04]  /*0d90*/  IMAD.IADD R4, R205, 0x1, -R4 ;  /* 0x00000001cd047824 */ /* 0x000fc800078e0a04 */
[----:B------:R-:W-:-:S07]  /*0da0*/  IMAD.SHL.U32 R16, R4, 0x2, RZ ;  /* 0x0000000204107824 */ /* 0x000fce00078e00ff */
.L_x_1834:
[----:B------:R-:W-:Y:S01]  /*0db0*/  ULDC.64 UR8, c[0x0][0xa28] ;  /* 0x00028a0000087ab9 */ /* 0x000fe20000000a00 */
[----:B0-----:R-:W0:Y:S01]  /*0dc0*/  LDC R18, c[0x0][0x288] ;  /* 0x0000a200ff127b82 */ /* 0x001e220000000800 */
[----:B------:R-:W-:Y:S01]  /*0dd0*/  UISETP.NE.U32.AND UP0, UPT, UR8, URZ, UPT ;  /* 0x0000003f0800728c */ /* 0x000fe2000bf05070 */
[----:B--2--5:R-:W-:-:S03]  /*0de0*/  IMAD.MOV.U32 R8, RZ, RZ, RZ ;  /* 0x000000ffff087224 */ /* 0x024fc600078e00ff */
[----:B------:R-:W-:-:S03]  /*0df0*/  UISETP.NE.AND.EX UP0, UPT, UR9, URZ, UPT, UP0 ;  /* 0x0000003f0900728c */ /* 0x000fc6000bf05300 */
[----:B------:R-:W-:Y:S01]  /*0e00*/  ULDC.64 UR8, c[0x0][0xa18] ;  /* 0x0002860000087ab9 */ /* 0x000fe20000000a00 */
[----:B-1--4-:R-:W1:Y:S01]  /*0e10*/  LDC.64 R10, c[0x0][0x3f8] ;  /* 0x0000fe00ff0a7b82 */ /* 0x012e620000000a00 */
[----:B------:R-:W-:Y:S01]  /*0e20*/  UISETP.NE.U32.AND UP1, UPT, UR8, URZ, UPT ;  /* 0x0000003f0800728c */ /* 0x000fe2000bf25070 */
[----:B------:R-:W-:-:S03]  /*0e30*/  PLOP3.LUT P0, PT, PT, PT, UP0, 0x80, 0x0 ;  /* 0x000000000000781c */ /* 0x000fc60003f0f008 */
[----:B------:R-:W-:-:S03]  /*0e40*/  UISETP.NE.AND.EX UP1, UPT, UR9, URZ, UPT, UP1 ;  /* 0x0000003f0900728c */ /* 0x000fc6000bf25310 */
[----:B------:R-:W-:Y:S01]  /*0e50*/  @UP0 ULDC.64 UR8, c[0x0][0xa28] ;  /* 0x00028a0000080ab9 */ /* 0x000fe20000000a00 */
[----:B------:R-:W2:Y:S01]  /*0e60*/  LDC R0, c[0x0][0x404] ;  /* 0x00010100ff007b82 */ /* 0x000ea20000000800 */
[----:B------:R-:W-:Y:S01]  /*0e70*/  @UP0 UIMAD.WIDE UR8, UR5, 0x4, UR8 ;  /* 0x00000004050808a5 */ /* 0x000fe2000f8e0208 */
[----:B------:R-:W-:-:S05]  /*0e80*/  PLOP3.LUT P2, PT, PT, PT, UP1, 0x80, 0x0 ;  /* 0x000000000000781c */ /* 0x000fca0003f4f018 */
[----:B------:R-:W-:Y:S01]  /*0e90*/  @UP1 ULDC.64 UR10, c[0x0][0xa18] ;  /* 0x00028600000a1ab9 */ /* 0x000fe20000000a00 */
[----:B------:R-:W-:Y:S01]  /*0ea0*/  IMAD.U32 R4, RZ, RZ, UR8 ;  /* 0x00000008ff047e24 */ /* 0x000fe2000f8e00ff */
[----:B---3--:R-:W3:Y:S01]  /*0eb0*/  LDC R17, c[0x0][0x2e0] ;  /* 0x0000b800ff117b82 */ /* 0x008ee20000000800 */
[----:B------:R-:W-:Y:S01]  /*0ec0*/  IMAD.U32 R5, RZ, RZ, UR9 ;  /* 0x00000009ff057e24 */ /* 0x000fe2000f8e00ff */
[----:B------:R-:W-:-:S04]  /*0ed0*/  @UP1 UIMAD.WIDE UR8, UR5, 0x4, UR10 ;  /* 0x00000004050818a5 */ /* 0x000fc8000f8e020a */
[----:B------:R4:W5:Y:S02]  /*0ee0*/  @P0 LDG.E R8, desc[UR38][R4.64] ;  /* 0x0000002604080981 */ /* 0x000964000c1e1900 */
[----:B------:R-:W-:Y:S02]  /*0ef0*/  IMAD.U32 R6, RZ, RZ, UR8 ;  /* 0x00000008ff067e24 */ /* 0x000fe4000f8e00ff */
[----:B------:R-:W-:Y:S01]  /*0f00*/  IMAD.U32 R7, RZ, RZ, UR9 ;  /* 0x00000009ff077e24 */ /* 0x000fe2000f8e00ff */
[----:B------:R-:W-:-:S04]  /*0f10*/  ULDC.64 UR8, c[0x0][0xa20] ;  /* 0x0002880000087ab9 */ /* 0x000fc80000000a00 */
[----:B0-----:R4:W5:Y:S01]  /*0f20*/  @P2 LDG.E R18, desc[UR38][R6.64] ;  /* 0x0000002606122981 */ /* 0x001962000c1e1900 */
[----:B-1----:R-:W-:Y:S01]  /*0f30*/  ISETP.NE.U32.AND P0, PT, R10, RZ, PT ;  /* 0x000000ff0a00720c */ /* 0x002fe20003f05070 */
[----:B------:R-:W-:Y:S01]  /*0f40*/  UMOV UR44, UR6 ;  /* 0x00000006002c7c82 */ /* 0x000fe20008000000 */
[----:B------:R-:W-:Y:S02]  /*0f50*/  ISETP.NE.U32.AND P1, PT, RZ, UR8, PT ;  /* 0x00000008ff007c0c */ /* 0x000fe4000bf25070 */
[----:B------:R-:W-:Y:S02]  /*0f60*/  ISETP.NE.AND.EX P0, PT, R11, RZ, PT, P0 ;  /* 0x000000ff0b00720c */ /* 0x000fe40003f05300 */
[----:B------:R-:W-:Y:S02]  /*0f70*/  ISETP.NE.AND.EX P1, PT, RZ, UR9, PT, P1 ;  /* 0x00000009ff007c0c */ /* 0x000fe4000bf25310 */
[----:B--2---:R-:W-:Y:S01]  /*0f80*/  SEL R0, R0, 0x1, P0 ;  /* 0x0000000100007807 */ /* 0x004fe20000000000 */
[----:B----4-:R-:W-:Y:S10]  /*0f90*/  @P2 BRA `(.L_x_1735) ;  /* 0x00000000002c2947 */ /* 0x010ff40003800000 */
        /* <DEDUP_REMOVED lines=8> */
[----:B-----5:R-:W2:Y:S04]  /*1020*/  LDG.E R18, desc[UR38][R4.64] ;  /* 0x0000002604127981 */ /* 0x020ea8000c1e1900 */
[----:B------:R-:W2:Y:S02]  /*1030*/  LDG.E R3, desc[UR38][R4.64+0x4] ;  /* 0x0000042604037981 */ /* 0x000ea4000c1e1900 */
[----:B--2---:R-:W-:-:S07]  /*1040*/  IMAD.IADD R18, R3, 0x1, -R18 ;  /* 0x0000000103127824 */ /* 0x004fce00078e0a12 */
.L_x_1735:
[----:B------:R-:W-:Y:S01]  /*1050*/  UMOV UR43, UR5 ;  /* 0x00000005002b7c82 */ /* 0x000fe20008000000 */
[----:B---3--:R-:W-:Y:S02]  /*1060*/  IMAD R17, R0, R17, RZ ;  /* 0x0000001100117224 */ /* 0x008fe400078e02ff */
[----:B------:R-:W-:Y:S01]  /*1070*/  IMAD.MOV.U32 R204, RZ, RZ, R201 ;  /* 0x000000ffffcc7224 */ /* 0x000fe200078e00c9 */
[----:B------:R-:W-:Y:S06]  /*1080*/  @!P1 BRA `(.L_x_1736) ;  /* 0x0000000000189947 */ /* 0x000fec0003800000 */
[----:B------:R-:W-:Y:S02]  /*1090*/  ULDC.64 UR6, c[0x0][0xa20] ;  /* 0x0002880000067ab9 */ /* 0x000fe40000000a00 */
[----:B------:R-:W-:-:S06]  /*10a0*/  UIMAD.WIDE UR4, UR5, 0x4, UR6 ;  /* 0x00000004050478a5 */ /* 0x000fcc000f8e0206 */
[----:B------:R-:W-:Y:S02]  /*10b0*/  IMAD.U32 R4, RZ, RZ, UR4 ;  /* 0x00000004ff047e24 */ /* 0x000fe4000f8e00ff */
[----:B------:R-:W-:-:S05]  /*10c0*/  IMAD.U32 R5, RZ, RZ, UR5 ;  /* 0x00000005ff057e24 */ /* 0x000fca000f8e00ff */
[----:B------:R0:W5:Y:S01]  /*10d0*/  LDG.E R17, desc[UR38][R4.64] ;  /* 0x0000002604117981 */ /* 0x000162000c1e1900 */
[----:B------:R-:W-:Y:S05]  /*10e0*/  BRA `(.L_x_1737) ;  /* 0x00000000002c7947 */ /* 0x000fea0003800000 */
.L_x_1736:
        /* <DEDUP_REMOVED lines=9> */
[----:B------:R-:W2:Y:S02]  /*1180*/  LDG.E R0, desc[UR38][R4.64+0x4] ;  /* 0x0000042604007981 */ /* 0x000ea4000c1e1900 */
[----:B--2---:R-:W-:-:S07]  /*1190*/  IMAD.IADD R17, R0, 0x1, -R17 ;  /* 0x0000000100117824 */ /* 0x004fce00078e0a11 */
.L_x_1737:
[----:B------:R-:W1:Y:S01]  /*11a0*/  LDC.64 R6, c[0x0][0x9e0] ;  /* 0x00027800ff067b82 */ /* 0x000e620000000a00 */
[----:B-----5:R-:W-:Y:S01]  /*11b0*/  IMAD.IADD R17, R17, 0x1, -R8 ;  /* 0x0000000111117824 */ /* 0x020fe200078e0a08 */
[----:B------:R-:W-:-:S04]  /*11c0*/  LEA R0, R201, 0x80, 0x7 ;  /* 0x00000080c9007811 */ /* 0x000fc800078e38ff */
[----:B------:R-:W-:Y:S02]  /*11d0*/  IADD3 R9, R17, R0, -R18 ;  /* 0x0000000011097210 */ /* 0x000fe40007ffe812 */
[----:B-1----:R-:W-:-:S03]  /*11e0*/  ISETP.GE.AND P1, PT, R7, 0x1, PT ;  /* 0x000000010700780c */ /* 0x002fc60003f26270 */
[----:B------:R-:W-:-:S10]  /*11f0*/  IMAD.IADD R0, R9, 0x1, R6 ;  /* 0x0000000109007824 */ /* 0x000fd400078e0206 */
[----:B------:R-:W-:Y:S05]  /*1200*/  @!P1 BRA `(.L_x_1738) ;  /* 0x0000000000409947 */ /* 0x000fea0003800000 */
[C---:B------:R-:W-:Y:S01]  /*1210*/  ISETP.GT.AND P0, PT, R9.reuse, RZ, PT ;  /* 0x000000ff0900720c */ /* 0x040fe20003f04270 */
[----:B------:R-:W-:-:S12]  /*1220*/  VIADD R3, R9, 0xffffffff ;  /* 0xffffffff09037836 */ /* 0x000fd80000000000 */
[----:B------:R-:W-:Y:S05]  /*1230*/  @P0 BRA `(.L_x_1739) ;  /* 0x00000000001c0947 */ /* 0x000fea0003800000 */
[----:B------:R-:W-:Y:S01]  /*1240*/  ISETP.NE.AND P0, PT, R7, 0x1, PT ;  /* 0x000000010700780c */ /* 0x000fe20003f05270 */
[----:B------:R-:W-:-:S12]  /*1250*/  IMAD.MOV R3, RZ, RZ, -R9 ;  /* 0x000000ffff037224 */ /* 0x000fd800078e0a09 */
[----:B0-----:R-:W0:Y:S02]  /*1260*/  @P0 LDC.64 R4, c[0x0][0x9e8] ;  /* 0x00027a00ff040b82 */ /* 0x001e240000000a00 */
[----:B0-----:R-:W-:-:S05]  /*1270*/  @P0 IMAD.HI.U32 R4, R3, R4, RZ ;  /* 0x0000000403040227 */ /* 0x001fca00078e00ff */
[----:B------:R-:W-:-:S04]  /*1280*/  @P0 SHF.R.U32.HI R3, RZ, R5, R4 ;  /* 0x00000005ff030219 */ /* 0x000fc80000011604 */
[----:B------:R-:W-:Y:S01]  /*1290*/  LOP3.LUT R3, RZ, R3, RZ, 0x33, !PT ;  /* 0x00000003ff037212 */ /* 0x000fe200078e33ff */
[----:B------:R-:W-:Y:S06]  /*12a0*/  BRA `(.L_x_1740) ;  /* 0x0000000000107947 */ /* 0x000fec0003800000 */
.L_x_1739:
[----:B------:R-:W-:-:S13]  /*12b0*/  ISETP.NE.AND P0, PT, R7, 0x1, PT ;  /* 0x000000010700780c */ /* 0x000fda0003f05270 */
[----:B0-----:R-:W0:Y:S02]  /*12c0*/  @P0 LDC.64 R4, c[0x0][0x9e8] ;  /* 0x00027a00ff040b82 */ /* 0x001e240000000a00 */
[----:B0-----:R-:W-:-:S05]  /*12d0*/  @P0 IMAD.HI.U32 R4, R3, R4, RZ ;  /* 0x0000000403040227 */ /* 0x001fca00078e00ff */
[----:B------:R-:W-:-:S07]  /*12e0*/  @P0 SHF.R.U32.HI R3, RZ, R5, R4 ;  /* 0x00000005ff030219 */ /* 0x000fce0000011604 */
.L_x_1740:
[----:B------:R-:W-:-:S05]  /*12f0*/  IMAD R3, R3, R7, R7 ;  /* 0x0000000703037224 */ /* 0x000fca00078e0207 */
[----:B------:R-:W-:-:S07]  /*1300*/  VIMNMX R0, R0, R3, PT ;  /* 0x0000000300007248 */ /* 0x000fce0003fe0100 */
.L_x_1738:
[----:B------:R-:W-:Y:S01]  /*1310*/  VIADD R3, R0, 0x5f ;  /* 0x0000005f00037836 */ /* 0x000fe20000000000 */
[----:B------:R-:W-:Y:S01]  /*1320*/  ULDC UR4, c[0x0][0x9dc] ;  /* 0x0002770000047ab9 */ /* 0x000fe20000000800 */
[----:B0-----:R-:W-:Y:S02]  /*1330*/  IMAD R4, R201, 0x80, -R18 ;  /* 0x00000080c9047824 */ /* 0x001fe400078e0a12 */
[C---:B------:R-:W-:Y:S02]  /*1340*/  VIADD R0, R17.reuse, 0x5f ;  /* 0x0000005f11007836 */ /* 0x040fe40000000000 */
[----:B------:R-:W-:Y:S02]  /*1350*/  IMAD.IADD R6, R17, 0x1, R4 ;  /* 0x0000000111067824 */ /* 0x000fe400078e0204 */
        /* <DEDUP_REMOVED lines=14> */
[----:B------:R-:W0:Y:S02]  /*1440*/  @P0 LDC.64 R4, c[0x0][0x9e8] ;  /* 0x00027a00ff040b82 */ /* 0x000e240000000a00 */
[----:B0-----:R-:W-:-:S05]  /*1450*/  @P0 IMAD.HI.U32 R0, R3, R4, RZ ;  /* 0x0000000403000227 */ /* 0x001fca00078e00ff */
[----:B------:R-:W-:-:S04]  /*1460*/  @P0 SHF.R.U32.HI R3, RZ, R5, R0 ;  /* 0x00000005ff030219 */ /* 0x000fc80000011600 */
[----:B------:R-:W-:Y:S01]  /*1470*/  LOP3.LUT R6, RZ, R3, RZ, 0x33, !PT ;  /* 0x00000003ff067212 */ /* 0x000fe200078e33ff */
[----:B------:R-:W-:Y:S06]  /*1480*/  BRA `(.L_x_1743) ;  /* 0x0000000000107947 */ /* 0x000fec0003800000 */
.L_x_1742:
[----:B------:R-:W-:-:S13]  /*1490*/  ISETP.NE.AND P0, PT, R7, 0x1, PT ;  /* 0x000000010700780c */ /* 0x000fda0003f05270 */
[----:B------:R-:W0:Y:S02]  /*14a0*/  @P0 LDC.64 R4, c[0x0][0x9e8] ;  /* 0x00027a00ff040b82 */ /* 0x000e240000000a00 */
[----:B0-----:R-:W-:-:S05]  /*14b0*/  @P0 IMAD.HI.U32 R0, R6, R4, RZ ;  /* 0x0000000406000227 */ /* 0x001fca00078e00ff */
[----:B------:R-:W-:-:S07]  /*14c0*/  @P0 SHF.R.U32.HI R6, RZ, R5, R0 ;  /* 0x00000005ff060219 */ /* 0x000fce0000011600 */
.L_x_1743:
[----:B------:R-:W-:-:S05]  /*14d0*/  IMAD R6, R6, R7, RZ ;  /* 0x0000000706067224 */ /* 0x000fca00078e02ff */
[----:B------:R-:W-:-:S13]  /*14e0*/  R2UR UR5, R6 ;  /* 0x00000000060572ca */ /* 0x000fda00000e0000 */
[----:B------:R-:W-:-:S04]  /*14f0*/  UISETP.LT.AND UP0, UPT, UR4, UR5, UPT ;  /* 0x000000050400728c */ /* 0x000fc8000bf01270 */
[----:B------:R-:W-:-:S12]  /*1500*/  USEL UR4, UR4, UR5, !UP0 ;  /* 0x0000000504047287 */ /* 0x000fd8000c000000 */
.L_x_1741:
[----:B------:R-:W-:Y:S01]  /*1510*/  UIMAD.WIDE UR4, UR4, 0x2aaaaaab, URZ ;  /* 0x2aaaaaab040478a5 */ /* 0x000fe2000f8e023f */
[----:B------:R-:W-:Y:S02]  /*1520*/  PLOP3.LUT P0, PT, PT, PT, PT, 0x80, 0x0 ;  /* 0x000000000000781c */ /* 0x000fe40003f0f070 */
[----:B------:R-:W-:Y:S02]  /*1530*/  CS2R R40, SRZ ;  /* 0x0000000000287805 */ /* 0x000fe4000001ff00 */
[----:B------:R-:W-:Y:S01]  /*1540*/  CS2R R20, SRZ ;  /* 0x0000000000147805 */ /* 0x000fe2000001ff00 */
        /* <DEDUP_REMOVED lines=72> */
[----:B------:R-:W-:Y:S06]  /*19d0*/  @!P1 BRA `(.L_x_1744) ;  /* 0x000000cc00289947 */ /* 0x000fec0003800000 */
        /* <DEDUP_REMOVED lines=31> */
.L_x_1745:
[----:B------:R-:W0:Y:S01]  /*1bd0*/  S2R R0, SR_CgaCtaId ;  /* 0x0000000000007919 */ /* 0x000e220000008800 */
[----:B------:R-:W-:Y:S01]  /*1be0*/  ULEA.HI UR4, UR41, UR41, URZ, 0x1 ;  /* 0x0000002929047291 */ /* 0x000fe2000f8f083f */
[----:B------:R-:W-:Y:S01]  /*1bf0*/  MOV R9, 0x400 ;  /* 0x0000040000097802 */ /* 0x000fe20000000f00 */
[----:B------:R-:W1:Y:S02]  /*1c00*/  S2R R20, SR_TID.X ;  /* 0x0000000000147919 */ /* 0x000e640000002100 */
[----:B------:R-:W-:-:S04]  /*1c10*/  ULOP3.LUT UR4, UR4, 0xfffffffe, URZ, 0xc0, !UPT ;  /* 0xfffffffe04047892 */ /* 0x000fc8000f8ec03f */
[----:B------:R-:W-:-:S06]  /*1c20*/  UIADD3 UR4, UR41, -UR4, URZ ;  /* 0x8000000429047290 */ /* 0x000fcc000fffe03f */
[----:B------:R-:W-:Y:S01]  /*1c30*/  IMAD.U32 R3, RZ, RZ, UR4 ;  /* 0x00000004ff037e24 */ /* 0x000fe2000f8e00ff */
[----:B0-----:R-:W-:-:S04]  /*1c40*/  LEA R9, R0, R9, 0x18 ;  /* 0x0000000900097211 */ /* 0x001fc800078ec0ff */
[----:B------:R-:W-:Y:S02]  /*1c50*/  SHF.L.U32 R0, R3, 0x1f, RZ ;  /* 0x0000001f03007819 */ /* 0x000fe400000006ff */
[----:B-1----:R-:W-:Y:S02]  /*1c60*/  SHF.R.U32.HI R20, RZ, 0x7, R20 ;  /* 0x00000007ff147819 */ /* 0x002fe40000011614 */
[----:B------:R-:W0:Y:S03]  /*1c70*/  SYNCS.PHASECHK.TRANS64.TRYWAIT P0, [R9+URZ+0x22800], R0 ;  /* 0x02280000090075a7 */ /* 0x000e26000800017f */
[----:B------:R-:W-:Y:S01]  /*1c80*/  VIADD R10, R20, 0x8 ;  /* 0x00000008140a7836 */ /* 0x000fe20000000000 */
[----:B0-----:R-:W-:Y:S06]  /*1c90*/  @!P0 BRA `(.L_x_1746) ;  /* 0x0000014000dc8947 */ /* 0x001fec0003800000 */
.L_x_1928:
[----:B0-----:R-:W-:Y:S01]  /*1ca0*/  IMAD.U32 R0, RZ, RZ, UR45 ;  /* 0x0000002dff007e24 */ /* 0x001fe2000f8e00ff */
[----:B------:R-:W-:Y:S05]  /*1cb0*/  WARPSYNC.ALL ;  /* 0x0000000000007948 */ /* 0x000fea0003800000 */
[----:B------:R0:W-:Y:S01]  /*1cc0*/  BAR.SYNC.DEFER_BLOCKING R10, 0x100 ;  /* 0x0004000a0000751d */ /* 0x0001e20000010000 */
[----:B------:R-:W-:-:S13]  /*1cd0*/  ISETP.NE.AND P0, PT, R0, 0x3, PT ;  /* 0x000000030000780c */ /* 0x000fda0003f05270 */
[----:B0-----:R-:W-:Y:S05]  /*1ce0*/  @!P0 BRA `(.L_x_1747) ;  /* 0x0000000000048947 */ /* 0x001fea0003800000 */
[----:B------:R-:W-:Y:S01]  /*1cf0*/  BPT.TRAP 0x1 ;  /* 0x000000040000795c */ /* 0x000fe20000300000 */
.L_x_1747:
[----:B------:R-:W-:Y:S02]  /*1d00*/  IMAD.U32 R12, RZ, RZ, UR40 ;  /* 0x00000028ff0c7e24 */ /* 0x000fe4000f8e00ff */
[----:B------:R-:W-:-:S03]  /*1d10*/  IMAD.U32 R0, RZ, RZ, UR37 ;  /* 0x00000025ff007e24 */ /* 0x000fc6000f8e00ff */
[----:B------:R-:W-:Y:S01]  /*1d20*/  SHF.L.U32 R12, R12, 0x1f, RZ ;  /* 0x0000001f0c0c7819 */ /* 0x000fe200000006ff */
[----:B------:R-:W-:-:S04]  /*1d30*/  IMAD R5, R0, 0x8, R9 ;  /* 0x0000000800057824 */ /* 0x000fc800078e0209 */
[----:B------:R0:W1:Y:S01]  /*1d40*/  SYNCS.PHASECHK.TRANS64.TRYWAIT P1, [R5+URZ+0x22830], R12 ;  /* 0x0228300c050075a7 */ /* 0x000062000802017f */
[----:B------:R-:W-:Y:S05]  /*1d50*/  @!P0 BRA `(.L_x_1748) ;  /* 0x0000000000048947 */ /* 0x000fea0003800000 */
[----:B------:R-:W-:Y:S01]  /*1d60*/  BPT.TRAP 0x1 ;  /* 0x000000040000795c */ /* 0x000fe20000300000 */
.L_x_1748:
[----:B-1----:R-:W-:Y:S05]  /*1d70*/  @P1 BRA `(.L_x_1749) ;  /* 0x0000000000081947 */ /* 0x002fea0003800000 */
[----:B------:R-:W1:Y:S02]  /*1d80*/  SYNCS.PHASECHK.TRANS64.TRYWAIT P1, [R5+URZ+0x22830], R12 ;  /* 0x0228300c050075a7 */ /* 0x000e64000802017f */
[----:B-1----:R-:W-:Y:S05]  /*1d90*/  @!P1 BRA `(.L_x_1750) ;  /* 0x0000014000b09947 */ /* 0x002fea0003800000 */
.L_x_1749:
[----:B------:R-:W-:Y:S01]  /*1da0*/  R2UR UR4, R9 ;  /* 0x00000000090472ca */ /* 0x000fe200000e0000 */
[----:B------:R-:W-:Y:S01]  /*1db0*/  ULOP3.LUT UR20, UR46, 0x10000, URZ, 0xfc, !UPT ;  /* 0x000100002e147892 */ /* 0x000fe2000f8efc3f */
[----:B------:R-:W-:Y:S01]  /*1dc0*/  WARPGROUP.ARRIVE ;  /* 0x00000000000079c5 */ /* 0x000fe20000000000 */
[----:B------:R-:W-:Y:S01]  /*1dd0*/  UMOV UR21, 0x40000040 ;  /* 0x4000004000157882 */ /* 0x000fe20000000000 */
[----:B------:R-:W-:Y:S01]  /*1de0*/  UMOV UR23, 0x40000040 ;  /* 0x4000004000177882 */ /* 0x000fe20000000000 */
[----:B------:R-:W-:-:S03]  /*1df0*/  UIADD3 UR8, UR20, 0x2, URZ ;  /* 0x0000000214087890 */ /* 0x000fc6000fffe03f */
[----:B------:R-:W2:Y:S01]  /*1e00*/  S2R R0, SR_TID.X ;  /* 0x0000000000007919 */ /* 0x000ea20000002100 */
[----:B------:R-:W-:Y:S01]  /*1e10*/  UMOV UR9, 0x40000040 ;  /* 0x4000004000097882 */ /* 0x000fe20000000000 */
[----:B------:R-:W-:Y:S01]  /*1e20*/  UMOV UR11, 0x40000040 ;  /* 0x40000040000b7882 */ /* 0x000fe20000000000 */
[----:B------:R-:W-:Y:S01]  /*1e30*/  UIADD3 UR12, UR20, 0x4, URZ ;  /* 0x00000004140c7890 */ /* 0x000fe2000fffe03f */
[----:B------:R-:W-:Y:S01]  /*1e40*/  IMAD.MOV.U32 R7, RZ, RZ, -0x60 ;  /* 0xffffffa0ff077424 */ /* 0x000fe200078e00ff */
[----:B------:R-:W-:Y:S01]  /*1e50*/  UMOV UR13, 0x40000040 ;  /* 0x40000040000d7882 */ /* 0x000fe20000000000 */
[----:B------:R-:W-:Y:S01]  /*1e60*/  UMOV UR15, 0x40000040 ;  /* 0x40000040000f7882 */ /* 0x000fe20000000000 */
[----:B------:R-:W-:Y:S01]  /*1e70*/  UIADD3 UR4, UR4, 0x1c400, URZ ;  /* 0x0001c40004047890 */ /* 0x000fe2000fffe03f */
[----:B------:R-:W-:Y:S01]  /*1e80*/  LOP3.LUT R2, R2, 0xfff7ffff, RZ, 0xc0, !PT ;  /* 0xfff7ffff02027812 */ /* 0x000fe200078ec0ff */
[----:B------:R-:W-:Y:S02]  /*1e90*/  UIADD3 UR16, UR20, 0x6, URZ ;  /* 0x0000000614107890 */ /* 0x000fe4000fffe03f */
[----:B------:R-:W-:Y:S01]  /*1ea0*/  USHF.R.U32.HI UR4, URZ, 0x4, UR4 ;  /* 0x000000043f047899 */ /* 0x000fe20008011604 */
[----:B------:R-:W-:Y:S01]  /*1eb0*/  UMOV UR17, 0x40000040 ;  /* 0x4000004000117882 */ /* 0x000fe20000000000 */
[----:B------:R-:W-:-:S02]  /*1ec0*/  UMOV UR19, 0x40000040 ;  /* 0x4000004000137882 */ /* 0x000fc40000000000 */
[----:B------:R-:W-:Y:S01]  /*1ed0*/  ULOP3.LUT UR4, UR4, 0x3fff, URZ, 0xc0, !UPT ;  /* 0x00003fff04047892 */ /* 0x000fe2000f8ec03f */
[----:B------:R-:W-:-:S03]  /*1ee0*/  ULDC.64 UR6, c[0x0][0x9d8] ;  /* 0x0002760000067ab9 */ /* 0x000fc60000000a00 */
[----:B------:R-:W-:-:S04]  /*1ef0*/  ULOP3.LUT UR4, UR4, 0x10000, URZ, 0xfc, !UPT ;  /* 0x0001000004047892 */ /* 0x000fc8000f8efc3f */
[----:B------:R-:W-:-:S04]  /*1f00*/  UIMAD UR22, UR37, 0x300, UR4 ;  /* 0x00000300251678a4 */ /* 0x000fc8000f8e0204 */
[----:B------:R-:W-:Y:S02]  /*1f10*/  UIADD3 UR10, UR22, 0x2, URZ ;  /* 0x00000002160a7890 */ /* 0x000fe4000fffe03f */
[----:B------:R-:W-:Y:S02]  /*1f20*/  UIADD3 UR14, UR22, 0x4, URZ ;  /* 0x00000004160e7890 */ /* 0x000fe4000fffe03f */
[----:B------:R-:W-:Y:S02]  /*1f30*/  UIADD3 UR18, UR22, 0x6, URZ ;  /* 0x0000000616127890 */ /* 0x000fe4000fffe03f */
[----:B------:R-:W-:Y:S01]  /*1f40*/  HGMMA.64x96x16.F32.BF16 R24, gdesc[UR20], RZ, !UPT, gsb0 ;  /* 0x01600000141879f0 */ /* 0x000fe2000c0018ff */
[----:B--2---:R-:W-:Y:S02]  /*1f50*/  LOP3.LUT P1, RZ, R0, 0x7f, RZ, 0xc0, !PT ;  /* 0x0000007f00ff7812 */ /* 0x004fe4000782c0ff */
[----:B------:R-:W-:-:S04]  /*1f60*/  SHF.R.U32.HI R6, RZ, 0x7, R0 ;  /* 0x00000007ff067819 */ /* 0x000fc80000011600 */
[----:B------:R-:W-:-:S07]  /*1f70*/  IADD3 R8, -R6, 0xb, RZ ;  /* 0x0000000b06087810 */ /* 0x000fce0007ffe1ff */
[----:B------:R-:W-:Y:S01]  /*1f80*/  @!P1 VIADD R0, R5, 0x22840 ;  /* 0x0002284005009836 */ /* 0x000fe20000000000 */
[----:B------:R-:W-:-:S04]  /*1f90*/  @P1 LOP3.LUT R2, R2, 0x80000, RZ, 0xfc, !PT ;  /* 0x0008000002021812 */ /* 0x000fc800078efcff */
[----:B------:R-:W-:Y:S01]  /*1fa0*/  @!P1 PRMT R0, RZ, 0x654, R0 ;  /* 0x00000654ff009816 */ /* 0x000fe20000000000 */
        /* <DEDUP_REMOVED lines=16> */
[----:B------:R2:W3:Y:S01]  /*20b0*/  MUFU.TANH R26, R42 ;  /* 0x0000002a001a7308 */ /* 0x0004e20000002400 */
        /* <DEDUP_REMOVED lines=8> */
[----:B--2---:R-:W-:-:S02]  /*2140*/  IMAD R42, R176, R7, 0x60 ;  /* 0x00000060b02a7424 */ /* 0x004fc400078e0207 */
[----:B------:R-:W-:Y:S01]  /*2150*/  FMUL.FTZ R39, R39, UR6 ;  /* 0x0000000627277c20 */ /* 0x000fe20008410000 */
[----:B------:R-:W-:Y:S01]  /*2160*/  FMUL.FTZ R40, R40, UR6 ;  /* 0x0000000628287c20 */ /* 0x000fe20008410000 */
[----:B------:R-:W-:Y:S01]  /*2170*/  FMUL.FTZ R41, R41, UR6 ;  /* 0x0000000629297c20 */ /* 0x000fe20008410000 */
[----:B------:R-:W-:Y:S02]  /*2180*/  IMAD.IADD R7, R17, 0x1, R42 ;  /* 0x0000000111077824 */ /* 0x000fe400078e022a */
        /* <DEDUP_REMOVED lines=26> */
[----:B------:R4:W-:Y:S01]  /*2330*/  @!P1 SYNCS.ARRIVE.TRANS64.RED.A1T0 RZ, [R0+URZ], RZ ;  /* 0x000000ff00ff99a7 */ /* 0x0009e2000810043f */
[----:B------:R-:W-:Y:S01]  /*2340*/  PLOP3.LUT P1, PT, PT, PT, UP0, 0x40, 0x0 ;  /* 0x000000000000781c */ /* 0x000fe20003f2e808 */
[----:B------:R-:W0:Y:S01]  /*2350*/  MUFU.TANH R21, R35 ;  /* 0x0000002300157308 */ /* 0x000e220000002400 */
[----:B------:R-:W-:Y:S01]  /*2360*/  IADD3 R11, -R18, 0x1, R7 ;  /* 0x00000001120b7810 */ /* 0x000fe20007ffe107 */
[----:B------:R-:W-:Y:S01]  /*2370*/  FMUL.FTZ R27, R27, UR6 ;  /* 0x000000061b1b7c20 */ /* 0x000fe20008410000 */
[----:B------:R-:W-:Y:S01]  /*2380*/  FMUL.FTZ R30, R30, UR6 ;  /* 0x000000061e1e7c20 */ /* 0x000fe20008410000 */
[----:B------:R-:W-:Y:S01]  /*2390*/  FMUL.FTZ R31, R31, UR6 ;  /* 0x000000061f1f7c20 */ /* 0x000fe20008410000 */
[----:B------:R-:W-:Y:S01]  /*23a0*/  FMUL.FTZ R34, R34, UR6 ;  /* 0x0000000622227c20 */ /* 0x000fe20008410000 */
[----:B------:R-:W-:Y:S01]  /*23b0*/  FMUL.FTZ R43, R43, UR6 ;  /* 0x000000062b2b7c20 */ /* 0x000fe20008410000 */
[----:B------:R-:W-:Y:S01]  /*23c0*/  FMUL.FTZ R50, R50, UR6 ;  /* 0x0000000632327c20 */ /* 0x000fe20008410000 */
[----:B------:R-:W0:Y:S01]  /*23d0*/  MUFU.TANH R24, R24 ;  /* 0x0000001800187308 */ /* 0x000e220000002400 */
[----:B------:R-:W-:Y:S01]  /*23e0*/  FMUL.FTZ R51, R51, UR6 ;  /* 0x0000000633337c20 */ /* 0x000fe20008410000 */
[----:B------:R-:W-:Y:S01]  /*23f0*/  FMUL.FTZ R58, R58, UR6 ;  /* 0x000000063a3a7c20 */ /* 0x000fe20008410000 */
[----:B------:R-:W-:Y:S01]  /*2400*/  ULOP3.LUT UR6, URZ, UR7, URZ, 0x33, !UPT ;  /* 0x000000073f067292 */ /* 0x000fe2000f8e333f */
[----:B------:R-:W-:-:S02]  /*2410*/  IMAD.IADD R11, R11, 0x1, -R16 ;  /* 0x000000010b0b7824 */ /* 0x000fc400078e0a10 */
[----:B----4-:R-:W-:Y:S02]  /*2420*/  IMAD R0, R201, 0x80, R206 ;  /* 0x00000080c9007824 */ /* 0x010fe400078e02ce */
[----:B------:R-:W4:Y:S08]  /*2430*/  MUFU.TANH R25, R25 ;  /* 0x0000001900197308 */ /* 0x000f300000002400 */
[----:B------:R-:W0:Y:S08]  /*2440*/  MUFU.TANH R3, R3 ;  /* 0x0000000300037308 */ /* 0x000e300000002400 */
        /* <DEDUP_REMOVED lines=38> */
[----:B------:R5:W0:Y:S08]  /*26b0*/  MUFU.TANH R27, R43 ;  /* 0x0000002b001b7308 */ /* 0x000a300000002400 */
[----:B------:R1:W0:Y:S01]  /*26c0*/  MUFU.TANH R30, R50 ;  /* 0x00000032001e7308 */ /* 0x0002220000002400 */
[----:B-----5:R-:W-:-:S07]  /*26d0*/  IMAD.IADD R43, R7, 0x1, -R16 ;  /* 0x00000001072b7824 */ /* 0x020fce00078e0a10 */
[----:B------:R5:W0:Y:S01]  /*26e0*/  MUFU.TANH R31, R51 ;  /* 0x00000033001f7308 */ /* 0x000a220000002400 */
[----:B-1----:R-:W-:-:S05]  /*26f0*/  VIADD R50, R11, UR14 ;  /* 0x0000000e0b327c36 */ /* 0x002fca0008000000 */
[----:B------:R-:W-:Y:S02]  /*2700*/  VIADDMNMX R6, R0, R50, R43, PT ;  /* 0x0000003200067246 */ /* 0x000fe4000380012b */
[----:B------:R-:W1:Y:S01]  /*2710*/  MUFU.TANH R20, R34 ;  /* 0x0000002200147308 */ /* 0x000e620000002400 */
[----:B-----5:R-:W-:-:S04]  /*2720*/  VIADD R51, R11, UR6 ;  /* 0x000000060b337c36 */ /* 0x020fc80008000000 */
[----:B------:R-:W-:-:S03]  /*2730*/  IMAD.IADD R7, R51, 0x1, R0 ;  /* 0x0000000133077824 */ /* 0x000fc600078e0200 */
[----:B------:R5:W0:Y:S02]  /*2740*/  MUFU.TANH R34, R58 ;  /* 0x0000003a00227308 */ /* 0x000a240000002400 */
[----:B-----5:R-:W-:Y:S01]  /*2750*/  IMAD.IADD R58, R42, 0x1, -R16 ;  /* 0x000000012a3a7824 */ /* 0x020fe200078e0a10 */
[----:B-1234-:R-:W-:Y:S06]  /*2760*/  @P1 BRA `(.L_x_1751) ;  /* 0x0000000000541947 */ /* 0x01efec0003800000 */
[----:B------:R-:W-:Y:S01]  /*2770*/  IADD3 R11, R0, R17, -R18 ;  /* 0x00000011000b7210 */ /* 0x000fe20007ffe812 */
        /* <DEDUP_REMOVED lines=11> */
.L_x_1753:
[----:B------:R-:W-:-:S06]  /*2830*/  UISETP.NE.AND UP1, UPT, UR15, 0x1, UPT ;  /* 0x000000010f00788c */ /* 0x000fcc000bf25270 */
[----:B------:R-:W-:-:S05]  /*2840*/  PLOP3.LUT P1, PT, PT, PT, UP1, 0x80, 0x0 ;  /* 0x000000000000781c */ /* 0x000fca0003f2f018 */
[----:B------:R-:W-:-:S08]  /*2850*/  @UP1 ULDC.64 UR10, c[0x0][0x9e8] ;  /* 0x00027a00000a1ab9 */ /* 0x000fd00000000a00 */
[----:B------:R-:W-:-:S05]  /*2860*/  @P1 IMAD.HI.U32 R59, R11, UR10, RZ ;  /* 0x0000000a0b3b1c27 */ /* 0x000fca000f8e00ff */
[----:B------:R-:W-:-:S07]  /*2870*/  @P1 SHF.R.U32.HI R11, RZ, UR11, R59 ;  /* 0x0000000bff0b1c19 */ /* 0x000fce000801163b */
.L_x_1754:
[----:B------:R-:W-:Y:S05]  /*2880*/  BSYNC B0 ;  /* 0x0000000000007941 */ /* 0x000fea0003800000 */
.L_x_1752:
[----:B------:R-:W-:-:S05]  /*2890*/  IMAD R11, R11, UR15, R58 ;  /* 0x0000000f0b0b7c24 */ /* 0x000fca000f8e023a */
[----:B------:R-:W-:Y:S02]  /*28a0*/  VIMNMX R7, R7, R11, !PT ;  /* 0x0000000b07077248 */ /* 0x000fe40007fe0100 */
[----:B------:R-:W-:-:S07]  /*28b0*/  VIADDMNMX R6, R11, UR15, R6, PT ;  /* 0x0000000f0b067c46 */ /* 0x000fce000b800106 */
.L_x_1751:
[C---:B------:R-:W-:Y:S02]  /*28c0*/  ISETP.GE.AND P1, PT, R42.reuse, 0x2, PT ;  /* 0x000000022a00780c */ /* 0x040fe40003f26270 */
[C---:B------:R-:W-:Y:S02]  /*28d0*/  ISETP.GE.AND P5, PT, R42.reuse, 0xa, PT ;  /* 0x0000000a2a00780c */ /* 0x040fe40003fa6270 */
[C---:B------:R-:W-:Y:S02]  /*28e0*/  ISETP.GT.AND P3, PT, R7.reuse, 0x1, !P1 ;  /* 0x000000010700780c */ /* 0x040fe40004f64270 */
[----:B------:R-:W-:Y:S02]  /*28f0*/  ISETP.GE.AND P2, PT, R42, 0x9, PT ;  /* 0x000000092a00780c */ /* 0x000fe40003f46270 */
[----:B------:R-:W-:Y:S02]  /*2900*/  ISETP.LT.OR P3, PT, R6, 0x2, P3 ;  /* 0x000000020600780c */ /* 0x000fe40001f61670 */
[----:B------:R-:W-:-:S02]  /*2910*/  ISETP.GT.AND P4, PT, R7, 0x8, !P2 ;  /* 0x000000080700780c */ /* 0x000fc40005784270 */
[----:B------:R-:W-:Y:S02]  /*2920*/  FSEL R59, R25, -INF , !P3 ;  /* 0xff800000193b7808 */ /* 0x000fe40005800000 */
[----:B------:R-:W-:Y:S02]  /*2930*/  ISETP.GT.AND P3, PT, R7, 0x9, !P5 ;  /* 0x000000090700780c */ /* 0x000fe40006f64270 */
[----:B------:R-:W-:Y:S02]  /*2940*/  P2R R25, PR, RZ, 0x20 ;  /* 0x00000020ff197803 */ /* 0x000fe40000000000 */
[----:B------:R-:W-:Y:S02]  /*2950*/  ISETP.LT.OR P3, PT, R6, 0xa, P3 ;  /* 0x0000000a0600780c */ /* 0x000fe40001f61670 */
[----:B------:R-:W-:Y:S02]  /*2960*/  ISETP.GE.AND P5, PT, R42, 0x11, PT ;  /* 0x000000112a00780c */ /* 0x000fe40003fa6270 */
[----:B0-----:R-:W-:-:S02]  /*2970*/  FSEL R73, R29, -INF , !P3 ;  /* 0xff8000001d497808 */ /* 0x001fc40005800000 */
        /* <DEDUP_REMOVED lines=88> */
[----:B------:R-:W-:Y:S02]  /*2f00*/  ISETP.GT.AND P4, PT, R7, 0x51, !P3 ;  /* 0x000000510700780c */ /* 0x000fe40005f84270 */
[----:B------:R-:W-:-:S02]  /*2f10*/  IADD3 R11, R51, 0x8, R0 ;  /* 0x00000008330b7810 */ /* 0x000fc40007ffe000 */
        /* <DEDUP_REMOVED lines=14> */
[----:B------:R-:W-:Y:S02]  /*3000*/  FSEL R69, R69, -INF , !P5 ;  /* 0xff80000045457808 */ /* 0x000fe40006800000 */
[----:B------:R-:W-:Y:S02]  /*3010*/  PLOP3.LUT P5, PT, PT, PT, UP0, 0x40, 0x0 ;  /* 0x000000000000781c */ /* 0x000fe40003fae808 */
[----:B------:R-:W-:-:S11]  /*3020*/  VIADDMNMX R6, R6, R50, R43, PT ;  /* 0x0000003206067246 */ /* 0x000fd6000380012b */
[----:B------:R-:W-:Y:S05]  /*3030*/  @P5 BRA `(.L_x_1755) ;  /* 0x0000000000605947 */ /* 0x000fea0003800000 */
[----:B------:R-:W-:Y:S01]  /*3040*/  IADD3 R7, R0, R17, -R18 ;  /* 0x0000001100077210 */ /* 0x000fe20007ffe812 */
[----:B------:R-:W-:Y:S04]  /*3050*/  BSSY B0, `(.L_x_1756) ;  /* 0x0000013000007945 */ /* 0x000fe80003800000 */
[----:B------:R-:W-:-:S05]  /*3060*/  VIADD R7, R7, 0x8 ;  /* 0x0000000807077836 */ /* 0x000fca0000000000 */
        /* <DEDUP_REMOVED lines=11> */
.L_x_1757:
[----:B------:R-:W-:-:S06]  /*3120*/  UISETP.NE.AND UP1, UPT, UR15, 0x1, UPT ;  /* 0x000000010f00788c */ /* 0x000fcc000bf25270 */
[----:B------:R-:W-:-:S05]  /*3130*/  PLOP3.LUT P5, PT, PT, PT, UP1, 0x80, 0x0 ;  /* 0x000000000000781c */ /* 0x000fca0003faf018 */
[----:B------:R-:W-:-:S08]  /*3140*/  @UP1 ULDC.64 UR10, c[0x0][0x9e8] ;  /* 0x00027a00000a1ab9 */ /* 0x000fd00000000a00 */
[----:B------:R-:W-:Y:S01]  /*3150*/  @P5 IMAD.HI.U32 R24, R7, UR10, RZ ;  /* 0x0000000a07185c27 */ /* 0x000fe2000f8e00ff */
[----:B------:R-:W-:-:S13]  /*3160*/  PLOP3.LUT P5, PT, PT, PT, UP1, 0x80, 0x0 ;  /* 0x000000000000781c */ /* 0x000fda0003faf018 */
[----:B------:R-:W-:-:S07]  /*3170*/  @P5 SHF.R.U32.HI R7, RZ, UR11, R24 ;  /* 0x0000000bff075c19 */ /* 0x000fce0008011618 */
.L_x_1758:
[----:B------:R-:W-:Y:S05]  /*3180*/  BSYNC B0 ;  /* 0x0000000000007941 */ /* 0x000fea0003800000 */
.L_x_1756:
[----:B------:R-:W-:-:S05]  /*3190*/  IMAD R7, R7, UR15, R58 ;  /* 0x0000000f07077c24 */ /* 0x000fca000f8e023a */
[----:B------:R-:W-:Y:S02]  /*31a0*/  VIMNMX R11, R11, R7, !PT ;  /* 0x000000070b0b7248 */ /* 0x000fe40007fe0100 */
[----:B------:R-:W-:-:S07]  /*31b0*/  VIADDMNMX R6, R7, UR15, R6, PT ;  /* 0x0000000f07067c46 */ /* 0x000fce000b800106 */
.L_x_1755:
[C---:B------:R-:W-:Y:S01]  /*31c0*/  ISETP.GT.AND P1, PT, R11.reuse, 0x1, !P1 ;  /* 0x000000010b00780c */ /* 0x040fe20004f24270 */
[----:B------:R-:W-:Y:S01]  /*31d0*/  ULDC UR7, c[0x0][0x988] ;  /* 0x0002620000077ab9 */ /* 0x000fe20000000800 */
        /* <DEDUP_REMOVED lines=9> */
[----:B------:R-:W-:Y:S02]  /*3270*/  FMNMX.FTZ R7, R41, R59, !PT ;  /* 0x0000003b29077209 */ /* 0x000fe40007810000 */
[----:B------:R-:W-:-:S02]  /*3280*/  FSEL R15, R15, -INF , !P1 ;  /* 0xff8000000f0f7808 */ /* 0x000fc40004800000 */
[----:B------:R-:W-:Y:S02]  /*3290*/  ISETP.NE.AND P1, PT, R28, RZ, PT ;  /* 0x000000ff1c00720c */ /* 0x000fe40003f25270 */
[----:B------:R-:W-:Y:S02]  /*32a0*/  FMNMX.FTZ R7, R63, R7, !PT ;  /* 0x000000073f077209 */ /* 0x000fe40007810000 */
[----:B------:R-:W-:Y:S02]  /*32b0*/  ISETP.GT.AND P1, PT, R11, 0x10, !P1 ;  /* 0x000000100b00780c */ /* 0x000fe40004f24270 */
[----:B------:R-:W-:Y:S02]  /*32c0*/  ISETP.NE.AND P5, PT, R32, RZ, PT ;  /* 0x000000ff2000720c */ /* 0x000fe40003fa5270 */
[----:B------:R-:W-:Y:S02]  /*32d0*/  ISETP.LT.OR P1, PT, R6, 0x11, P1 ;  /* 0x000000110600780c */ /* 0x000fe40000f21670 */
[----:B------:R-:W-:-:S02]  /*32e0*/  FMNMX.FTZ R7, R73, R7, !PT ;  /* 0x0000000749077209 */ /* 0x000fc40007810000 */
[----:B------:R-:W-:Y:S02]  /*32f0*/  FSEL R20, R20, -INF , !P1 ;  /* 0xff80000014147808 */ /* 0x000fe40004800000 */
[----:B------:R-:W-:Y:S02]  /*3300*/  ISETP.GT.AND P1, PT, R11, 0x11, !P2 ;  /* 0x000000110b00780c */ /* 0x000fe40005724270 */
[----:B------:R-:W-:Y:S02]  /*3310*/  FMNMX.FTZ R7, R75, R7, !PT ;  /* 0x000000074b077209 */ /* 0x000fe40007810000 */
[----:B------:R-:W-:Y:S02]  /*3320*/  ISETP.LT.OR P1, PT, R6, 0x12, P1 ;  /* 0x000000120600780c */ /* 0x000fe40000f21670 */
[----:B------:R-:W-:Y:S02]  /*3330*/  FMNMX.FTZ R7, R77, R7, !PT ;  /* 0x000000074d077209 */ /* 0x000fe40007810000 */
[----:B------:R-:W-:-:S02]  /*3340*/  FSEL R21, R21, -INF , !P1 ;  /* 0xff80000015157808 */ /* 0x000fc40004800000 */
[----:B------:R-:W-:Y:S02]  /*3350*/  ISETP.GT.AND P1, PT, R11, 0x18, !P5 ;  /* 0x000000180b00780c */ /* 0x000fe40006f24270 */
[----:B------:R-:W-:Y:S02]  /*3360*/  FMNMX.FTZ R7, R79, R7, !PT ;  /* 0x000000074f077209 */ /* 0x000fe40007810000 */
[----:B------:R-:W-:Y:S02]  /*3370*/  ISETP.LT.OR P1, PT, R6, 0x19, P1 ;  /* 0x000000190600780c */ /* 0x000fe40000f21670 */
[----:B------:R-:W-:Y:S02]  /*3380*/  FMNMX.FTZ R7, R81, R7, !PT ;  /* 0x0000000751077209 */ /* 0x000fe40007810000 */
[----:B------:R-:W-:Y:S02]  /*3390*/  FSEL R24, R38, -INF , !P1 ;  /* 0xff80000026187808 */ /* 0x000fe40004800000 */
[----:B------:R-:W-:-:S02]  /*33a0*/  ISETP.NE.AND P1, PT, R33, RZ, PT ;  /* 0x000000ff2100720c */ /* 0x000fc40003f25270 */
[----:B------:R-:W-:Y:S02]  /*33b0*/  FMNMX.FTZ R7, R83, R7, !PT ;  /* 0x0000000753077209 */ /* 0x000fe40007810000 */
[----:B------:R-:W-:Y:S02]  /*33c0*/  ISETP.GT.AND P1, PT, R11, 0x19, !P1 ;  /* 0x000000190b00780c */ /* 0x000fe40004f24270 */
[----:B------:R-:W-:Y:S02]  /*33d0*/  FMNMX.FTZ R7, R85, R7, !PT ;  /* 0x0000000755077209 */ /* 0x000fe40007810000 */
[----:B------:R-:W-:Y:S02]  /*33e0*/  ISETP.LT.OR P1, PT, R6, 0x1a, P1 ;  /* 0x0000001a0600780c */ /* 0x000fe40000f21670 */
[----:B------:R-:W-:Y:S02]  /*33f0*/  FMNMX.FTZ R7, R87, R7, !PT ;  /* 0x0000000757077209 */ /* 0x000fe40007810000 */
[----:B------:R-:W-:-:S02]  /*3400*/  FSEL R25, R39, -INF , !P1 ;  /* 0xff80000027197808 */ /* 0x000fc40004800000 */
        /* <DEDUP_REMOVED lines=28> */
[----:B------:R-:W-:Y:S02]  /*35d0*/  ISETP.NE.AND P1, PT, R45, RZ, PT ;  /* 0x000000ff2d00720c */ /* 0x000fe40003f25270 */
[----:B------:R-:W-:-:S02]  /*35e0*/  FMNMX.FTZ R37, R69, R7, !PT ;  /* 0x0000000745257209 */ /* 0x000fc40007810000 */
[C---:B------:R-:W-:Y:S02]  /*35f0*/  ISETP.GT.AND P1, PT, R11.reuse, 0x30, !P1 ;  /* 0x000000300b00780c */ /* 0x040fe40004f24270 */
[----:B------:R-:W-:Y:S01]  /*3600*/  ISETP.GT.AND P6, PT, R11, RZ, !P6 ;  /* 0x000000ff0b00720c */ /* 0x000fe200077c4270 */
[----:B------:R-:W0:Y:S01]  /*3610*/  SHFL.BFLY PT, R36, R37, 0x2, 0x1f ;  /* 0x0c401f0025247f89 */ /* 0x000e2200000e0000 */
[C---:B------:R-:W-:Y:S02]  /*3620*/  ISETP.LT.OR P1, PT, R6.reuse, 0x31, P1 ;  /* 0x000000310600780c */ /* 0x040fe40000f21670 */
[----:B------:R-:W-:Y:S02]  /*3630*/  ISETP.LT.OR P6, PT, R6, 0x1, P6 ;  /* 0x000000010600780c */ /* 0x000fe400037c1670 */
[----:B------:R-:W-:Y:S02]  /*3640*/  FSEL R30, R30, -INF , !P1 ;  /* 0xff8000001e1e7808 */ /* 0x000fe40004800000 */
[----:B------:R-:W-:-:S02]  /*3650*/  ISETP.NE.AND P1, PT, R48, RZ, PT ;  /* 0x000000ff3000720c */ /* 0x000fc40003f25270 */
[----:B------:R-:W-:Y:S02]  /*3660*/  FSEL R3, R3, -INF , !P6 ;  /* 0xff80000003037808 */ /* 0x000fe40007000000 */
[----:B------:R-:W-:Y:S02]  /*3670*/  ISETP.GT.AND P1, PT, R11, 0x31, !P1 ;  /* 0x000000310b00780c */ /* 0x000fe40004f24270 */
[----:B------:R-:W-:Y:S02]  /*3680*/  FMNMX.FTZ R38, R3, R14, !PT ;  /* 0x0000000e03267209 */ /* 0x000fe40007810000 */
[----:B------:R-:W-:Y:S02]  /*3690*/  ISETP.LT.OR P1, PT, R6, 0x32, P1 ;  /* 0x000000320600780c */ /* 0x000fe40000f21670 */
[----:B------:R-:W-:Y:S02]  /*36a0*/  FMNMX.FTZ R38, R13, R38, !PT ;  /* 0x000000260d267209 */ /* 0x000fe40007810000 */
[----:B------:R-:W-:-:S02]  /*36b0*/  FSEL R31, R31, -INF , !P1 ;  /* 0xff8000001f1f7808 */ /* 0x000fc40004800000 */
[----:B------:R-:W-:Y:S02]  /*36c0*/  ISETP.NE.AND P1, PT, R49, RZ, PT ;  /* 0x000000ff3100720c */ /* 0x000fe40003f25270 */
[----:B------:R-:W-:Y:S02]  /*36d0*/  ISETP.NE.AND P2, PT, R53, RZ, PT ;  /* 0x000000ff3500720c */ /* 0x000fe40003f45270 */
[----:B------:R-:W-:Y:S02]  /*36e0*/  ISETP.GT.AND P1, PT, R11, 0x38, !P1 ;  /* 0x000000380b00780c */ /* 0x000fe40004f24270 */
[----:B0-----:R-:W-:Y:S02]  /*36f0*/  FMNMX.FTZ R39, R37, R36, !PT ;  /* 0x0000002425277209 */ /* 0x001fe40007810000 */
[----:B------:R-:W-:Y:S02]  /*3700*/  FMNMX.FTZ R37, R15, R38, !PT ;  /* 0x000000260f257209 */ /* 0x000fe40007810000 */
[----:B------:R-:W-:Y:S01]  /*3710*/  ISETP.LT.OR P1, PT, R6, 0x39, P1 ;  /* 0x000000390600780c */ /* 0x000fe20000f21670 */
[----:B------:R-:W0:Y:S01]  /*3720*/  SHFL.BFLY PT, R36, R39, 0x1, 0x1f ;  /* 0x0c201f0027247f89 */ /* 0x000e2200000e0000 */
        /* <DEDUP_REMOVED lines=9> */
[----:B------:R-:W-:Y:S02]  /*37c0*/  ISETP.GT.AND P1, PT, R11, 0x40, !P2 ;  /* 0x000000400b00780c */ /* 0x000fe40005724270 */
[----:B------:R-:W-:Y:S02]  /*37d0*/  FMNMX.FTZ R38, R26, R37, !PT ;  /* 0x000000251a267209 */ /* 0x000fe40007810000 */
[----:B------:R-:W-:Y:S02]  /*37e0*/  ISETP.LT.OR P1, PT, R6, 0x41, P1 ;  /* 0x000000410600780c */ /* 0x000fe40000f21670 */
[----:B------:R-:W-:-:S02]  /*37f0*/  FMNMX.FTZ R37, R27, R38, !PT ;  /* 0x000000261b257209 */ /* 0x000fc40007810000 */
[----:B------:R-:W-:Y:S02]  /*3800*/  ISETP.NE.AND P5, PT, R56, RZ, PT ;  /* 0x000000ff3800720c */ /* 0x000fe40003fa5270 */
[----:B------:R-:W-:Y:S02]  /*3810*/  FSEL R34, R34, -INF , !P1 ;  /* 0xff80000022227808 */ /* 0x000fe40004800000 */
[----:B------:R-:W-:Y:S02]  /*3820*/  FMNMX.FTZ R38, R28, R37, !PT ;  /* 0x000000251c267209 */ /* 0x000fe40007810000 */
[----:B------:R-:W-:Y:S02]  /*3830*/  ISETP.GT.AND P1, PT, R11, 0x41, !P5 ;  /* 0x000000410b00780c */ /* 0x000fe40006f24270 */
[----:B0-----:R-:W-:Y:S02]  /*3840*/  FMNMX.FTZ R7, R39, R36, !PT ;  /* 0x0000002427077209 */ /* 0x001fe40007810000 */
[----:B------:R-:W-:-:S02]  /*3850*/  FMNMX.FTZ R37, R29, R38, !PT ;  /* 0x000000261d257209 */ /* 0x000fc40007810000 */
[----:B------:R-:W-:Y:S01]  /*3860*/  ISETP.LT.OR P1, PT, R6, 0x42, P1 ;  /* 0x000000420600780c */ /* 0x000fe20000f21670 */
[----:B------:R-:W-:Y:S01]  /*3870*/  FMUL.FTZ R36, R7, UR7 ;  /* 0x0000000707247c20 */ /* 0x000fe20008410000 */
[----:B------:R-:W-:Y:S02]  /*3880*/  FMNMX.FTZ R38, R30, R37, !PT ;  /* 0x000000251e267209 */ /* 0x000fe40007810000 */
[----:B------:R-:W-:Y:S02]  /*3890*/  FSEL R35, R35, -INF , !P1 ;  /* 0xff80000023237808 */ /* 0x000fe40004800000 */
        /* <DEDUP_REMOVED lines=9> */
[----:B------:R-:W-:Y:S01]  /*3930*/  ISETP.NE.AND P6, PT, R60, RZ, PT ;  /* 0x000000ff3c00720c */ /* 0x000fe20003fc5270 */
[----:B------:R0:W-:Y:S01]  /*3940*/  MUFU.EX2 R152, R40 ;  /* 0x0000002800987308 */ /* 0x0001e20000000800 */
[----:B------:R-:W-:Y:S01]  /*3950*/  FMNMX.FTZ R37, R33, R38, !PT ;  /* 0x0000002621257209 */ /* 0x000fe20007810000 */
[--C-:B------:R-:W-:Y:S01]  /*3960*/  FFMA.FTZ R39, R59, UR7, -R42.reuse ;  /* 0x000000073b277c23 */ /* 0x100fe2000801082a */
[----:B------:R-:W-:Y:S01]  /*3970*/  ISETP.NE.AND P2, PT, R72, RZ, PT ;  /* 0x000000ff4800720c */ /* 0x000fe20003f45270 */
[--C-:B------:R-:W-:Y:S01]  /*3980*/  FFMA.FTZ R48, R89, UR7, -R42.reuse ;  /* 0x0000000759307c23 */ /* 0x100fe2000801082a */
[----:B------:R-:W-:Y:S01]  /*3990*/  ISETP.NE.AND P5, PT, R64, RZ, PT ;  /* 0x000000ff4000720c */ /* 0x000fe20003fa5270 */
[--C-:B------:R-:W-:Y:S01]  /*39a0*/  FFMA.FTZ R44, R73, UR7, -R42.reuse ;  /* 0x00000007492c7c23 */ /* 0x100fe2000801082a */
[----:B------:R-:W-:Y:S01]  /*39b0*/  FSEL R36, R62, -INF , !P1 ;  /* 0xff8000003e247808 */ /* 0x000fe20004800000 */
[----:B------:R1:W-:Y:S01]  /*39c0*/  MUFU.EX2 R154, R41 ;  /* 0x00000029009a7308 */ /* 0x0003e20000000800 */
[----:B------:R-:W-:Y:S01]  /*39d0*/  ISETP.GT.AND P1, PT, R11, 0x49, !P6 ;  /* 0x000000490b00780c */ /* 0x000fe20007724270 */
[--C-:B0-----:R-:W-:Y:S01]  /*39e0*/  FFMA.FTZ R40, R75, UR7, -R42.reuse ;  /* 0x000000074b287c23 */ /* 0x101fe2000801082a */
[----:B------:R-:W-:Y:S01]  /*39f0*/  FMNMX.FTZ R38, R34, R37, !PT ;  /* 0x0000002522267209 */ /* 0x000fe20007810000 */
[--C-:B------:R-:W-:Y:S01]  /*3a00*/  FFMA.FTZ R58, R61, UR7, -R42.reuse ;  /* 0x000000073d3a7c23 */ /* 0x100fe2000801082a */
[----:B------:R-:W-:Y:S01]  /*3a10*/  ISETP.GT.AND P2, PT, R11, 0x50, !P2 ;  /* 0x000000500b00780c */ /* 0x000fe20005744270 */
[--C-:B------:R-:W-:Y:S01]  /*3a20*/  FFMA.FTZ R60, R65, UR7, -R42.reuse ;  /* 0x00000007413c7c23 */ /* 0x100fe2000801082a */
[C---:B------:R-:W-:Y:S01]  /*3a30*/  ISETP.GT.AND P3, PT, R11.reuse, 0x51, !P3 ;  /* 0x000000510b00780c */ /* 0x040fe20005f64270 */
[----:B------:R0:W-:Y:S01]  /*3a40*/  MUFU.EX2 R156, R40 ;  /* 0x00000028009c7308 */ /* 0x0001e20000000800 */
[----:B------:R-:W-:Y:S01]  /*3a50*/  ISETP.GT.AND P4, PT, R11, 0x58, !P4 ;  /* 0x000000580b00780c */ /* 0x000fe20006784270 */
[--C-:B-1----:R-:W-:Y:S01]  /*3a60*/  FFMA.FTZ R41, R79, UR7, -R42.reuse ;  /* 0x000000074f297c23 */ /* 0x102fe2000801082a */
[----:B------:R-:W-:Y:S01]  /*3a70*/  ISETP.GT.AND P5, PT, R11, 0x59, !P5 ;  /* 0x000000590b00780c */ /* 0x000fe20006fa4270 */
[--C-:B------:R-:W-:Y:S01]  /*3a80*/  FFMA.FTZ R46, R85, UR7, -R42.reuse ;  /* 0x00000007552e7c23 */ /* 0x100fe2000801082a */
[C---:B------:R-:W-:Y:S01]  /*3a90*/  ISETP.LT.OR P1, PT, R6.reuse, 0x4a, P1 ;  /* 0x0000004a0600780c */ /* 0x040fe20000f21670 */
[--C-:B------:R-:W-:Y:S01]  /*3aa0*/  FFMA.FTZ R50, R91, UR7, -R42.reuse ;  /* 0x000000075b327c23 */ /* 0x100fe2000801082a */
[----:B------:R-:W-:Y:S01]  /*3ab0*/  FMNMX.FTZ R11, R35, R38, !PT ;  /* 0x00000026230b7209 */ /* 0x000fe20007810000 */
[----:B------:R1:W-:Y:S01]  /*3ac0*/  MUFU.EX2 R43, R39 ;  /* 0x00000027002b7308 */ /* 0x0003e20000000800 */
[----:B------:R-:W-:Y:S01]  /*3ad0*/  ISETP.LT.OR P2, PT, R6, 0x51, P2 ;  /* 0x000000510600780c */ /* 0x000fe20001741670 */
[--C-:B0-----:R-:W-:Y:S01]  /*3ae0*/  FFMA.FTZ R40, R81, UR7, -R42.reuse ;  /* 0x0000000751287c23 */ /* 0x101fe2000801082a */
[----:B------:R-:W-:Y:S01]  /*3af0*/  FSEL R4, R4, -INF , !P1 ;  /* 0xff80000004047808 */ /* 0x000fe20004800000 */
[--C-:B------:R-:W-:Y:S01]  /*3b00*/  FFMA.FTZ R52, R95, UR7, -R42.reuse ;  /* 0x000000075f347c23 */ /* 0x100fe2000801082a */
[----:B------:R-:W-:Y:S01]  /*3b10*/  FMNMX.FTZ R37, R36, R11, !PT ;  /* 0x0000000b24257209 */ /* 0x000fe20007810000 */
[--C-:B------:R-:W-:Y:S01]  /*3b20*/  FFMA.FTZ R54, R97, UR7, -R42.reuse ;  /* 0x0000000761367c23 */ /* 0x100fe2000801082a */
[----:B------:R-:W-:Y:S01]  /*3b30*/  ISETP.LT.OR P3, PT, R6, 0x52, P3 ;  /* 0x000000520600780c */ /* 0x000fe20001f61670 */
[----:B------:R0:W-:Y:S01]  /*3b40*/  MUFU.EX2 R49, R40 ;  /* 0x0000002800317308 */ /* 0x0001e20000000800 */
[----:B------:R-:W-:Y:S01]  /*3b50*/  FSEL R11, R66, -INF , !P2 ;  /* 0xff800000420b7808 */ /* 0x000fe20005000000 */
[--C-:B-1----:R-:W-:Y:S01]  /*3b60*/  FFMA.FTZ R39, R77, UR7, -R42.reuse ;  /* 0x000000074d277c23 */ /* 0x102fe2000801082a */
[----:B------:R-:W-:Y:S01]  /*3b70*/  FMNMX.FTZ R38, R4, R37, !PT ;  /* 0x0000002504267209 */ /* 0x000fe20007810000 */
[----:B------:R-:W-:Y:S01]  /*3b80*/  FFMA.FTZ R56, R99, UR7, -R42 ;  /* 0x0000000763387c23 */ /* 0x000fe2000801082a */
[----:B------:R-:W-:-:S02]  /*3b90*/  ISETP.LT.OR P4, PT, R6, 0x59, P4 ;  /* 0x000000590600780c */ /* 0x000fc40002781670 */
[----:B------:R-:W-:Y:S01]  /*3ba0*/  FSEL R37, R67, -INF , !P3 ;  /* 0xff80000043257808 */ /* 0x000fe20005800000 */
[----:B------:R1:W-:Y:S01]  /*3bb0*/  MUFU.EX2 R158, R41 ;  /* 0x00000029009e7308 */ /* 0x0003e20000000800 */
[----:B0-----:R-:W-:Y:S02]  /*3bc0*/  FMNMX.FTZ R40, R11, R38, !PT ;  /* 0x000000260b287209 */ /* 0x001fe40007810000 */
[----:B------:R-:W-:Y:S02]  /*3bd0*/  ISETP.LT.OR P5, PT, R6, 0x5a, P5 ;  /* 0x0000005a0600780c */ /* 0x000fe40002fa1670 */
[----:B------:R-:W-:-:S03]  /*3be0*/  FSEL R38, R70, -INF , !P4 ;  /* 0xff80000046267808 */ /* 0x000fc60006000000 */
[----:B------:R0:W-:Y:S01]  /*3bf0*/  MUFU.EX2 R47, R39 ;  /* 0x00000027002f7308 */ /* 0x0001e20000000800 */
[----:B-1----:R-:W-:Y:S01]  /*3c00*/  FMNMX.FTZ R41, R37, R40, !PT ;  /* 0x0000002825297209 */ /* 0x002fe20007810000 */
[----:B------:R-:W-:-:S03]  /*3c10*/  FFMA.FTZ R40, R87, UR7, -R42 ;  /* 0x0000000757287c23 */ /* 0x000fc6000801082a */
[----:B------:R-:W-:-:S03]  /*3c20*/  FMNMX.FTZ R6, R38, R41, !PT ;  /* 0x0000002926067209 */ /* 0x000fc60007810000 */
[----:B------:R1:W-:Y:S01]  /*3c30*/  MUFU.EX2 R53, R48 ;  /* 0x0000003000357308 */ /* 0x0003e20000000800 */
[----:B0-----:R-:W-:-:S04]  /*3c40*/  FSEL R39, R71, -INF , !P5 ;  /* 0xff80000047277808 */ /* 0x001fc80006800000 */
[----:B------:R-:W-:-:S03]  /*3c50*/  FMNMX.FTZ R6, R39, R6, !PT ;  /* 0x0000000627067209 */ /* 0x000fc60007810000 */
[----:B------:R0:W-:Y:S01]  /*3c60*/  MUFU.EX2 R45, R44 ;  /* 0x0000002c002d7308 */ /* 0x0001e20000000800 */
[--C-:B-1----:R-:W-:Y:S01]  /*3c70*/  FFMA.FTZ R48, R101, UR7, -R42.reuse ;  /* 0x0000000765307c23 */ /* 0x102fe2000801082a */
[----:B------:R-:W1:Y:S06]  /*3c80*/  SHFL.BFLY PT, R41, R6, 0x2, 0x1f ;  /* 0x0c401f0006297f89 */ /* 0x000e6c00000e0000 */
[----:B------:R-:W-:Y:S01]  /*3c90*/  MUFU.EX2 R59, R48 ;  /* 0x00000030003b7308 */ /* 0x000fe20000000800 */
[----:B0-----:R-:W-:-:S07]  /*3ca0*/  FFMA.FTZ R44, R83, UR7, -R42 ;  /* 0x00000007532c7c23 */ /* 0x001fce000801082a */
[----:B------:R-:W-:Y:S08]  /*3cb0*/  MUFU.EX2 R61, R58 ;  /* 0x0000003a003d7308 */ /* 0x000ff00000000800 */
[----:B------:R-:W-:Y:S01]  /*3cc0*/  MUFU.EX2 R63, R60 ;  /* 0x0000003c003f7308 */ /* 0x000fe20000000800 */
[----:B-1----:R-:W-:-:S05]  /*3cd0*/  FMNMX.FTZ R41, R6, R41, !PT ;  /* 0x0000002906297209 */ /* 0x002fca0007810000 */
[----:B------:R-:W0:Y:S02]  /*3ce0*/  SHFL.BFLY PT, R6, R41, 0x1, 0x1f ;  /* 0x0c201f0029067f89 */ /* 0x000e2400000e0000 */
[----:B------:R-:W-:Y:S08]  /*3cf0*/  MUFU.EX2 R44, R44 ;  /* 0x0000002c002c7308 */ /* 0x000ff00000000800 */
[----:B------:R1:W2:Y:S08]  /*3d00*/  MUFU.EX2 R51, R46 ;  /* 0x0000002e00337308 */ /* 0x0002b00000000800 */
[----:B------:R-:W3:Y:S01]  /*3d10*/  MUFU.EX2 R40, R40 ;  /* 0x0000002800287308 */ /* 0x000ee20000000800 */
[----:B-1----:R-:W-:Y:S01]  /*3d20*/  FFMA.FTZ R46, R93, UR7, -R42 ;  /* 0x000000075d2e7c23 */ /* 0x002fe2000801082a */
[----:B0-----:R-:W-:-:S06]  /*3d30*/  FMNMX.FTZ R6, R41, R6, !PT ;  /* 0x0000000629067209 */ /* 0x001fcc0007810000 */
[----:B------:R-:W-:Y:S01]  /*3d40*/  MUFU.EX2 R50, R50 ;  /* 0x0000003200327308 */ /* 0x000fe20000000800 */
[----:B------:R-:W-:Y:S01]  /*3d50*/  FFMA.FTZ R41, R107, UR7, -R42 ;  /* 0x000000076b297c23 */ /* 0x000fe2000801082a */
[----:B--2---:R-:W-:Y:S01]  /*3d60*/  F2FP.BF16.F32.PACK_AB R160, R51, R44 ;  /* 0x0000002c33a0723e */ /* 0x004fe200000010ff */
[C---:B------:R-:W-:Y:S01]  /*3d70*/  FMUL.FTZ R48, R6.reuse, UR7 ;  /* 0x0000000706307c20 */ /* 0x040fe20008410000 */
[----:B------:R-:W-:-:S04]  /*3d80*/  FSETP.NEU.FTZ.AND P1, PT, R6, -INF , PT ;  /* 0xff8000000600780b */ /* 0x000fc80003f3d000 */
[----:B------:R0:W1:Y:S01]  /*3d90*/  MUFU.EX2 R55, R46 ;  /* 0x0000002e00377308 */ /* 0x0000620000000800 */
[----:B------:R-:W-:Y:S02]  /*3da0*/  FSEL R48, R48, RZ, P1 ;  /* 0x000000ff30307208 */ /* 0x000fe40000800000 */
[----:B---3--:R-:W-:-:S03]  /*3db0*/  F2FP.BF16.F32.PACK_AB R162, R53, R40 ;  /* 0x0000002835a2723e */ /* 0x008fc600000010ff */
        /* <DEDUP_REMOVED lines=16> */
[----:B------:R-:W-:Y:S01]  /*3ec0*/  FFMA.FTZ R32, R32, UR7, -R48 ;  /* 0x0000000720207c23 */ /* 0x000fe20008010830 */
[----:B0-----:R-:W-:Y:S01]  /*3ed0*/  FFMA.FTZ R46, R103, UR7, -R42 ;  /* 0x00000007672e7c23 */ /* 0x001fe2000801082a */
        /* <DEDUP_REMOVED lines=8> */
[----:B------:R-:W-:Y:S01]  /*3f60*/  FFMA.FTZ R39, R39, UR7, -R48 ;  /* 0x0000000727277c23 */ /* 0x000fe20008010830 */
[----:B-1----:R-:W-:-:S03]  /*3f70*/  F2FP.BF16.F32.PACK_AB R164, R55, R50 ;  /* 0x0000003237a4723e */ /* 0x002fc600000010ff */
[----:B------:R-:W1:Y:S01]  /*3f80*/  MUFU.EX2 R13, R13 ;  /* 0x0000000d000d7308 */ /* 0x000e620000000800 */
[----:B0-----:R-:W-:Y:S01]  /*3f90*/  FADD.FTZ R15, R152, R43 ;  /* 0x0000002b980f7221 */ /* 0x001fe20000010000 */
[----:B------:R-:W-:Y:S02]  /*3fa0*/  F2FP.BF16.F32.PACK_AB R152, R43, R152 ;  /* 0x000000982b98723e */ /* 0x000fe400000010ff */
[----:B--2---:R-:W-:Y:S01]  /*3fb0*/  F2FP.BF16.F32.PACK_AB R153, R14, R3 ;  /* 0x000000030e99723e */ /* 0x004fe200000010ff */
[----:B------:R-:W-:Y:S01]  /*3fc0*/  FADD.FTZ R60, R154, R15 ;  /* 0x0000000f9a3c7221 */ /* 0x000fe20000010000 */
[C---:B------:R-:W-:Y:S02]  /*3fd0*/  F2FP.BF16.F32.PACK_AB R154, R45.reuse, R154 ;  /* 0x0000009a2d9a723e */ /* 0x040fe400000010ff */
[----:B------:R-:W0:Y:S01]  /*3fe0*/  MUFU.EX2 R20, R20 ;  /* 0x0000001400147308 */ /* 0x000e220000000800 */
[----:B------:R-:W-:Y:S01]  /*3ff0*/  FADD.FTZ R15, R45, R60 ;  /* 0x0000003c2d0f7221 */ /* 0x000fe20000010000 */
[----:B------:R-:W-:-:S03]  /*4000*/  FADD.FTZ R60, R3, R14 ;  /* 0x0000000e033c7221 */ /* 0x000fc60000010000 */
[----:B------:R-:W-:Y:S01]  /*4010*/  FADD.FTZ R62, R156, R15 ;  /* 0x0000000f9c3e7221 */ /* 0x000fe20000010000 */
[C---:B------:R-:W-:Y:S02]  /*4020*/  F2FP.BF16.F32.PACK_AB R156, R47.reuse, R156 ;  /* 0x0000009c2f9c723e */ /* 0x040fe400000010ff */
[----:B------:R-:W2:Y:S01]  /*4030*/  MUFU.EX2 R21, R21 ;  /* 0x0000001500157308 */ /* 0x000ea20000000800 */
[----:B------:R-:W-:Y:S01]  /*4040*/  FADD.FTZ R65, R47, R62 ;  /* 0x0000003e2f417221 */ /* 0x000fe20000010000 */
[----:B-1----:R-:W-:Y:S01]  /*4050*/  FADD.FTZ R15, R13, R60 ;  /* 0x0000003c0d0f7221 */ /* 0x002fe20000010000 */
[----:B------:R-:W-:Y:S02]  /*4060*/  F2FP.BF16.F32.PACK_AB R155, R58, R13 ;  /* 0x0000000d3a9b723e */ /* 0x000fe400000010ff */
[----:B------:R-:W-:Y:S01]  /*4070*/  FADD.FTZ R60, R158, R65 ;  /* 0x000000419e3c7221 */ /* 0x000fe20000010000 */
[----:B------:R-:W-:Y:S01]  /*4080*/  FADD.FTZ R15, R58, R15 ;  /* 0x0000000f3a0f7221 */ /* 0x000fe20000010000 */
[C---:B------:R-:W-:Y:S01]  /*4090*/  F2FP.BF16.F32.PACK_AB R158, R49.reuse, R158 ;  /* 0x0000009e319e723e */ /* 0x040fe200000010ff */
[----:B------:R-:W1:Y:S01]  /*40a0*/  MUFU.EX2 R24, R24 ;  /* 0x0000001800187308 */ /* 0x000e620000000800 */
[----:B------:R-:W-:Y:S01]  /*40b0*/  FADD.FTZ R65, R49, R60 ;  /* 0x0000003c31417221 */ /* 0x000fe20000010000 */
[----:B0-----:R-:W-:-:S03]  /*40c0*/  FADD.FTZ R60, R20, R15 ;  /* 0x0000000f143c7221 */ /* 0x001fc60000010000 */
[----:B------:R-:W-:-:S03]  /*40d0*/  FADD.FTZ R62, R44, R65 ;  /* 0x000000412c3e7221 */ /* 0x000fc60000010000 */
[----:B------:R-:W0:Y:S01]  /*40e0*/  MUFU.EX2 R25, R25 ;  /* 0x0000001900197308 */ /* 0x000e220000000800 */
[----:B--2---:R-:W-:Y:S01]  /*40f0*/  FADD.FTZ R15, R21, R60 ;  /* 0x0000003c150f7221 */ /* 0x004fe20000010000 */
[----:B------:R-:W-:Y:S01]  /*4100*/  FADD.FTZ R65, R51, R62 ;  /* 0x0000003e33417221 */ /* 0x000fe20000010000 */
[----:B------:R-:W-:-:S03]  /*4110*/  F2FP.BF16.F32.PACK_AB R157, R21, R20 ;  /* 0x00000014159d723e */ /* 0x000fc600000010ff */
[----:B------:R-:W-:Y:S02]  /*4120*/  FADD.FTZ R62, R40, R65 ;  /* 0x00000041283e7221 */ /* 0x000fe40000010000 */
[----:B------:R-:W2:Y:S01]  /*4130*/  MUFU.EX2 R26, R26 ;  /* 0x0000001a001a7308 */ /* 0x000ea20000000800 */
[----:B-1----:R-:W-:Y:S01]  /*4140*/  FADD.FTZ R60, R24, R15 ;  /* 0x0000000f183c7221 */ /* 0x002fe20000010000 */
[----:B------:R-:W-:-:S04]  /*4150*/  FADD.FTZ R65, R53, R62 ;  /* 0x0000003e35417221 */ /* 0x000fc80000010000 */
[----:B------:R-:W-:Y:S02]  /*4160*/  FADD.FTZ R62, R50, R65 ;  /* 0x00000041323e7221 */ /* 0x000fe40000010000 */
[----:B------:R-:W1:Y:S01]  /*4170*/  MUFU.EX2 R27, R27 ;  /* 0x0000001b001b7308 */ /* 0x000e620000000800 */
[----:B0-----:R-:W-:Y:S01]  /*4180*/  FADD.FTZ R15, R25, R60 ;  /* 0x0000003c190f7221 */ /* 0x001fe20000010000 */
[----:B------:R-:W-:Y:S01]  /*4190*/  FADD.FTZ R65, R55, R62 ;  /* 0x0000003e37417221 */ /* 0x000fe20000010000 */
[----:B------:R-:W-:-:S05]  /*41a0*/  F2FP.BF16.F32.PACK_AB R159, R25, R24 ;  /* 0x00000018199f723e */ /* 0x000fca00000010ff */
[----:B------:R-:W0:Y:S01]  /*41b0*/  MUFU.EX2 R28, R28 ;  /* 0x0000001c001c7308 */ /* 0x000e220000000800 */
[----:B--2---:R-:W-:-:S07]  /*41c0*/  FADD.FTZ R60, R26, R15 ;  /* 0x0000000f1a3c7221 */ /* 0x004fce0000010000 */
[----:B------:R-:W2:Y:S01]  /*41d0*/  MUFU.EX2 R52, R52 ;  /* 0x0000003400347308 */ /* 0x000ea20000000800 */
[C---:B-1----:R-:W-:Y:S01]  /*41e0*/  FADD.FTZ R15, R27.reuse, R60 ;  /* 0x0000003c1b0f7221 */ /* 0x042fe20000010000 */
[----:B------:R-:W-:-:S06]  /*41f0*/  F2FP.BF16.F32.PACK_AB R161, R27, R26 ;  /* 0x0000001a1ba1723e */ /* 0x000fcc00000010ff */
[----:B------:R-:W1:Y:S01]  /*4200*/  MUFU.EX2 R29, R29 ;  /* 0x0000001d001d7308 */ /* 0x000e620000000800 */
[----:B0-----:R-:W-:Y:S01]  /*4210*/  FADD.FTZ R60, R28, R15 ;  /* 0x0000000f1c3c7221 */ /* 0x001fe20000010000 */
[----:B------:R-:W-:-:S06]  /*4220*/  FFMA.FTZ R15, R38, UR7, -R48 ;  /* 0x00000007260f7c23 */ /* 0x000fcc0008010830 */
[----:B------:R0:W3:Y:S01]  /*4230*/  MUFU.EX2 R57, R54 ;  /* 0x0000003600397308 */ /* 0x0000e20000000800 */
[----:B--2---:R-:W-:-:S07]  /*4240*/  FADD.FTZ R62, R52, R65 ;  /* 0x00000041343e7221 */ /* 0x004fce0000010000 */
[----:B------:R-:W2:Y:S01]  /*4250*/  MUFU.EX2 R30, R30 ;  /* 0x0000001e001e7308 */ /* 0x000ea20000000800 */
[----:B0-----:R-:W-:Y:S01]  /*4260*/  FFMA.FTZ R54, R105, UR7, -R42 ;  /* 0x0000000769367c23 */ /* 0x001fe2000801082a */
[----:B-1----:R-:W-:Y:S01]  /*4270*/  FADD.FTZ R65, R29, R60 ;  /* 0x0000003c1d417221 */ /* 0x002fe20000010000 */
[----:B------:R-:W-:Y:S01]  /*4280*/  FFMA.FTZ R42, R69, UR7, -R42 ;  /* 0x00000007452a7c23 */ /* 0x000fe2000801082a */
[----:B------:R-:W-:-:S04]  /*4290*/  F2FP.BF16.F32.PACK_AB R163, R29, R28 ;  /* 0x0000001c1da3723e */ /* 0x000fc800000010ff */
[----:B------:R-:W0:Y:S01]  /*42a0*/  MUFU.EX2 R56, R56 ;  /* 0x0000003800387308 */ /* 0x000e220000000800 */
[C---:B---3--:R-:W-:Y:S01]  /*42b0*/  FADD.FTZ R67, R57.reuse, R62 ;  /* 0x0000003e39437221 */ /* 0x048fe20000010000 */
[----:B------:R-:W-:-:S06]  /*42c0*/  F2FP.BF16.F32.PACK_AB R166, R57, R52 ;  /* 0x0000003439a6723e */ /* 0x000fcc00000010ff */
[----:B------:R-:W1:Y:S01]  /*42d0*/  MUFU.EX2 R31, R31 ;  /* 0x0000001f001f7308 */ /* 0x000e620000000800 */
[----:B--2---:R-:W-:-:S07]  /*42e0*/  FADD.FTZ R38, R30, R65 ;  /* 0x000000411e267221 */ /* 0x004fce0000010000 */
[----:B------:R-:W-:Y:S01]  /*42f0*/  MUFU.EX2 R32, R32 ;  /* 0x0000002000207308 */ /* 0x000fe20000000800 */
[----:B0-----:R-:W-:Y:S01]  /*4300*/  FADD.FTZ R48, R56, R67 ;  /* 0x0000004338307221 */ /* 0x001fe20000010000 */
[----:B------:R-:W-:-:S03]  /*4310*/  F2FP.BF16.F32.PACK_AB R168, R59, R56 ;  /* 0x000000383ba8723e */ /* 0x000fc600000010ff */
[----:B------:R-:W-:-:S03]  /*4320*/  FADD.FTZ R45, R59, R48 ;  /* 0x000000303b2d7221 */ /* 0x000fc60000010000 */
[----:B------:R-:W0:Y:S01]  /*4330*/  MUFU.EX2 R46, R46 ;  /* 0x0000002e002e7308 */ /* 0x000e220000000800 */
[C---:B-1----:R-:W-:Y:S01]  /*4340*/  FADD.FTZ R43, R31.reuse, R38 ;  /* 0x000000261f2b7221 */ /* 0x042fe20000010000 */
[----:B------:R-:W-:-:S06]  /*4350*/  F2FP.BF16.F32.PACK_AB R165, R31, R30 ;  /* 0x0000001e1fa5723e */ /* 0x000fcc00000010ff */
[----:B------:R-:W1:Y:S08]  /*4360*/  MUFU.EX2 R33, R33 ;  /* 0x0000002100217308 */ /* 0x000e700000000800 */
[----:B------:R-:W-:Y:S01]  /*4370*/  MUFU.EX2 R34, R34 ;  /* 0x0000002200227308 */ /* 0x000fe20000000800 */
[----:B0-----:R-:W-:Y:S01]  /*4380*/  FADD.FTZ R48, R46, R45 ;  /* 0x0000002d2e307221 */ /* 0x001fe20000010000 */
[----:B------:R-:W-:-:S03]  /*4390*/  F2FP.BF16.F32.PACK_AB R170, R61, R46 ;  /* 0x0000002e3daa723e */ /* 0x000fc600000010ff */
[----:B------:R-:W-:-:S03]  /*43a0*/  FADD.FTZ R45, R61, R48 ;  /* 0x000000303d2d7221 */ /* 0x000fc60000010000 */
[----:B------:R-:W0:Y:S01]  /*43b0*/  MUFU.EX2 R54, R54 ;  /* 0x0000003600367308 */ /* 0x000e220000000800 */
[----:B-1----:R-:W-:-:S07]  /*43c0*/  F2FP.BF16.F32.PACK_AB R167, R33, R32 ;  /* 0x0000002021a7723e */ /* 0x002fce00000010ff */
[----:B------:R-:W1:Y:S08]  /*43d0*/  MUFU.EX2 R35, R35 ;  /* 0x0000002300237308 */ /* 0x000e700000000800 */
[----:B------:R-:W2:Y:S01]  /*43e0*/  MUFU.EX2 R36, R36 ;  /* 0x0000002400247308 */ /* 0x000ea20000000800 */
[----:B0-----:R-:W-:Y:S01]  /*43f0*/  FADD.FTZ R40, R54, R45 ;  /* 0x0000002d36287221 */ /* 0x001fe20000010000 */
[----:B------:R-:W-:-:S03]  /*4400*/  F2FP.BF16.F32.PACK_AB R172, R63, R54 ;  /* 0x000000363fac723e */ /* 0x000fc600000010ff */
[----:B------:R-:W-:-:S03]  /*4410*/  FADD.FTZ R40, R63, R40 ;  /* 0x000000283f287221 */ /* 0x000fc60000010000 */
[----:B------:R0:W3:Y:S01]  /*4420*/  MUFU.EX2 R171, R4 ;  /* 0x0000000400ab7308 */ /* 0x0000e20000000800 */
[----:B-1----:R-:W-:-:S07]  /*4430*/  F2FP.BF16.F32.PACK_AB R169, R35, R34 ;  /* 0x0000002223a9723e */ /* 0x002fce00000010ff */
[----:B------:R-:W1:Y:S01]  /*4440*/  MUFU.EX2 R41, R41 ;  /* 0x0000002900297308 */ /* 0x000e620000000800 */
[----:B0-----:R-:W-:-:S04]  /*4450*/  FADD.FTZ R4, R32, R43 ;  /* 0x0000002b20047221 */ /* 0x001fc80000010000 */
[----:B------:R-:W-:-:S03]  /*4460*/  FADD.FTZ R43, R33, R4 ;  /* 0x00000004212b7221 */ /* 0x000fc60000010000 */
[----:B------:R-:W0:Y:S01]  /*4470*/  MUFU.EX2 R11, R11 ;  /* 0x0000000b000b7308 */ /* 0x000e220000000800 */
[----:B------:R-:W-:-:S04]  /*4480*/  FADD.FTZ R4, R34, R43 ;  /* 0x0000002b22047221 */ /* 0x000fc80000010000 */
[----:B------:R-:W-:-:S03]  /*4490*/  FADD.FTZ R43, R35, R4 ;  /* 0x00000004232b7221 */ /* 0x000fc60000010000 */
[----:B------:R1:W4:Y:S01]  /*44a0*/  MUFU.EX2 R38, R37 ;  /* 0x0000002500267308 */ /* 0x0003220000000800 */
[----:B--2---:R-:W-:-:S04]  /*44b0*/  FADD.FTZ R4, R36, R43 ;  /* 0x0000002b24047221 */ /* 0x004fc80000010000 */
[C---:B---3--:R-:W-:Y:S01]  /*44c0*/  FADD.FTZ R44, R171.reuse, R4 ;  /* 0x00000004ab2c7221 */ /* 0x048fe20000010000 */
[----:B------:R-:W-:Y:S02]  /*44d0*/  F2FP.BF16.F32.PACK_AB R171, R171, R36 ;  /* 0x00000024abab723e */ /* 0x000fe400000010ff */
[----:B------:R-:W2:Y:S01]  /*44e0*/  MUFU.EX2 R15, R15 ;  /* 0x0000000f000f7308 */ /* 0x000ea20000000800 */
[----:B-1----:R-:W-:Y:S01]  /*44f0*/  FADD.FTZ R37, R41, R40 ;  /* 0x0000002829257221 */ /* 0x002fe20000010000 */
[----:B0-----:R-:W-:-:S06]  /*4500*/  FADD.FTZ R3, R11, R44 ;  /* 0x0000002c0b037221 */ /* 0x001fcc0000010000 */
[----:B------:R-:W0:Y:S01]  /*4510*/  MUFU.EX2 R42, R42 ;  /* 0x0000002a002a7308 */ /* 0x000e220000000800 */
[C---:B----4-:R-:W-:Y:S01]  /*4520*/  FADD.FTZ R14, R38.reuse, R3 ;  /* 0x00000003260e7221 */ /* 0x050fe20000010000 */
[----:B------:R-:W-:-:S06]  /*4530*/  F2FP.BF16.F32.PACK_AB R173, R38, R11 ;  /* 0x0000000b26ad723e */ /* 0x000fcc00000010ff */
[----:B------:R-:W1:Y:S01]  /*4540*/  MUFU.EX2 R40, R39 ;  /* 0x0000002700287308 */ /* 0x000e620000000800 */
[----:B--2---:R-:W-:Y:S01]  /*4550*/  FADD.FTZ R3, R15, R14 ;  /* 0x0000000e0f037221 */ /* 0x004fe20000010000 */
[C---:B0-----:R-:W-:Y:S01]  /*4560*/  FADD.FTZ R4, R42.reuse, R37 ;  /* 0x000000252a047221 */ /* 0x041fe20000010000 */
[----:B------:R-:W-:Y:S02]  /*4570*/  F2FP.BF16.F32.PACK_AB R174, R42, R41 ;  /* 0x000000292aae723e */ /* 0x000fe400000010ff */
[C---:B-1----:R-:W-:Y:S01]  /*4580*/  FADD.FTZ R3, R40.reuse, R3 ;  /* 0x0000000328037221 */ /* 0x042fe20000010000 */
[----:B------:R-:W-:Y:S01]  /*4590*/  F2FP.BF16.F32.PACK_AB R175, R40, R15 ;  /* 0x0000000f28af723e */ /* 0x000fe200000010ff */
[----:B------:R-:W-:Y:S06]  /*45a0*/  @!P0 BRA `(.L_x_1759) ;  /* 0x0000000000048947 */ /* 0x000fec0003800000 */
[----:B------:R-:W-:Y:S01]  /*45b0*/  BPT.TRAP 0x1 ;  /* 0x000000040000795c */ /* 0x000fe20000300000 */
.L_x_1759:
[----:B------:R0:W1:Y:S01]  /*45c0*/  SYNCS.PHASECHK.TRANS64.TRYWAIT P1, [R5+URZ+0x22850], R12 ;  /* 0x0228500c050075a7 */ /* 0x000062000802017f */
[----:B------:R-:W-:Y:S05]  /*45d0*/  @!P0 BRA `(.L_x_1760) ;  /* 0x0000000000048947 */ /* 0x000fea0003800000 */
[----:B------:R-:W-:Y:S01]  /*45e0*/  BPT.TRAP 0x1 ;  /* 0x000000040000795c */ /* 0x000fe20000300000 */
.L_x_1760:
[----:B-1----:R-:W-:Y:S05]  /*45f0*/  @P1 BRA `(.L_x_1761) ;  /* 0x0000000000081947 */ /* 0x002fea0003800000 */
[----:B------:R-:W1:Y:S02]  /*4600*/  SYNCS.PHASECHK.TRANS64.TRYWAIT P1, [R5+URZ+0x22850], R12 ;  /* 0x0228500c050075a7 */ /* 0x000e64000802017f */
[----:B-1----:R-:W-:Y:S05]  /*4610*/  @!P1 BRA `(.L_x_1762) ;  /* 0x0000011800a49947 */ /* 0x002fea0003800000 */
.L_x_1761:
[----:B------:R-:W-:Y:S01]  /*4620*/  R2UR UR5, R9 ;  /* 0x00000000090572ca */ /* 0x000fe200000e0000 */
[----:B------:R2:W-:Y:S01]  /*4630*/  BAR.SYNC.DEFER_BLOCKING R10, 0x100 ;  /* 0x0004000a0000751d */ /* 0x0005e20000010000 */
[----:B------:R-:W-:-:S05]  /*4640*/  IMAD.IADD R9, R17, 0x1, -R18 ;  /* 0x0000000111097824 */ /* 0x000fca00078e0a12 */
[----:B------:R-:W-:Y:S01]  /*4650*/  UMOV UR11, 0x40000040 ;  /* 0x40000040000b7882 */ /* 0x000fe20000000000 */
[----:B------:R-:W3:Y:S05]  /*4660*/  S2R R11, SR_TID.X ;  /* 0x00000000000b7919 */ /* 0x000eea0000002100 */
        /* <DEDUP_REMOVED lines=10> */
[----:B---3--:R-:W-:Y:S01]  /*4710*/  LOP3.LUT P1, RZ, R11, 0x7f, RZ, 0xc0, !PT ;  /* 0x0000007f0bff7812 */ /* 0x008fe2000782c0ff */
[----:B------:R-:W-:-:S12]  /*4720*/  IMAD R11, R201, 0x80, R9 ;  /* 0x00000080c90b7824 */ /* 0x000fd800078e0209 */
[----:B01----:R-:W-:-:S05]  /*4730*/  @!P1 VIADD R5, R5, 0x22860 ;  /* 0x0002286005059836 */ /* 0x003fca0000000000 */
        /* <DEDUP_REMOVED lines=33> */
[----:B0-----:R-:W-:-:S12]  /*4950*/  VIADD R5, R176, 0xfffffffe ;  /* 0xfffffffeb0057836 */ /* 0x001fd80000000000 */
[----:B--2---:R-:W-:Y:S05]  /*4960*/  @P1 BRA `(.L_x_1763) ;  /* 0x0000000000481947 */ /* 0x004fea0003800000 */
        /* <DEDUP_REMOVED lines=11> */
.L_x_1764:
[----:B------:R-:W-:-:S11]  /*4a20*/  UISETP.NE.AND UP1, UPT, UR15, 0x1, UPT ;  /* 0x000000010f00788c */ /* 0x000fd6000bf25270 */
[----:B------:R-:W-:Y:S02]  /*4a30*/  @UP1 ULDC.64 UR22, c[0x0][0x9e8] ;  /* 0x00027a0000161ab9 */ /* 0x000fe40000000a00 */
[----:B------:R-:W-:-:S04]  /*4a40*/  UIMAD.WIDE.U32 UR10, UR18, UR22, URZ ;  /* 0x00000016120a72a5 */ /* 0x000fc8000f8e003f */
[----:B------:R-:W-:-:S12]  /*4a50*/  @UP1 USHF.R.U32.HI UR18, URZ, UR23, UR11 ;  /* 0x000000173f121299 */ /* 0x000fd8000801160b */
.L_x_1765:
[----:B------:R-:W-:-:S04]  /*4a60*/  UIMAD UR15, UR18, UR15, UR15 ;  /* 0x0000000f120f72a4 */ /* 0x000fc8000f8e020f */
[----:B------:R-:W-:-:S04]  /*4a70*/  UISETP.LT.AND UP1, UPT, UR14, UR15, UPT ;  /* 0x0000000f0e00728c */ /* 0x000fc8000bf21270 */
[----:B------:R-:W-:-:S12]  /*4a80*/  USEL UR14, UR14, UR15, UP1 ;  /* 0x0000000f0e0e7287 */ /* 0x000fd80008800000 */
.L_x_1763:
        /* <DEDUP_REMOVED lines=11> */
[----:B------:R-:W-:Y:S01]  /*4b40*/  VIADD R13, R15, 0x8 ;  /* 0x000000080f0d7836 */ /* 0x000fe20000000000 */
[----:B------:R-:W-:-:S04]  /*4b50*/  ULDC UR27, c[0x0][0x9e0] ;  /* 0x00027800001b7ab9 */ /* 0x000fc80000000800 */
[----:B------:R-:W-:-:S07]  /*4b60*/  LOP3.LUT R11, RZ, R13, RZ, 0x33, !PT ;  /* 0x0000000dff0b7212 */ /* 0x000fce00078e33ff */
.L_x_1783:
[----:B------:R-:W-:-:S04]  /*4b70*/  UIADD3 UR37, UR37, 0x1, URZ ;  /* 0x0000000125257890 */ /* 0x000fc8000fffe03f */
[----:B------:R-:W-:-:S04]  /*4b80*/  UISETP.NE.AND UP1, UPT, UR37, 0x2, UPT ;  /* 0x000000022500788c */ /* 0x000fc8000bf25270 */
[----:B------:R-:W-:Y:S02]  /*4b90*/  USEL UR10, URZ, 0x1, UP1 ;  /* 0x000000013f0a7887 */ /* 0x000fe40008800000 */
[----:B------:R-:W-:Y:S02]  /*4ba0*/  USEL UR37, UR37, URZ, UP1 ;  /* 0x0000003f25257287 */ /* 0x000fe40008800000 */
[----:B------:R-:W-:Y:S01]  /*4bb0*/  ULOP3.LUT UR40, UR40, UR10, URZ, 0x3c, !UPT ;  /* 0x0000000a28287292 */ /* 0x000fe2000f8e3c3f */
[----:B0-----:R-:W-:Y:S11]  /*4bc0*/  @!P0 BRA `(.L_x_1767) ;  /* 0x0000000000048947 */ /* 0x001ff60003800000 */
[----:B------:R-:W-:Y:S01]  /*4bd0*/  BPT.TRAP 0x1 ;  /* 0x000000040000795c */ /* 0x000fe20000300000 */
.L_x_1767:
        /* <DEDUP_REMOVED lines=9> */
.L_x_1768:
[----:B-1----:R-:W-:Y:S05]  /*4c70*/  @P1 BRA `(.L_x_1769) ;  /* 0x0000000000081947 */ /* 0x002fea0003800000 */
[----:B------:R-:W1:Y:S02]  /*4c80*/  SYNCS.PHASECHK.TRANS64.TRYWAIT P1, [UR28+0x22830], R10 ;  /* 0x0228300aff0075a7 */ /* 0x000e64000802015c */
[----:B-1----:R-:W-:Y:S05]  /*4c90*/  @!P1 BRA `(.L_x_1770) ;  /* 0x0000011400189947 */ /* 0x002fea0003800000 */
.L_x_1769:
[----:B------:R-:W-:Y:S01]  /*4ca0*/  UIMAD UR22, UR37, 0x300, UR4 ;  /* 0x00000300251678a4 */ /* 0x000fe2000f8e0204 */
[----:B------:R-:W-:Y:S01]  /*4cb0*/  WARPGROUP.ARRIVE ;  /* 0x00000000000079c5 */ /* 0x000fe20000000000 */
[----:B------:R-:W-:Y:S01]  /*4cc0*/  UMOV UR23, 0x40000040 ;  /* 0x4000004000177882 */ /* 0x000fe20000000000 */
[----:B------:R-:W-:Y:S01]  /*4cd0*/  UMOV UR11, 0x40000040 ;  /* 0x40000040000b7882 */ /* 0x000fe20000000000 */
[----:B------:R-:W-:-:S03]  /*4ce0*/  UIADD3 UR10, UR22, 0x2, URZ ;  /* 0x00000002160a7890 */ /* 0x000fc6000fffe03f */
[----:B------:R-:W2:Y:S01]  /*4cf0*/  S2R R8, SR_TID.X ;  /* 0x0000000000087919 */ /* 0x000ea20000002100 */
[----:B------:R-:W-:Y:S01]  /*4d00*/  UIADD3 UR14, UR22, 0x4, URZ ;  /* 0x00000004160e7890 */ /* 0x000fe2000fffe03f */
[----:B-1----:R-:W-:Y:S01]  /*4d10*/  IMAD R21, R5, -0x60, R17 ;  /* 0xffffffa005157824 */ /* 0x002fe200078e0211 */
[----:B------:R-:W-:Y:S01]  /*4d20*/  UMOV UR15, 0x40000040 ;  /* 0x40000040000f7882 */ /* 0x000fe20000000000 */
[----:B------:R-:W-:Y:S01]  /*4d30*/  HGMMA.64x96x16.F32.BF16 R152, gdesc[UR20], RZ, !UPT, gsb0 ;  /* 0x01600000149879f0 */ /* 0x000fe2000c0018ff */
[----:B------:R-:W-:Y:S01]  /*4d40*/  UIADD3 UR18, UR22, 0x6, URZ ;  /* 0x0000000616127890 */ /* 0x000fe2000fffe03f */
[----:B------:R-:W-:Y:S01]  /*4d50*/  UMOV UR19, 0x40000040 ;  /* 0x4000004000137882 */ /* 0x000fe20000000000 */
[----:B------:R-:W-:-:S05]  /*4d60*/  IADD3 R21, -R18, 0x1, R21 ;  /* 0x0000000112157810 */ /* 0x000fca0007ffe115 */
[----:B------:R-:W-:Y:S01]  /*4d70*/  IMAD.IADD R21, R21, 0x1, -R16 ;  /* 0x0000000115157824 */ /* 0x000fe200078e0a10 */
[----:B--2---:R-:W-:Y:S02]  /*4d80*/  LOP3.LUT P1, RZ, R8, 0x7f, RZ, 0xc0, !PT ;  /* 0x0000007f08ff7812 */ /* 0x004fe4000782c0ff */
[----:B------:R-:W-:-:S04]  /*4d90*/  SHF.R.U32.HI R8, RZ, 0x7, R8 ;  /* 0x00000007ff087819 */ /* 0x000fc80000011608 */
        /* <DEDUP_REMOVED lines=12> */
[----:B------:R-:W-:Y:S02]  /*4e60*/  IMAD.U32 R177, RZ, RZ, UR28 ;  /* 0x0000001cffb17e24 */ /* 0x000fe4000f8e00ff */
        /* <DEDUP_REMOVED lines=8> */
[----:B------:R-:W-:-:S02]  /*4ef0*/  @!P1 VIADD R20, R177, 0x22840 ;  /* 0x00022840b1149836 */ /* 0x000fc40000000000 */
        /* <DEDUP_REMOVED lines=43> */
[----:B------:R-:W2:Y:S01]  /*51b0*/  MUFU.TANH R152, R152 ;  /* 0x0000009800987308 */ /* 0x000ea20000002400 */
[----:B------:R-:W-:-:S02]  /*51c0*/  VIADD R195, R21, UR27 ;  /* 0x0000001b15c37c36 */ /* 0x000fc40008000000 */
[----:B------:R-:W-:Y:S02]  /*51d0*/  VIADD R199, R21, UR6 ;  /* 0x0000000615c77c36 */ /* 0x000fe40008000000 */
[C---:B------:R-:W-:Y:S02]  /*51e0*/  IMAD.IADD R198, R0.reuse, 0x1, R195 ;  /* 0x0000000100c67824 */ /* 0x040fe400078e02c3 */
[----:B------:R-:W-:Y:S01]  /*51f0*/  IMAD.IADD R196, R0, 0x1, R199 ;  /* 0x0000000100c47824 */ /* 0x000fe200078e02c7 */
[----:B------:R-:W3:Y:S08]  /*5200*/  MUFU.TANH R153, R153 ;  /* 0x0000009900997308 */ /* 0x000ef00000002400 */
        /* <DEDUP_REMOVED lines=45> */
[----:B------:R-:W0:Y:S01]  /*54e0*/  MUFU.TANH R187, R187 ;  /* 0x000000bb00bb7308 */ /* 0x000e220000002400 */
[----:B-1234-:R-:W-:Y:S05]  /*54f0*/  @P1 BRA `(.L_x_1771) ;  /* 0x00000000005c1947 */ /* 0x01efea0003800000 */
[----:B------:R-:W-:Y:S01]  /*5500*/  ISETP.GT.AND P1, PT, R15, -0x1, PT ;  /* 0xffffffff0f00780c */ /* 0x000fe20003f24270 */
[----:B------:R-:W-:-:S12]  /*5510*/  BSSY B0, `(.L_x_1772) ;  /* 0x0000011000007945 */ /* 0x000fd80003800000 */
[----:B------:R-:W-:Y:S05]  /*5520*/  @P1 BRA `(.L_x_1773) ;  /* 0x0000000000241947 */ /* 0x000fea0003800000 */
[----:B------:R-:W-:Y:S02]  /*5530*/  IMAD.U32 R212, RZ, RZ, UR25 ;  /* 0x00000019ffd47e24 */ /* 0x000fe4000f8e00ff */
[----:B------:R-:W-:-:S03]  /*5540*/  IMAD.IADD R197, R0, 0x1, R9 ;  /* 0x0000000100c57824 */ /* 0x000fc600078e0209 */
[----:B------:R-:W-:Y:S02]  /*5550*/  ISETP.NE.AND P1, PT, R212, 0x1, PT ;  /* 0x00000001d400780c */ /* 0x000fe40003f25270 */
[----:B------:R-:W-:-:S11]  /*5560*/  LOP3.LUT R197, RZ, R197, RZ, 0x33, !PT ;  /* 0x000000c5ffc57212 */ /* 0x000fd600078e33ff */
[----:B------:R-:W1:Y:S02]  /*5570*/  @P1 LDC.64 R20, c[0x0][0x9e8] ;  /* 0x00027a00ff141b82 */ /* 0x000e640000000a00 */
[----:B-1----:R-:W-:-:S05]  /*5580*/  @P1 IMAD.HI.U32 R20, R197, R20, RZ ;  /* 0x00000014c5141227 */ /* 0x002fca00078e00ff */
[----:B------:R-:W-:-:S04]  /*5590*/  @P1 SHF.R.U32.HI R197, RZ, R21, R20 ;  /* 0x00000015ffc51219 */ /* 0x000fc80000011614 */
[----:B------:R-:W-:Y:S01]  /*55a0*/  LOP3.LUT R20, RZ, R197, RZ, 0x33, !PT ;  /* 0x000000c5ff147212 */ /* 0x000fe200078e33ff */
[----:B------:R-:W-:Y:S06]  /*55b0*/  BRA `(.L_x_1774) ;  /* 0x0000000000187947 */ /* 0x000fec0003800000 */
.L_x_1773:
[----:B------:R-:W-:-:S05]  /*55c0*/  IMAD.U32 R212, RZ, RZ, UR25 ;  /* 0x00000019ffd47e24 */ /* 0x000fca000f8e00ff */
[----:B------:R-:W-:-:S13]  /*55d0*/  ISETP.NE.AND P1, PT, R212, 0x1, PT ;  /* 0x00000001d400780c */ /* 0x000fda0003f25270 */
[----:B------:R-:W1:Y:S02]  /*55e0*/  @P1 LDC.64 R20, c[0x0][0x9e8] ;  /* 0x00027a00ff141b82 */ /* 0x000e640000000a00 */
[----:B-1----:R-:W-:-:S04]  /*55f0*/  @P1 IMAD.HI.U32 R194, R15, R20, RZ ;  /* 0x000000140fc21227 */ /* 0x002fc800078e00ff */
[----:B------:R-:W-:Y:S01]  /*5600*/  IMAD.MOV.U32 R20, RZ, RZ, R15 ;  /* 0x000000ffff147224 */ /* 0x000fe200078e000f */
[----:B------:R-:W-:-:S07]  /*5610*/  @P1 SHF.R.U32.HI R20, RZ, R21, R194 ;  /* 0x00000015ff141219 */ /* 0x000fce00000116c2 */
.L_x_1774:
[----:B------:R-:W-:Y:S05]  /*5620*/  BSYNC B0 ;  /* 0x0000000000007941 */ /* 0x000fea0003800000 */
.L_x_1772:
[----:B------:R-:W-:-:S04]  /*5630*/  IMAD R21, R5, -0x60, -R16 ;  /* 0xffffffa005157824 */ /* 0x000fc800078e0a10 */
[----:B------:R-:W-:-:S05]  /*5640*/  IMAD R21, R20, R212, R21 ;  /* 0x000000d414157224 */ /* 0x000fca00078e0215 */
[----:B------:R-:W-:Y:S02]  /*5650*/  VIADDMNMX R198, R21, R212, R198, PT ;  /* 0x000000d415c67246 */ /* 0x000fe400038001c6 */
[----:B------:R-:W-:-:S07]  /*5660*/  VIMNMX R196, R196, R21, !PT ;  /* 0x00000015c4c47248 */ /* 0x000fce0007fe0100 */
.L_x_1771:
[----:B------:R-:W-:Y:S01]  /*5670*/  IMAD R197, R5, -0x60, RZ ;  /* 0xffffffa005c57824 */ /* 0x000fe200078e02ff */
[----:B------:R-:W-:Y:S02]  /*5680*/  LOP3.LUT R2, R2, 0xfffbffff, RZ, 0xc0, !PT ;  /* 0xfffbffff02027812 */ /* 0x000fe400078ec0ff */
[----:B------:R-:W-:Y:S02]  /*5690*/  IADD3 R195, R195, 0x8, R0 ;  /* 0x00000008c3c37810 */ /* 0x000fe40007ffe000 */
        /* <DEDUP_REMOVED lines=17> */
[----:B0-----:R-:W-:Y:S02]  /*57b0*/  FSEL R156, R156, -INF , !P2 ;  /* 0xff8000009c9c7808 */ /* 0x001fe40005000000 */
        /* <DEDUP_REMOVED lines=106> */
[----:B------:R-:W-:Y:S02]  /*5e60*/  ISETP.GE.AND P5, PT, R197, 0x59, PT ;  /* 0x00000059c500780c */ /* 0x000fe40003fa6270 */
[----:B------:R-:W-:Y:S02]  /*5e70*/  IADD3 R191, R199, 0x8, R0 ;  /* 0x00000008c7bf7810 */ /* 0x000fe40007ffe000 */
[----:B------:R-:W-:-:S04]  /*5e80*/  ISETP.GT.AND P6, PT, R196, 0x58, !P5 ;  /* 0x00000058c400780c */ /* 0x000fc80006fc4270 */
[----:B------:R-:W-:-:S04]  /*5e90*/  ISETP.LT.OR P6, PT, R198, 0x59, P6 ;  /* 0x00000059c600780c */ /* 0x000fc800037c1670 */
[----:B------:R-:W-:Y:S02]  /*5ea0*/  FSEL R192, R192, -INF , !P6 ;  /* 0xff800000c0c07808 */ /* 0x000fe40007000000 */
[----:B------:R-:W-:-:S13]  /*5eb0*/  ISETP.GE.AND P6, PT, R197, 0x5a, PT ;  /* 0x0000005ac500780c */ /* 0x000fda0003fc6270 */
[----:B------:R-:W-:Y:S02]  /*5ec0*/  @P6 LOP3.LUT R2, R2, 0x1, RZ, 0xfc, !PT ;  /* 0x0000000102026812 */ /* 0x000fe400078efcff */
[----:B------:R-:W-:-:S04]  /*5ed0*/  ISETP.GT.AND P6, PT, R196, 0x59, !P6 ;  /* 0x00000059c400780c */ /* 0x000fc800077c4270 */
[----:B------:R-:W-:-:S04]  /*5ee0*/  ISETP.LT.OR P6, PT, R198, 0x5a, P6 ;  /* 0x0000005ac600780c */ /* 0x000fc800037c1670 */
[----:B------:R-:W-:Y:S02]  /*5ef0*/  FSEL R193, R193, -INF , !P6 ;  /* 0xff800000c1c17808 */ /* 0x000fe40007000000 */
[----:B------:R-:W-:-:S13]  /*5f00*/  PLOP3.LUT P6, PT, PT, PT, UP0, 0x40, 0x0 ;  /* 0x000000000000781c */ /* 0x000fda0003fce808 */
[----:B------:R-:W-:Y:S05]  /*5f10*/  @P6 BRA `(.L_x_1775) ;  /* 0x0000000000586947 */ /* 0x000fea0003800000 */
[----:B------:R-:W-:Y:S01]  /*5f20*/  ISETP.GT.AND P6, PT, R13, -0x1, PT ;  /* 0xffffffff0d00780c */ /* 0x000fe20003fc4270 */
[----:B------:R-:W-:-:S12]  /*5f30*/  BSSY B0, `(.L_x_1776) ;  /* 0x0000010000007945 */ /* 0x000fd80003800000 */
[----:B------:R-:W-:Y:S05]  /*5f40*/  @P6 BRA `(.L_x_1777) ;  /* 0x0000000000206947 */ /* 0x000fea0003800000 */
[----:B------:R-:W-:-:S05]  /*5f50*/  IMAD.U32 R198, RZ, RZ, UR25 ;  /* 0x00000019ffc67e24 */ /* 0x000fca000f8e00ff */
[----:B------:R-:W-:-:S13]  /*5f60*/  ISETP.NE.AND P6, PT, R198, 0x1, PT ;  /* 0x00000001c600780c */ /* 0x000fda0003fc5270 */
[----:B------:R-:W0:Y:S02]  /*5f70*/  @P6 LDC.64 R20, c[0x0][0x9e8] ;  /* 0x00027a00ff146b82 */ /* 0x000e240000000a00 */
[----:B0-----:R-:W-:-:S04]  /*5f80*/  @P6 IMAD.HI.U32 R196, R11, R20, RZ ;  /* 0x000000140bc46227 */ /* 0x001fc800078e00ff */
[----:B------:R-:W-:Y:S01]  /*5f90*/  IMAD.MOV.U32 R20, RZ, RZ, R11 ;  /* 0x000000ffff147224 */ /* 0x000fe200078e000b */
[----:B------:R-:W-:-:S04]  /*5fa0*/  @P6 SHF.R.U32.HI R20, RZ, R21, R196 ;  /* 0x00000015ff146219 */ /* 0x000fc800000116c4 */
[----:B------:R-:W-:Y:S01]  /*5fb0*/  LOP3.LUT R20, RZ, R20, RZ, 0x33, !PT ;  /* 0x00000014ff147212 */ /* 0x000fe200078e33ff */
[----:B------:R-:W-:Y:S06]  /*5fc0*/  BRA `(.L_x_1778) ;  /* 0x0000000000187947 */ /* 0x000fec0003800000 */
.L_x_1777:
[----:B------:R-:W-:-:S05]  /*5fd0*/  IMAD.U32 R198, RZ, RZ, UR25 ;  /* 0x00000019ffc67e24 */ /* 0x000fca000f8e00ff */
[----:B------:R-:W-:-:S13]  /*5fe0*/  ISETP.NE.AND P6, PT, R198, 0x1, PT ;  /* 0x00000001c600780c */ /* 0x000fda0003fc5270 */
[----:B------:R-:W0:Y:S02]  /*5ff0*/  @P6 LDC.64 R20, c[0x0][0x9e8] ;  /* 0x00027a00ff146b82 */ /* 0x000e240000000a00 */
[----:B0-----:R-:W-:-:S04]  /*6000*/  @P6 IMAD.HI.U32 R196, R13, R20, RZ ;  /* 0x000000140dc46227 */ /* 0x001fc800078e00ff */
[----:B------:R-:W-:Y:S01]  /*6010*/  IMAD.MOV.U32 R20, RZ, RZ, R13 ;  /* 0x000000ffff147224 */ /* 0x000fe200078e000d */
[----:B------:R-:W-:-:S07]  /*6020*/  @P6 SHF.R.U32.HI R20, RZ, R21, R196 ;  /* 0x00000015ff146219 */ /* 0x000fce00000116c4 */
.L_x_1778:
[----:B------:R-:W-:Y:S05]  /*6030*/  BSYNC B0 ;  /* 0x0000000000007941 */ /* 0x000fea0003800000 */
.L_x_1776:
[----:B------:R-:W-:-:S04]  /*6040*/  IMAD.IADD R197, R197, 0x1, -R16 ;  /* 0x00000001c5c57824 */ /* 0x000fc800078e0a10 */
[----:B------:R-:W-:-:S05]  /*6050*/  IMAD R20, R20, R198, R197 ;  /* 0x000000c614147224 */ /* 0x000fca00078e02c5 */
[----:B------:R-:W-:Y:S02]  /*6060*/  VIADDMNMX R195, R20, R198, R195, PT ;  /* 0x000000c614c37246 */ /* 0x000fe400038001c3 */
[----:B------:R-:W-:-:S07]  /*6070*/  VIMNMX R191, R191, R20, !PT ;  /* 0x00000014bfbf7248 */ /* 0x000fce0007fe0100 */
.L_x_1775:
[----:B------:R-:W-:Y:S02]  /*6080*/  ISETP.GT.AND P1, PT, R191, 0x1, !P1 ;  /* 0x00000001bf00780c */ /* 0x000fe40004f24270 */
[----:B------:R-:W-:Y:S02]  /*6090*/  LOP3.LUT P6, RZ, R2, 0x10000, RZ, 0xc0, !PT ;  /* 0x0001000002ff7812 */ /* 0x000fe400078cc0ff */
[----:B------:R-:W-:Y:S02]  /*60a0*/  ISETP.LT.OR P1, PT, R195, 0x2, P1 ;  /* 0x00000002c300780c */ /* 0x000fe40000f21670 */
[----:B------:R-:W-:Y:S02]  /*60b0*/  ISETP.GT.AND P2, PT, R191, 0x49, !P2 ;  /* 0x00000049bf00780c */ /* 0x000fe40005744270 */
        /* <DEDUP_REMOVED lines=55> */
[----:B------:R-:W-:-:S02]  /*6430*/  LOP3.LUT P1, RZ, R2, 0x2000, RZ, 0xc0, !PT ;  /* 0x0000200002ff7812 */ /* 0x000fc4000782c0ff */
[----:B------:R-:W-:Y:S02]  /*6440*/  FMNMX.FTZ R196, R193, R14, !PT ;  /* 0x0000000ec1c47209 */ /* 0x000fe40007810000 */
[----:B------:R-:W-:Y:S02]  /*6450*/  ISETP.GT.AND P1, PT, R191, 0x28, !P1 ;  /* 0x00000028bf00780c */ /* 0x000fe40004f24270 */
[----:B------:R-:W-:Y:S01]  /*6460*/  LOP3.LUT P6, RZ, R2, 0x20, RZ, 0xc0, !PT ;  /* 0x0000002002ff7812 */ /* 0x000fe200078cc0ff */
[----:B------:R-:W0:Y:S01]  /*6470*/  SHFL.BFLY PT, R21, R196, 0x2, 0x1f ;  /* 0x0c401f00c4157f89 */ /* 0x000e2200000e0000 */
[C---:B------:R-:W-:Y:S02]  /*6480*/  ISETP.LT.OR P1, PT, R195.reuse, 0x29, P1 ;  /* 0x00000029c300780c */ /* 0x040fe40000f21670 */
[----:B------:R-:W-:Y:S02]  /*6490*/  ISETP.LT.OR P2, PT, R195, 0x4a, P2 ;  /* 0x0000004ac300780c */ /* 0x000fe40001741670 */
[----:B------:R-:W-:-:S02]  /*64a0*/  FSEL R170, R170, -INF , !P1 ;  /* 0xff800000aaaa7808 */ /* 0x000fc40004800000 */
[----:B------:R-:W-:Y:S02]  /*64b0*/  LOP3.LUT P1, RZ, R2, 0x1000, RZ, 0xc0, !PT ;  /* 0x0000100002ff7812 */ /* 0x000fe4000782c0ff */
[C---:B------:R-:W-:Y:S02]  /*64c0*/  ISETP.GT.AND P3, PT, R191.reuse, 0x50, !P3 ;  /* 0x00000050bf00780c */ /* 0x040fe40005f64270 */
[----:B------:R-:W-:Y:S02]  /*64d0*/  ISETP.GT.AND P1, PT, R191, 0x29, !P1 ;  /* 0x00000029bf00780c */ /* 0x000fe40004f24270 */
[----:B------:R-:W-:Y:S02]  /*64e0*/  FSEL R183, R183, -INF , !P2 ;  /* 0xff800000b7b77808 */ /* 0x000fe40005000000 */
[----:B------:R-:W-:Y:S02]  /*64f0*/  ISETP.LT.OR P1, PT, R195, 0x2a, P1 ;  /* 0x0000002ac300780c */ /* 0x000fe40000f21670 */
[----:B------:R-:W-:-:S02]  /*6500*/  ISETP.GT.AND P4, PT, R191, 0x51, !P4 ;  /* 0x00000051bf00780c */ /* 0x000fc40006784270 */
[----:B------:R-:W-:Y:S02]  /*6510*/  FSEL R171, R171, -INF , !P1 ;  /* 0xff800000abab7808 */ /* 0x000fe40004800000 */
[----:B------:R-:W-:Y:S02]  /*6520*/  LOP3.LUT P1, RZ, R2, 0x800, RZ, 0xc0, !PT ;  /* 0x0000080002ff7812 */ /* 0x000fe4000782c0ff */
[----:B------:R-:W-:Y:S02]  /*6530*/  ISETP.LT.OR P3, PT, R195, 0x51, P3 ;  /* 0x00000051c300780c */ /* 0x000fe40001f61670 */
[----:B------:R-:W-:Y:S02]  /*6540*/  ISETP.GT.AND P1, PT, R191, 0x30, !P1 ;  /* 0x00000030bf00780c */ /* 0x000fe40004f24270 */
[----:B0-----:R-:W-:Y:S02]  /*6550*/  FMNMX.FTZ R198, R196, R21, !PT ;  /* 0x00000015c4c67209 */ /* 0x001fe40007810000 */
[----:B------:R-:W-:-:S02]  /*6560*/  ISETP.LT.OR P1, PT, R195, 0x31, P1 ;  /* 0x00000031c300780c */ /* 0x000fc40000f21670 */
[----:B------:R-:W-:Y:S01]  /*6570*/  ISETP.GT.AND P5, PT, R191, 0x58, !P5 ;  /* 0x00000058bf00780c */ /* 0x000fe20006fa4270 */
[----:B------:R-:W0:Y:S01]  /*6580*/  SHFL.BFLY PT, R21, R198, 0x1, 0x1f ;  /* 0x0c201f00c6157f89 */ /* 0x000e2200000e0000 */
[----:B------:R-:W-:Y:S02]  /*6590*/  FSEL R174, R174, -INF , !P1 ;  /* 0xff800000aeae7808 */ /* 0x000fe40004800000 */
[----:B------:R-:W-:Y:S02]  /*65a0*/  LOP3.LUT P1, RZ, R2, 0x400, RZ, 0xc0, !PT ;  /* 0x0000040002ff7812 */ /* 0x000fe4000782c0ff */
[----:B------:R-:W-:Y:S02]  /*65b0*/  ISETP.LT.OR P4, PT, R195, 0x52, P4 ;  /* 0x00000052c300780c */ /* 0x000fe40002781670 */
[----:B------:R-:W-:Y:S02]  /*65c0*/  ISETP.GT.AND P1, PT, R191, 0x31, !P1 ;  /* 0x00000031bf00780c */ /* 0x000fe40004f24270 */
[----:B------:R-:W-:-:S02]  /*65d0*/  FSEL R184, R184, -INF , !P3 ;  /* 0xff800000b8b87808 */ /* 0x000fc40005800000 */
[C---:B------:R-:W-:Y:S02]  /*65e0*/  ISETP.LT.OR P1, PT, R195.reuse, 0x32, P1 ;  /* 0x00000032c300780c */ /* 0x040fe40000f21670 */
[----:B------:R-:W-:Y:S02]  /*65f0*/  ISETP.LT.OR P5, PT, R195, 0x59, P5 ;  /* 0x00000059c300780c */ /* 0x000fe40002fa1670 */
[----:B------:R-:W-:Y:S02]  /*6600*/  FSEL R175, R175, -INF , !P1 ;  /* 0xff800000afaf7808 */ /* 0x000fe40004800000 */
[----:B------:R-:W-:Y:S02]  /*6610*/  LOP3.LUT P1, RZ, R2, 0x200, RZ, 0xc0, !PT ;  /* 0x0000020002ff7812 */ /* 0x000fe4000782c0ff */
[----:B------:R-:W-:Y:S02]  /*6620*/  FSEL R185, R185, -INF , !P4 ;  /* 0xff800000b9b97808 */ /* 0x000fe40006000000 */
[----:B------:R-:W-:-:S02]  /*6630*/  ISETP.GT.AND P1, PT, R191, 0x38, !P1 ;  /* 0x00000038bf00780c */ /* 0x000fc40004f24270 */
[----:B0-----:R-:W-:Y:S02]  /*6640*/  FMNMX.FTZ R14, R198, R21, !PT ;  /* 0x00000015c60e7209 */ /* 0x001fe40007810000 */
[----:B------:R-:W-:-:S03]  /*6650*/  ISETP.LT.OR P1, PT, R195, 0x39, P1 ;  /* 0x00000039c300780c */ /* 0x000fc60000f21670 */
[----:B------:R-:W-:Y:S01]  /*6660*/  FMUL.FTZ R197, R14, UR7 ;  /* 0x000000070ec57c20 */ /* 0x000fe20008410000 */
        /* <DEDUP_REMOVED lines=26> */
[----:B------:R-:W-:Y:S01]  /*6810*/  ISETP.LT.OR P2, PT, R195, 0x5a, P2 ;  /* 0x0000005ac300780c */ /* 0x000fe20001741670 */
[--C-:B------:R-:W-:Y:S01]  /*6820*/  FFMA.FTZ R199, R152, UR7, -R197.reuse ;  /* 0x0000000798c77c23 */ /* 0x100fe200080108c5 */
[----:B------:R-:W-:Y:S01]  /*6830*/  FMNMX.FTZ R12, R154, R213, !PT ;  /* 0x000000d59a0c7209 */ /* 0x000fe20007810000 */
[--C-:B------:R-:W-:Y:S01]  /*6840*/  FFMA.FTZ R152, R153, UR7, -R197.reuse ;  /* 0x0000000799987c23 */ /* 0x100fe200080108c5 */
[--C-:B------:R-:W-:Y:S01]  /*6850*/  FFMA.FTZ R196, R156, UR7, -R197.reuse ;  /* 0x000000079cc47c23 */ /* 0x100fe200080108c5 */
[--C-:B------:R-:W-:Y:S01]  /*6860*/  FFMA.FTZ R198, R160, UR7, -R197.reuse ;  /* 0x00000007a0c67c23 */ /* 0x100fe200080108c5 */
[----:B------:R-:W-:Y:S01]  /*6870*/  FMNMX.FTZ R153, R155, R12, !PT ;  /* 0x0000000c9b997209 */ /* 0x000fe20007810000 */
[--C-:B------:R-:W-:Y:S01]  /*6880*/  FFMA.FTZ R191, R172, UR7, -R197.reuse ;  /* 0x00000007acbf7c23 */ /* 0x100fe200080108c5 */
[----:B------:R0:W-:Y:S01]  /*6890*/  MUFU.EX2 R12, R196 ;  /* 0x000000c4000c7308 */ /* 0x0001e20000000800 */
[----:B------:R-:W-:Y:S01]  /*68a0*/  FSEL R195, R186, -INF , !P5 ;  /* 0xff800000bac37808 */ /* 0x000fe20006800000 */
[--C-:B------:R-:W-:Y:S01]  /*68b0*/  FFMA.FTZ R186, R203, UR7, -R197.reuse ;  /* 0x00000007cbba7c23 */ /* 0x100fe200080108c5 */
[----:B------:R-:W-:Y:S01]  /*68c0*/  FMNMX.FTZ R156, R158, R153, !PT ;  /* 0x000000999e9c7209 */ /* 0x000fe20007810000 */
[--C-:B------:R-:W-:Y:S01]  /*68d0*/  FFMA.FTZ R153, R157, UR7, -R197.reuse ;  /* 0x000000079d997c23 */ /* 0x100fe200080108c5 */
[--C-:B------:R-:W-:Y:S01]  /*68e0*/  FFMA.FTZ R203, R194, UR7, -R197.reuse ;  /* 0x00000007c2cb7c23 */ /* 0x100fe200080108c5 */
[----:B------:R-:W-:Y:S01]  /*68f0*/  FSEL R194, R14, RZ, P1 ;  /* 0x000000ff0ec27208 */ /* 0x000fe20000800000 */
[--C-:B------:R-:W-:Y:S01]  /*6900*/  FFMA.FTZ R188, R188, UR7, -R197.reuse ;  /* 0x00000007bcbc7c23 */ /* 0x100fe200080108c5 */
[----:B------:R-:W-:Y:S01]  /*6910*/  FMNMX.FTZ R157, R159, R156, !PT ;  /* 0x0000009c9f9d7209 */ /* 0x000fe20007810000 */
[----:B0-----:R-:W-:Y:S01]  /*6920*/  FFMA.FTZ R196, R164, UR7, -R197 ;  /* 0x00000007a4c47c23 */ /* 0x001fe200080108c5 */
[----:B------:R-:W-:Y:S01]  /*6930*/  MUFU.EX2 R199, R199 ;  /* 0x000000c700c77308 */ /* 0x000fe20000000800 */
[----:B------:R-:W-:Y:S01]  /*6940*/  FADD.FTZ R194, -R194, R7 ;  /* 0x00000007c2c27221 */ /* 0x000fe20000010100 */
[----:B------:R-:W-:Y:S01]  /*6950*/  FMNMX.FTZ R156, R162, R157, !PT ;  /* 0x0000009da29c7209 */ /* 0x000fe20007810000 */
[--C-:B------:R-:W-:Y:S01]  /*6960*/  FFMA.FTZ R189, R189, UR7, -R197.reuse ;  /* 0x00000007bdbd7c23 */ /* 0x100fe200080108c5 */
[----:B------:R-:W-:-:S02]  /*6970*/  FFMA.FTZ R190, R190, UR7, -R197 ;  /* 0x00000007bebe7c23 */ /* 0x000fc400080108c5 */
[----:B------:R-:W-:Y:S02]  /*6980*/  FMNMX.FTZ R157, R163, R156, !PT ;  /* 0x0000009ca39d7209 */ /* 0x000fe40007810000 */
[----:B------:R0:W-:Y:S02]  /*6990*/  MUFU.EX2 R156, R198 ;  /* 0x000000c6009c7308 */ /* 0x0001e40000000800 */
[----:B------:R-:W-:Y:S01]  /*69a0*/  FMNMX.FTZ R160, R166, R157, !PT ;  /* 0x0000009da6a07209 */ /* 0x000fe20007810000 */
[----:B------:R-:W-:-:S03]  /*69b0*/  FFMA.FTZ R157, R161, UR7, -R197 ;  /* 0x00000007a19d7c23 */ /* 0x000fc600080108c5 */
[----:B------:R-:W-:Y:S02]  /*69c0*/  FMNMX.FTZ R161, R167, R160, !PT ;  /* 0x000000a0a7a17209 */ /* 0x000fe40007810000 */
[----:B------:R-:W-:Y:S01]  /*69d0*/  MUFU.EX2 R152, R152 ;  /* 0x0000009800987308 */ /* 0x000fe20000000800 */
[----:B0-----:R-:W-:Y:S01]  /*69e0*/  FFMA.FTZ R198, R168, UR7, -R197 ;  /* 0x00000007a8c67c23 */ /* 0x001fe200080108c5 */
[----:B------:R-:W-:-:S04]  /*69f0*/  FMNMX.FTZ R160, R170, R161, !PT ;  /* 0x000000a1aaa07209 */ /* 0x000fc80007810000 */
[----:B------:R-:W-:Y:S02]  /*6a00*/  FMNMX.FTZ R161, R171, R160, !PT ;  /* 0x000000a0aba17209 */ /* 0x000fe40007810000 */
[----:B------:R-:W-:Y:S02]  /*6a10*/  MUFU.EX2 R153, R153 ;  /* 0x0000009900997308 */ /* 0x000fe40000000800 */
[----:B------:R-:W-:Y:S01]  /*6a20*/  FMNMX.FTZ R164, R174, R161, !PT ;  /* 0x000000a1aea47209 */ /* 0x000fe20007810000 */
[----:B------:R-:W-:-:S03]  /*6a30*/  FFMA.FTZ R161, R165, UR7, -R197 ;  /* 0x00000007a5a17c23 */ /* 0x000fc600080108c5 */
[----:B------:R-:W-:Y:S02]  /*6a40*/  FMNMX.FTZ R165, R175, R164, !PT ;  /* 0x000000a4afa57209 */ /* 0x000fe40007810000 */
[----:B------:R-:W-:Y:S02]  /*6a50*/  MUFU.EX2 R157, R157 ;  /* 0x0000009d009d7308 */ /* 0x000fe40000000800 */
[----:B------:R-:W-:-:S04]  /*6a60*/  FMNMX.FTZ R164, R178, R165, !PT ;  /* 0x000000a5b2a47209 */ /* 0x000fc80007810000 */
[----:B------:R-:W-:Y:S02]  /*6a70*/  FMNMX.FTZ R165, R179, R164, !PT ;  /* 0x000000a4b3a57209 */ /* 0x000fe40007810000 */
[----:B------:R0:W-:Y:S02]  /*6a80*/  MUFU.EX2 R164, R198 ;  /* 0x000000c600a47308 */ /* 0x0001e40000000800 */
[----:B------:R-:W-:Y:S01]  /*6a90*/  FMNMX.FTZ R168, R180, R165, !PT ;  /* 0x000000a5b4a87209 */ /* 0x000fe20007810000 */
[----:B------:R-:W-:-:S03]  /*6aa0*/  FFMA.FTZ R165, R169, UR7, -R197 ;  /* 0x00000007a9a57c23 */ /* 0x000fc600080108c5 */
[----:B------:R-:W-:Y:S02]  /*6ab0*/  FMNMX.FTZ R169, R181, R168, !PT ;  /* 0x000000a8b5a97209 */ /* 0x000fe40007810000 */
[----:B------:R1:W-:Y:S01]  /*6ac0*/  MUFU.EX2 R160, R196 ;  /* 0x000000c400a07308 */ /* 0x0003e20000000800 */
[----:B0-----:R-:W-:Y:S01]  /*6ad0*/  FSEL R198, R187, -INF , !P2 ;  /* 0xff800000bbc67808 */ /* 0x001fe20005000000 */
[--C-:B------:R-:W-:Y:S01]  /*6ae0*/  FFMA.FTZ R187, R202, UR7, -R197.reuse ;  /* 0x00000007cabb7c23 */ /* 0x100fe200080108c5 */
[----:B------:R-:W-:Y:S01]  /*6af0*/  FMNMX.FTZ R168, R182, R169, !PT ;  /* 0x000000a9b6a87209 */ /* 0x000fe20007810000 */
[--C-:B------:R-:W-:Y:S01]  /*6b00*/  FFMA.FTZ R202, R192, UR7, -R197.reuse ;  /* 0x00000007c0ca7c23 */ /* 0x100fe200080108c5 */
[----:B------:R-:W-:Y:S01]  /*6b10*/  FMUL.FTZ R192, R194, UR7 ;  /* 0x00000007c2c07c20 */ /* 0x000fe20008410000 */
[--C-:B------:R-:W-:Y:S01]  /*6b20*/  FFMA.FTZ R194, R193, UR7, -R197.reuse ;  /* 0x00000007c1c27c23 */ /* 0x100fe200080108c5 */
[----:B------:R-:W-:Y:S01]  /*6b30*/  FMNMX.FTZ R169, R183, R168, !PT ;  /* 0x000000a8b7a97209 */ /* 0x000fe20007810000 */
[----:B------:R-:W-:Y:S01]  /*6b40*/  MUFU.EX2 R161, R161 ;  /* 0x000000a100a17308 */ /* 0x000fe20000000800 */
[----:B-1----:R-:W-:-:S02]  /*6b50*/  FFMA.FTZ R196, R210, UR7, -R197 ;  /* 0x00000007d2c47c23 */ /* 0x002fc400080108c5 */
[----:B------:R-:W-:Y:S01]  /*6b60*/  FMNMX.FTZ R172, R184, R169, !PT ;  /* 0x000000a9b8ac7209 */ /* 0x000fe20007810000 */
[----:B------:R-:W-:-:S03]  /*6b70*/  FFMA.FTZ R169, R173, UR7, -R197 ;  /* 0x00000007ada97c23 */ /* 0x000fc600080108c5 */
[----:B------:R-:W-:Y:S01]  /*6b80*/  FMNMX.FTZ R172, R185, R172, !PT ;  /* 0x000000acb9ac7209 */ /* 0x000fe20007810000 */
[----:B------:R-:W0:Y:S03]  /*6b90*/  MUFU.EX2 R192, R192 ;  /* 0x000000c000c07308 */ /* 0x000e260000000800 */
[----:B------:R-:W-:Y:S01]  /*6ba0*/  FMNMX.FTZ R173, R195, R172, !PT ;  /* 0x000000acc3ad7209 */ /* 0x000fe20007810000 */
[----:B------:R-:W-:-:S03]  /*6bb0*/  FFMA.FTZ R172, R176, UR7, -R197 ;  /* 0x00000007b0ac7c23 */ /* 0x000fc600080108c5 */
[----:B------:R-:W-:Y:S01]  /*6bc0*/  FMNMX.FTZ R176, R198, R173, !PT ;  /* 0x000000adc6b07209 */ /* 0x000fe20007810000 */
[----:B------:R1:W-:Y:S01]  /*6bd0*/  MUFU.EX2 R168, R191 ;  /* 0x000000bf00a87308 */ /* 0x0003e20000000800 */
[----:B------:R-:W-:-:S03]  /*6be0*/  FFMA.FTZ R173, R200, UR7, -R197 ;  /* 0x00000007c8ad7c23 */ /* 0x000fc600080108c5 */
[----:B------:R-:W2:Y:S04]  /*6bf0*/  SHFL.BFLY PT, R213, R176, 0x2, 0x1f ;  /* 0x0c401f00b0d57f89 */ /* 0x000ea800000e0000 */
[----:B------:R-:W3:Y:S01]  /*6c00*/  MUFU.EX2 R165, R165 ;  /* 0x000000a500a57308 */ /* 0x000ee20000000800 */
[----:B0-----:R-:W-:Y:S01]  /*6c10*/  FFMA.FTZ R193, R192, R4, R199 ;  /* 0x00000004c0c17223 */ /* 0x001fe200000100c7 */
[----:B-1----:R-:W-:Y:S01]  /*6c20*/  FFMA.FTZ R191, R211, UR7, -R197 ;  /* 0x00000007d3bf7c23 */ /* 0x002fe200080108c5 */
[-C--:B------:R-:W-:Y:S01]  /*6c30*/  FMUL.FTZ R24, R24, R192.reuse ;  /* 0x000000c018187220 */ /* 0x080fe20000410000 */
[-C--:B------:R-:W-:Y:S01]  /*6c40*/  FMUL.FTZ R25, R25, R192.reuse ;  /* 0x000000c019197220 */ /* 0x080fe20000410000 */
[C---:B------:R-:W-:Y:S01]  /*6c50*/  FADD.FTZ R193, R152.reuse, R193 ;  /* 0x000000c198c17221 */ /* 0x040fe20000010000 */
[----:B------:R-:W-:Y:S01]  /*6c60*/  F2FP.BF16.F32.PACK_AB R152, R152, R199 ;  /* 0x000000c79898723e */ /* 0x000fe200000010ff */
[-C--:B------:R-:W-:Y:S01]  /*6c70*/  FMUL.FTZ R28, R28, R192.reuse ;  /* 0x000000c01c1c7220 */ /* 0x080fe20000410000 */
[----:B------:R-:W0:Y:S01]  /*6c80*/  MUFU.EX2 R169, R169 ;  /* 0x000000a900a97308 */ /* 0x000e220000000800 */
[----:B------:R-:W-:Y:S01]  /*6c90*/  FADD.FTZ R4, R12, R193 ;  /* 0x000000c10c047221 */ /* 0x000fe20000010000 */
[-C--:B------:R-:W-:Y:S01]  /*6ca0*/  FMUL.FTZ R29, R29, R192.reuse ;  /* 0x000000c01d1d7220 */ /* 0x080fe20000410000 */
[-C--:B------:R-:W-:Y:S01]  /*6cb0*/  FMUL.FTZ R32, R32, R192.reuse ;  /* 0x000000c020207220 */ /* 0x080fe20000410000 */
[-C--:B------:R-:W-:Y:S01]  /*6cc0*/  FMUL.FTZ R33, R33, R192.reuse ;  /* 0x000000c021217220 */ /* 0x080fe20000410000 */
[----:B------:R-:W-:Y:S01]  /*6cd0*/  FADD.FTZ R193, R153, R4 ;  /* 0x0000000499c17221 */ /* 0x000fe20000010000 */
[-C--:B------:R-:W-:Y:S01]  /*6ce0*/  FMUL.FTZ R36, R36, R192.reuse ;  /* 0x000000c024247220 */ /* 0x080fe20000410000 */
[----:B------:R-:W-:Y:S01]  /*6cf0*/  FMUL.FTZ R37, R37, R192 ;  /* 0x000000c025257220 */ /* 0x000fe20000410000 */
[----:B------:R-:W1:Y:S01]  /*6d00*/  MUFU.EX2 R172, R172 ;  /* 0x000000ac00ac7308 */ /* 0x000e620000000800 */
[----:B------:R-:W-:Y:S01]  /*6d10*/  FADD.FTZ R4, R156, R193 ;  /* 0x000000c19c047221 */ /* 0x000fe20000010000 */
[C---:B------:R-:W-:Y:S01]  /*6d20*/  F2FP.BF16.F32.PACK_AB R156, R157.reuse, R156 ;  /* 0x0000009c9d9c723e */ /* 0x040fe200000010ff */
[-C--:B------:R-:W-:Y:S01]  /*6d30*/  FMUL.FTZ R40, R40, R192.reuse ;  /* 0x000000c028287220 */ /* 0x080fe20000410000 */
[----:B--2---:R-:W-:Y:S01]  /*6d40*/  FMNMX.FTZ R213, R176, R213, !PT ;  /* 0x000000d5b0d57209 */ /* 0x004fe20007810000 */
[----:B------:R-:W-:Y:S01]  /*6d50*/  FADD.FTZ R211, R157, R4 ;  /* 0x000000049dd37221 */ /* 0x000fe20000010000 */
[-C--:B------:R-:W-:Y:S01]  /*6d60*/  FMUL.FTZ R41, R41, R192.reuse ;  /* 0x000000c029297220 */ /* 0x080fe20000410000 */
[-C--:B------:R-:W-:Y:S01]  /*6d70*/  FMUL.FTZ R44, R44, R192.reuse ;  /* 0x000000c02c2c7220 */ /* 0x080fe20000410000 */
[----:B------:R-:W2:Y:S01]  /*6d80*/  MUFU.EX2 R173, R173 ;  /* 0x000000ad00ad7308 */ /* 0x000ea20000000800 */
[----:B------:R-:W4:Y:S01]  /*6d90*/  SHFL.BFLY PT, R176, R213, 0x1, 0x1f ;  /* 0x0c201f00d5b07f89 */ /* 0x000f2200000e0000 */
[----:B------:R-:W-:Y:S01]  /*6da0*/  FADD.FTZ R4, R160, R211 ;  /* 0x000000d3a0047221 */ /* 0x000fe20000010000 */
[-C--:B------:R-:W-:Y:S01]  /*6db0*/  FMUL.FTZ R45, R45, R192.reuse ;  /* 0x000000c02d2d7220 */ /* 0x080fe20000410000 */
[-C--:B------:R-:W-:Y:S01]  /*6dc0*/  FMUL.FTZ R48, R48, R192.reuse ;  /* 0x000000c030307220 */ /* 0x080fe20000410000 */
[-C--:B------:R-:W-:Y:S01]  /*6dd0*/  FMUL.FTZ R49, R49, R192.reuse ;  /* 0x000000c031317220 */ /* 0x080fe20000410000 */
[----:B------:R-:W-:Y:S01]  /*6de0*/  FADD.FTZ R211, R161, R4 ;  /* 0x00000004a1d37221 */ /* 0x000fe20000010000 */
[-C--:B------:R-:W-:Y:S01]  /*6df0*/  FMUL.FTZ R52, R52, R192.reuse ;  /* 0x000000c034347220 */ /* 0x080fe20000410000 */
[----:B------:R-:W5:Y:S01]  /*6e00*/  MUFU.EX2 R186, R186 ;  /* 0x000000ba00ba7308 */ /* 0x000f620000000800 */
[-C--:B------:R-:W-:Y:S01]  /*6e10*/  FMUL.FTZ R53, R53, R192.reuse ;  /* 0x000000c035357220 */ /* 0x080fe20000410000 */
[----:B------:R-:W-:Y:S01]  /*6e20*/  FADD.FTZ R4, R164, R211 ;  /* 0x000000d3a4047221 */ /* 0x000fe20000010000 */
        /* <DEDUP_REMOVED lines=12> */
[----:B------:R-:W-:Y:S01]  /*6ef0*/  FMUL.FTZ R77, R77, R192 ;  /* 0x000000c04d4d7220 */ /* 0x000fe20000410000 */
[----:B------:R-:W5:Y:S01]  /*6f00*/  MUFU.EX2 R191, R191 ;  /* 0x000000bf00bf7308 */ /* 0x000f620000000800 */
[----:B----4-:R-:W-:Y:S01]  /*6f10*/  FMNMX.FTZ R176, R213, R176, !PT ;  /* 0x000000b0d5b07209 */ /* 0x010fe20007810000 */
[----:B---3--:R-:W-:Y:S01]  /*6f20*/  FADD.FTZ R213, R165, R4 ;  /* 0x00000004a5d57221 */ /* 0x008fe20000010000 */
[-C--:B------:R-:W-:Y:S01]  /*6f30*/  FMUL.FTZ R80, R80, R192.reuse ;  /* 0x000000c050507220 */ /* 0x080fe20000410000 */
[-C--:B------:R-:W-:Y:S01]  /*6f40*/  FMUL.FTZ R81, R81, R192.reuse ;  /* 0x000000c051517220 */ /* 0x080fe20000410000 */
[C---:B------:R-:W-:Y:S01]  /*6f50*/  FSETP.NEU.FTZ.AND P1, PT, R176.reuse, -INF , PT ;  /* 0xff800000b000780b */ /* 0x040fe20003f3d000 */
[----:B------:R-:W-:Y:S01]  /*6f60*/  FMUL.FTZ R200, R176, UR7 ;  /* 0x00000007b0c87c20 */ /* 0x000fe20008410000 */
[----:B------:R-:W-:Y:S01]  /*6f70*/  FADD.FTZ R4, R168, R213 ;  /* 0x000000d5a8047221 */ /* 0x000fe20000010000 */
[----:B------:R-:W3:Y:S01]  /*6f80*/  MUFU.EX2 R196, R196 ;  /* 0x000000c400c47308 */ /* 0x000ee20000000800 */
[----:B------:R-:W-:Y:S01]  /*6f90*/  FSEL R211, R176, RZ, P1 ;  /* 0x000000ffb0d37208 */ /* 0x000fe20000800000 */
[-C--:B------:R-:W-:Y:S01]  /*6fa0*/  FMUL.FTZ R84, R84, R192.reuse ;  /* 0x000000c054547220 */ /* 0x080fe20000410000 */
[----:B------:R-:W-:Y:S01]  /*6fb0*/  FSEL R197, R200, RZ, P1 ;  /* 0x000000ffc8c57208 */ /* 0x000fe20000800000 */
[----:B0-----:R-:W-:Y:S01]  /*6fc0*/  FADD.FTZ R213, R169, R4 ;  /* 0x00000004a9d57221 */ /* 0x001fe20000010000 */
[-C--:B------:R-:W-:Y:S01]  /*6fd0*/  FMUL.FTZ R85, R85, R192.reuse ;  /* 0x000000c055557220 */ /* 0x080fe20000410000 */
[----:B------:R-:W-:Y:S01]  /*6fe0*/  FADD.FTZ R4, -R211, R6 ;  /* 0x00000006d3047221 */ /* 0x000fe20000010100 */
[----:B------:R-:W-:Y:S01]  /*6ff0*/  FMUL.FTZ R88, R88, R192 ;  /* 0x000000c058587220 */ /* 0x000fe20000410000 */
[--C-:B------:R-:W-:Y:S01]  /*7000*/  FFMA.FTZ R200, R21, UR7, -R197.reuse ;  /* 0x0000000715c87c23 */ /* 0x100fe200080108c5 */
[--C-:B------:R-:W-:Y:S01]  /*7010*/  FFMA.FTZ R21, R20, UR7, -R197.reuse ;  /* 0x0000000714157c23 */ /* 0x100fe200080108c5 */
[----:B------:R-:W-:Y:S01]  /*7020*/  FFMA.FTZ R20, R154, UR7, -R197 ;  /* 0x000000079a147c23 */ /* 0x000fe200080108c5 */
[----:B-1----:R-:W-:Y:S01]  /*7030*/  FADD.FTZ R154, R172, R213 ;  /* 0x000000d5ac9a7221 */ /* 0x002fe20000010000 */
[--C-:B------:R-:W-:Y:S01]  /*7040*/  FFMA.FTZ R193, R158, UR7, -R197.reuse ;  /* 0x000000079ec17c23 */ /* 0x100fe200080108c5 */
[--C-:B------:R-:W-:Y:S01]  /*7050*/  FFMA.FTZ R158, R167, UR7, -R197.reuse ;  /* 0x00000007a79e7c23 */ /* 0x100fe200080108c5 */
[----:B------:R-:W0:Y:S01]  /*7060*/  MUFU.EX2 R188, R188 ;  /* 0x000000bc00bc7308 */ /* 0x000e220000000800 */
[----:B--2---:R-:W-:Y:S01]  /*7070*/  FADD.FTZ R167, R173, R154 ;  /* 0x0000009aada77221 */ /* 0x004fe20000010000 */
[--C-:B------:R-:W-:Y:S01]  /*7080*/  FFMA.FTZ R6, R163, UR7, -R197.reuse ;  /* 0x00000007a3067c23 */ /* 0x100fe200080108c5 */
[--C-:B------:R-:W-:Y:S01]  /*7090*/  FFMA.FTZ R163, R166, UR7, -R197.reuse ;  /* 0x00000007a6a37c23 */ /* 0x100fe200080108c5 */
[----:B------:R-:W-:Y:S01]  /*70a0*/  FFMA.FTZ R155, R155, UR7, -R197 ;  /* 0x000000079b9b7c23 */ /* 0x000fe200080108c5 */
[----:B-----5:R-:W-:Y:S01]  /*70b0*/  FADD.FTZ R154, R186, R167 ;  /* 0x000000a7ba9a7221 */ /* 0x020fe20000010000 */
[--C-:B------:R-:W-:Y:S01]  /*70c0*/  FFMA.FTZ R167, R178, UR7, -R197.reuse ;  /* 0x00000007b2a77c23 */ /* 0x100fe200080108c5 */
[--C-:B------:R-:W-:Y:S01]  /*70d0*/  FFMA.FTZ R170, R170, UR7, -R197.reuse ;  /* 0x00000007aaaa7c23 */ /* 0x100fe200080108c5 */
[----:B------:R-:W1:Y:S01]  /*70e0*/  MUFU.EX2 R189, R189 ;  /* 0x000000bd00bd7308 */ /* 0x000e620000000800 */
[----:B------:R-:W-:Y:S01]  /*70f0*/  FADD.FTZ R154, R187, R154 ;  /* 0x0000009abb9a7221 */ /* 0x000fe20000010000 */
[--C-:B------:R-:W-:Y:S01]  /*7100*/  FFMA.FTZ R210, R171, UR7, -R197.reuse ;  /* 0x00000007abd27c23 */ /* 0x100fe200080108c5 */
[--C-:B------:R-:W-:Y:S01]  /*7110*/  FFMA.FTZ R171, R174, UR7, -R197.reuse ;  /* 0x00000007aeab7c23 */ /* 0x100fe200080108c5 */
[--C-:B------:R-:W-:Y:S01]  /*7120*/  FFMA.FTZ R175, R175, UR7, -R197.reuse ;  /* 0x00000007afaf7c23 */ /* 0x100fe200080108c5 */
[----:B------:R-:W-:Y:S01]  /*7130*/  FADD.FTZ R211, R191, R154 ;  /* 0x0000009abfd37221 */ /* 0x000fe20000010000 */
[----:B------:R-:W-:Y:S01]  /*7140*/  F2FP.BF16.F32.PACK_AB R154, R153, R12 ;  /* 0x0000000c999a723e */ /* 0x000fe200000010ff */
[----:B------:R-:W-:Y:S01]  /*7150*/  FFMA.FTZ R180, R180, UR7, -R197 ;  /* 0x00000007b4b47c23 */ /* 0x000fe200080108c5 */
[----:B------:R-:W2:Y:S01]  /*7160*/  MUFU.EX2 R190, R190 ;  /* 0x000000be00be7308 */ /* 0x000ea20000000800 */
[----:B---3--:R-:W-:Y:S01]  /*7170*/  FADD.FTZ R211, R196, R211 ;  /* 0x000000d3c4d37221 */ /* 0x008fe20000010000 */
[--C-:B------:R-:W-:Y:S01]  /*7180*/  FFMA.FTZ R179, R179, UR7, -R197.reuse ;  /* 0x00000007b3b37c23 */ /* 0x100fe200080108c5 */
[--C-:B------:R-:W-:Y:S01]  /*7190*/  FFMA.FTZ R181, R181, UR7, -R197.reuse ;  /* 0x00000007b5b57c23 */ /* 0x100fe200080108c5 */
[--C-:B------:R-:W-:Y:S01]  /*71a0*/  FFMA.FTZ R182, R182, UR7, -R197.reuse ;  /* 0x00000007b6b67c23 */ /* 0x100fe200080108c5 */
[--C-:B------:R-:W-:Y:S01]  /*71b0*/  FFMA.FTZ R183, R183, UR7, -R197.reuse ;  /* 0x00000007b7b77c23 */ /* 0x100fe200080108c5 */
[--C-:B------:R-:W-:Y:S01]  /*71c0*/  FFMA.FTZ R184, R184, UR7, -R197.reuse ;  /* 0x00000007b8b87c23 */ /* 0x100fe200080108c5 */
[--C-:B------:R-:W-:Y:S01]  /*71d0*/  FFMA.FTZ R185, R185, UR7, -R197.reuse ;  /* 0x00000007b9b97c23 */ /* 0x100fe200080108c5 */
[----:B------:R-:W3:Y:S01]  /*71e0*/  MUFU.EX2 R203, R203 ;  /* 0x000000cb00cb7308 */ /* 0x000ee20000000800 */
[--C-:B------:R-:W-:Y:S01]  /*71f0*/  FFMA.FTZ R195, R195, UR7, -R197.reuse ;  /* 0x00000007c3c37c23 */ /* 0x100fe200080108c5 */
[-C--:B------:R-:W-:Y:S01]  /*7200*/  FMUL.FTZ R89, R89, R192.reuse ;  /* 0x000000c059597220 */ /* 0x080fe20000410000 */
[-C--:B------:R-:W-:Y:S01]  /*7210*/  FMUL.FTZ R92, R92, R192.reuse ;  /* 0x000000c05c5c7220 */ /* 0x080fe20000410000 */
[-C--:B------:R-:W-:Y:S01]  /*7220*/  FMUL.FTZ R93, R93, R192.reuse ;  /* 0x000000c05d5d7220 */ /* 0x080fe20000410000 */
[-C--:B------:R-:W-:Y:S01]  /*7230*/  FMUL.FTZ R96, R96, R192.reuse ;  /* 0x000000c060607220 */ /* 0x080fe20000410000 */
[-C--:B------:R-:W-:Y:S01]  /*7240*/  FMUL.FTZ R97, R97, R192.reuse ;  /* 0x000000c061617220 */ /* 0x080fe20000410000 */
[-C--:B------:R-:W-:Y:S01]  /*7250*/  FMUL.FTZ R100, R100, R192.reuse ;  /* 0x000000c064647220 */ /* 0x080fe20000410000 */
[----:B------:R4:W5:Y:S01]  /*7260*/  MUFU.EX2 R7, R202 ;  /* 0x000000ca00077308 */ /* 0x0009620000000800 */
        /* <DEDUP_REMOVED lines=8> */
[--C-:B----4-:R-:W-:Y:S01]  /*72f0*/  FFMA.FTZ R202, R159, UR7, -R197.reuse ;  /* 0x000000079fca7c23 */ /* 0x110fe200080108c5 */
[----:B------:R-:W-:Y:S01]  /*7300*/  FFMA.FTZ R159, R162, UR7, -R197 ;  /* 0x00000007a29f7c23 */ /* 0x000fe200080108c5 */
[----:B0-----:R-:W-:Y:S01]  /*7310*/  FADD.FTZ R162, R188, R211 ;  /* 0x000000d3bca27221 */ /* 0x001fe20000010000 */
[----:B------:R-:W-:Y:S01]  /*7320*/  FFMA.FTZ R197, R198, UR7, -R197 ;  /* 0x00000007c6c57c23 */ /* 0x000fe200080108c5 */
[-C--:B------:R-:W-:Y:S01]  /*7330*/  FMUL.FTZ R116, R116, R192.reuse ;  /* 0x000000c074747220 */ /* 0x080fe20000410000 */
[----:B------:R-:W-:Y:S01]  /*7340*/  FMUL.FTZ R117, R117, R192 ;  /* 0x000000c075757220 */ /* 0x000fe20000410000 */
[----:B-1----:R-:W-:Y:S01]  /*7350*/  FADD.FTZ R153, R189, R162 ;  /* 0x000000a2bd997221 */ /* 0x002fe20000010000 */
[----:B------:R-:W-:Y:S01]  /*7360*/  MUFU.EX2 R200, R200 ;  /* 0x000000c800c87308 */ /* 0x000fe20000000800 */
[----:B--2---:R-:W-:Y:S01]  /*7370*/  F2FP.BF16.F32.PACK_AB R158, R161, R160 ;  /* 0x000000a0a19e723e */ /* 0x004fe200000010ff */
[----:B------:R-:W-:Y:S01]  /*7380*/  FMUL.FTZ R120, R120, R192 ;  /* 0x000000c078787220 */ /* 0x000fe20000410000 */
[----:B------:R-:W-:Y:S01]  /*7390*/  FADD.FTZ R166, R190, R153 ;  /* 0x00000099bea67221 */ /* 0x000fe20000010000 */
[----:B------:R-:W-:Y:S01]  /*73a0*/  F2FP.BF16.F32.PACK_AB R160, R165, R164 ;  /* 0x000000a4a5a0723e */ /* 0x000fe200000010ff */
[----:B------:R-:W-:Y:S01]  /*73b0*/  FMUL.FTZ R121, R121, R192 ;  /* 0x000000c079797220 */ /* 0x000fe20000410000 */
[----:B------:R-:W-:Y:S01]  /*73c0*/  F2FP.BF16.F32.PACK_AB R164, R173, R172 ;  /* 0x000000acada4723e */ /* 0x000fe200000010ff */
[----:B---3--:R-:W-:Y:S01]  /*73d0*/  FADD.FTZ R172, R203, R166 ;  /* 0x000000a6cbac7221 */ /* 0x008fe20000010000 */
[----:B------:R-:W-:Y:S01]  /*73e0*/  F2FP.BF16.F32.PACK_AB R166, R187, R186 ;  /* 0x000000babba6723e */ /* 0x000fe200000010ff */
[----:B------:R-:W-:Y:S01]  /*73f0*/  FMUL.FTZ R187, R4, UR7 ;  /* 0x0000000704bb7c20 */ /* 0x000fe20008410000 */
[----:B------:R-:W-:Y:S01]  /*7400*/  MUFU.EX2 R21, R21 ;  /* 0x0000001500157308 */ /* 0x000fe20000000800 */
[----:B-----5:R-:W-:Y:S01]  /*7410*/  FADD.FTZ R153, R7, R172 ;  /* 0x000000ac07997221 */ /* 0x020fe20000010000 */
[----:B------:R-:W-:Y:S01]  /*7420*/  F2FP.BF16.F32.PACK_AB R172, R203, R190 ;  /* 0x000000becbac723e */ /* 0x000fe200000010ff */
[----:B------:R-:W-:Y:S01]  /*7430*/  FMUL.FTZ R124, R124, R192 ;  /* 0x000000c07c7c7220 */ /* 0x000fe20000410000 */
[----:B------:R-:W-:Y:S01]  /*7440*/  F2FP.BF16.F32.PACK_AB R162, R169, R168 ;  /* 0x000000a8a9a2723e */ /* 0x000fe200000010ff */
[-C--:B------:R-:W-:Y:S01]  /*7450*/  FMUL.FTZ R125, R125, R192.reuse ;  /* 0x000000c07d7d7220 */ /* 0x080fe20000410000 */
[----:B------:R-:W-:Y:S01]  /*7460*/  F2FP.BF16.F32.PACK_AB R168, R196, R191 ;  /* 0x000000bfc4a8723e */ /* 0x000fe200000010ff */
[-C--:B------:R-:W-:Y:S01]  /*7470*/  FMUL.FTZ R128, R128, R192.reuse ;  /* 0x000000c080807220 */ /* 0x080fe20000410000 */
[----:B------:R-:W0:Y:S01]  /*7480*/  MUFU.EX2 R187, R187 ;  /* 0x000000bb00bb7308 */ /* 0x000e220000000800 */
        /* <DEDUP_REMOVED lines=11> */
[----:B------:R-:W-:-:S04]  /*7540*/  FMUL.FTZ R149, R149, R192 ;  /* 0x000000c095957220 */ /* 0x000fc80000410000 */
[----:B------:R-:W2:Y:S01]  /*7550*/  MUFU.EX2 R155, R155 ;  /* 0x0000009b009b7308 */ /* 0x000ea20000000800 */
[-C--:B0-----:R-:W-:Y:S01]  /*7560*/  FMUL.FTZ R26, R26, R187.reuse ;  /* 0x000000bb1a1a7220 */ /* 0x081fe20000410000 */
        /* <DEDUP_REMOVED lines=13> */
[----:B------:R-:W-:Y:S01]  /*7640*/  FMUL.FTZ R51, R51, R187 ;  /* 0x000000bb33337220 */ /* 0x000fe20000410000 */
[----:B------:R-:W3:Y:S01]  /*7650*/  MUFU.EX2 R193, R193 ;  /* 0x000000c100c17308 */ /* 0x000ee20000000800 */
[----:B0-----:R-:W-:Y:S01]  /*7660*/  F2FP.BF16.F32.PACK_AB R170, R189, R188 ;  /* 0x000000bcbdaa723e */ /* 0x001fe200000010ff */
[----:B------:R-:W-:Y:S01]  /*7670*/  FFMA.FTZ R188, R187, R3, R200 ;  /* 0x00000003bbbc7223 */ /* 0x000fe200000100c8 */
[-C--:B------:R-:W-:Y:S01]  /*7680*/  FMUL.FTZ R54, R54, R187.reuse ;  /* 0x000000bb36367220 */ /* 0x080fe20000410000 */
[-C--:B------:R-:W-:Y:S01]  /*7690*/  FMUL.FTZ R55, R55, R187.reuse ;  /* 0x000000bb37377220 */ /* 0x080fe20000410000 */
[-C--:B------:R-:W-:Y:S01]  /*76a0*/  FMUL.FTZ R58, R58, R187.reuse ;  /* 0x000000bb3a3a7220 */ /* 0x080fe20000410000 */
[----:B------:R-:W-:Y:S01]  /*76b0*/  FADD.FTZ R3, R21, R188 ;  /* 0x000000bc15037221 */ /* 0x000fe20000010000 */
[-C--:B------:R-:W-:Y:S01]  /*76c0*/  FMUL.FTZ R59, R59, R187.reuse ;  /* 0x000000bb3b3b7220 */ /* 0x080fe20000410000 */
[----:B------:R-:W0:Y:S01]  /*76d0*/  MUFU.EX2 R202, R202 ;  /* 0x000000ca00ca7308 */ /* 0x000e220000000800 */
[-C--:B------:R-:W-:Y:S01]  /*76e0*/  FMUL.FTZ R62, R62, R187.reuse ;  /* 0x000000bb3e3e7220 */ /* 0x080fe20000410000 */
[----:B-1----:R-:W-:Y:S01]  /*76f0*/  FADD.FTZ R190, R20, R3 ;  /* 0x0000000314be7221 */ /* 0x002fe20000010000 */
[-C--:B------:R-:W-:Y:S01]  /*7700*/  FMUL.FTZ R63, R63, R187.reuse ;  /* 0x000000bb3f3f7220 */ /* 0x080fe20000410000 */
[-C--:B------:R-:W-:Y:S01]  /*7710*/  FMUL.FTZ R66, R66, R187.reuse ;  /* 0x000000bb42427220 */ /* 0x080fe20000410000 */
[-C--:B------:R-:W-:Y:S01]  /*7720*/  FMUL.FTZ R67, R67, R187.reuse ;  /* 0x000000bb43437220 */ /* 0x080fe20000410000 */
[C---:B--2---:R-:W-:Y:S01]  /*7730*/  FADD.FTZ R190, R155.reuse, R190 ;  /* 0x000000be9bbe7221 */ /* 0x044fe20000010000 */
[----:B------:R-:W-:Y:S01]  /*7740*/  F2FP.BF16.F32.PACK_AB R155, R155, R20 ;  /* 0x000000149b9b723e */ /* 0x000fe200000010ff */
[----:B------:R-:W1:Y:S01]  /*7750*/  MUFU.EX2 R159, R159 ;  /* 0x0000009f009f7308 */ /* 0x000e620000000800 */
[-C--:B------:R-:W-:Y:S01]  /*7760*/  FMUL.FTZ R70, R70, R187.reuse ;  /* 0x000000bb46467220 */ /* 0x080fe20000410000 */
[----:B---3--:R-:W-:Y:S01]  /*7770*/  FADD.FTZ R3, R193, R190 ;  /* 0x000000bec1037221 */ /* 0x008fe20000010000 */
[-C--:B------:R-:W-:Y:S01]  /*7780*/  FMUL.FTZ R71, R71, R187.reuse ;  /* 0x000000bb47477220 */ /* 0x080fe20000410000 */
[-C--:B------:R-:W-:Y:S01]  /*7790*/  FMUL.FTZ R74, R74, R187.reuse ;  /* 0x000000bb4a4a7220 */ /* 0x080fe20000410000 */
[-C--:B------:R-:W-:Y:S01]  /*77a0*/  FMUL.FTZ R75, R75, R187.reuse ;  /* 0x000000bb4b4b7220 */ /* 0x080fe20000410000 */
[-C--:B------:R-:W-:Y:S01]  /*77b0*/  FMUL.FTZ R78, R78, R187.reuse ;  /* 0x000000bb4e4e7220 */ /* 0x080fe20000410000 */
[----:B------:R-:W-:Y:S01]  /*77c0*/  FMUL.FTZ R79, R79, R187 ;  /* 0x000000bb4f4f7220 */ /* 0x000fe20000410000 */
[----:B------:R-:W2:Y:S01]  /*77d0*/  MUFU.EX2 R194, R194 ;  /* 0x000000c200c27308 */ /* 0x000ea20000000800 */
[C---:B0-----:R-:W-:Y:S01]  /*77e0*/  FADD.FTZ R190, R202.reuse, R3 ;  /* 0x00000003cabe7221 */ /* 0x041fe20000010000 */
[----:B------:R-:W-:Y:S01]  /*77f0*/  F2FP.BF16.F32.PACK_AB R157, R202, R193 ;  /* 0x000000c1ca9d723e */ /* 0x000fe200000010ff */
        /* <DEDUP_REMOVED lines=14> */
[C---:B--2---:R-:W-:Y:S01]  /*78e0*/  FADD.FTZ R4, R194.reuse, R153 ;  /* 0x00000099c2047221 */ /* 0x044fe20000010000 */
[----:B------:R-:W-:Y:S01]  /*78f0*/  F2FP.BF16.F32.PACK_AB R174, R194, R7 ;  /* 0x00000007c2ae723e */ /* 0x000fe200000010ff */
[-C--:B------:R-:W-:Y:S01]  /*7900*/  FMUL.FTZ R103, R103, R187.reuse ;  /* 0x000000bb67677220 */ /* 0x080fe20000410000 */
[----:B------:R-:W-:Y:S01]  /*7910*/  F2FP.BF16.F32.PACK_AB R153, R21, R200 ;  /* 0x000000c81599723e */ /* 0x000fe200000010ff */
        /* <DEDUP_REMOVED lines=10> */
[----:B------:R-:W-:Y:S01]  /*79c0*/  FMUL.FTZ R119, R119, R187 ;  /* 0x000000bb77777220 */ /* 0x000fe20000410000 */
[----:B------:R-:W-:Y:S01]  /*79d0*/  MUFU.EX2 R171, R171 ;  /* 0x000000ab00ab7308 */ /* 0x000fe20000000800 */
[----:B-1----:R-:W-:Y:S01]  /*79e0*/  FADD.FTZ R3, R163, R194 ;  /* 0x000000c2a3037221 */ /* 0x002fe20000010000 */
[----:B------:R-:W-:Y:S01]  /*79f0*/  F2FP.BF16.F32.PACK_AB R161, R178, R163 ;  /* 0x000000a3b2a1723e */ /* 0x000fe200000010ff */
[-C--:B------:R-:W-:Y:S01]  /*7a00*/  FMUL.FTZ R122, R122, R187.reuse ;  /* 0x000000bb7a7a7220 */ /* 0x080fe20000410000 */
[-C--:B------:R-:W-:Y:S01]  /*7a10*/  FMUL.FTZ R123, R123, R187.reuse ;  /* 0x000000bb7b7b7220 */ /* 0x080fe20000410000 */
[----:B------:R-:W-:Y:S01]  /*7a20*/  FADD.FTZ R3, R178, R3 ;  /* 0x00000003b2037221 */ /* 0x000fe20000010000 */
[-C--:B------:R-:W-:Y:S01]  /*7a30*/  FMUL.FTZ R126, R126, R187.reuse ;  /* 0x000000bb7e7e7220 */ /* 0x080fe20000410000 */
[-C--:B------:R-:W-:Y:S01]  /*7a40*/  FMUL.FTZ R127, R127, R187.reuse ;  /* 0x000000bb7f7f7220 */ /* 0x080fe20000410000 */
[----:B------:R-:W0:Y:S01]  /*7a50*/  MUFU.EX2 R186, R175 ;  /* 0x000000af00ba7308 */ /* 0x000e220000000800 */
[----:B--2---:R-:W-:Y:S01]  /*7a60*/  F2FP.BF16.F32.PACK_AB R163, R165, R12 ;  /* 0x0000000ca5a3723e */ /* 0x004fe200000010ff */
        /* <DEDUP_REMOVED lines=12> */
[----:B------:R-:W-:-:S02]  /*7b30*/  FMUL.FTZ R151, R151, R187 ;  /* 0x000000bb97977220 */ /* 0x000fc40000410000 */
[----:B------:R2:W-:Y:S08]  /*7b40*/  MUFU.EX2 R169, R180 ;  /* 0x000000b400a97308 */ /* 0x0005f00000000800 */
[----:B------:R-:W3:Y:S01]  /*7b50*/  MUFU.EX2 R188, R179 ;  /* 0x000000b300bc7308 */ /* 0x000ee20000000800 */
[----:B--2---:R-:W-:-:S04]  /*7b60*/  FADD.FTZ R180, R12, R3 ;  /* 0x000000030cb47221 */ /* 0x004fc80000010000 */
[----:B------:R-:W-:Y:S01]  /*7b70*/  FADD.FTZ R180, R165, R180 ;  /* 0x000000b4a5b47221 */ /* 0x000fe20000010000 */
[----:B0-----:R-:W-:Y:S02]  /*7b80*/  F2FP.BF16.F32.PACK_AB R165, R186, R171 ;  /* 0x000000abbaa5723e */ /* 0x001fe400000010ff */
[----:B------:R-:W0:Y:S01]  /*7b90*/  MUFU.EX2 R190, R181 ;  /* 0x000000b500be7308 */ /* 0x000e220000000800 */
[----:B------:R-:W-:-:S04]  /*7ba0*/  FADD.FTZ R3, R171, R180 ;  /* 0x000000b4ab037221 */ /* 0x000fc80000010000 */
[----:B------:R-:W-:-:S03]  /*7bb0*/  FADD.FTZ R180, R186, R3 ;  /* 0x00000003bab47221 */ /* 0x000fc60000010000 */
[----:B------:R-:W2:Y:S01]  /*7bc0*/  MUFU.EX2 R182, R182 ;  /* 0x000000b600b67308 */ /* 0x000ea20000000800 */
[----:B-1----:R-:W-:Y:S01]  /*7bd0*/  FADD.FTZ R3, R167, R180 ;  /* 0x000000b4a7037221 */ /* 0x002fe20000010000 */
[----:B---3--:R-:W-:-:S03]  /*7be0*/  F2FP.BF16.F32.PACK_AB R167, R188, R167 ;  /* 0x000000a7bca7723e */ /* 0x008fc600000010ff */
[----:B------:R-:W-:-:S03]  /*7bf0*/  FADD.FTZ R194, R188, R3 ;  /* 0x00000003bcc27221 */ /* 0x000fc60000010000 */
[----:B------:R-:W1:Y:S01]  /*7c00*/  MUFU.EX2 R183, R183 ;  /* 0x000000b700b77308 */ /* 0x000e620000000800 */
[----:B------:R-:W-:Y:S01]  /*7c10*/  FADD.FTZ R3, R169, R194 ;  /* 0x000000c2a9037221 */ /* 0x000fe20000010000 */
[----:B0-----:R-:W-:-:S03]  /*7c20*/  F2FP.BF16.F32.PACK_AB R169, R190, R169 ;  /* 0x000000a9bea9723e */ /* 0x001fc600000010ff */
[----:B------:R-:W-:-:S03]  /*7c30*/  FADD.FTZ R3, R190, R3 ;  /* 0x00000003be037221 */ /* 0x000fc60000010000 */
[----:B------:R-:W0:Y:S01]  /*7c40*/  MUFU.EX2 R173, R184 ;  /* 0x000000b800ad7308 */ /* 0x000e220000000800 */
[----:B--2---:R-:W-:-:S07]  /*7c50*/  FADD.FTZ R194, R182, R3 ;  /* 0x00000003b6c27221 */ /* 0x004fce0000010000 */
[----:B------:R-:W2:Y:S01]  /*7c60*/  MUFU.EX2 R180, R185 ;  /* 0x000000b900b47308 */ /* 0x000ea20000000800 */
[C---:B-1----:R-:W-:Y:S01]  /*7c70*/  FADD.FTZ R194, R183.reuse, R194 ;  /* 0x000000c2b7c27221 */ /* 0x042fe20000010000 */
[----:B------:R-:W-:-:S06]  /*7c80*/  F2FP.BF16.F32.PACK_AB R171, R183, R182 ;  /* 0x000000b6b7ab723e */ /* 0x000fcc00000010ff */
[----:B------:R-:W1:Y:S01]  /*7c90*/  MUFU.EX2 R175, R195 ;  /* 0x000000c300af7308 */ /* 0x000e620000000800 */
[----:B0-----:R-:W-:-:S07]  /*7ca0*/  FADD.FTZ R3, R173, R194 ;  /* 0x000000c2ad037221 */ /* 0x001fce0000010000 */
[----:B------:R-:W0:Y:S01]  /*7cb0*/  MUFU.EX2 R184, R197 ;  /* 0x000000c500b87308 */ /* 0x000e220000000800 */
[C---:B--2---:R-:W-:Y:S01]  /*7cc0*/  FADD.FTZ R6, R180.reuse, R3 ;  /* 0x00000003b4067221 */ /* 0x044fe20000010000 */
[----:B------:R-:W-:-:S03]  /*7cd0*/  F2FP.BF16.F32.PACK_AB R173, R180, R173 ;  /* 0x000000adb4ad723e */ /* 0x000fc600000010ff */
[----:B-1----:R-:W-:-:S04]  /*7ce0*/  FADD.FTZ R3, R175, R6 ;  /* 0x00000006af037221 */ /* 0x002fc80000010000 */
[C---:B0-----:R-:W-:Y:S01]  /*7cf0*/  FADD.FTZ R3, R184.reuse, R3 ;  /* 0x00000003b8037221 */ /* 0x041fe20000010000 */
[----:B------:R-:W-:Y:S01]  /*7d00*/  F2FP.BF16.F32.PACK_AB R175, R184, R175 ;  /* 0x000000afb8af723e */ /* 0x000fe200000010ff */
[----:B------:R-:W-:Y:S06]  /*7d10*/  @!P0 BRA `(.L_x_1779) ;  /* 0x0000000000048947 */ /* 0x000fec0003800000 */
[----:B------:R-:W-:Y:S01]  /*7d20*/  BPT.TRAP 0x1 ;  /* 0x000000040000795c */ /* 0x000fe20000300000 */
.L_x_1779:
[----:B------:R0:W1:Y:S01]  /*7d30*/  SYNCS.PHASECHK.TRANS64.TRYWAIT P1, [UR28+0x22850], R10 ;  /* 0x0228500aff0075a7 */ /* 0x000062000802015c */
[----:B------:R-:W-:Y:S05]  /*7d40*/  @!P0 BRA `(.L_x_1780) ;  /* 0x0000000000048947 */ /* 0x000fea0003800000 */
[----:B------:R-:W-:Y:S01]  /*7d50*/  BPT.TRAP 0x1 ;  /* 0x000000040000795c */ /* 0x000fe20000300000 */
.L_x_1780:
[----:B-1----:R-:W-:Y:S05]  /*7d60*/  @P1 BRA `(.L_x_1781) ;  /* 0x0000000000081947 */ /* 0x002fea0003800000 */
[----:B------:R-:W1:Y:S02]  /*7d70*/  SYNCS.PHASECHK.TRANS64.TRYWAIT P1, [UR28+0x22850], R10 ;  /* 0x0228500aff0075a7 */ /* 0x000e64000802015c */
[----:B-1----:R-:W-:Y:S05]  /*7d80*/  @!P1 BRA `(.L_x_1782) ;  /* 0x000000e000f49947 */ /* 0x002fea0003800000 */
.L_x_1781:
[----:B------:R-:W2:Y:S01]  /*7d90*/  S2R R6, SR_TID.X ;  /* 0x0000000000067919 */ /* 0x000ea20000002100 */
[----:B------:R-:W-:Y:S01]  /*7da0*/  UIMAD UR14, UR37, 0xc00, UR5 ;  /* 0x00000c00250e78a4 */ /* 0x000fe2000f8e0205 */
[----:B------:R-:W-:Y:S01]  /*7db0*/  UMOV UR11, 0x40000040 ;  /* 0x40000040000b7882 */ /* 0x000fe20000000000 */
[----:B------:R-:W3:Y:S05]  /*7dc0*/  S2R R7, SR_TID.X ;  /* 0x0000000000077919 */ /* 0x000eea0000002100 */
[----:B------:R-:W-:Y:S01]  /*7dd0*/  UMOV UR10, UR14 ;  /* 0x0000000e000a7c82 */ /* 0x000fe20008000000 */
[----:B--2---:R-:W-:Y:S02]  /*7de0*/  SHF.R.U32.HI R6, RZ, 0x7, R6 ;  /* 0x00000007ff067819 */ /* 0x004fe40000011606 */
[----:B---3--:R-:W-:-:S03]  /*7df0*/  LOP3.LUT P1, RZ, R7, 0x7f, RZ, 0xc0, !PT ;  /* 0x0000007f07ff7812 */ /* 0x008fc6000782c0ff */
[----:B------:R-:W-:Y:S02]  /*7e00*/  VIADD R6, R6, 0x8 ;  /* 0x0000000806067836 */ /* 0x000fe40000000000 */
[----:B------:R-:W-:-:S03]  /*7e10*/  IMAD.MOV.U32 R7, RZ, RZ, R14 ;  /* 0x000000ffff077224 */ /* 0x000fc600078e000e */
[----:B------:R2:W-:Y:S05]  /*7e20*/  BAR.SYNC.DEFER_BLOCKING R6, 0x100 ;  /* 0x000400060000751d */ /* 0x0005ea0000010000 */
[----:B-1----:R-:W-:Y:S02]  /*7e30*/  @!P1 VIADD R177, R177, 0x22860 ;  /* 0x00022860b1b19836 */ /* 0x002fe40000000000 */
[----:B--2---:R-:W-:-:S03]  /*7e40*/  IMAD.MOV.U32 R6, RZ, RZ, R176 ;  /* 0x000000ffff067224 */ /* 0x004fc600078e00b0 */
[----:B------:R-:W-:Y:S01]  /*7e50*/  @!P1 PRMT R177, RZ, 0x654, R177 ;  /* 0x00000654ffb19816 */ /* 0x000fe200000000b1 */
        /* <DEDUP_REMOVED lines=36> */
[----:B-1----:R-:W-:Y:S05]  /*80a0*/  @P1 BRA `(.L_x_1783) ;  /* 0xffffffc800b01947 */ /* 0x002fea000383ffff */
[----:B------:R-:W-:Y:S02]  /*80b0*/  IMAD.MOV.U32 R6, RZ, RZ, R176 ;  /* 0x000000ffff067224 */ /* 0x000fe400078e00b0 */
[----:B------:R-:W-:-:S07]  /*80c0*/  IMAD.MOV.U32 R7, RZ, RZ, R14 ;  /* 0x000000ffff077224 */ /* 0x000fce00078e000e */
.L_x_1766:
[----:B0-----:R-:W-:Y:S01]  /*80d0*/  IADD3 R10, R17, 0x80, -R18 ;  /* 0x00000080110a7810 */ /* 0x001fe20007ffe812 */
[----:B------:R-:W-:Y:S01]  /*80e0*/  ULDC UR18, c[0x0][0x9e4] ;  /* 0x0002790000127ab9 */ /* 0x000fe20000000800 */
[----:B------:R-:W-:Y:S01]  /*80f0*/  ULDC UR15, c[0x0][0x9dc] ;  /* 0x00027700000f7ab9 */ /* 0x000fe20000000800 */
[----:B------:R-:W-:Y:S02]  /*8100*/  UISETP.GE.AND UP0, UPT, UR18, 0x1, UPT ;  /* 0x000000011200788c */ /* 0x000fe4000bf06270 */
[----:B------:R-:W-:-:S04]  /*8110*/  IMAD R10, R201, 0x80, R10 ;  /* 0x00000080c90a7824 */ /* 0x000fc800078e020a */
[----:B------:R-:W-:Y:S02]  /*8120*/  PLOP3.LUT P1, PT, PT, PT, UP0, 0x40, 0x0 ;  /* 0x000000000000781c */ /* 0x000fe40003f2e808 */
[----:B------:R-:W-:-:S13]  /*8130*/  R2UR UR14, R10 ;  /* 0x000000000a0e72ca */ /* 0x000fda00000e0000 */
[----:B------:R-:W-:Y:S01]  /*8140*/  UIADD3 UR15, UR14, -UR15, URZ ;  /* 0x8000000f0e0f7290 */ /* 0x000fe2000fffe03f */
[----:B------:R-:W-:Y:S11]  /*8150*/  @P1 BRA `(.L_x_1784) ;  /* 0x0000000000441947 */ /* 0x000ff60003800000 */
        /* <DEDUP_REMOVED lines=10> */
.L_x_1785:
[----:B------:R-:W-:-:S11]  /*8200*/  UISETP.NE.AND UP1, UPT, UR18, 0x1, UPT ;  /* 0x000000011200788c */ /* 0x000fd6000bf25270 */
[----:B------:R-:W-:Y:S02]  /*8210*/  @UP1 ULDC.64 UR22, c[0x0][0x9e8] ;  /* 0x00027a0000161ab9 */ /* 0x000fe40000000a00 */
[----:B------:R-:W-:-:S04]  /*8220*/  UIMAD.WIDE.U32 UR10, UR14, UR22, URZ ;  /* 0x000000160e0a72a5 */ /* 0x000fc8000f8e003f */
[----:B------:R-:W-:-:S12]  /*8230*/  @UP1 USHF.R.U32.HI UR14, URZ, UR23, UR11 ;  /* 0x000000173f0e1299 */ /* 0x000fd8000801160b */
.L_x_1786:
[----:B------:R-:W-:-:S04]  /*8240*/  UIMAD UR14, UR14, UR18, URZ ;  /* 0x000000120e0e72a4 */ /* 0x000fc8000f8e023f */
[----:B------:R-:W-:-:S04]  /*8250*/  UISETP.LT.AND UP1, UPT, UR15, UR14, UPT ;  /* 0x0000000e0f00728c */ /* 0x000fc8000bf21270 */
[----:B------:R-:W-:-:S12]  /*8260*/  USEL UR15, UR15, UR14, !UP1 ;  /* 0x0000000e0f0f7287 */ /* 0x000fd8000c800000 */
.L_x_1784:
        /* <DEDUP_REMOVED lines=13> */
.L_x_1796:
[----:B------:R-:W-:Y:S01]  /*8340*/  UIADD3 UR37, UR37, 0x1, URZ ;  /* 0x0000000125257890 */ /* 0x000fe2000fffe03f */
[C---:B------:R-:W-:Y:S01]  /*8350*/  ISETP.GT.AND P1, PT, R9.reuse, UR24, PT ;  /* 0x0000001809007c0c */ /* 0x040fe2000bf24270 */
[----:B------:R-:W-:Y:S02]  /*8360*/  VIADD R9, R9, 0xffffffff ;  /* 0xffffffff09097836 */ /* 0x000fe40000000000 */
[----:B------:R-:W-:-:S04]  /*8370*/  UISETP.NE.AND UP1, UPT, UR37, 0x2, UPT ;  /* 0x000000022500788c */ /* 0x000fc8000bf25270 */
[----:B------:R-:W-:Y:S02]  /*8380*/  USEL UR10, URZ, 0x1, UP1 ;  /* 0x000000013f0a7887 */ /* 0x000fe40008800000 */
[----:B------:R-:W-:Y:S02]  /*8390*/  USEL UR37, UR37, URZ, UP1 ;  /* 0x0000003f25257287 */ /* 0x000fe40008800000 */
[----:B------:R-:W-:Y:S01]  /*83a0*/  ULOP3.LUT UR40, UR40, UR10, URZ, 0x3c, !UPT ;  /* 0x0000000a28287292 */ /* 0x000fe2000f8e3c3f */
[----:B-1----:R-:W-:Y:S11]  /*83b0*/  @!P0 BRA `(.L_x_1788) ;  /* 0x0000000000048947 */ /* 0x002ff60003800000 */
[----:B------:R-:W-:Y:S01]  /*83c0*/  BPT.TRAP 0x1 ;  /* 0x000000040000795c */ /* 0x000fe20000300000 */
.L_x_1788:
        /* <DEDUP_REMOVED lines=9> */
.L_x_1789:
[----:B-1----:R-:W-:Y:S05]  /*8460*/  @P2 BRA `(.L_x_1790) ;  /* 0x0000000000082947 */ /* 0x002fea0003800000 */
[----:B------:R-:W1:Y:S02]  /*8470*/  SYNCS.PHASECHK.TRANS64.TRYWAIT P2, [UR25+0x22830], R5 ;  /* 0x02283005ff0075a7 */ /* 0x000e640008040159 */
[----:B-1----:R-:W-:Y:S05]  /*8480*/  @!P2 BRA `(.L_x_1791) ;  /* 0x000000dc0048a947 */ /* 0x002fea0003800000 */
.L_x_1790:
[----:B------:R-:W-:Y:S01]  /*8490*/  UIMAD UR22, UR37, 0x300, UR4 ;  /* 0x00000300251678a4 */ /* 0x000fe2000f8e0204 */
[----:B------:R-:W-:Y:S01]  /*84a0*/  WARPGROUP.ARRIVE ;  /* 0x00000000000079c5 */ /* 0x000fe20000000000 */
[----:B------:R-:W-:Y:S01]  /*84b0*/  UMOV UR23, 0x40000040 ;  /* 0x4000004000177882 */ /* 0x000fe20000000000 */
[----:B------:R-:W-:Y:S01]  /*84c0*/  UMOV UR11, 0x40000040 ;  /* 0x40000040000b7882 */ /* 0x000fe20000000000 */
[----:B------:R-:W-:-:S03]  /*84d0*/  UIADD3 UR10, UR22, 0x2, URZ ;  /* 0x00000002160a7890 */ /* 0x000fc6000fffe03f */
[----:B------:R-:W2:Y:S01]  /*84e0*/  S2R R213, SR_TID.X ;  /* 0x0000000000d57919 */ /* 0x000ea20000002100 */
[----:B------:R-:W-:Y:S01]  /*84f0*/  UIADD3 UR14, UR22, 0x4, URZ ;  /* 0x00000004160e7890 */ /* 0x000fe2000fffe03f */
[----:B------:R-:W-:Y:S01]  /*8500*/  IMAD.U32 R214, RZ, RZ, UR25 ;  /* 0x00000019ffd67e24 */ /* 0x000fe2000f8e00ff */
[----:B------:R-:W-:Y:S01]  /*8510*/  UMOV UR15, 0x40000040 ;  /* 0x40000040000f7882 */ /* 0x000fe20000000000 */
[----:B------:R-:W-:Y:S01]  /*8520*/  HGMMA.64x96x16.F32.BF16 R152, gdesc[UR20], RZ, !UPT, gsb0 ;  /* 0x01600000149879f0 */ /* 0x000fe2000c0018ff */
[----:B------:R-:W-:Y:S01]  /*8530*/  UIADD3 UR18, UR22, 0x6, URZ ;  /* 0x0000000616127890 */ /* 0x000fe2000fffe03f */
[----:B------:R-:W-:Y:S01]  /*8540*/  UMOV UR19, 0x40000040 ;  /* 0x4000004000137882 */ /* 0x000fe20000000000 */
[----:B--2---:R-:W-:Y:S02]  /*8550*/  LOP3.LUT P2, RZ, R213, 0x7f, RZ, 0xc0, !PT ;  /* 0x0000007fd5ff7812 */ /* 0x004fe4000784c0ff */
[----:B------:R-:W-:Y:S01]  /*8560*/  SHF.R.U32.HI R213, RZ, 0x7, R213 ;  /* 0x00000007ffd57819 */ /* 0x000fe200000116d5 */
        /* <DEDUP_REMOVED lines=11> */
[----:B-1----:R-:W-:Y:S01]  /*8620*/  FMUL.FTZ R6, R153, UR26 ;  /* 0x0000001a99067c20 */ /* 0x002fe20008410000 */
        /* <DEDUP_REMOVED lines=48> */
[----:B------:R-:W-:-:S04]  /*8930*/  FMUL.FTZ R186, R199, UR26 ;  /* 0x0000001ac7ba7c20 */ /* 0x000fc80008410000 */
[----:B------:R-:W1:Y:S01]  /*8940*/  MUFU.TANH R156, R156 ;  /* 0x0000009c009c7308 */ /* 0x000e620000002400 */
[----:B--2---:R-:W-:-:S07]  /*8950*/  FMNMX.FTZ R7, R152, R7, !PT ;  /* 0x0000000798077209 */ /* 0x004fce0007810000 */
[----:B------:R-:W2:Y:S01]  /*8960*/  MUFU.TANH R157, R157 ;  /* 0x0000009d009d7308 */ /* 0x000ea20000002400 */
[----:B---3--:R-:W-:-:S07]  /*8970*/  FMNMX.FTZ R7, R154, R7, !PT ;  /* 0x000000079a077209 */ /* 0x008fce0007810000 */
[----:B------:R-:W3:Y:S01]  /*8980*/  MUFU.TANH R160, R160 ;  /* 0x000000a000a07308 */ /* 0x000ee20000002400 */
[----:B-1----:R-:W-:-:S07]  /*8990*/  FMNMX.FTZ R168, R156, R7, !PT ;  /* 0x000000079ca87209 */ /* 0x002fce0007810000 */
        /* <DEDUP_REMOVED lines=19> */
[----:B--2---:R-:W-:Y:S01]  /*8ad0*/  FMNMX.FTZ R7, R201, R168, !PT ;  /* 0x000000a8c9077209 */ /* 0x004fe20007810000 */
[----:B------:R-:W-:Y:S01]  /*8ae0*/  FMUL.FTZ R168, R175, UR26 ;  /* 0x0000001aafa87c20 */ /* 0x000fe20008410000 */
[----:B------:R-:W-:-:S05]  /*8af0*/  FMUL.FTZ R175, R190, UR26 ;  /* 0x0000001abeaf7c20 */ /* 0x000fca0008410000 */
        /* <DEDUP_REMOVED lines=15> */
[----:B---3--:R-:W-:Y:S01]  /*8bf0*/  FMNMX.FTZ R7, R167, R172, !PT ;  /* 0x000000aca7077209 */ /* 0x008fe20007810000 */
[----:B------:R-:W-:Y:S01]  /*8c00*/  FMUL.FTZ R172, R183, UR26 ;  /* 0x0000001ab7ac7c20 */ /* 0x000fe20008410000 */
[----:B------:R-:W-:-:S03]  /*8c10*/  FMUL.FTZ R183, R198, UR26 ;  /* 0x0000001ac6b77c20 */ /* 0x000fc60008410000 */
[----:B------:R-:W3:Y:S02]  /*8c20*/  SHFL.BFLY PT, R178, R7, 0x2, 0x1f ;  /* 0x0c401f0007b27f89 */ /* 0x000ee400000e0000 */
[----:B------:R-:W4:Y:S01]  /*8c30*/  MUFU.TANH R15, R15 ;  /* 0x0000000f000f7308 */ /* 0x000f220000002400 */
[----:B-1----:R-:W-:-:S07]  /*8c40*/  FMNMX.FTZ R189, R8, R11, !PT ;  /* 0x0000000b08bd7209 */ /* 0x002fce0007810000 */
[----:B------:R-:W1:Y:S08]  /*8c50*/  MUFU.TANH R21, R21 ;  /* 0x0000001500157308 */ /* 0x000e700000002400 */
[----:B------:R-:W5:Y:S01]  /*8c60*/  MUFU.TANH R153, R153 ;  /* 0x0000009900997308 */ /* 0x000f620000002400 */
[----:B---3--:R-:W-:Y:S01]  /*8c70*/  FMNMX.FTZ R187, R7, R178, !PT ;  /* 0x000000b207bb7209 */ /* 0x008fe20007810000 */
[----:B------:R-:W-:-:S06]  /*8c80*/  FMUL.FTZ R178, R191, UR26 ;  /* 0x0000001abfb27c20 */ /* 0x000fcc0008410000 */
[----:B------:R-:W3:Y:S01]  /*8c90*/  MUFU.TANH R155, R155 ;  /* 0x0000009b009b7308 */ /* 0x000ee20000002400 */
[----:B------:R-:W0:Y:S07]  /*8ca0*/  SHFL.BFLY PT, R190, R187, 0x1, 0x1f ;  /* 0x0c201f00bbbe7f89 */ /* 0x000e2e00000e0000 */
[----:B------:R-:W3:Y:S08]  /*8cb0*/  MUFU.TANH R158, R158 ;  /* 0x0000009e009e7308 */ /* 0x000ef00000002400 */
[----:B------:R-:W3:Y:S08]  /*8cc0*/  MUFU.TANH R159, R159 ;  /* 0x0000009f009f7308 */ /* 0x000ef00000002400 */
[----:B------:R-:W3:Y:S01]  /*8cd0*/  MUFU.TANH R162, R162 ;  /* 0x000000a200a27308 */ /* 0x000ee20000002400 */
[----:B0-----:R-:W-:-:S02]  /*8ce0*/  FMNMX.FTZ R7, R187, R190, !PT ;  /* 0x000000bebb077209 */ /* 0x001fc40007810000 */
[----:B--2---:R-:W-:-:S03]  /*8cf0*/  FMNMX.FTZ R190, R12, R189, !PT ;  /* 0x000000bd0cbe7209 */ /* 0x004fc60007810000 */
[----:B------:R-:W-:Y:S01]  /*8d00*/  FADD.FTZ R10, -R7, R10 ;  /* 0x0000000a070a7221 */ /* 0x000fe20000010100 */
[----:B----4-:R-:W-:Y:S01]  /*8d10*/  FMNMX.FTZ R190, R15, R190, !PT ;  /* 0x000000be0fbe7209 */ /* 0x010fe20007810000 */
[----:B------:R-:W-:Y:S01]  /*8d20*/  FMUL.FTZ R211, R7, UR7 ;  /* 0x0000000707d37c20 */ /* 0x000fe20008410000 */
[----:B------:R-:W0:Y:S01]  /*8d30*/  MUFU.TANH R163, R163 ;  /* 0x000000a300a37308 */ /* 0x000e220000002400 */
[----:B------:R-:W-:Y:S01]  /*8d40*/  FMUL.FTZ R187, R10, UR7 ;  /* 0x000000070abb7c20 */ /* 0x000fe20008410000 */
[----:B-1----:R-:W-:Y:S01]  /*8d50*/  FMNMX.FTZ R190, R21, R190, !PT ;  /* 0x000000be15be7209 */ /* 0x002fe20007810000 */
[--C-:B------:R-:W-:Y:S01]  /*8d60*/  FFMA.FTZ R10, R13, UR7, -R211.reuse ;  /* 0x000000070d0a7c23 */ /* 0x100fe200080108d3 */
[--C-:B------:R-:W-:Y:S01]  /*8d70*/  FFMA.FTZ R13, R6, UR7, -R211.reuse ;  /* 0x00000007060d7c23 */ /* 0x100fe200080108d3 */
[--C-:B------:R-:W-:Y:S01]  /*8d80*/  FFMA.FTZ R194, R201, UR7, -R211.reuse ;  /* 0x00000007c9c27c23 */ /* 0x100fe200080108d3 */
[----:B-----5:R-:W-:Y:S01]  /*8d90*/  FMNMX.FTZ R190, R153, R190, !PT ;  /* 0x000000be99be7209 */ /* 0x020fe20007810000 */
[--C-:B------:R-:W-:Y:S01]  /*8da0*/  FFMA.FTZ R14, R14, UR7, -R211.reuse ;  /* 0x000000070e0e7c23 */ /* 0x100fe200080108d3 */
[----:B------:R-:W1:Y:S01]  /*8db0*/  MUFU.TANH R165, R165 ;  /* 0x000000a500a57308 */ /* 0x000e620000002400 */
[--C-:B------:R-:W-:Y:S01]  /*8dc0*/  FFMA.FTZ R154, R154, UR7, -R211.reuse ;  /* 0x000000079a9a7c23 */ /* 0x100fe200080108d3 */
[----:B---3--:R-:W-:Y:S01]  /*8dd0*/  FMNMX.FTZ R189, R155, R190, !PT ;  /* 0x000000be9bbd7209 */ /* 0x008fe20007810000 */
[--C-:B------:R-:W-:Y:S01]  /*8de0*/  FFMA.FTZ R199, R188, UR7, -R211.reuse ;  /* 0x00000007bcc77c23 */ /* 0x100fe200080108d3 */
[--C-:B------:R-:W-:Y:S01]  /*8df0*/  FFMA.FTZ R188, R167, UR7, -R211.reuse ;  /* 0x00000007a7bc7c23 */ /* 0x100fe200080108d3 */
[--C-:B------:R-:W-:Y:S01]  /*8e00*/  FFMA.FTZ R190, R156, UR7, -R211.reuse ;  /* 0x000000079cbe7c23 */ /* 0x100fe200080108d3 */
[----:B------:R-:W-:Y:S01]  /*8e10*/  FMNMX.FTZ R6, R158, R189, !PT ;  /* 0x000000bd9e067209 */ /* 0x000fe20007810000 */
[--C-:B------:R-:W-:Y:S01]  /*8e20*/  FFMA.FTZ R189, R20, UR7, -R211.reuse ;  /* 0x0000000714bd7c23 */ /* 0x100fe200080108d3 */
[----:B------:R-:W2:Y:S01]  /*8e30*/  MUFU.TANH R168, R168 ;  /* 0x000000a800a87308 */ /* 0x000ea20000002400 */
[--C-:B------:R-:W-:Y:S01]  /*8e40*/  FFMA.FTZ R20, R152, UR7, -R211.reuse ;  /* 0x0000000798147c23 */ /* 0x100fe200080108d3 */
[----:B------:R-:W-:Y:S01]  /*8e50*/  FMNMX.FTZ R191, R159, R6, !PT ;  /* 0x000000069fbf7209 */ /* 0x000fe20007810000 */
[--C-:B------:R-:W-:Y:S01]  /*8e60*/  FFMA.FTZ R152, R166, UR7, -R211.reuse ;  /* 0x00000007a6987c23 */ /* 0x100fe200080108d3 */
[--C-:B------:R-:W-:Y:S01]  /*8e70*/  FFMA.FTZ R166, R200, UR7, -R211.reuse ;  /* 0x00000007c8a67c23 */ /* 0x100fe200080108d3 */
[--C-:B------:R-:W-:Y:S01]  /*8e80*/  FFMA.FTZ R157, R157, UR7, -R211.reuse ;  /* 0x000000079d9d7c23 */ /* 0x100fe200080108d3 */
[----:B------:R-:W-:Y:S01]  /*8e90*/  FMNMX.FTZ R6, R162, R191, !PT ;  /* 0x000000bfa2067209 */ /* 0x000fe20007810000 */
[--C-:B------:R-:W-:Y:S01]  /*8ea0*/  FFMA.FTZ R160, R160, UR7, -R211.reuse ;  /* 0x00000007a0a07c23 */ /* 0x100fe200080108d3 */
[----:B------:R-:W3:Y:S01]  /*8eb0*/  MUFU.TANH R169, R169 ;  /* 0x000000a900a97308 */ /* 0x000ee20000002400 */
[--C-:B------:R-:W-:Y:S01]  /*8ec0*/  FFMA.FTZ R192, R202, UR7, -R211.reuse ;  /* 0x00000007cac07c23 */ /* 0x100fe200080108d3 */
[----:B0-----:R-:W-:Y:S01]  /*8ed0*/  FMNMX.FTZ R6, R163, R6, !PT ;  /* 0x00000006a3067209 */ /* 0x001fe20007810000 */
[--C-:B------:R-:W-:Y:S01]  /*8ee0*/  FFMA.FTZ R161, R161, UR7, -R211.reuse ;  /* 0x00000007a1a17c23 */ /* 0x100fe200080108d3 */
[--C-:B------:R-:W-:Y:S01]  /*8ef0*/  FFMA.FTZ R164, R164, UR7, -R211.reuse ;  /* 0x00000007a4a47c23 */ /* 0x100fe200080108d3 */
[--C-:B------:R-:W-:Y:S01]  /*8f00*/  FFMA.FTZ R195, R203, UR7, -R211.reuse ;  /* 0x00000007cbc37c23 */ /* 0x100fe200080108d3 */
[----:B-1----:R-:W-:Y:S01]  /*8f10*/  FMNMX.FTZ R191, R165, R6, !PT ;  /* 0x00000006a5bf7209 */ /* 0x002fe20007810000 */
[--C-:B------:R-:W-:Y:S01]  /*8f20*/  FFMA.FTZ R177, R177, UR7, -R211.reuse ;  /* 0x00000007b1b17c23 */ /* 0x100fe200080108d3 */
[----:B------:R-:W0:Y:S01]  /*8f30*/  MUFU.TANH R170, R170 ;  /* 0x000000aa00aa7308 */ /* 0x000e220000002400 */
[--C-:B------:R-:W-:Y:S01]  /*8f40*/  FFMA.FTZ R176, R176, UR7, -R211.reuse ;  /* 0x00000007b0b07c23 */ /* 0x100fe200080108d3 */
[----:B--2---:R-:W-:Y:S01]  /*8f50*/  FMNMX.FTZ R6, R168, R191, !PT ;  /* 0x000000bfa8067209 */ /* 0x004fe20007810000 */
[--C-:B------:R-:W-:Y:S01]  /*8f60*/  FFMA.FTZ R180, R180, UR7, -R211.reuse ;  /* 0x00000007b4b47c23 */ /* 0x100fe200080108d3 */
[--C-:B------:R-:W-:Y:S01]  /*8f70*/  FFMA.FTZ R185, R185, UR7, -R211.reuse ;  /* 0x00000007b9b97c23 */ /* 0x100fe200080108d3 */
[----:B------:R-:W-:-:S03]  /*8f80*/  FFMA.FTZ R181, R181, UR7, -R211 ;  /* 0x00000007b5b57c23 */ /* 0x000fc600080108d3 */
[----:B------:R-:W1:Y:S01]  /*8f90*/  MUFU.TANH R171, R171 ;  /* 0x000000ab00ab7308 */ /* 0x000e620000002400 */
[----:B---3--:R-:W-:-:S07]  /*8fa0*/  FMNMX.FTZ R193, R169, R6, !PT ;  /* 0x00000006a9c17209 */ /* 0x008fce0007810000 */
        /* <DEDUP_REMOVED lines=18> */
[----:B------:R-:W2:Y:S01]  /*90d0*/  MUFU.EX2 R187, R187 ;  /* 0x000000bb00bb7308 */ /* 0x000ea20000000800 */
[----:B0-----:R-:W-:-:S07]  /*90e0*/  FMNMX.FTZ R193, R183, R6, !PT ;  /* 0x00000006b7c17209 */ /* 0x001fce0007810000 */
[----:B------:R-:W0:Y:S01]  /*90f0*/  MUFU.EX2 R10, R10 ;  /* 0x0000000a000a7308 */ /* 0x000e220000000800 */
[----:B-1----:R-:W-:-:S05]  /*9100*/  FMNMX.FTZ R6, R186, R193, !PT ;  /* 0x000000c1ba067209 */ /* 0x002fca0007810000 */
[----:B------:R-:W1:Y:S02]  /*9110*/  SHFL.BFLY PT, R197, R6, 0x2, 0x1f ;  /* 0x0c401f0006c57f89 */ /* 0x000e6400000e0000 */
[----:B------:R1:W-:Y:S01]  /*9120*/  MUFU.EX2 R193, R152 ;  /* 0x0000009800c17308 */ /* 0x0003e20000000800 */
[-C--:B--2---:R-:W-:Y:S01]  /*9130*/  FMUL.FTZ R24, R24, R187.reuse ;  /* 0x000000bb18187220 */ /* 0x084fe20000410000 */
[-C--:B------:R-:W-:Y:S01]  /*9140*/  FMUL.FTZ R25, R25, R187.reuse ;  /* 0x000000bb19197220 */ /* 0x080fe20000410000 */
[-C--:B------:R-:W-:Y:S01]  /*9150*/  FMUL.FTZ R28, R28, R187.reuse ;  /* 0x000000bb1c1c7220 */ /* 0x080fe20000410000 */
[-C--:B------:R-:W-:Y:S01]  /*9160*/  FMUL.FTZ R29, R29, R187.reuse ;  /* 0x000000bb1d1d7220 */ /* 0x080fe20000410000 */
[-C--:B------:R-:W-:Y:S01]  /*9170*/  FMUL.FTZ R32, R32, R187.reuse ;  /* 0x000000bb20207220 */ /* 0x080fe20000410000 */
[-C--:B------:R-:W-:Y:S01]  /*9180*/  FMUL.FTZ R33, R33, R187.reuse ;  /* 0x000000bb21217220 */ /* 0x080fe20000410000 */
[-C--:B------:R-:W-:Y:S01]  /*9190*/  FMUL.FTZ R36, R36, R187.reuse ;  /* 0x000000bb24247220 */ /* 0x080fe20000410000 */
[----:B------:R-:W-:Y:S01]  /*91a0*/  MUFU.EX2 R13, R13 ;  /* 0x0000000d000d7308 */ /* 0x000fe20000000800 */
[----:B0-----:R-:W-:Y:S01]  /*91b0*/  FFMA.FTZ R4, R187, R4, R10 ;  /* 0x00000004bb047223 */ /* 0x001fe2000001000a */
        /* <DEDUP_REMOVED lines=12> */
[----:B-1----:R-:W-:Y:S01]  /*9280*/  FMNMX.FTZ R152, R6, R197, !PT ;  /* 0x000000c506987209 */ /* 0x002fe20007810000 */
[----:B------:R-:W-:Y:S01]  /*9290*/  FFMA.FTZ R197, R184, UR7, -R211 ;  /* 0x00000007b8c57c23 */ /* 0x000fe200080108d3 */
[----:B------:R-:W0:Y:S01]  /*92a0*/  MUFU.EX2 R189, R189 ;  /* 0x000000bd00bd7308 */ /* 0x000e220000000800 */
        /* <DEDUP_REMOVED lines=24> */
[----:B0-----:R-:W-:Y:S01]  /*9430*/  F2FP.BF16.F32.PACK_AB R154, R189, R14 ;  /* 0x0000000ebd9a723e */ /* 0x001fe200000010ff */
[----:B------:R-:W-:Y:S01]  /*9440*/  FMUL.FTZ R100, R100, R187 ;  /* 0x000000bb64647220 */ /* 0x000fe20000410000 */
[----:B-1----:R-:W-:Y:S01]  /*9450*/  FMNMX.FTZ R6, R152, R201, !PT ;  /* 0x000000c998067209 */ /* 0x002fe20007810000 */
[-C--:B------:R-:W-:Y:S01]  /*9460*/  FMUL.FTZ R101, R101, R187.reuse ;  /* 0x000000bb65657220 */ /* 0x080fe20000410000 */
[-C--:B------:R-:W-:Y:S01]  /*9470*/  FMUL.FTZ R104, R104, R187.reuse ;  /* 0x000000bb68687220 */ /* 0x080fe20000410000 */
[-C--:B------:R-:W-:Y:S01]  /*9480*/  FMUL.FTZ R105, R105, R187.reuse ;  /* 0x000000bb69697220 */ /* 0x080fe20000410000 */
[-C--:B------:R-:W-:Y:S01]  /*9490*/  FMUL.FTZ R108, R108, R187.reuse ;  /* 0x000000bb6c6c7220 */ /* 0x080fe20000410000 */
[C---:B------:R-:W-:Y:S01]  /*94a0*/  FADD.FTZ R11, -R6.reuse, R11 ;  /* 0x0000000b060b7221 */ /* 0x040fe20000010100 */
[----:B------:R-:W-:Y:S01]  /*94b0*/  FMUL.FTZ R152, R6, UR7 ;  /* 0x0000000706987c20 */ /* 0x000fe20008410000 */
[----:B------:R-:W-:Y:S01]  /*94c0*/  MUFU.EX2 R157, R157 ;  /* 0x0000009d009d7308 */ /* 0x000fe20000000800 */
[----:B------:R-:W-:Y:S01]  /*94d0*/  FMUL.FTZ R109, R109, R187 ;  /* 0x000000bb6d6d7220 */ /* 0x000fe20000410000 */
[----:B------:R-:W-:Y:S01]  /*94e0*/  FMUL.FTZ R184, R11, UR7 ;  /* 0x000000070bb87c20 */ /* 0x000fe20008410000 */
[--C-:B------:R-:W-:Y:S01]  /*94f0*/  FFMA.FTZ R11, R8, UR7, -R152.reuse ;  /* 0x00000007080b7c23 */ /* 0x100fe20008010898 */
[--C-:B------:R-:W-:Y:S01]  /*9500*/  FFMA.FTZ R12, R12, UR7, -R152.reuse ;  /* 0x000000070c0c7c23 */ /* 0x100fe20008010898 */
[--C-:B------:R-:W-:Y:S01]  /*9510*/  FFMA.FTZ R15, R15, UR7, -R152.reuse ;  /* 0x000000070f0f7c23 */ /* 0x100fe20008010898 */
[--C-:B------:R-:W-:Y:S01]  /*9520*/  FFMA.FTZ R196, R21, UR7, -R152.reuse ;  /* 0x0000000715c47c23 */ /* 0x100fe20008010898 */
[--C-:B------:R-:W-:Y:S01]  /*9530*/  FFMA.FTZ R21, R153, UR7, -R152.reuse ;  /* 0x0000000799157c23 */ /* 0x100fe20008010898 */
[----:B------:R-:W-:Y:S01]  /*9540*/  MUFU.EX2 R184, R184 ;  /* 0x000000b800b87308 */ /* 0x000fe20000000800 */
[----:B------:R-:W-:Y:S01]  /*9550*/  @!P2 VIADD R153, R214, 0x22840 ;  /* 0x00022840d699a836 */ /* 0x000fe20000000000 */
[----:B------:R-:W-:Y:S01]  /*9560*/  IADD3 R8, -R213, 0xb, RZ ;  /* 0x0000000bd5087810 */ /* 0x000fe20007ffe1ff */
[--C-:B------:R-:W-:Y:S01]  /*9570*/  FFMA.FTZ R198, R155, UR7, -R152.reuse ;  /* 0x000000079bc67c23 */ /* 0x100fe20008010898 */
[--C-:B------:R-:W-:Y:S01]  /*9580*/  FFMA.FTZ R167, R158, UR7, -R152.reuse ;  /* 0x000000079ea77c23 */ /* 0x100fe20008010898 */
[--C-:B------:R-:W-:Y:S01]  /*9590*/  FFMA.FTZ R200, R159, UR7, -R152.reuse ;  /* 0x000000079fc87c23 */ /* 0x100fe20008010898 */
[----:B------:R-:W-:Y:S01]  /*95a0*/  @!P2 PRMT R153, RZ, 0x654, R153 ;  /* 0x00000654ff99a816 */ /* 0x000fe20000000099 */
[----:B------:R0:W-:Y:S06]  /*95b0*/  BAR.ARV R8, 0x100 ;  /* 0x000400080000751d */ /* 0x0001ec0000002000 */
[----:B------:R-:W1:Y:S01]  /*95c0*/  MUFU.EX2 R11, R11 ;  /* 0x0000000b000b7308 */ /* 0x000e620000000800 */
[----:B------:R2:W-:Y:S01]  /*95d0*/  @!P2 SYNCS.ARRIVE.TRANS64.RED.A1T0 RZ, [R153+URZ], RZ ;  /* 0x000000ff99ffa9a7 */ /* 0x0005e2000810043f */
[--C-:B------:R-:W-:Y:S01]  /*95e0*/  FFMA.FTZ R201, R162, UR7, -R152.reuse ;  /* 0x00000007a2c97c23 */ /* 0x100fe20008010898 */
[--C-:B------:R-:W-:Y:S01]  /*95f0*/  FFMA.FTZ R202, R163, UR7, -R152.reuse ;  /* 0x00000007a3ca7c23 */ /* 0x100fe20008010898 */
[--C-:B------:R-:W-:Y:S01]  /*9600*/  FFMA.FTZ R163, R165, UR7, -R152.reuse ;  /* 0x00000007a5a37c23 */ /* 0x100fe20008010898 */
[--C-:B------:R-:W-:Y:S01]  /*9610*/  FFMA.FTZ R210, R168, UR7, -R152.reuse ;  /* 0x00000007a8d27c23 */ /* 0x100fe20008010898 */
[--C-:B------:R-:W-:Y:S01]  /*9620*/  FFMA.FTZ R165, R169, UR7, -R152.reuse ;  /* 0x00000007a9a57c23 */ /* 0x100fe20008010898 */
[----:B------:R-:W-:Y:S01]  /*9630*/  FFMA.FTZ R212, R170, UR7, -R152 ;  /* 0x00000007aad47c23 */ /* 0x000fe20008010898 */
[----:B------:R-:W3:Y:S01]  /*9640*/  MUFU.EX2 R12, R12 ;  /* 0x0000000c000c7308 */ /* 0x000ee20000000800 */
[----:B--2---:R-:W-:Y:S01]  /*9650*/  FADD.FTZ R153, R13, R4 ;  /* 0x000000040d997221 */ /* 0x004fe20000010000 */
[--C-:B------:R-:W-:Y:S01]  /*9660*/  FFMA.FTZ R169, R171, UR7, -R152.reuse ;  /* 0x00000007aba97c23 */ /* 0x100fe20008010898 */
[--C-:B------:R-:W-:Y:S01]  /*9670*/  FFMA.FTZ R216, R172, UR7, -R152.reuse ;  /* 0x00000007acd87c23 */ /* 0x100fe20008010898 */
[--C-:B------:R-:W-:Y:S01]  /*9680*/  FFMA.FTZ R171, R173, UR7, -R152.reuse ;  /* 0x00000007adab7c23 */ /* 0x100fe20008010898 */
[----:B------:R-:W-:Y:S01]  /*9690*/  FADD.FTZ R4, R14, R153 ;  /* 0x000000990e047221 */ /* 0x000fe20000010000 */
[--C-:B------:R-:W-:Y:S01]  /*96a0*/  FFMA.FTZ R218, R174, UR7, -R152.reuse ;  /* 0x00000007aeda7c23 */ /* 0x100fe20008010898 */
[----:B------:R-:W-:Y:S01]  /*96b0*/  FFMA.FTZ R173, R175, UR7, -R152 ;  /* 0x00000007afad7c23 */ /* 0x000fe20008010898 */
[----:B------:R-:W2:Y:S01]  /*96c0*/  MUFU.EX2 R15, R15 ;  /* 0x0000000f000f7308 */ /* 0x000ea20000000800 */
[----:B-1----:R-:W-:Y:S01]  /*96d0*/  FFMA.FTZ R3, R184, R3, R11 ;  /* 0x00000003b8037223 */ /* 0x002fe2000001000b */
[----:B------:R-:W-:Y:S01]  /*96e0*/  FADD.FTZ R153, R189, R4 ;  /* 0x00000004bd997221 */ /* 0x000fe20000010000 */
[--C-:B------:R-:W-:Y:S01]  /*96f0*/  FFMA.FTZ R178, R178, UR7, -R152.reuse ;  /* 0x00000007b2b27c23 */ /* 0x100fe20008010898 */
[--C-:B------:R-:W-:Y:S01]  /*9700*/  FFMA.FTZ R175, R179, UR7, -R152.reuse ;  /* 0x00000007b3af7c23 */ /* 0x100fe20008010898 */
[--C-:B------:R-:W-:Y:S01]  /*9710*/  FFMA.FTZ R182, R182, UR7, -R152.reuse ;  /* 0x00000007b6b67c23 */ /* 0x100fe20008010898 */
[----:B------:R-:W-:Y:S01]  /*9720*/  FADD.FTZ R4, R20, R153 ;  /* 0x0000009914047221 */ /* 0x000fe20000010000 */
[----:B------:R-:W-:Y:S01]  /*9730*/  FFMA.FTZ R183, R183, UR7, -R152 ;  /* 0x00000007b7b77c23 */ /* 0x000fe20008010898 */
[----:B------:R-:W1:Y:S01]  /*9740*/  MUFU.EX2 R196, R196 ;  /* 0x000000c400c47308 */ /* 0x000e620000000800 */
[----:B---3--:R-:W-:Y:S01]  /*9750*/  FADD.FTZ R14, R12, R3 ;  /* 0x000000030c0e7221 */ /* 0x008fe20000010000 */
[----:B------:R-:W-:Y:S01]  /*9760*/  FADD.FTZ R153, R191, R4 ;  /* 0x00000004bf997221 */ /* 0x000fe20000010000 */
[----:B------:R-:W-:Y:S01]  /*9770*/  FFMA.FTZ R186, R186, UR7, -R152 ;  /* 0x00000007baba7c23 */ /* 0x000fe20008010898 */
[----:B------:R-:W-:Y:S01]  /*9780*/  F2FP.BF16.F32.PACK_AB R152, R13, R10 ;  /* 0x0000000a0d98723e */ /* 0x000fe200000010ff */
[-C--:B------:R-:W-:Y:S01]  /*9790*/  FMUL.FTZ R112, R112, R187.reuse ;  /* 0x000000bb70707220 */ /* 0x080fe20000410000 */
[----:B------:R-:W-:Y:S01]  /*97a0*/  FADD.FTZ R4, R190, R153 ;  /* 0x00000099be047221 */ /* 0x000fe20000010000 */
[----:B------:R-:W-:Y:S01]  /*97b0*/  F2FP.BF16.F32.PACK_AB R158, R157, R190 ;  /* 0x000000be9d9e723e */ /* 0x000fe200000010ff */
[----:B------:R-:W3:Y:S01]  /*97c0*/  MUFU.EX2 R21, R21 ;  /* 0x0000001500157308 */ /* 0x000ee20000000800 */
[----:B--2---:R-:W-:Y:S01]  /*97d0*/  FADD.FTZ R3, R15, R14 ;  /* 0x0000000e0f037221 */ /* 0x004fe20000010000 */
[----:B------:R-:W-:Y:S01]  /*97e0*/  FADD.FTZ R153, R157, R4 ;  /* 0x000000049d997221 */ /* 0x000fe20000010000 */
        /* <DEDUP_REMOVED lines=22> */
[----:B--2---:R-:W-:Y:S01]  /*9950*/  FADD.FTZ R14, R198, R3 ;  /* 0x00000003c60e7221 */ /* 0x004fe20000010000 */
[-C--:B------:R-:W-:Y:S01]  /*9960*/  FMUL.FTZ R148, R148, R187.reuse ;  /* 0x000000bb94947220 */ /* 0x080fe20000410000 */
[----:B------:R-:W-:Y:S01]  /*9970*/  FMUL.FTZ R149, R149, R187 ;  /* 0x000000bb95957220 */ /* 0x000fe20000410000 */
[----:B------:R-:W-:Y:S01]  /*9980*/  F2FP.BF16.F32.PACK_AB R156, R191, R20 ;  /* 0x00000014bf9c723e */ /* 0x000fe200000010ff */
        /* <DEDUP_REMOVED lines=56> */
[----:B------:R-:W-:Y:S01]  /*9d10*/  FADD.FTZ R153, R193, R4 ;  /* 0x00000004c1997221 */ /* 0x000fe20000010000 */
        /* <DEDUP_REMOVED lines=32> */
[----:B------:R-:W-:Y:S01]  /*9f20*/  FMUL.FTZ R151, R151, R184 ;  /* 0x000000b897977220 */ /* 0x000fe20000410000 */
[----:B------:R-:W-:Y:S01]  /*9f30*/  F2FP.BF16.F32.PACK_AB R155, R196, R15 ;  /* 0x0000000fc49b723e */ /* 0x000fe200000010ff */
[----:B------:R-:W3:Y:S01]  /*9f40*/  MUFU.EX2 R177, R177 ;  /* 0x000000b100b17308 */ /* 0x000ee20000000800 */
[C---:B--2---:R-:W-:Y:S01]  /*9f50*/  FADD.FTZ R4, R195.reuse, R4 ;  /* 0x00000004c3047221 */ /* 0x044fe20000010000 */
[----:B------:R-:W-:-:S02]  /*9f60*/  F2FP.BF16.F32.PACK_AB R164, R195, R166 ;  /* 0x000000a6c3a4723e */ /* 0x000fc400000010ff */
[----:B------:R-:W-:Y:S02]  /*9f70*/  F2FP.BF16.F32.PACK_AB R157, R198, R21 ;  /* 0x00000015c69d723e */ /* 0x000fe400000010ff */
[----:B------:R-:W-:Y:S02]  /*9f80*/  F2FP.BF16.F32.PACK_AB R161, R202, R201 ;  /* 0x000000c9caa1723e */ /* 0x000fe400000010ff */
[----:B------:R-:W2:Y:S01]  /*9f90*/  MUFU.EX2 R169, R169 ;  /* 0x000000a900a97308 */ /* 0x000ea20000000800 */
[----:B-1----:R-:W-:Y:S01]  /*9fa0*/  FADD.FTZ R14, R212, R3 ;  /* 0x00000003d40e7221 */ /* 0x002fe20000010000 */
[----:B------:R-:W-:Y:S02]  /*9fb0*/  F2FP.BF16.F32.PACK_AB R163, R210, R163 ;  /* 0x000000a3d2a3723e */ /* 0x000fe400000010ff */
[----:B------:R-:W-:-:S04]  /*9fc0*/  F2FP.BF16.F32.PACK_AB R165, R212, R165 ;  /* 0x000000a5d4a5723e */ /* 0x000fc800000010ff */
[----:B------:R-:W1:Y:S01]  /*9fd0*/  MUFU.EX2 R192, R192 ;  /* 0x000000c000c07308 */ /* 0x000e620000000800 */
[----:B---3--:R-:W-:-:S07]  /*9fe0*/  FADD.FTZ R153, R177, R4 ;  /* 0x00000004b1997221 */ /* 0x008fce0000010000 */
[----:B------:R-:W3:Y:S01]  /*9ff0*/  MUFU.EX2 R216, R216 ;  /* 0x000000d800d87308 */ /* 0x000ee20000000800 */
[----:B--2---:R-:W-:-:S07]  /*a000*/  FADD.FTZ R3, R169, R14 ;  /* 0x0000000ea9037221 */ /* 0x004fce0000010000 */
[----:B------:R-:W2:Y:S01]  /*a010*/  MUFU.EX2 R194, R194 ;  /* 0x000000c200c27308 */ /* 0x000ea20000000800 */
[C---:B-1----:R-:W-:Y:S01]  /*a020*/  FADD.FTZ R153, R192.reuse, R153 ;  /* 0x00000099c0997221 */ /* 0x042fe20000010000 */
[----:B------:R-:W-:-:S06]  /*a030*/  F2FP.BF16.F32.PACK_AB R166, R192, R177 ;  /* 0x000000b1c0a6723e */ /* 0x000fcc00000010ff */
[----:B------:R-:W1:Y:S01]  /*a040*/  MUFU.EX2 R171, R171 ;  /* 0x000000ab00ab7308 */ /* 0x000e620000000800 */
[C---:B---3--:R-:W-:Y:S01]  /*a050*/  FADD.FTZ R14, R216.reuse, R3 ;  /* 0x00000003d80e7221 */ /* 0x048fe20000010000 */
[----:B------:R-:W-:-:S06]  /*a060*/  F2FP.BF16.F32.PACK_AB R167, R216, R169 ;  /* 0x000000a9d8a7723e */ /* 0x000fcc00000010ff */
[----:B------:R-:W3:Y:S01]  /*a070*/  MUFU.EX2 R197, R197 ;  /* 0x000000c500c57308 */ /* 0x000ee20000000800 */
[----:B--2---:R-:W-:-:S07]  /*a080*/  FADD.FTZ R4, R194, R153 ;  /* 0x00000099c2047221 */ /* 0x004fce0000010000 */
[----:B------:R-:W2:Y:S01]  /*a090*/  MUFU.EX2 R218, R218 ;  /* 0x000000da00da7308 */ /* 0x000ea20000000800 */
[----:B-1----:R-:W-:-:S07]  /*a0a0*/  FADD.FTZ R3, R171, R14 ;  /* 0x0000000eab037221 */ /* 0x002fce0000010000 */
[----:B------:R-:W1:Y:S01]  /*a0b0*/  MUFU.EX2 R176, R176 ;  /* 0x000000b000b07308 */ /* 0x000e620000000800 */
[C---:B---3--:R-:W-:Y:S01]  /*a0c0*/  FADD.FTZ R153, R197.reuse, R4 ;  /* 0x00000004c5997221 */ /* 0x048fe20000010000 */
[----:B------:R-:W-:-:S06]  /*a0d0*/  F2FP.BF16.F32.PACK_AB R168, R197, R194 ;  /* 0x000000c2c5a8723e */ /* 0x000fcc00000010ff */
[----:B------:R-:W3:Y:S01]  /*a0e0*/  MUFU.EX2 R173, R173 ;  /* 0x000000ad00ad7308 */ /* 0x000ee20000000800 */
[C---:B--2---:R-:W-:Y:S01]  /*a0f0*/  FADD.FTZ R14, R218.reuse, R3 ;  /* 0x00000003da0e7221 */ /* 0x044fe20000010000 */
[----:B------:R-:W-:-:S06]  /*a100*/  F2FP.BF16.F32.PACK_AB R169, R218, R171 ;  /* 0x000000abdaa9723e */ /* 0x000fcc00000010ff */
[----:B------:R-:W2:Y:S01]  /*a110*/  MUFU.EX2 R199, R199 ;  /* 0x000000c700c77308 */ /* 0x000ea20000000800 */
[----:B-1----:R-:W-:Y:S01]  /*a120*/  FADD.FTZ R4, R176, R153 ;  /* 0x00000099b0047221 */ /* 0x002fe20000010000 */
[----:B------:R-:W-:-:S06]  /*a130*/  F2FP.BF16.F32.PACK_AB R153, R12, R11 ;  /* 0x0000000b0c99723e */ /* 0x000fcc00000010ff */
        /* <DEDUP_REMOVED lines=21> */
[----:B-1----:R-:W-:Y:S01]  /*a290*/  FADD.FTZ R3, R183, R12 ;  /* 0x0000000cb7037221 */ /* 0x002fe20000010000 */
[C---:B---3--:R-:W-:Y:S01]  /*a2a0*/  FADD.FTZ R4, R188.reuse, R13 ;  /* 0x0000000dbc047221 */ /* 0x048fe20000010000 */
[----:B------:R-:W-:Y:S02]  /*a2b0*/  F2FP.BF16.F32.PACK_AB R174, R188, R181 ;  /* 0x000000b5bcae723e */ /* 0x000fe400000010ff */
[C---:B--2---:R-:W-:Y:S01]  /*a2c0*/  FADD.FTZ R3, R186.reuse, R3 ;  /* 0x00000003ba037221 */ /* 0x044fe20000010000 */
[----:B------:R-:W-:Y:S01]  /*a2d0*/  F2FP.BF16.F32.PACK_AB R175, R186, R183 ;  /* 0x000000b7baaf723e */ /* 0x000fe200000010ff */
[----:B0-----:R-:W-:Y:S06]  /*a2e0*/  @!P0 BRA `(.L_x_1792) ;  /* 0x0000000000048947 */ /* 0x001fec0003800000 */
[----:B------:R-:W-:Y:S01]  /*a2f0*/  BPT.TRAP 0x1 ;  /* 0x000000040000795c */ /* 0x000fe20000300000 */
.L_x_1792:
[----:B------:R0:W1:Y:S01]  /*a300*/  SYNCS.PHASECHK.TRANS64.TRYWAIT P2, [UR25+0x22850], R5 ;  /* 0x02285005ff0075a7 */ /* 0x0000620008040159 */
[----:B------:R-:W-:Y:S05]  /*a310*/  @!P0 BRA `(.L_x_1793) ;  /* 0x0000000000048947 */ /* 0x000fea0003800000 */
[----:B------:R-:W-:Y:S01]  /*a320*/  BPT.TRAP 0x1 ;  /* 0x000000040000795c */ /* 0x000fe20000300000 */
.L_x_1793:
[----:B-1----:R-:W-:Y:S05]  /*a330*/  @P2 BRA `(.L_x_1794) ;  /* 0x0000000000082947 */ /* 0x002fea0003800000 */
[----:B------:R-:W1:Y:S02]  /*a340*/  SYNCS.PHASECHK.TRANS64.TRYWAIT P2, [UR25+0x22850], R5 ;  /* 0x02285005ff0075a7 */ /* 0x000e640008040159 */
[----:B-1----:R-:W-:Y:S05]  /*a350*/  @!P2 BRA `(.L_x_1795) ;  /* 0x000000bc00aca947 */ /* 0x002fea0003800000 */
.L_x_1794:
[----:B------:R-:W2:Y:S01]  /*a360*/  S2R R10, SR_TID.X ;  /* 0x00000000000a7919 */ /* 0x000ea20000002100 */
[----:B------:R-:W-:Y:S01]  /*a370*/  UIMAD UR14, UR37, 0xc00, UR5 ;  /* 0x00000c00250e78a4 */ /* 0x000fe2000f8e0205 */
[----:B------:R-:W-:Y:S01]  /*a380*/  IMAD.MOV.U32 R11, RZ, RZ, R6 ;  /* 0x000000ffff0b7224 */ /* 0x000fe200078e0006 */
[----:B------:R-:W-:-:S05]  /*a390*/  UMOV UR11, 0x40000040 ;  /* 0x40000040000b7882 */ /* 0x000fca0000000000 */
[----:B------:R-:W-:Y:S01]  /*a3a0*/  UMOV UR10, UR14 ;  /* 0x0000000e000a7c82 */ /* 0x000fe20008000000 */
[----:B--2---:R-:W-:-:S05]  /*a3b0*/  SHF.R.U32.HI R10, RZ, 0x7, R10 ;  /* 0x00000007ff0a7819 */ /* 0x004fca000001160a */
[----:B01----:R-:W-:Y:S02]  /*a3c0*/  VIADD R5, R10, 0x8 ;  /* 0x000000080a057836 */ /* 0x003fe40000000000 */
[----:B------:R-:W0:Y:S03]  /*a3d0*/  S2R R10, SR_TID.X ;  /* 0x00000000000a7919 */ /* 0x000e260000002100 */
[----:B------:R1:W-:Y:S06]  /*a3e0*/  BAR.SYNC.DEFER_BLOCKING R5, 0x100 ;  /* 0x000400050000751d */ /* 0x0003ec0000010000 */
[----:B------:R-:W-:Y:S01]  /*a3f0*/  WARPGROUP.ARRIVE ;  /* 0x00000000000079c5 */ /* 0x000fe20000000000 */
[----:B0-----:R-:W-:Y:S01]  /*a400*/  LOP3.LUT P2, RZ, R10, 0x7f, RZ, 0xc0, !PT ;  /* 0x0000007f0aff7812 */ /* 0x001fe2000784c0ff */
        /* <DEDUP_REMOVED lines=36> */
[----:B-1----:R-:W-:-:S07]  /*a650*/  IMAD.MOV.U32 R5, RZ, RZ, R9 ;  /* 0x000000ffff057224 */ /* 0x002fce00078e0009 */
.L_x_1787:
[----:B------:R-:W-:-:S13]  /*a660*/  ISETP.GE.AND P1, PT, R5, UR42, PT ;  /* 0x0000002a05007c0c */ /* 0x000fda000bf26270 */
[----:B------:R-:W-:Y:S05]  /*a670*/  @!P1 BRA `(.L_x_1797) ;  /* 0x0000003400749947 */ /* 0x000fea0003800000 */
[----:B------:R-:W-:Y:S01]  /*a680*/  IMAD.IADD R13, R17, 0x1, -R18 ;  /* 0x00000001110d7824 */ /* 0x000fe200078e0a12 */
[----:B------:R-:W-:Y:S01]  /*a690*/  ULDC UR26, c[0x0][0x9e4] ;  /* 0x00027900001a7ab9 */ /* 0x000fe20000000800 */
[----:B------:R-:W-:Y:S01]  /*a6a0*/  IMAD.MOV.U32 R12, RZ, RZ, R6 ;  /* 0x000000ffff0c7224 */ /* 0x000fe200078e0006 */
[----:B------:R-:W-:Y:S01]  /*a6b0*/  ULDC UR7, c[0x0][0x988] ;  /* 0x0002620000077ab9 */ /* 0x000fe20000000800 */
[----:B------:R-:W-:Y:S01]  /*a6c0*/  IMAD.MOV.U32 R10, RZ, RZ, R7 ;  /* 0x000000ffff0a7224 */ /* 0x000fe200078e0007 */
[----:B------:R-:W-:Y:S01]  /*a6d0*/  IADD3 R15, R13, 0x8, R0 ;  /* 0x000000080d0f7810 */ /* 0x000fe20007ffe000 */
[----:B------:R-:W-:Y:S01]  /*a6e0*/  IMAD.IADD R13, R0, 0x1, R13 ;  /* 0x00000001000d7824 */ /* 0x000fe200078e020d */
[----:B------:R-:W-:Y:S01]  /*a6f0*/  ULDC UR25, c[0x0][0x9d8] ;  /* 0x0002760000197ab9 */ /* 0x000fe20000000800 */
[----:B------:R-:W-:Y:S01]  /*a700*/  ULDC UR24, c[0x0][0x9e0] ;  /* 0x0002780000187ab9 */ /* 0x000fe20000000800 */
[----:B------:R-:W-:-:S07]  /*a710*/  LOP3.LUT R11, RZ, R15, RZ, 0x33, !PT ;  /* 0x0000000fff0b7212 */ /* 0x000fce00078e33ff */
.L_x_1814:
[----:B------:R-:W-:-:S04]  /*a720*/  UIADD3 UR37, UR37, 0x1, URZ ;  /* 0x0000000125257890 */ /* 0x000fc8000fffe03f */
[----:B------:R-:W-:-:S04]  /*a730*/  UISETP.NE.AND UP1, UPT, UR37, 0x2, UPT ;  /* 0x000000022500788c */ /* 0x000fc8000bf25270 */
[----:B------:R-:W-:Y:S02]  /*a740*/  USEL UR10, URZ, 0x1, UP1 ;  /* 0x000000013f0a7887 */ /* 0x000fe40008800000 */
[----:B------:R-:W-:Y:S02]  /*a750*/  USEL UR37, UR37, URZ, UP1 ;  /* 0x0000003f25257287 */ /* 0x000fe40008800000 */
[----:B------:R-:W-:Y:S01]  /*a760*/  ULOP3.LUT UR40, UR40, UR10, URZ, 0x3c, !UPT ;  /* 0x0000000a28287292 */ /* 0x000fe2000f8e3c3f */
[----:B------:R-:W-:Y:S11]  /*a770*/  @!P0 BRA `(.L_x_1798) ;  /* 0x0000000000048947 */ /* 0x000ff60003800000 */
[----:B------:R-:W-:Y:S01]  /*a780*/  BPT.TRAP 0x1 ;  /* 0x000000040000795c */ /* 0x000fe20000300000 */
.L_x_1798:
        /* <DEDUP_REMOVED lines=9> */
.L_x_1799:
[----:B-1----:R-:W-:Y:S05]  /*a820*/  @P1 BRA `(.L_x_1800) ;  /* 0x0000000000081947 */ /* 0x002fea0003800000 */
[----:B------:R-:W1:Y:S02]  /*a830*/  SYNCS.PHASECHK.TRANS64.TRYWAIT P1, [UR27+0x22830], R9 ;  /* 0x02283009ff0075a7 */ /* 0x000e64000802015b */
[----:B-1----:R-:W-:Y:S05]  /*a840*/  @!P1 BRA `(.L_x_1801) ;  /* 0x000000b800849947 */ /* 0x002fea0003800000 */
.L_x_1800:
[----:B------:R-:W-:Y:S01]  /*a850*/  UIMAD UR22, UR37, 0x300, UR4 ;  /* 0x00000300251678a4 */ /* 0x000fe2000f8e0204 */
[----:B------:R-:W-:Y:S01]  /*a860*/  WARPGROUP.ARRIVE ;  /* 0x00000000000079c5 */ /* 0x000fe20000000000 */
[----:B------:R-:W-:Y:S01]  /*a870*/  UMOV UR23, 0x40000040 ;  /* 0x4000004000177882 */ /* 0x000fe20000000000 */
[----:B------:R-:W-:Y:S01]  /*a880*/  UMOV UR11, 0x40000040 ;  /* 0x40000040000b7882 */ /* 0x000fe20000000000 */
[----:B------:R-:W-:-:S03]  /*a890*/  UIADD3 UR10, UR22, 0x2, URZ ;  /* 0x00000002160a7890 */ /* 0x000fc6000fffe03f */
[----:B-1----:R-:W1:Y:S01]  /*a8a0*/  S2R R6, SR_TID.X ;  /* 0x0000000000067919 */ /* 0x002e620000002100 */
[----:B------:R-:W-:Y:S01]  /*a8b0*/  UIADD3 UR14, UR22, 0x4, URZ ;  /* 0x00000004160e7890 */ /* 0x000fe2000fffe03f */
[----:B------:R-:W-:Y:S01]  /*a8c0*/  UMOV UR15, 0x40000040 ;  /* 0x40000040000f7882 */ /* 0x000fe20000000000 */
[----:B------:R-:W-:Y:S01]  /*a8d0*/  HGMMA.64x96x16.F32.BF16 R152, gdesc[UR20], RZ, !UPT, gsb0 ;  /* 0x01600000149879f0 */ /* 0x000fe2000c0018ff */
[----:B------:R-:W-:Y:S01]  /*a8e0*/  UIADD3 UR18, UR22, 0x6, URZ ;  /* 0x0000000616127890 */ /* 0x000fe2000fffe03f */
[----:B------:R-:W-:Y:S01]  /*a8f0*/  UMOV UR19, 0x40000040 ;  /* 0x4000004000137882 */ /* 0x000fe20000000000 */
[----:B-1----:R-:W-:Y:S02]  /*a900*/  LOP3.LUT P1, RZ, R6, 0x7f, RZ, 0xc0, !PT ;  /* 0x0000007f06ff7812 */ /* 0x002fe4000782c0ff */
[----:B------:R-:W-:-:S04]  /*a910*/  SHF.R.U32.HI R7, RZ, 0x7, R6 ;  /* 0x00000007ff077819 */ /* 0x000fc80000011606 */
[----:B------:R-:W-:Y:S01]  /*a920*/  IADD3 R8, -R7, 0xb, RZ ;  /* 0x0000000b07087810 */ /* 0x000fe20007ffe1ff */
[----:B------:R-:W-:-:S05]  /*a930*/  IMAD R7, R5, -0x60, R17 ;  /* 0xffffffa005077824 */ /* 0x000fca00078e0211 */
[----:B------:R-:W-:-:S05]  /*a940*/  IADD3 R7, -R18, 0x1, R7 ;  /* 0x0000000112077810 */ /* 0x000fca0007ffe107 */
[----:B------:R-:W-:Y:S01]  /*a950*/  IMAD.IADD R7, R7, 0x1, -R16 ;  /* 0x0000000107077824 */ /* 0x000fe200078e0a10 */
        /* <DEDUP_REMOVED lines=120> */
[----:B------:R-:W-:Y:S01]  /*b0e0*/  IMAD.U32 R180, RZ, RZ, UR26 ;  /* 0x0000001affb47e24 */ /* 0x000fe2000f8e00ff */
[----:B------:R-:W-:-:S04]  /*b0f0*/  IADD3 R179, R0, R17, -R18 ;  /* 0x0000001100b37210 */ /* 0x000fc80007ffe812 */
[----:B------:R-:W-:Y:S02]  /*b100*/  ISETP.NE.AND P1, PT, R180, 0x1, PT ;  /* 0x00000001b400780c */ /* 0x000fe40003f25270 */
[----:B------:R-:W-:-:S11]  /*b110*/  LOP3.LUT R179, RZ, R179, RZ, 0x33, !PT ;  /* 0x000000b3ffb37212 */ /* 0x000fd600078e33ff */
[----:B------:R-:W1:Y:S02]  /*b120*/  @P1 LDC.64 R6, c[0x0][0x9e8] ;  /* 0x00027a00ff061b82 */ /* 0x000e640000000a00 */
[----:B-1----:R-:W-:-:S05]  /*b130*/  @P1 IMAD.HI.U32 R6, R179, R6, RZ ;  /* 0x00000006b3061227 */ /* 0x002fca00078e00ff */
[----:B------:R-:W-:-:S04]  /*b140*/  @P1 SHF.R.U32.HI R179, RZ, R7, R6 ;  /* 0x00000007ffb31219 */ /* 0x000fc80000011606 */
[----:B------:R-:W-:Y:S01]  /*b150*/  LOP3.LUT R6, RZ, R179, RZ, 0x33, !PT ;  /* 0x000000b3ff067212 */ /* 0x000fe200078e33ff */
[----:B------:R-:W-:Y:S06]  /*b160*/  BRA `(.L_x_1805) ;  /* 0x0000000000187947 */ /* 0x000fec0003800000 */
.L_x_1804:
[----:B------:R-:W-:-:S05]  /*b170*/  IMAD.U32 R180, RZ, RZ, UR26 ;  /* 0x0000001affb47e24 */ /* 0x000fca000f8e00ff */
[----:B------:R-:W-:-:S13]  /*b180*/  ISETP.NE.AND P1, PT, R180, 0x1, PT ;  /* 0x00000001b400780c */ /* 0x000fda0003f25270 */
[----:B------:R-:W1:Y:S02]  /*b190*/  @P1 LDC.64 R6, c[0x0][0x9e8] ;  /* 0x00027a00ff061b82 */ /* 0x000e640000000a00 */
[----:B-1----:R-:W-:-:S04]  /*b1a0*/  @P1 IMAD.HI.U32 R178, R13, R6, RZ ;  /* 0x000000060db21227 */ /* 0x002fc800078e00ff */
[----:B------:R-:W-:Y:S01]  /*b1b0*/  IMAD.MOV.U32 R6, RZ, RZ, R13 ;  /* 0x000000ffff067224 */ /* 0x000fe200078e000d */
[----:B------:R-:W-:-:S07]  /*b1c0*/  @P1 SHF.R.U32.HI R6, RZ, R7, R178 ;  /* 0x00000007ff061219 */ /* 0x000fce00000116b2 */
.L_x_1805:
[----:B------:R-:W-:Y:S05]  /*b1d0*/  BSYNC B0 ;  /* 0x0000000000007941 */ /* 0x000fea0003800000 */
.L_x_1803:
[----:B------:R-:W-:-:S04]  /*b1e0*/  IMAD R7, R5, -0x60, -R16 ;  /* 0xffffffa005077824 */ /* 0x000fc800078e0a10 */
[----:B------:R-:W-:-:S05]  /*b1f0*/  IMAD R7, R6, R180, R7 ;  /* 0x000000b406077224 */ /* 0x000fca00078e0207 */
[----:B------:R-:W-:Y:S02]  /*b200*/  VIADDMNMX R196, R7, R180, R196, PT ;  /* 0x000000b407c47246 */ /* 0x000fe400038001c4 */
[----:B------:R-:W-:-:S07]  /*b210*/  VIMNMX R198, R198, R7, !PT ;  /* 0x00000007c6c67248 */ /* 0x000fce0007fe0100 */
.L_x_1802:
[----:B------:R-:W-:Y:S01]  /*b220*/  IMAD R195, R5, -0x60, RZ ;  /* 0xffffffa005c37824 */ /* 0x000fe200078e02ff */
[----:B------:R-:W-:-:S04]  /*b230*/  LOP3.LUT R2, R2, 0xfffbffff, RZ, 0xc0, !PT ;  /* 0xfffbffff02027812 */ /* 0x000fc800078ec0ff */
        /* <DEDUP_REMOVED lines=11> */
[C---:B------:R-:W-:Y:S02]  /*b2f0*/  ISETP.GE.AND P4, PT, R195.reuse, 0xa, PT ;  /* 0x0000000ac300780c */ /* 0x040fe40003f86270 */
        /* <DEDUP_REMOVED lines=89> */
[----:B------:R-:W-:Y:S02]  /*b890*/  ISETP.GT.AND P2, PT, R198, 0x41, !P3 ;  /* 0x00000041c600780c */ /* 0x000fe40005f44270 */
[----:B------:R-:W-:-:S02]  /*b8a0*/  IADD3 R184, R197, 0x8, R0 ;  /* 0x00000008c5b87810 */ /* 0x000fc40007ffe000 */
        /* <DEDUP_REMOVED lines=27> */
[----:B------:R-:W-:-:S11]  /*ba60*/  IADD3 R193, R199, 0x8, R0 ;  /* 0x00000008c7c17810 */ /* 0x000fd60007ffe000 */
        /* <DEDUP_REMOVED lines=17> */
.L_x_1808:
[----:B------:R-:W-:-:S05]  /*bb80*/  IMAD.U32 R196, RZ, RZ, UR26 ;  /* 0x0000001affc47e24 */ /* 0x000fca000f8e00ff */
[----:B------:R-:W-:-:S13]  /*bb90*/  ISETP.NE.AND P6, PT, R196, 0x1, PT ;  /* 0x00000001c400780c */ /* 0x000fda0003fc5270 */
[----:B------:R-:W0:Y:S02]  /*bba0*/  @P6 LDC.64 R6, c[0x0][0x9e8] ;  /* 0x00027a00ff066b82 */ /* 0x000e240000000a00 */
[----:B0-----:R-:W-:-:S04]  /*bbb0*/  @P6 IMAD.HI.U32 R194, R15, R6, RZ ;  /* 0x000000060fc26227 */ /* 0x001fc800078e00ff */
[----:B------:R-:W-:Y:S01]  /*bbc0*/  IMAD.MOV.U32 R6, RZ, RZ, R15 ;  /* 0x000000ffff067224 */ /* 0x000fe200078e000f */
[----:B------:R-:W-:-:S07]  /*bbd0*/  @P6 SHF.R.U32.HI R6, RZ, R7, R194 ;  /* 0x00000007ff066219 */ /* 0x000fce00000116c2 */
.L_x_1809:
[----:B------:R-:W-:Y:S05]  /*bbe0*/  BSYNC B0 ;  /* 0x0000000000007941 */ /* 0x000fea0003800000 */
.L_x_1807:
[----:B------:R-:W-:-:S04]  /*bbf0*/  IMAD.IADD R195, R195, 0x1, -R16 ;  /* 0x00000001c3c37824 */ /* 0x000fc800078e0a10 */
[----:B------:R-:W-:-:S05]  /*bc00*/  IMAD R195, R6, R196, R195 ;  /* 0x000000c406c37224 */ /* 0x000fca00078e02c3 */
[----:B------:R-:W-:Y:S02]  /*bc10*/  VIADDMNMX R193, R195, R196, R193, PT ;  /* 0x000000c4c3c17246 */ /* 0x000fe400038001c1 */
[----:B------:R-:W-:-:S07]  /*bc20*/  VIMNMX R184, R184, R195, !PT ;  /* 0x000000c3b8b87248 */ /* 0x000fce0007fe0100 */
.L_x_1806:
[----:B------:R-:W-:Y:S02]  /*bc30*/  ISETP.GT.AND P1, PT, R184, 0x1, !P1 ;  /* 0x00000001b800780c */ /* 0x000fe40004f24270 */
        /* <DEDUP_REMOVED lines=59> */
[----:B------:R-:W0:Y:S01]  /*bff0*/  SHFL.BFLY PT, R7, R6, 0x2, 0x1f ;  /* 0x0c401f0006077f89 */ /* 0x000e2200000e0000 */
        /* <DEDUP_REMOVED lines=10> */
[----:B------:R-:W-:Y:S02]  /*c0a0*/  ISETP.LT.OR P1, PT, R193, 0x2a, P1 ;  /* 0x0000002ac100780c */ /* 0x000fe40000f21670 */
[----:B------:R-:W-:Y:S02]  /*c0b0*/  ISETP.GT.AND P4, PT, R184, 0x51, !P4 ;  /* 0x00000051b800780c */ /* 0x000fe40006784270 */
[----:B------:R-:W-:-:S02]  /*c0c0*/  FSEL R164, R164, -INF , !P1 ;  /* 0xff800000a4a47808 */ /* 0x000fc40004800000 */
[----:B------:R-:W-:Y:S02]  /*c0d0*/  LOP3.LUT P1, RZ, R2, 0x800, RZ, 0xc0, !PT ;  /* 0x0000080002ff7812 */ /* 0x000fe4000782c0ff */
[----:B0-----:R-:W-:Y:S02]  /*c0e0*/  FMNMX.FTZ R194, R6, R7, !PT ;  /* 0x0000000706c27209 */ /* 0x001fe40007810000 */
[C---:B------:R-:W-:Y:S02]  /*c0f0*/  ISETP.GT.AND P1, PT, R184.reuse, 0x30, !P1 ;  /* 0x00000030b800780c */ /* 0x040fe40004f24270 */
[C---:B------:R-:W-:Y:S01]  /*c100*/  ISETP.LT.OR P3, PT, R193.reuse, 0x51, P3 ;  /* 0x00000051c100780c */ /* 0x040fe20001f61670 */
[----:B------:R-:W0:Y:S01]  /*c110*/  SHFL.BFLY PT, R7, R194, 0x1, 0x1f ;  /* 0x0c201f00c2077f89 */ /* 0x000e2200000e0000 */
[----:B------:R-:W-:Y:S02]  /*c120*/  ISETP.LT.OR P1, PT, R193, 0x31, P1 ;  /* 0x00000031c100780c */ /* 0x000fe40000f21670 */
[----:B------:R-:W-:-:S02]  /*c130*/  ISETP.GT.AND P5, PT, R184, 0x58, !P5 ;  /* 0x00000058b800780c */ /* 0x000fc40006fa4270 */
[----:B------:R-:W-:Y:S02]  /*c140*/  FSEL R165, R165, -INF , !P1 ;  /* 0xff800000a5a57808 */ /* 0x000fe40004800000 */
[----:B------:R-:W-:Y:S02]  /*c150*/  LOP3.LUT P1, RZ, R2, 0x400, RZ, 0xc0, !PT ;  /* 0x0000040002ff7812 */ /* 0x000fe4000782c0ff */
[C---:B------:R-:W-:Y:S02]  /*c160*/  ISETP.LT.OR P4, PT, R193.reuse, 0x52, P4 ;  /* 0x00000052c100780c */ /* 0x040fe40002781670 */
[----:B------:R-:W-:Y:S02]  /*c170*/  ISETP.GT.AND P1, PT, R184, 0x31, !P1 ;  /* 0x00000031b800780c */ /* 0x000fe40004f24270 */
[C---:B------:R-:W-:Y:S02]  /*c180*/  ISETP.LT.OR P5, PT, R193.reuse, 0x59, P5 ;  /* 0x00000059c100780c */ /* 0x040fe40002fa1670 */
[----:B------:R-:W-:-:S02]  /*c190*/  ISETP.LT.OR P1, PT, R193, 0x32, P1 ;  /* 0x00000032c100780c */ /* 0x000fc40000f21670 */
[----:B------:R-:W-:Y:S02]  /*c1a0*/  FSEL R198, R174, -INF , !P4 ;  /* 0xff800000aec67808 */ /* 0x000fe40006000000 */
[----:B------:R-:W-:Y:S02]  /*c1b0*/  FSEL R166, R166, -INF , !P1 ;  /* 0xff800000a6a67808 */ /* 0x000fe40004800000 */
[----:B------:R-:W-:Y:S02]  /*c1c0*/  LOP3.LUT P1, RZ, R2, 0x200, RZ, 0xc0, !PT ;  /* 0x0000020002ff7812 */ /* 0x000fe4000782c0ff */
[----:B0-----:R-:W-:Y:S02]  /*c1d0*/  FMNMX.FTZ R7, R194, R7, !PT ;  /* 0x00000007c2077209 */ /* 0x001fe40007810000 */
        /* <DEDUP_REMOVED lines=33> */
[--C-:B------:R-:W-:Y:S01]  /*c3f0*/  FFMA.FTZ R156, R201, UR7, -R212.reuse ;  /* 0x00000007c99c7c23 */ /* 0x100fe200080108d4 */
[--C-:B------:R-:W-:Y:S01]  /*c400*/  FFMA.FTZ R200, R200, UR7, -R212.reuse ;  /* 0x00000007c8c87c23 */ /* 0x100fe200080108d4 */
[----:B------:R-:W-:Y:S01]  /*c410*/  FMNMX.FTZ R6, R154, R195, !PT ;  /* 0x000000c39a067209 */ /* 0x000fe20007810000 */
[--C-:B------:R-:W-:Y:S01]  /*c420*/  FFMA.FTZ R173, R178, UR7, -R212.reuse ;  /* 0x00000007b2ad7c23 */ /* 0x100fe200080108d4 */
[----:B------:R-:W-:Y:S01]  /*c430*/  ISETP.LT.OR P2, PT, R193, 0x5a, P2 ;  /* 0x0000005ac100780c */ /* 0x000fe20001741670 */
[--C-:B------:R-:W-:Y:S01]  /*c440*/  FFMA.FTZ R178, R181, UR7, -R212.reuse ;  /* 0x00000007b5b27c23 */ /* 0x100fe200080108d4 */
[----:B------:R-:W-:Y:S01]  /*c450*/  FMNMX.FTZ R155, R157, R6, !PT ;  /* 0x000000069d9b7209 */ /* 0x000fe20007810000 */
[--C-:B------:R-:W-:Y:S01]  /*c460*/  FFMA.FTZ R174, R179, UR7, -R212.reuse ;  /* 0x00000007b3ae7c23 */ /* 0x100fe200080108d4 */
        /* <DEDUP_REMOVED lines=8> */
[----:B------:R-:W-:Y:S01]  /*c4f0*/  FFMA.FTZ R152, R152, UR7, -R212 ;  /* 0x0000000798987c23 */ /* 0x000fe200080108d4 */
[----:B------:R-:W-:Y:S01]  /*c500*/  MUFU.EX2 R14, R14 ;  /* 0x0000000e000e7308 */ /* 0x000fe20000000800 */
[----:B------:R-:W-:Y:S01]  /*c510*/  FADD.FTZ R189, -R189, R10 ;  /* 0x0000000abdbd7221 */ /* 0x000fe20000010100 */
[----:B------:R-:W-:Y:S01]  /*c520*/  FMNMX.FTZ R6, R160, R195, !PT ;  /* 0x000000c3a0067209 */ /* 0x000fe20007810000 */
[--C-:B------:R-:W-:Y:S01]  /*c530*/  FFMA.FTZ R203, R203, UR7, -R212.reuse ;  /* 0x00000007cbcb7c23 */ /* 0x100fe200080108d4 */
[--C-:B------:R-:W-:Y:S01]  /*c540*/  FFMA.FTZ R202, R202, UR7, -R212.reuse ;  /* 0x00000007caca7c23 */ /* 0x100fe200080108d4 */
[----:B------:R-:W-:Y:S01]  /*c550*/  FMUL.FTZ R10, R189, UR7 ;  /* 0x00000007bd0a7c20 */ /* 0x000fe20008410000 */
[----:B------:R-:W-:Y:S01]  /*c560*/  FMNMX.FTZ R195, R161, R6, !PT ;  /* 0x00000006a1c37209 */ /* 0x000fe20007810000 */
[--C-:B------:R-:W-:Y:S01]  /*c570*/  FFMA.FTZ R196, R211, UR7, -R212.reuse ;  /* 0x00000007d3c47c23 */ /* 0x100fe200080108d4 */
[----:B------:R-:W-:Y:S01]  /*c580*/  MUFU.EX2 R21, R21 ;  /* 0x0000001500157308 */ /* 0x000fe20000000800 */
[--C-:B------:R-:W-:Y:S01]  /*c590*/  FFMA.FTZ R210, R210, UR7, -R212.reuse ;  /* 0x00000007d2d27c23 */ /* 0x100fe200080108d4 */
[----:B------:R-:W-:Y:S01]  /*c5a0*/  FMNMX.FTZ R6, R162, R195, !PT ;  /* 0x000000c3a2067209 */ /* 0x000fe20007810000 */
[--C-:B------:R-:W-:Y:S01]  /*c5b0*/  FFMA.FTZ R187, R187, UR7, -R212.reuse ;  /* 0x00000007bbbb7c23 */ /* 0x100fe200080108d4 */
[----:B------:R-:W-:-:S02]  /*c5c0*/  FFMA.FTZ R185, R185, UR7, -R212 ;  /* 0x00000007b9b97c23 */ /* 0x000fc400080108d4 */
[----:B------:R-:W-:Y:S02]  /*c5d0*/  FMNMX.FTZ R197, R163, R6, !PT ;  /* 0x00000006a3c57209 */ /* 0x000fe40007810000 */
[----:B------:R0:W-:Y:S02]  /*c5e0*/  MUFU.EX2 R195, R200 ;  /* 0x000000c800c37308 */ /* 0x0001e40000000800 */
[----:B------:R-:W-:-:S04]  /*c5f0*/  FMNMX.FTZ R6, R164, R197, !PT ;  /* 0x000000c5a4067209 */ /* 0x000fc80007810000 */
[----:B------:R-:W-:Y:S02]  /*c600*/  FMNMX.FTZ R197, R165, R6, !PT ;  /* 0x00000006a5c57209 */ /* 0x000fe40007810000 */
[----:B------:R-:W1:Y:S01]  /*c610*/  MUFU.EX2 R10, R10 ;  /* 0x0000000a000a7308 */ /* 0x000e620000000800 */
[----:B0-----:R-:W-:Y:S01]  /*c620*/  FSEL R200, R177, -INF , !P2 ;  /* 0xff800000b1c87808 */ /* 0x001fe20005000000 */
[--C-:B------:R-:W-:Y:S01]  /*c630*/  FFMA.FTZ R177, R182, UR7, -R212.reuse ;  /* 0x00000007b6b17c23 */ /* 0x100fe200080108d4 */
[----:B------:R-:W-:Y:S01]  /*c640*/  FMNMX.FTZ R6, R166, R197, !PT ;  /* 0x000000c5a6067209 */ /* 0x000fe20007810000 */
[----:B------:R-:W-:-:S03]  /*c650*/  FFMA.FTZ R182, R191, UR7, -R212 ;  /* 0x00000007bfb67c23 */ /* 0x000fc600080108d4 */
[----:B------:R-:W-:Y:S01]  /*c660*/  FMNMX.FTZ R199, R167, R6, !PT ;  /* 0x00000006a7c77209 */ /* 0x000fe20007810000 */
[----:B------:R-:W0:Y:S03]  /*c670*/  MUFU.EX2 R152, R152 ;  /* 0x0000009800987308 */ /* 0x000e260000000800 */
[----:B------:R-:W-:-:S04]  /*c680*/  FMNMX.FTZ R6, R168, R199, !PT ;  /* 0x000000c7a8067209 */ /* 0x000fc80007810000 */
[----:B------:R-:W-:Y:S01]  /*c690*/  FMNMX.FTZ R199, R169, R6, !PT ;  /* 0x00000006a9c77209 */ /* 0x000fe20007810000 */
[----:B------:R-:W2:Y:S01]  /*c6a0*/  MUFU.EX2 R155, R194 ;  /* 0x000000c2009b7308 */ /* 0x000ea20000000800 */
[----:B-1----:R-:W-:Y:S01]  /*c6b0*/  FFMA.FTZ R189, R10, R4, R21 ;  /* 0x000000040abd7223 */ /* 0x002fe20000010015 */
[-C--:B------:R-:W-:Y:S01]  /*c6c0*/  FMUL.FTZ R24, R24, R10.reuse ;  /* 0x0000000a18187220 */ /* 0x080fe20000410000 */
[----:B------:R-:W-:Y:S01]  /*c6d0*/  FMNMX.FTZ R6, R170, R199, !PT ;  /* 0x000000c7aa067209 */ /* 0x000fe20007810000 */
[-C--:B------:R-:W-:Y:S01]  /*c6e0*/  FMUL.FTZ R25, R25, R10.reuse ;  /* 0x0000000a19197220 */ /* 0x080fe20000410000 */
[-C--:B------:R-:W-:Y:S01]  /*c6f0*/  FMUL.FTZ R28, R28, R10.reuse ;  /* 0x0000000a1c1c7220 */ /* 0x080fe20000410000 */
[----:B------:R-:W-:Y:S01]  /*c700*/  FMUL.FTZ R29, R29, R10 ;  /* 0x0000000a1d1d7220 */ /* 0x000fe20000410000 */
[----:B------:R-:W-:Y:S01]  /*c710*/  FMNMX.FTZ R201, R171, R6, !PT ;  /* 0x00000006abc97209 */ /* 0x000fe20007810000 */
[----:B------:R-:W1:Y:S01]  /*c720*/  MUFU.EX2 R156, R156 ;  /* 0x0000009c009c7308 */ /* 0x000e620000000800 */
[C---:B0-----:R-:W-:Y:S01]  /*c730*/  FADD.FTZ R189, R152.reuse, R189 ;  /* 0x000000bd98bd7221 */ /* 0x041fe20000010000 */
[----:B------:R-:W-:Y:S01]  /*c740*/  F2FP.BF16.F32.PACK_AB R152, R152, R21 ;  /* 0x000000159898723e */ /* 0x000fe200000010ff */
[-C--:B------:R-:W-:Y:S01]  /*c750*/  FMUL.FTZ R32, R32, R10.reuse ;  /* 0x0000000a20207220 */ /* 0x080fe20000410000 */
[----:B------:R-:W-:Y:S01]  /*c760*/  FMNMX.FTZ R201, R172, R201, !PT ;  /* 0x000000c9acc97209 */ /* 0x000fe20007810000 */
[----:B------:R-:W-:Y:S01]  /*c770*/  FADD.FTZ R4, R14, R189 ;  /* 0x000000bd0e047221 */ /* 0x000fe20000010000 */
[-C--:B------:R-:W-:Y:S01]  /*c780*/  FMUL.FTZ R33, R33, R10.reuse ;  /* 0x0000000a21217220 */ /* 0x080fe20000410000 */
[-C--:B------:R-:W-:Y:S01]  /*c790*/  FMUL.FTZ R36, R36, R10.reuse ;  /* 0x0000000a24247220 */ /* 0x080fe20000410000 */
[----:B------:R-:W-:Y:S01]  /*c7a0*/  FMNMX.FTZ R201, R184, R201, !PT ;  /* 0x000000c9b8c97209 */ /* 0x000fe20007810000 */
[----:B------:R0:W-:Y:S01]  /*c7b0*/  MUFU.EX2 R194, R203 ;  /* 0x000000cb00c27308 */ /* 0x0001e20000000800 */
[-C--:B------:R-:W-:Y:S01]  /*c7c0*/  FMUL.FTZ R37, R37, R10.reuse ;  /* 0x0000000a25257220 */ /* 0x080fe20000410000 */
[-C--:B------:R-:W-:Y:S01]  /*c7d0*/  FMUL.FTZ R40, R40, R10.reuse ;  /* 0x0000000a28287220 */ /* 0x080fe20000410000 */
[----:B------:R-:W-:Y:S01]  /*c7e0*/  FMNMX.FTZ R6, R198, R201, !PT ;  /* 0x000000c9c6067209 */ /* 0x000fe20007810000 */
[--C-:B------:R-:W-:Y:S01]  /*c7f0*/  FFMA.FTZ R201, R180, UR7, -R212.reuse ;  /* 0x00000007b4c97c23 */ /* 0x100fe200080108d4 */
[--C-:B------:R-:W-:Y:S01]  /*c800*/  FFMA.FTZ R180, R192, UR7, -R212.reuse ;  /* 0x00000007c0b47c23 */ /* 0x100fe200080108d4 */
[----:B------:R-:W-:Y:S01]  /*c810*/  FMUL.FTZ R41, R41, R10 ;  /* 0x0000000a29297220 */ /* 0x000fe20000410000 */
[----:B------:R-:W-:Y:S01]  /*c820*/  FMNMX.FTZ R175, R193, R6, !PT ;  /* 0x00000006c1af7209 */ /* 0x000fe20007810000 */
[----:B------:R-:W-:Y:S01]  /*c830*/  MUFU.EX2 R197, R202 ;  /* 0x000000ca00c57308 */ /* 0x000fe20000000800 */
[-C--:B------:R-:W-:Y:S01]  /*c840*/  FMUL.FTZ R44, R44, R10.reuse ;  /* 0x0000000a2c2c7220 */ /* 0x080fe20000410000 */
[-C--:B------:R-:W-:Y:S01]  /*c850*/  FMUL.FTZ R45, R45, R10.reuse ;  /* 0x0000000a2d2d7220 */ /* 0x080fe20000410000 */
[----:B------:R-:W-:Y:S01]  /*c860*/  FMNMX.FTZ R6, R200, R175, !PT ;  /* 0x000000afc8067209 */ /* 0x000fe20007810000 */
[-C--:B------:R-:W-:Y:S01]  /*c870*/  FMUL.FTZ R48, R48, R10.reuse ;  /* 0x0000000a30307220 */ /* 0x080fe20000410000 */
[-C--:B------:R-:W-:Y:S01]  /*c880*/  FMUL.FTZ R49, R49, R10.reuse ;  /* 0x0000000a31317220 */ /* 0x080fe20000410000 */
[-C--:B------:R-:W-:Y:S01]  /*c890*/  FMUL.FTZ R52, R52, R10.reuse ;  /* 0x0000000a34347220 */ /* 0x080fe20000410000 */
[-C--:B------:R-:W-:Y:S01]  /*c8a0*/  FMUL.FTZ R53, R53, R10.reuse ;  /* 0x0000000a35357220 */ /* 0x080fe20000410000 */
[----:B------:R-:W3:Y:S01]  /*c8b0*/  SHFL.BFLY PT, R181, R6, 0x2, 0x1f ;  /* 0x0c401f0006b57f89 */ /* 0x000ee200000e0000 */
        /* <DEDUP_REMOVED lines=23> */
[----:B---3--:R-:W-:Y:S01]  /*ca30*/  FMNMX.FTZ R191, R6, R181, !PT ;  /* 0x000000b506bf7209 */ /* 0x008fe20007810000 */
[--C-:B------:R-:W-:Y:S01]  /*ca40*/  FFMA.FTZ R181, R190, UR7, -R212.reuse ;  /* 0x00000007beb57c23 */ /* 0x100fe200080108d4 */
[----:B------:R-:W-:Y:S01]  /*ca50*/  FFMA.FTZ R190, R183, UR7, -R212 ;  /* 0x00000007b7be7c23 */ /* 0x000fe200080108d4 */
[----:B------:R-:W-:Y:S01]  /*ca60*/  MUFU.EX2 R174, R174 ;  /* 0x000000ae00ae7308 */ /* 0x000fe20000000800 */
[-C--:B------:R-:W-:Y:S01]  /*ca70*/  FMUL.FTZ R96, R96, R10.reuse ;  /* 0x0000000a60607220 */ /* 0x080fe20000410000 */
[----:B------:R-:W3:Y:S01]  /*ca80*/  SHFL.BFLY PT, R6, R191, 0x1, 0x1f ;  /* 0x0c201f00bf067f89 */ /* 0x000ee200000e0000 */
        /* <DEDUP_REMOVED lines=22> */
[----:B------:R-:W-:Y:S01]  /*cbf0*/  FMUL.FTZ R136, R136, R10 ;  /* 0x0000000a88887220 */ /* 0x000fe20000410000 */
[----:B---3--:R-:W-:Y:S01]  /*cc00*/  FMNMX.FTZ R6, R191, R6, !PT ;  /* 0x00000006bf067209 */ /* 0x008fe20007810000 */
[-C--:B------:R-:W-:Y:S01]  /*cc10*/  FMUL.FTZ R137, R137, R10.reuse ;  /* 0x0000000a89897220 */ /* 0x080fe20000410000 */
[-C--:B------:R-:W-:Y:S01]  /*cc20*/  FMUL.FTZ R140, R140, R10.reuse ;  /* 0x0000000a8c8c7220 */ /* 0x080fe20000410000 */
[-C--:B------:R-:W-:Y:S01]  /*cc30*/  FMUL.FTZ R141, R141, R10.reuse ;  /* 0x0000000a8d8d7220 */ /* 0x080fe20000410000 */
[C---:B------:R-:W-:Y:S01]  /*cc40*/  FSETP.NEU.FTZ.AND P1, PT, R6.reuse, -INF , PT ;  /* 0xff8000000600780b */ /* 0x040fe20003f3d000 */
[----:B------:R-:W-:Y:S01]  /*cc50*/  FMUL.FTZ R191, R6, UR7 ;  /* 0x0000000706bf7c20 */ /* 0x000fe20008410000 */
[----:B------:R-:W3:Y:S01]  /*cc60*/  MUFU.EX2 R180, R180 ;  /* 0x000000b400b47308 */ /* 0x000ee20000000800 */
[-C--:B------:R-:W-:Y:S01]  /*cc70*/  FMUL.FTZ R144, R144, R10.reuse ;  /* 0x0000000a90907220 */ /* 0x080fe20000410000 */
[-C--:B------:R-:W-:Y:S01]  /*cc80*/  FMUL.FTZ R145, R145, R10.reuse ;  /* 0x0000000a91917220 */ /* 0x080fe20000410000 */
[-C--:B------:R-:W-:Y:S01]  /*cc90*/  FMUL.FTZ R148, R148, R10.reuse ;  /* 0x0000000a94947220 */ /* 0x080fe20000410000 */
[----:B------:R-:W-:Y:S01]  /*cca0*/  FSEL R191, R191, RZ, P1 ;  /* 0x000000ffbfbf7208 */ /* 0x000fe20000800000 */
[----:B------:R-:W-:-:S03]  /*ccb0*/  FMUL.FTZ R149, R149, R10 ;  /* 0x0000000a95957220 */ /* 0x000fc60000410000 */
[----:B------:R-:W-:Y:S01]  /*ccc0*/  MUFU.EX2 R179, R179 ;  /* 0x000000b300b37308 */ /* 0x000fe20000000800 */
[--C-:B------:R-:W-:Y:S01]  /*ccd0*/  FFMA.FTZ R183, R20, UR7, -R191.reuse ;  /* 0x0000000714b77c23 */ /* 0x100fe200080108bf */
[--C-:B------:R-:W-:Y:S01]  /*cce0*/  FFMA.FTZ R20, R153, UR7, -R191.reuse ;  /* 0x0000000799147c23 */ /* 0x100fe200080108bf */
[----:B--2---:R-:W-:Y:S01]  /*ccf0*/  FADD.FTZ R153, R155, R4 ;  /* 0x000000049b997221 */ /* 0x004fe20000010000 */
[--C-:B------:R-:W-:Y:S01]  /*cd00*/  FFMA.FTZ R189, R154, UR7, -R191.reuse ;  /* 0x000000079abd7c23 */ /* 0x100fe200080108bf */
[--C-:B------:R-:W-:Y:S01]  /*cd10*/  FFMA.FTZ R211, R163, UR7, -R191.reuse ;  /* 0x00000007a3d37c23 */ /* 0x100fe200080108bf */
[----:B0-----:R-:W-:Y:S01]  /*cd20*/  FFMA.FTZ R203, R166, UR7, -R191 ;  /* 0x00000007a6cb7c23 */ /* 0x001fe200080108bf */
[----:B-1----:R-:W-:Y:S01]  /*cd30*/  FADD.FTZ R4, R156, R153 ;  /* 0x000000999c047221 */ /* 0x002fe20000010000 */
[----:B------:R-:W0:Y:S01]  /*cd40*/  MUFU.EX2 R182, R182 ;  /* 0x000000b600b67308 */ /* 0x000e220000000800 */
[----:B---3--:R-:W-:Y:S01]  /*cd50*/  F2FP.BF16.F32.PACK_AB R166, R180, R177 ;  /* 0x000000b1b4a6723e */ /* 0x008fe200000010ff */
        /* <DEDUP_REMOVED lines=14> */
[----:B------:R-:W-:Y:S01]  /*ce40*/  FSEL R153, R6, RZ, P1 ;  /* 0x000000ff06997208 */ /* 0x000fe20000800000 */
[----:B------:R-:W2:Y:S01]  /*ce50*/  MUFU.EX2 R186, R186 ;  /* 0x000000ba00ba7308 */ /* 0x000ea20000000800 */
[--C-:B------:R-:W-:Y:S01]  /*ce60*/  FFMA.FTZ R169, R169, UR7, -R191.reuse ;  /* 0x00000007a9a97c23 */ /* 0x100fe200080108bf */
[----:B------:R-:W-:Y:S01]  /*ce70*/  FADD.FTZ R4, R199, R4 ;  /* 0x00000004c7047221 */ /* 0x000fe20000010000 */
[--C-:B------:R-:W-:Y:S01]  /*ce80*/  FFMA.FTZ R171, R171, UR7, -R191.reuse ;  /* 0x00000007abab7c23 */ /* 0x100fe200080108bf */
[--C-:B------:R-:W-:Y:S01]  /*ce90*/  FFMA.FTZ R198, R198, UR7, -R191.reuse ;  /* 0x00000007c6c67c23 */ /* 0x100fe200080108bf */
[--C-:B------:R-:W-:Y:S01]  /*cea0*/  FFMA.FTZ R193, R193, UR7, -R191.reuse ;  /* 0x00000007c1c17c23 */ /* 0x100fe200080108bf */
[----:B------:R-:W-:Y:S01]  /*ceb0*/  FADD.FTZ R201, R173, R4 ;  /* 0x00000004adc97221 */ /* 0x000fe20000010000 */
[----:B------:R-:W-:Y:S01]  /*cec0*/  FADD.FTZ R4, -R153, R12 ;  /* 0x0000000c99047221 */ /* 0x000fe20000010100 */
[----:B------:R-:W-:Y:S01]  /*ced0*/  MUFU.EX2 R192, R192 ;  /* 0x000000c000c07308 */ /* 0x000fe20000000800 */
[----:B------:R-:W-:Y:S01]  /*cee0*/  FFMA.FTZ R12, R160, UR7, -R191 ;  /* 0x00000007a00c7c23 */ /* 0x000fe200080108bf */
[----:B------:R-:W-:Y:S01]  /*cef0*/  FADD.FTZ R154, R174, R201 ;  /* 0x000000c9ae9a7221 */ /* 0x000fe20000010000 */
[--C-:B------:R-:W-:Y:S01]  /*cf00*/  FFMA.FTZ R201, R165, UR7, -R191.reuse ;  /* 0x00000007a5c97c23 */ /* 0x100fe200080108bf */
[----:B------:R-:W-:Y:S01]  /*cf10*/  FFMA.FTZ R165, R172, UR7, -R191 ;  /* 0x00000007aca57c23 */ /* 0x000fe200080108bf */
[----:B------:R-:W-:Y:S01]  /*cf20*/  F2FP.BF16.F32.PACK_AB R156, R195, R156 ;  /* 0x0000009cc39c723e */ /* 0x000fe200000010ff */
[----:B------:R-:W-:Y:S01]  /*cf30*/  FADD.FTZ R153, R175, R154 ;  /* 0x0000009aaf997221 */ /* 0x000fe20000010000 */
[----:B------:R-:W-:Y:S01]  /*cf40*/  F2FP.BF16.F32.PACK_AB R158, R197, R194 ;  /* 0x000000c2c59e723e */ /* 0x000fe200000010ff */
[----:B------:R-:W3:Y:S01]  /*cf50*/  MUFU.EX2 R187, R187 ;  /* 0x000000bb00bb7308 */ /* 0x000ee20000000800 */
[----:B------:R-:W-:Y:S01]  /*cf60*/  F2FP.BF16.F32.PACK_AB R160, R199, R196 ;  /* 0x000000c4c7a0723e */ /* 0x000fe200000010ff */
[----:B------:R-:W-:Y:S01]  /*cf70*/  FADD.FTZ R154, R178, R153 ;  /* 0x00000099b29a7221 */ /* 0x000fe20000010000 */
[----:B------:R-:W-:Y:S01]  /*cf80*/  FFMA.FTZ R153, R168, UR7, -R191 ;  /* 0x00000007a8997c23 */ /* 0x000fe200080108bf */
[----:B0-----:R-:W-:-:S02]  /*cf90*/  F2FP.BF16.F32.PACK_AB R168, R182, R179 ;  /* 0x000000b3b6a8723e */ /* 0x001fc400000010ff */
[----:B------:R-:W-:Y:S01]  /*cfa0*/  FADD.FTZ R163, R177, R154 ;  /* 0x0000009ab1a37221 */ /* 0x000fe20000010000 */
[----:B------:R-:W-:Y:S01]  /*cfb0*/  FMUL.FTZ R177, R4, UR7 ;  /* 0x0000000704b17c20 */ /* 0x000fe20008410000 */
[----:B------:R-:W-:Y:S02]  /*cfc0*/  MUFU.EX2 R183, R183 ;  /* 0x000000b700b77308 */ /* 0x000fe40000000800 */
[----:B------:R-:W-:Y:S01]  /*cfd0*/  FADD.FTZ R154, R180, R163 ;  /* 0x000000a3b49a7221 */ /* 0x000fe20000010000 */
[--C-:B------:R-:W-:Y:S01]  /*cfe0*/  FFMA.FTZ R163, R170, UR7, -R191.reuse ;  /* 0x00000007aaa37c23 */ /* 0x100fe200080108bf */
[----:B------:R-:W-:Y:S02]  /*cff0*/  FFMA.FTZ R191, R200, UR7, -R191 ;  /* 0x00000007c8bf7c23 */ /* 0x000fe400080108bf */
[----:B------:R-:W-:Y:S02]  /*d000*/  FADD.FTZ R213, R179, R154 ;  /* 0x0000009ab3d57221 */ /* 0x000fe40000010000 */
[----:B------:R-:W0:Y:S02]  /*d010*/  MUFU.EX2 R177, R177 ;  /* 0x000000b100b17308 */ /* 0x000e240000000800 */
[----:B------:R-:W-:-:S04]  /*d020*/  FADD.FTZ R154, R182, R213 ;  /* 0x000000d5b69a7221 */ /* 0x000fc80000010000 */
[----:B-1----:R-:W-:Y:S01]  /*d030*/  FADD.FTZ R213, R181, R154 ;  /* 0x0000009ab5d57221 */ /* 0x002fe20000010000 */
[----:B------:R-:W-:Y:S01]  /*d040*/  F2FP.BF16.F32.PACK_AB R154, R155, R14 ;  /* 0x0000000e9b9a723e */ /* 0x000fe200000010ff */
[----:B------:R-:W1:Y:S02]  /*d050*/  MUFU.EX2 R188, R188 ;  /* 0x000000bc00bc7308 */ /* 0x000e640000000800 */
[----:B--2---:R-:W-:-:S04]  /*d060*/  FADD.FTZ R164, R186, R213 ;  /* 0x000000d5baa47221 */ /* 0x004fc80000010000 */
[----:B---3--:R-:W-:Y:S01]  /*d070*/  FADD.FTZ R155, R187, R164 ;  /* 0x000000a4bb9b7221 */ /* 0x008fe20000010000 */
[----:B------:R-:W-:Y:S01]  /*d080*/  F2FP.BF16.F32.PACK_AB R164, R178, R175 ;  /* 0x000000afb2a4723e */ /* 0x000fe200000010ff */
[----:B------:R-:W2:Y:S01]  /*d090*/  MUFU.EX2 R20, R20 ;  /* 0x0000001400147308 */ /* 0x000ea20000000800 */
[----:B0-----:R-:W-:Y:S01]  /*d0a0*/  FFMA.FTZ R180, R177, R3, R192 ;  /* 0x00000003b1b47223 */ /* 0x001fe200000100c0 */
[-C--:B------:R-:W-:Y:S01]  /*d0b0*/  FMUL.FTZ R26, R26, R177.reuse ;  /* 0x000000b11a1a7220 */ /* 0x080fe20000410000 */
[-C--:B------:R-:W-:Y:S01]  /*d0c0*/  FMUL.FTZ R27, R27, R177.reuse ;  /* 0x000000b11b1b7220 */ /* 0x080fe20000410000 */
[-C--:B------:R-:W-:Y:S01]  /*d0d0*/  FMUL.FTZ R30, R30, R177.reuse ;  /* 0x000000b11e1e7220 */ /* 0x080fe20000410000 */
[----:B------:R-:W-:Y:S01]  /*d0e0*/  FADD.FTZ R3, R183, R180 ;  /* 0x000000b4b7037221 */ /* 0x000fe20000010000 */
[-C--:B------:R-:W-:Y:S01]  /*d0f0*/  FMUL.FTZ R31, R31, R177.reuse ;  /* 0x000000b11f1f7220 */ /* 0x080fe20000410000 */
[----:B------:R-:W-:Y:S01]  /*d100*/  FMUL.FTZ R34, R34, R177 ;  /* 0x000000b122227220 */ /* 0x000fe20000410000 */
[----:B------:R-:W0:Y:S01]  /*d110*/  MUFU.EX2 R185, R185 ;  /* 0x000000b900b97308 */ /* 0x000e220000000800 */
[C---:B-1----:R-:W-:Y:S01]  /*d120*/  FADD.FTZ R170, R188.reuse, R155 ;  /* 0x0000009bbcaa7221 */ /* 0x042fe20000010000 */
        /* <DEDUP_REMOVED lines=47> */
[C---:B-1----:R-:W-:Y:S01]  /*d420*/  FADD.FTZ R180, R202.reuse, R155 ;  /* 0x0000009bcab47221 */ /* 0x042fe20000010000 */
[----:B------:R-:W-:Y:S01]  /*d430*/  F2FP.BF16.F32.PACK_AB R155, R189, R20 ;  /* 0x00000014bd9b723e */ /* 0x000fe200000010ff */
[----:B------:R-:W-:Y:S01]  /*d440*/  FMUL.FTZ R103, R103, R177 ;  /* 0x000000b167677220 */ /* 0x000fe20000410000 */
[----:B------:R-:W-:Y:S01]  /*d450*/  F2FP.BF16.F32.PACK_AB R157, R202, R157 ;  /* 0x0000009dca9d723e */ /* 0x000fe200000010ff */
        /* <DEDUP_REMOVED lines=11> */
[----:B------:R3:W4:Y:S01]  /*d510*/  MUFU.EX2 R184, R162 ;  /* 0x000000a200b87308 */ /* 0x0007220000000800 */
        /* <DEDUP_REMOVED lines=8> */
[----:B---3--:R-:W-:Y:S01]  /*d5a0*/  F2FP.BF16.F32.PACK_AB R162, R174, R173 ;  /* 0x000000adaea2723e */ /* 0x008fe200000010ff */
[----:B------:R-:W-:Y:S01]  /*d5b0*/  FMUL.FTZ R139, R139, R177 ;  /* 0x000000b18b8b7220 */ /* 0x000fe20000410000 */
[----:B------:R-:W-:Y:S01]  /*d5c0*/  F2FP.BF16.F32.PACK_AB R174, R190, R185 ;  /* 0x000000b9beae723e */ /* 0x000fe200000010ff */
[-C--:B------:R-:W-:Y:S01]  /*d5d0*/  FMUL.FTZ R142, R142, R177.reuse ;  /* 0x000000b18e8e7220 */ /* 0x080fe20000410000 */
[-C--:B------:R-:W-:Y:S01]  /*d5e0*/  FMUL.FTZ R143, R143, R177.reuse ;  /* 0x000000b18f8f7220 */ /* 0x080fe20000410000 */
[-C--:B------:R-:W-:Y:S01]  /*d5f0*/  FMUL.FTZ R146, R146, R177.reuse ;  /* 0x000000b192927220 */ /* 0x080fe20000410000 */
[-C--:B------:R-:W-:Y:S01]  /*d600*/  FMUL.FTZ R147, R147, R177.reuse ;  /* 0x000000b193937220 */ /* 0x080fe20000410000 */
[----:B------:R2:W-:Y:S01]  /*d610*/  MUFU.EX2 R3, R153 ;  /* 0x0000009900037308 */ /* 0x0005e20000000800 */
[-C--:B------:R-:W-:Y:S01]  /*d620*/  FMUL.FTZ R150, R150, R177.reuse ;  /* 0x000000b196967220 */ /* 0x080fe20000410000 */
[----:B------:R-:W-:-:S06]  /*d630*/  FMUL.FTZ R151, R151, R177 ;  /* 0x000000b197977220 */ /* 0x000fcc0000410000 */
[----:B------:R-:W3:Y:S01]  /*d640*/  MUFU.EX2 R21, R212 ;  /* 0x000000d400157308 */ /* 0x000ee20000000800 */
[----:B--2---:R-:W-:Y:S01]  /*d650*/  FADD.FTZ R153, R159, R180 ;  /* 0x000000b49f997221 */ /* 0x004fe20000010000 */
[----:B0-----:R-:W-:-:S03]  /*d660*/  F2FP.BF16.F32.PACK_AB R159, R12, R159 ;  /* 0x0000009f0c9f723e */ /* 0x001fc600000010ff */
[----:B------:R-:W-:-:S03]  /*d670*/  FADD.FTZ R182, R12, R153 ;  /* 0x000000990cb67221 */ /* 0x000fc60000010000 */
[----:B------:R-:W0:Y:S01]  /*d680*/  MUFU.EX2 R201, R201 ;  /* 0x000000c900c97308 */ /* 0x000e220000000800 */
[----:B-1----:R-:W-:Y:S01]  /*d690*/  FADD.FTZ R153, R161, R182 ;  /* 0x000000b6a1997221 */ /* 0x002fe20000010000 */
[----:B----4-:R-:W-:-:S03]  /*d6a0*/  F2FP.BF16.F32.PACK_AB R161, R184, R161 ;  /* 0x000000a1b8a1723e */ /* 0x010fc600000010ff */
[----:B------:R-:W-:-:S03]  /*d6b0*/  FADD.FTZ R153, R184, R153 ;  /* 0x00000099b8997221 */ /* 0x000fc60000010000 */
[----:B------:R-:W1:Y:S01]  /*d6c0*/  MUFU.EX2 R178, R203 ;  /* 0x000000cb00b27308 */ /* 0x000e620000000800 */
[----:B-----5:R-:W-:-:S04]  /*d6d0*/  FADD.FTZ R186, R14, R153 ;  /* 0x000000990eba7221 */ /* 0x020fc80000010000 */
[----:B---3--:R-:W-:-:S03]  /*d6e0*/  FADD.FTZ R186, R21, R186 ;  /* 0x000000ba15ba7221 */ /* 0x008fc60000010000 */
[----:B------:R-:W2:Y:S01]  /*d6f0*/  MUFU.EX2 R210, R210 ;  /* 0x000000d200d27308 */ /* 0x000ea20000000800 */
[----:B0-----:R-:W-:-:S07]  /*d700*/  FADD.FTZ R153, R201, R186 ;  /* 0x000000bac9997221 */ /* 0x001fce0000010000 */
[----:B------:R-:W0:Y:S01]  /*d710*/  MUFU.EX2 R169, R169 ;  /* 0x000000a900a97308 */ /* 0x000e220000000800 */
[----:B-1----:R-:W-:-:S07]  /*d720*/  FADD.FTZ R153, R178, R153 ;  /* 0x00000099b2997221 */ /* 0x002fce0000010000 */
[----:B------:R-:W1:Y:S01]  /*d730*/  MUFU.EX2 R180, R163 ;  /* 0x000000a300b47308 */ /* 0x000e620000000800 */
[----:B--2---:R-:W-:-:S04]  /*d740*/  FADD.FTZ R186, R210, R153 ;  /* 0x00000099d2ba7221 */ /* 0x004fc80000010000 */
[----:B------:R-:W-:-:S03]  /*d750*/  FADD.FTZ R186, R3, R186 ;  /* 0x000000ba03ba7221 */ /* 0x000fc60000010000 */
[----:B------:R-:W2:Y:S01]  /*d760*/  MUFU.EX2 R171, R171 ;  /* 0x000000ab00ab7308 */ /* 0x000ea20000000800 */
[----:B0-----:R-:W-:-:S07]  /*d770*/  FADD.FTZ R153, R169, R186 ;  /* 0x000000baa9997221 */ /* 0x001fce0000010000 */
[----:B------:R0:W3:Y:S01]  /*d780*/  MUFU.EX2 R182, R165 ;  /* 0x000000a500b67308 */ /* 0x0000e20000000800 */
[C---:B-1----:R-:W-:Y:S01]  /*d790*/  FADD.FTZ R186, R180.reuse, R153 ;  /* 0x00000099b4ba7221 */ /* 0x042fe20000010000 */
[----:B------:R-:W-:-:S06]  /*d7a0*/  F2FP.BF16.F32.PACK_AB R169, R180, R169 ;  /* 0x000000a9b4a9723e */ /* 0x000fcc00000010ff */
[----:B------:R1:W4:Y:S01]  /*d7b0*/  MUFU.EX2 R173, R167 ;  /* 0x000000a700ad7308 */ /* 0x0003220000000800 */
[----:B--2---:R-:W-:Y:S01]  /*d7c0*/  FADD.FTZ R153, R171, R186 ;  /* 0x000000baab997221 */ /* 0x004fe20000010000 */
[----:B0-----:R-:W-:-:S06]  /*d7d0*/  F2FP.BF16.F32.PACK_AB R165, R178, R201 ;  /* 0x000000c9b2a5723e */ /* 0x001fcc00000010ff */
[----:B------:R-:W0:Y:S01]  /*d7e0*/  MUFU.EX2 R198, R198 ;  /* 0x000000c600c67308 */ /* 0x000e220000000800 */
[C---:B---3--:R-:W-:Y:S01]  /*d7f0*/  FADD.FTZ R188, R182.reuse, R153 ;  /* 0x00000099b6bc7221 */ /* 0x048fe20000010000 */
[----:B-1----:R-:W-:Y:S02]  /*d800*/  F2FP.BF16.F32.PACK_AB R167, R3, R210 ;  /* 0x000000d203a7723e */ /* 0x002fe400000010ff */
[----:B------:R-:W-:Y:S02]  /*d810*/  F2FP.BF16.F32.PACK_AB R153, R183, R192 ;  /* 0x000000c0b799723e */ /* 0x000fe400000010ff */
[----:B------:R-:W-:Y:S02]  /*d820*/  F2FP.BF16.F32.PACK_AB R171, R182, R171 ;  /* 0x000000abb6ab723e */ /* 0x000fe400000010ff */
[----:B------:R-:W1:Y:S01]  /*d830*/  MUFU.EX2 R175, R193 ;  /* 0x000000c100af7308 */ /* 0x000e620000000800 */
[----:B----4-:R-:W-:-:S07]  /*d840*/  FADD.FTZ R163, R173, R188 ;  /* 0x000000bcada37221 */ /* 0x010fce0000010000 */
[----:B------:R-:W2:Y:S01]  /*d850*/  MUFU.EX2 R186, R191 ;  /* 0x000000bf00ba7308 */ /* 0x000ea20000000800 */
[C---:B0-----:R-:W-:Y:S01]  /*d860*/  FADD.FTZ R10, R198.reuse, R163 ;  /* 0x000000a3c60a7221 */ /* 0x041fe20000010000 */
[----:B------:R-:W-:Y:S02]  /*d870*/  F2FP.BF16.F32.PACK_AB R163, R21, R14 ;  /* 0x0000000e15a3723e */ /* 0x000fe400000010ff */
[----:B------:R-:W-:Y:S01]  /*d880*/  F2FP.BF16.F32.PACK_AB R173, R198, R173 ;  /* 0x000000adc6ad723e */ /* 0x000fe200000010ff */
[----:B-1----:R-:W-:-:S04]  /*d890*/  FADD.FTZ R3, R175, R10 ;  /* 0x0000000aaf037221 */ /* 0x002fc80000010000 */
[C---:B--2---:R-:W-:Y:S01]  /*d8a0*/  FADD.FTZ R3, R186.reuse, R3 ;  /* 0x00000003ba037221 */ /* 0x044fe20000010000 */
[----:B------:R-:W-:Y:S01]  /*d8b0*/  F2FP.BF16.F32.PACK_AB R175, R186, R175 ;  /* 0x000000afbaaf723e */ /* 0x000fe200000010ff */
[----:B------:R-:W-:Y:S06]  /*d8c0*/  @!P0 BRA `(.L_x_1810) ;  /* 0x0000000000048947 */ /* 0x000fec0003800000 */
[----:B------:R-:W-:Y:S01]  /*d8d0*/  BPT.TRAP 0x1 ;  /* 0x000000040000795c */ /* 0x000fe20000300000 */
.L_x_1810:
[----:B------:R0:W1:Y:S01]  /*d8e0*/  SYNCS.PHASECHK.TRANS64.TRYWAIT P1, [UR27+0x22850], R9 ;  /* 0x02285009ff0075a7 */ /* 0x000062000802015b */
[----:B------:R-:W-:Y:S05]  /*d8f0*/  @!P0 BRA `(.L_x_1811) ;  /* 0x0000000000048947 */ /* 0x000fea0003800000 */
[----:B------:R-:W-:Y:S01]  /*d900*/  BPT.TRAP 0x1 ;  /* 0x000000040000795c */ /* 0x000fe20000300000 */
.L_x_1811:
[----:B-1----:R-:W-:Y:S05]  /*d910*/  @P1 BRA `(.L_x_1812) ;  /* 0x0000000000081947 */ /* 0x002fea0003800000 */
[----:B------:R-:W1:Y:S02]  /*d920*/  SYNCS.PHASECHK.TRANS64.TRYWAIT P1, [UR27+0x22850], R9 ;  /* 0x02285009ff0075a7 */ /* 0x000e64000802015b */
[----:B-1----:R-:W-:Y:S05]  /*d930*/  @!P1 BRA `(.L_x_1813) ;  /* 0x0000008800609947 */ /* 0x002fea0003800000 */
.L_x_1812:
        /* <DEDUP_REMOVED lines=49> */
.L_x_1797:
[----:B------:R-:W0:Y:S01]  /*dc50*/  SHFL.BFLY PT, R5, R4, 0x2, 0x1f ;  /* 0x0c401f0004057f89 */ /* 0x000e2200000e0000 */
[----:B------:R-:W-:Y:S01]  /*dc60*/  IMAD.MOV.U32 R17, RZ, RZ, RZ ;  /* 0x000000ffff117224 */ /* 0x000fe200078e00ff */
[----:B------:R-:W-:Y:S01]  /*dc70*/  UIADD3 UR37, UR37, 0x1, URZ ;  /* 0x0000000125257890 */ /* 0x000fe2000fffe03f */
[----:B------:R-:W-:Y:S01]  /*dc80*/  IMAD.MOV.U32 R13, RZ, RZ, RZ ;  /* 0x000000ffff0d7224 */ /* 0x000fe200078e00ff */
[----:B------:R-:W1:Y:S01]  /*dc90*/  SHFL.BFLY PT, R10, R3, 0x2, 0x1f ;  /* 0x0c401f00030a7f89 */ /* 0x000e6200000e0000 */
[----:B------:R-:W-:Y:S01]  /*dca0*/  IMAD.U32 R18, RZ, RZ, UR7 ;  /* 0x00000007ff127e24 */ /* 0x000fe2000f8e00ff */
[----:B------:R-:W-:Y:S01]  /*dcb0*/  UISETP.NE.AND UP0, UPT, UR37, 0x2, UPT ;  /* 0x000000022500788c */ /* 0x000fe2000bf05270 */
[----:B------:R-:W-:Y:S01]  /*dcc0*/  IMAD.MOV.U32 R20, RZ, RZ, -0x800000 ;  /* 0xff800000ff147424 */ /* 0x000fe200078e00ff */
[----:B------:R2:W-:Y:S06]  /*dcd0*/  BAR.ARV R8, 0x100 ;  /* 0x000400080000751d */ /* 0x0005ec0000002000 */
[----:B------:R-:W-:-:S02]  /*dce0*/  USEL UR4, URZ, 0x1, UP0 ;  /* 0x000000013f047887 */ /* 0x000fc40008000000 */
[----:B------:R-:W-:Y:S06]  /*dcf0*/  BAR.ARV 0x8, 0x120 ;  /* 0x0204800000007b1d */ /* 0x000fec0000002000 */
[----:B------:R-:W-:Y:S01]  /*dd00*/  PLOP3.LUT P0, PT, PT, PT, PT, 0x8, 0x0 ;  /* 0x000000000000781c */ /* 0x000fe20003f0e170 */
[----:B------:R-:W-:Y:S01]  /*dd10*/  UIADD3 UR41, UR41, 0x1, URZ ;  /* 0x0000000129297890 */ /* 0x000fe2000fffe03f */
[----:B0-----:R-:W-:Y:S01]  /*dd20*/  FADD.FTZ R5, R5, R4 ;  /* 0x0000000405057221 */ /* 0x001fe20000010000 */
[----:B------:R-:W-:Y:S02]  /*dd30*/  USEL UR37, UR37, URZ, UP0 ;  /* 0x0000003f25257287 */ /* 0x000fe40008000000 */
[----:B------:R-:W-:Y:S01]  /*dd40*/  ULOP3.LUT UR40, UR40, UR4, URZ, 0x3c, !UPT ;  /* 0x0000000428287292 */ /* 0x000fe2000f8e3c3f */
[----:B-1----:R-:W-:Y:S01]  /*dd50*/  FADD.FTZ R10, R10, R3 ;  /* 0x000000030a0a7221 */ /* 0x002fe20000010000 */
[----:B------:R-:W0:Y:S04]  /*dd60*/  SHFL.BFLY PT, R0, R5, 0x1, 0x1f ;  /* 0x0c201f0005007f89 */ /* 0x000e2800000e0000 */
[----:B------:R-:W1:Y:S01]  /*dd70*/  SHFL.BFLY PT, R9, R10, 0x1, 0x1f ;  /* 0x0c201f000a097f89 */ /* 0x000e6200000e0000 */
[----:B0-----:R-:W-:Y:S01]  /*dd80*/  FADD.FTZ R152, R5, R0 ;  /* 0x0000000005987221 */ /* 0x001fe20000010000 */
[----:B-1----:R-:W-:-:S04]  /*dd90*/  FADD.FTZ R153, R10, R9 ;  /* 0x000000090a997221 */ /* 0x002fc80000010000 */
[----:B------:R-:W-:Y:S02]  /*dda0*/  FSETP.NE.FTZ.AND P1, PT, R152, RZ, PT ;  /* 0x000000ff9800720b */ /* 0x000fe40003f35000 */
[----:B------:R-:W-:-:S11]  /*ddb0*/  FSETP.NE.FTZ.AND P2, PT, R153, RZ, PT ;  /* 0x000000ff9900720b */ /* 0x000fd60003f55000 */
[----:B------:R-:W0:Y:S01]  /*ddc0*/  @P1 MUFU.RCP R17, R152 ;  /* 0x0000009800111308 */ /* 0x000e220000001000 */
[----:B------:R-:W-:-:S07]  /*ddd0*/  @P1 FMUL.FTZ R18, R18, 0.69314718246459960938 ;  /* 0x3f31721812121820 */ /* 0x000fce0000410000 */
[----:B------:R-:W1:Y:S01]  /*dde0*/  @P2 MUFU.RCP R13, R153 ;  /* 0x00000099000d2308 */ /* 0x000e620000001000 */
[-C--:B0-----:R-:W-:Y:S01]  /*ddf0*/  FMUL.FTZ R5, R24, R17.reuse ;  /* 0x0000001118057220 */ /* 0x081fe20000410000 */
        /* <DEDUP_REMOVED lines=63> */
[----:B------:R-:W0:Y:S01]  /*e1f0*/  @P2 MUFU.LG2 R44, R153 ;  /* 0x00000099002c2308 */ /* 0x000e220000000c00 */
[----:B------:R-:W-:-:S02]  /*e200*/  IMAD.U32 R52, RZ, RZ, UR7 ;  /* 0x00000007ff347e24 */ /* 0x000fc4000f8e00ff */
[-C--:B-1----:R-:W-:Y:S01]  /*e210*/  FMUL.FTZ R175, R27, R13.reuse ;  /* 0x0000000d1baf7220 */ /* 0x082fe20000410000 */
[-C--:B------:R-:W-:Y:S01]  /*e220*/  FMUL.FTZ R159, R79, R13.reuse ;  /* 0x0000000d4f9f7220 */ /* 0x080fe20000410000 */
[-C--:B------:R-:W-:Y:S01]  /*e230*/  FMUL.FTZ R161, R75, R13.reuse ;  /* 0x0000000d4ba17220 */ /* 0x080fe20000410000 */
[----:B------:R-:W-:Y:S01]  /*e240*/  @P2 FMUL.FTZ R52, R52, 0.69314718246459960938 ;  /* 0x3f31721834342820 */ /* 0x000fe20000410000 */
[-C--:B------:R-:W-:Y:S01]  /*e250*/  FMUL.FTZ R79, R83, R13.reuse ;  /* 0x0000000d534f7220 */ /* 0x080fe20000410000 */
[----:B------:R-:W-:Y:S01]  /*e260*/  IMAD.MOV.U32 R40, RZ, RZ, -0x800000 ;  /* 0xff800000ff287424 */ /* 0x000fe200078e00ff */
        /* <DEDUP_REMOVED lines=65> */
.L_x_1744:
[----:B------:R-:W0:Y:S01]  /*e680*/  S2R R6, SR_CgaCtaId ;  /* 0x0000000000067919 */ /* 0x000e220000008800 */
[----:B------:R-:W-:Y:S01]  /*e690*/  MOV R17, 0x400 ;  /* 0x0000040000117802 */ /* 0x000fe20000000f00 */
[----:B------:R-:W-:Y:S01]  /*e6a0*/  BSSY B0, `(.L_x_1815) ;  /* 0x00002a6000007945 */ /* 0x000fe20003800000 */
[----:B------:R-:W-:Y:S02]  /*e6b0*/  BAR.SYNC.DEFER_BLOCKING 0x5, 0x120 ;  /* 0x0144800000007b1d */ /* 0x000fe40000010000 */
[----:B0-----:R-:W-:-:S05]  /*e6c0*/  LEA R17, R6, R17, 0x18 ;  /* 0x0000001106117211 */ /* 0x001fca00078ec0ff */
[----:B------:R-:W0:Y:S02]  /*e6d0*/  LDS.128 R200, [R17+0x228d0] ;  /* 0x0228d00011c87984 */ /* 0x000e240000000c00 */
[----:B0-----:R-:W-:Y:S02]  /*e6e0*/  R2UR UR6, R202 ;  /* 0x00000000ca0672ca */ /* 0x001fe400000e0000 */
[----:B------:R-:W-:Y:S01]  /*e6f0*/  R2UR UR5, R203 ;  /* 0x00000000cb0572ca */ /* 0x000fe200000e0000 */
[----:B------:R-:W-:Y:S06]  /*e700*/  BAR.ARV 0x4, 0x120 ;  /* 0x0104800000007b1d */ /* 0x000fec0000002000 */
[----:B------:R-:W-:Y:S08]  /*e710*/  @P0 BRA `(.L_x_1816) ;  /* 0x0000001c00740947 */ /* 0x000ff00003800000 */
[----:B------:R-:W0:Y:S01]  /*e720*/  S2R R6, SR_SWINHI ;  /* 0x0000000000067919 */ /* 0x000e220000002f00 */
[----:B------:R-:W-:Y:S01]  /*e730*/  F2FP.BF16.F32.PACK_AB R4, R4, R5 ;  /* 0x000000050404723e */ /* 0x000fe200000010ff */
[----:B------:R-:W-:Y:S01]  /*e740*/  ULDC.64 UR8, c[0x0][0xbd8] ;  /* 0x0002f60000087ab9 */ /* 0x000fe20000000a00 */
[----:B------:R-:W-:Y:S01]  /*e750*/  F2FP.BF16.F32.PACK_AB R5, R175, R26 ;  /* 0x0000001aaf05723e */ /* 0x000fe200000010ff */
[----:B------:R-:W-:Y:S01]  /*e760*/  UISETP.NE.U32.AND UP0, UPT, UR8, URZ, UPT ;  /* 0x0000003f0800728c */ /* 0x000fe2000bf05070 */
[----:B------:R-:W-:Y:S02]  /*e770*/  F2FP.BF16.F32.PACK_AB R8, R8, R9 ;  /* 0x000000090808723e */ /* 0x000fe400000010ff */
[----:B------:R-:W-:Y:S01]  /*e780*/  F2FP.BF16.F32.PACK_AB R10, R10, R11 ;  /* 0x0000000b0a0a723e */ /* 0x000fe200000010ff */
[----:B------:R-:W-:Y:S01]  /*e790*/  UISETP.NE.AND.EX UP0, UPT, UR9, URZ, UPT, UP0 ;  /* 0x0000003f0900728c */ /* 0x000fe2000bf05300 */
[----:B------:R-:W-:Y:S02]  /*e7a0*/  F2FP.BF16.F32.PACK_AB R9, R169, R156 ;  /* 0x0000009ca909723e */ /* 0x000fe400000010ff */
[----:B------:R-:W-:Y:S01]  /*e7b0*/  F2FP.BF16.F32.PACK_AB R11, R168, R155 ;  /* 0x0000009ba80b723e */ /* 0x000fe200000010ff */
[----:B------:R-:W-:Y:S01]  /*e7c0*/  ULDC.64 UR8, c[0x0][0xbd8] ;  /* 0x0002f60000087ab9 */ /* 0x000fe20000000a00 */
[----:B------:R-:W-:Y:S01]  /*e7d0*/  F2FP.BF16.F32.PACK_AB R14, R14, R15 ;  /* 0x0000000f0e0e723e */ /* 0x000fe200000010ff */
[----:B------:R-:W-:Y:S01]  /*e7e0*/  UIMAD.WIDE UR8, UR43, 0x4, UR8 ;  /* 0x000000042b0878a5 */ /* 0x000fe2000f8e0208 */
        /* <DEDUP_REMOVED lines=9> */
[----:B------:R-:W-:Y:S02]  /*e880*/  MOV R34, R17 ;  /* 0x0000001100227202 */ /* 0x000fe40000000f00 */
[----:B0-----:R-:W-:Y:S02]  /*e890*/  MOV R35, R6 ;  /* 0x0000000600237202 */ /* 0x001fe40000000f00 */
[----:B------:R-:W-:Y:S02]  /*e8a0*/  F2FP.BF16.F32.PACK_AB R83, R160, R83 ;  /* 0x00000053a053723e */ /* 0x000fe400000010ff */
[----:B------:R-:W-:Y:S01]  /*e8b0*/  F2FP.BF16.F32.PACK_AB R89, R75, R90 ;  /* 0x0000005a4b59723e */ /* 0x000fe200000010ff */
[----:B------:R-:W-:Y:S01]  /*e8c0*/  IMAD.WIDE R6, R208, 0x2, R34 ;  /* 0x00000002d0067825 */ /* 0x000fe200078e0222 */
[----:B------:R-:W-:-:S02]  /*e8d0*/  F2FP.BF16.F32.PACK_AB R96, R97, R96 ;  /* 0x000000606160723e */ /* 0x000fc400000010ff */
[----:B------:R-:W-:Y:S02]  /*e8e0*/  F2FP.BF16.F32.PACK_AB R90, R93, R92 ;  /* 0x0000005c5d5a723e */ /* 0x000fe400000010ff */
        /* <DEDUP_REMOVED lines=36> */
[----:B------:R-:W-:Y:S02]  /*eb30*/  LOP3.LUT R44, R95, 0x380, RZ, 0xc0, !PT ;  /* 0x000003805f2c7812 */ /* 0x000fe400078ec0ff */
[----:B------:R-:W-:Y:S02]  /*eb40*/  LOP3.LUT R38, R13, R18, RZ, 0x3c, !PT ;  /* 0x000000120d267212 */ /* 0x000fe400078e3cff */
[----:B------:R-:W-:Y:S02]  /*eb50*/  LOP3.LUT R13, R50, 0x380, RZ, 0xc0, !PT ;  /* 0x00000380320d7812 */ /* 0x000fe400078ec0ff */
[----:B------:R-:W-:Y:S02]  /*eb60*/  LOP3.LUT R18, R179, 0x380, RZ, 0xc0, !PT ;  /* 0x00000380b3127812 */ /* 0x000fe400078ec0ff */
[----:B------:R-:W-:-:S02]  /*eb70*/  SHF.R.U64 R13, R13, 0x3, RZ ;  /* 0x000000030d0d7819 */ /* 0x000fc400000012ff */
[----:B------:R-:W-:Y:S02]  /*eb80*/  SHF.R.U64 R18, R18, 0x3, RZ ;  /* 0x0000000312127819 */ /* 0x000fe400000012ff */
[----:B------:R-:W-:Y:S02]  /*eb90*/  LOP3.LUT R50, R13, R50, RZ, 0x3c, !PT ;  /* 0x000000320d327212 */ /* 0x000fe400078e3cff */
[----:B------:R-:W-:Y:S02]  /*eba0*/  LOP3.LUT R13, R58, 0x380, RZ, 0xc0, !PT ;  /* 0x000003803a0d7812 */ /* 0x000fe400078ec0ff */
[----:B------:R-:W-:Y:S02]  /*ebb0*/  LOP3.LUT R52, R18, R179, RZ, 0x3c, !PT ;  /* 0x000000b312347212 */ /* 0x000fe400078e3cff */
[----:B------:R-:W-:Y:S02]  /*ebc0*/  LOP3.LUT R18, R185, 0x380, RZ, 0xc0, !PT ;  /* 0x00000380b9127812 */ /* 0x000fe400078ec0ff */
[----:B------:R-:W-:-:S02]  /*ebd0*/  SHF.R.U64 R13, R13, 0x3, RZ ;  /* 0x000000030d0d7819 */ /* 0x000fc400000012ff */
[----:B------:R-:W-:Y:S02]  /*ebe0*/  SHF.R.U64 R18, R18, 0x3, RZ ;  /* 0x0000000312127819 */ /* 0x000fe400000012ff */
[----:B------:R-:W-:Y:S02]  /*ebf0*/  LOP3.LUT R58, R13, R58, RZ, 0x3c, !PT ;  /* 0x0000003a0d3a7212 */ /* 0x000fe400078e3cff */
[----:B------:R-:W-:Y:S02]  /*ec00*/  MOV R13, R6 ;  /* 0x00000006000d7202 */ /* 0x000fe40000000f00 */
[----:B------:R-:W-:Y:S02]  /*ec10*/  LOP3.LUT R7, R191, 0x380, RZ, 0xc0, !PT ;  /* 0x00000380bf077812 */ /* 0x000fe400078ec0ff */
[----:B------:R-:W-:Y:S02]  /*ec20*/  LOP3.LUT R62, R18, R185, RZ, 0x3c, !PT ;  /* 0x000000b9123e7212 */ /* 0x000fe400078e3cff */
[----:B------:R-:W-:-:S02]  /*ec30*/  LOP3.LUT R18, R193, 0x380, RZ, 0xc0, !PT ;  /* 0x00000380c1127812 */ /* 0x000fc400078ec0ff */
[----:B------:R-:W-:Y:S02]  /*ec40*/  LOP3.LUT R46, R177, 0x380, RZ, 0xc0, !PT ;  /* 0x00000380b12e7812 */ /* 0x000fe400078ec0ff */
[----:B------:R-:W-:Y:S02]  /*ec50*/  LOP3.LUT R26, R94, 0x380, RZ, 0xc0, !PT ;  /* 0x000003805e1a7812 */ /* 0x000fe400078ec0ff */
[----:B------:R-:W-:Y:S02]  /*ec60*/  F2FP.BF16.F32.PACK_AB R6, R29, R0 ;  /* 0x000000001d06723e */ /* 0x000fe400000010ff */
[----:B------:R-:W-:Y:S02]  /*ec70*/  SHF.R.U64 R0, R7, 0x3, RZ ;  /* 0x0000000307007819 */ /* 0x000fe400000012ff */
[----:B------:R-:W-:Y:S02]  /*ec80*/  SHF.R.U64 R42, R42, 0x3, RZ ;  /* 0x000000032a2a7819 */ /* 0x000fe400000012ff */
[----:B------:R-:W-:Y:S01]  /*ec90*/  F2FP.BF16.F32.PACK_AB R7, R173, R30 ;  /* 0x0000001ead07723e */ /* 0x000fe200000010ff */
[----:B------:R-:W-:Y:S01]  /*eca0*/  BAR.SYNC.DEFER_BLOCKING 0x1, 0x100 ;  /* 0x0044000000007b1d */ /* 0x000fe20000010000 */
[----:B------:R-:W-:-:S02]  /*ecb0*/  SHF.R.U64 R44, R44, 0x3, RZ ;  /* 0x000000032c2c7819 */ /* 0x000fc400000012ff */
[----:B------:R-:W-:Y:S02]  /*ecc0*/  LOP3.LUT R54, R181, 0x380, RZ, 0xc0, !PT ;  /* 0x00000380b5367812 */ /* 0x000fe400078ec0ff */
[----:B------:R-:W-:Y:S02]  /*ecd0*/  SHF.R.U64 R18, R18, 0x3, RZ ;  /* 0x0000000312127819 */ /* 0x000fe400000012ff */
[----:B------:R-:W-:Y:S02]  /*ece0*/  SHF.R.U64 R46, R46, 0x3, RZ ;  /* 0x000000032e2e7819 */ /* 0x000fe400000012ff */
[----:B------:R-:W-:Y:S02]  /*ecf0*/  LOP3.LUT R56, R183, 0x380, RZ, 0xc0, !PT ;  /* 0x00000380b7387812 */ /* 0x000fe400078ec0ff */
[----:B------:R-:W-:Y:S02]  /*ed00*/  SHF.R.U64 R29, R26, 0x3, RZ ;  /* 0x000000031a1d7819 */ /* 0x000fe400000012ff */
[----:B------:R-:W-:-:S02]  /*ed10*/  LOP3.LUT R42, R42, R87, RZ, 0x3c, !PT ;  /* 0x000000572a2a7212 */ /* 0x000fc400078e3cff */
[----:B------:R-:W-:Y:S02]  /*ed20*/  LOP3.LUT R44, R44, R95, RZ, 0x3c, !PT ;  /* 0x0000005f2c2c7212 */ /* 0x000fe400078e3cff */
[----:B------:R-:W-:Y:S02]  /*ed30*/  SHF.R.U64 R54, R54, 0x3, RZ ;  /* 0x0000000336367819 */ /* 0x000fe400000012ff */
[----:B------:R-:W-:Y:S02]  /*ed40*/  LOP3.LUT R64, R187, 0x380, RZ, 0xc0, !PT ;  /* 0x00000380bb407812 */ /* 0x000fe400078ec0ff */
[----:B------:R-:W-:Y:S02]  /*ed50*/  LOP3.LUT R26, R18, R193, RZ, 0x3c, !PT ;  /* 0x000000c1121a7212 */ /* 0x000fe400078e3cff */
[----:B------:R-:W-:Y:S01]  /*ed60*/  LOP3.LUT R46, R46, R177, RZ, 0x3c, !PT ;  /* 0x000000b12e2e7212 */ /* 0x000fe200078e3cff */
[----:B------:R0:W-:Y:S01]  /*ed70*/  STSM.16.M88.4 [R13], R4 ;  /* 0x000000040d007844 */ /* 0x0001e20000000200 */
[----:B------:R-:W-:-:S02]  /*ed80*/  SHF.R.U64 R56, R56, 0x3, RZ ;  /* 0x0000000338387819 */ /* 0x000fc400000012ff */
[----:B------:R-:W-:Y:S02]  /*ed90*/  LOP3.LUT R66, R189, 0x380, RZ, 0xc0, !PT ;  /* 0x00000380bd427812 */ /* 0x000fe400078ec0ff */
[----:B------:R-:W-:Y:S02]  /*eda0*/  LOP3.LUT R30, R29, R94, RZ, 0x3c, !PT ;  /* 0x0000005e1d1e7212 */ /* 0x000fe400078e3cff */
[----:B------:R-:W-:Y:S02]  /*edb0*/  MOV R38, R38 ;  /* 0x0000002600267202 */ /* 0x000fe40000000f00 */
[----:B------:R-:W-:Y:S02]  /*edc0*/  MOV R42, R42 ;  /* 0x0000002a002a7202 */ /* 0x000fe40000000f00 */
[----:B------:R-:W-:Y:S02]  /*edd0*/  LOP3.LUT R54, R54, R181, RZ, 0x3c, !PT ;  /* 0x000000b536367212 */ /* 0x000fe400078e3cff */
[----:B------:R-:W-:-:S02]  /*ede0*/  SHF.R.U64 R64, R64, 0x3, RZ ;  /* 0x0000000340407819 */ /* 0x000fc400000012ff */
[----:B------:R-:W-:Y:S02]  /*edf0*/  MOV R44, R44 ;  /* 0x0000002c002c7202 */ /* 0x000fe40000000f00 */
[----:B0-----:R-:W-:Y:S02]  /*ee00*/  F2FP.BF16.F32.PACK_AB R4, R33, R32 ;  /* 0x000000202104723e */ /* 0x001fe400000010ff */
[----:B------:R-:W-:Y:S02]  /*ee10*/  F2FP.BF16.F32.PACK_AB R5, R171, R158 ;  /* 0x0000009eab05723e */ /* 0x000fe400000010ff */
[----:B------:R-:W-:Y:S02]  /*ee20*/  F2FP.BF16.F32.PACK_AB R6, R37, R36 ;  /* 0x000000242506723e */ /* 0x000fe400000010ff */
[----:B------:R-:W-:Y:S02]  /*ee30*/  F2FP.BF16.F32.PACK_AB R7, R170, R157 ;  /* 0x0000009daa07723e */ /* 0x000fe400000010ff */
[----:B------:R-:W-:-:S02]  /*ee40*/  MOV R32, R26 ;  /* 0x0000001a00207202 */ /* 0x000fc40000000f00 */
[----:B------:R-:W-:Y:S01]  /*ee50*/  F2FP.BF16.F32.PACK_AB R13, R167, R154 ;  /* 0x0000009aa70d723e */ /* 0x000fe200000010ff */
[----:B------:R0:W-:Y:S01]  /*ee60*/  STSM.16.M88.4 [R38], R4 ;  /* 0x0000000426007844 */ /* 0x0001e20000000200 */
[----:B------:R-:W-:Y:S02]  /*ee70*/  LOP3.LUT R56, R56, R183, RZ, 0x3c, !PT ;  /* 0x000000b738387212 */ /* 0x000fe400078e3cff */
[----:B------:R-:W-:Y:S01]  /*ee80*/  SHF.R.U64 R66, R66, 0x3, RZ ;  /* 0x0000000342427819 */ /* 0x000fe200000012ff */
[----:B------:R-:W-:Y:S01]  /*ee90*/  STSM.16.M88.4 [R42], R8 ;  /* 0x000000082a007844 */ /* 0x000fe20000000200 */
[----:B------:R-:W-:Y:S02]  /*eea0*/  MOV R46, R46 ;  /* 0x0000002e002e7202 */ /* 0x000fe40000000f00 */
[----:B------:R-:W-:Y:S01]  /*eeb0*/  MOV R18, R30 ;  /* 0x0000001e00127202 */ /* 0x000fe20000000f00 */
[----:B------:R-:W-:Y:S01]  /*eec0*/  STSM.16.M88.4 [R44], R12 ;  /* 0x0000000c2c007844 */ /* 0x000fe20000000200 */
        /* <DEDUP_REMOVED lines=8> */
[----:B0-----:R-:W-:Y:S01]  /*ef50*/  F2FP.BF16.F32.PACK_AB R4, R73, R72 ;  /* 0x000000484904723e */ /* 0x001fe200000010ff */
[----:B------:R-:W-:Y:S01]  /*ef60*/  STSM.16.M88.4 [R50], R28 ;  /* 0x0000001c32007844 */ /* 0x000fe20000000200 */
[----:B------:R-:W-:Y:S02]  /*ef70*/  F2FP.BF16.F32.PACK_AB R5, R161, R74 ;  /* 0x0000004aa105723e */ /* 0x000fe400000010ff */
[----:B------:R-:W-:Y:S02]  /*ef80*/  F2FP.BF16.F32.PACK_AB R6, R77, R76 ;  /* 0x0000004c4d06723e */ /* 0x000fe400000010ff */
[----:B------:R-:W-:Y:S02]  /*ef90*/  F2FP.BF16.F32.PACK_AB R7, R159, R78 ;  /* 0x0000004e9f07723e */ /* 0x000fe400000010ff */
[----:B------:R-:W-:Y:S02]  /*efa0*/  LOP3.LUT R64, R64, R187, RZ, 0x3c, !PT ;  /* 0x000000bb40407212 */ /* 0x000fe400078e3cff */
[----:B------:R-:W-:Y:S01]  /*efb0*/  MOV R54, R54 ;  /* 0x0000003600367202 */ /* 0x000fe20000000f00 */
[----:B------:R0:W-:Y:S01]  /*efc0*/  STSM.16.M88.4 [R52], R4 ;  /* 0x0000000434007844 */ /* 0x0001e20000000200 */
[----:B------:R-:W-:-:S02]  /*efd0*/  LOP3.LUT R66, R66, R189, RZ, 0x3c, !PT ;  /* 0x000000bd42427212 */ /* 0x000fc400078e3cff */
[----:B------:R-:W-:Y:S01]  /*efe0*/  MOV R56, R56 ;  /* 0x0000003800387202 */ /* 0x000fe20000000f00 */
[----:B------:R1:W-:Y:S01]  /*eff0*/  STSM.16.M88.4 [R54], R80 ;  /* 0x0000005036007844 */ /* 0x0003e20000000200 */
[----:B------:R-:W-:Y:S02]  /*f000*/  F2FP.BF16.F32.PACK_AB R91, R86, R91 ;  /* 0x0000005b565b723e */ /* 0x000fe400000010ff */
[----:B------:R-:W-:Y:S02]  /*f010*/  F2FP.BF16.F32.PACK_AB R97, R99, R98 ;  /* 0x000000626361723e */ /* 0x000fe400000010ff */
[----:B------:R-:W-:Y:S01]  /*f020*/  F2FP.BF16.F32.PACK_AB R104, R105, R104 ;  /* 0x000000686968723e */ /* 0x000fe200000010ff */
[----:B------:R1:W-:Y:S01]  /*f030*/  STSM.16.M88.4 [R56], R88 ;  /* 0x0000005838007844 */ /* 0x0003e20000000200 */
[----:B------:R-:W-:Y:S02]  /*f040*/  LOP3.LUT R70, R0, R191, RZ, 0x3c, !PT ;  /* 0x000000bf00467212 */ /* 0x000fe400078e3cff */
[----:B------:R-:W-:-:S02]  /*f050*/  MOV R58, R58 ;  /* 0x0000003a003a7202 */ /* 0x000fc40000000f00 */
[----:B------:R-:W-:Y:S01]  /*f060*/  F2FP.BF16.F32.PACK_AB R98, R101, R100 ;  /* 0x000000646562723e */ /* 0x000fe200000010ff */
[----:B0-----:R-:W-:Y:S01]  /*f070*/  IMAD.U32 R4, RZ, RZ, UR8 ;  /* 0x00000008ff047e24 */ /* 0x001fe2000f8e00ff */
[----:B------:R-:W-:Y:S01]  /*f080*/  F2FP.BF16.F32.PACK_AB R99, R103, R102 ;  /* 0x000000666763723e */ /* 0x000fe200000010ff */
[----:B------:R-:W-:Y:S01]  /*f090*/  IMAD.U32 R5, RZ, RZ, UR9 ;  /* 0x00000009ff057e24 */ /* 0x000fe2000f8e00ff */
[----:B------:R-:W-:Y:S01]  /*f0a0*/  F2FP.BF16.F32.PACK_AB R105, R107, R106 ;  /* 0x0000006a6b69723e */ /* 0x000fe200000010ff */
[----:B------:R-:W-:Y:S01]  /*f0b0*/  ULDC.64 UR8, c[0x0][0xbe0] ;  /* 0x0002f80000087ab9 */ /* 0x000fe20000000a00 */
        /* <DEDUP_REMOVED lines=26> */
[----:B------:R-:W-:-:S02]  /*f260*/  F2FP.BF16.F32.PACK_AB R138, R141, R140 ;  /* 0x0000008c8d8a723e */ /* 0x000fc400000010ff */
[----:B------:R-:W-:Y:S02]  /*f270*/  F2FP.BF16.F32.PACK_AB R139, R143, R142 ;  /* 0x0000008e8f8b723e */ /* 0x000fe400000010ff */
[----:B------:R-:W-:Y:S02]  /*f280*/  F2FP.BF16.F32.PACK_AB R145, R147, R146 ;  /* 0x000000929391723e */ /* 0x000fe400000010ff */
[----:B------:R-:W-:Y:S01]  /*f290*/  F2FP.BF16.F32.PACK_AB R146, R149, R148 ;  /* 0x000000949592723e */ /* 0x000fe200000010ff */
[----:B------:R1:W-:Y:S01]  /*f2a0*/  STSM.16.M88.4 [R32], R136 ;  /* 0x0000008820007844 */ /* 0x0003e20000000200 */
[----:B------:R-:W-:Y:S01]  /*f2b0*/  F2FP.BF16.F32.PACK_AB R147, R151, R150 ;  /* 0x000000969793723e */ /* 0x000fe200000010ff */
[----:B------:R-:W-:Y:S01]  /*f2c0*/  UISETP.NE.U32.AND UP1, UPT, UR8, URZ, UPT ;  /* 0x0000003f0800728c */ /* 0x000fe2000bf25070 */
[----:B------:R-:W0:Y:S01]  /*f2d0*/  LDC R3, c[0x0][0xa88] ;  /* 0x0002a200ff037b82 */ /* 0x000e220000000800 */
[----:B------:R-:W-:Y:S02]  /*f2e0*/  PLOP3.LUT P1, PT, PT, PT, UP0, 0x80, 0x0 ;  /* 0x000000000000781c */ /* 0x000fe40003f2f008 */
[----:B------:R1:W-:Y:S05]  /*f2f0*/  STSM.16.M88.4 [R18], R144 ;  /* 0x0000009012007844 */ /* 0x0003ea0000000200 */
[----:B------:R-:W-:Y:S01]  /*f300*/  BAR.SYNC.DEFER_BLOCKING 0x1, 0x100 ;  /* 0x0044000000007b1d */ /* 0x000fe20000010000 */
[----:B------:R-:W-:Y:S01]  /*f310*/  UISETP.NE.AND.EX UP1, UPT, UR9, URZ, UPT, UP1 ;  /* 0x0000003f0900728c */ /* 0x000fe2000bf25310 */
[----:B------:R-:W-:-:S05]  /*f320*/  IMAD R7, R22, 0x40, R19 ;  /* 0x0000004016077824 */ /* 0x000fca00078e0213 */
[----:B------:R-:W-:-:S05]  /*f330*/  PLOP3.LUT P2, PT, PT, PT, UP1, 0x80, 0x0 ;  /* 0x000000000000781c */ /* 0x000fca0003f4f018 */
[----:B------:R-:W-:Y:S02]  /*f340*/  @UP1 ULDC.64 UR8, c[0x0][0xbe0] ;  /* 0x0002f80000081ab9 */ /* 0x000fe40000000a00 */
[----:B------:R-:W-:Y:S01]  /*f350*/  @UP1 UIMAD.WIDE UR8, UR43, 0x4, UR8 ;  /* 0x000000042b0818a5 */ /* 0x000fe2000f8e0208 */
[----:B------:R-:W-:-:S05]  /*f360*/  IMAD.WIDE R34, R7, 0x2, R34 ;  /* 0x0000000207227825 */ /* 0x000fca00078e0222 */
[----:B------:R-:W-:Y:S02]  /*f370*/  IMAD.U32 R6, RZ, RZ, UR8 ;  /* 0x00000008ff067e24 */ /* 0x000fe4000f8e00ff */
[----:B------:R-:W-:Y:S01]  /*f380*/  IMAD.U32 R7, RZ, RZ, UR9 ;  /* 0x00000009ff077e24 */ /* 0x000fe2000f8e00ff */
[----:B------:R-:W2:Y:S01]  /*f390*/  @P1 LDG.E R0, desc[UR38][R4.64] ;  /* 0x0000002604001981 */ /* 0x000ea2000c1e1900 */
[----:B------:R-:W-:Y:S01]  /*f3a0*/  UMOV UR4, URZ ;  /* 0x0000003f00047c82 */ /* 0x000fe20008000000 */
[----:B------:R-:W-:Y:S02]  /*f3b0*/  IADD3 R13, P0, R34, 0x1000, RZ ;  /* 0x00001000220d7810 */ /* 0x000fe40007f1e0ff */
[----:B0-----:R1:W5:Y:S01]  /*f3c0*/  @P2 LDG.E R3, desc[UR38][R6.64] ;  /* 0x0000002606032981 */ /* 0x001362000c1e1900 */
[----:B--2---:R-:W-:Y:S01]  /*f3d0*/  @P1 R2UR UR4, R0 ;  /* 0x00000000000412ca */ /* 0x004fe200000e0000 */
[----:B-1----:R-:W-:-:S14]  /*f3e0*/  @P2 BRA `(.L_x_1817) ;  /* 0x0000000000102947 */ /* 0x002fdc0003800000 */
[----:B------:R-:W-:Y:S05]  /*f3f0*/  @!P1 BRA `(.L_x_1817) ;  /* 0x00000000000c9947 */ /* 0x000fea0003800000 */
[----:B------:R-:W2:Y:S04]  /*f400*/  LDG.E R0, desc[UR38][R4.64] ;  /* 0x0000002604007981 */ /* 0x000ea8000c1e1900 */
[----:B-----5:R-:W2:Y:S02]  /*f410*/  LDG.E R3, desc[UR38][R4.64+0x4] ;  /* 0x0000042604037981 */ /* 0x020ea4000c1e1900 */
[----:B--2---:R-:W-:-:S07]  /*f420*/  IMAD.IADD R3, R3, 0x1, -R0 ;  /* 0x0000000103037824 */ /* 0x004fce00078e0a00 */
.L_x_1817:
        /* <DEDUP_REMOVED lines=9> */
[----:B------:R-:W-:Y:S01]  /*f4c0*/  SHF.R.S32.HI R0, RZ, 0x1f, R6 ;  /* 0x0000001fff007819 */ /* 0x000fe20000011406 */
[----:B------:R-:W-:Y:S01]  /*f4d0*/  UIMAD.WIDE.U32 UR8, UR44, UR12, UR10 ;  /* 0x0000000c2c0872a5 */ /* 0x000fe2000f8e000a */
[----:B------:R-:W-:Y:S01]  /*f4e0*/  SHF.R.U64 R4, R4, 0x3, RZ ;  /* 0x0000000304047819 */ /* 0x000fe200000012ff */
[----:B------:R-:W-:Y:S01]  /*f4f0*/  UIMAD UR10, UR44, UR13, UR7 ;  /* 0x0000000d2c0a72a4 */ /* 0x000fe2000f8e0207 */
[----:B------:R-:W-:Y:S01]  /*f500*/  LOP3.LUT R12, R13, 0x380, RZ, 0xc0, !PT ;  /* 0x000003800d0c7812 */ /* 0x000fe200078ec0ff */
[----:B------:R-:W-:Y:S01]  /*f510*/  USHF.R.S32.HI UR7, URZ, 0x1f, UR43 ;  /* 0x0000001f3f077899 */ /* 0x000fe2000801142b */
[----:B------:R-:W-:Y:S01]  /*f520*/  LOP3.LUT R4, R4, R5, RZ, 0x3c, !PT ;  /* 0x0000000504047212 */ /* 0x000fe200078e3cff */
[----:B------:R-:W-:Y:S01]  /*f530*/  ULDC.64 UR12, c[0x0][0xb78] ;  /* 0x0002de00000c7ab9 */ /* 0x000fe20000000a00 */
[----:B------:R-:W-:Y:S01]  /*f540*/  UIADD3 UR9, UR9, UR10, URZ ;  /* 0x0000000a09097290 */ /* 0x000fe2000fffe03f */
[----:B------:R-:W-:Y:S01]  /*f550*/  IADD3 R9, P1, R34, 0x2000, RZ ;  /* 0x0000200022097810 */ /* 0x000fe20007f3e0ff */
[----:B------:R-:W-:Y:S01]  /*f560*/  USEL UR16, UR7, URZ, !UP0 ;  /* 0x0000003f07107287 */ /* 0x000fe2000c000000 */
[----:B------:R-:W-:Y:S01]  /*f570*/  SHF.R.U64 R12, R12, 0x3, RZ ;  /* 0x000000030c0c7819 */ /* 0x000fe200000012ff */
[----:B------:R-:W-:Y:S01]  /*f580*/  UIMAD.WIDE.U32 UR8, UR15, UR12, UR8 ;  /* 0x0000000c0f0872a5 */ /* 0x000fe2000f8e0008 */
[----:B------:R-:W-:Y:S01]  /*f590*/  LOP3.LUT R8, R9, 0x380, RZ, 0xc0, !PT ;  /* 0x0000038009087812 */ /* 0x000fe200078ec0ff */
[----:B------:R-:W-:Y:S01]  /*f5a0*/  UIMAD UR7, UR16, UR12, URZ ;  /* 0x0000000c100772a4 */ /* 0x000fe2000f8e023f */
[----:B------:R-:W-:Y:S01]  /*f5b0*/  LOP3.LUT R12, R12, R13, RZ, 0x3c, !PT ;  /* 0x0000000d0c0c7212 */ /* 0x000fe200078e3cff */
[----:B------:R-:W-:Y:S01]  /*f5c0*/  IMAD.X R13, RZ, RZ, R35, P0 ;  /* 0x000000ffff0d7224 */ /* 0x000fe200000e0623 */
[----:B------:R-:W-:Y:S01]  /*f5d0*/  SHF.R.U64 R8, R8, 0x3, RZ ;  /* 0x0000000308087819 */ /* 0x000fe200000012ff */
[----:B------:R-:W-:Y:S01]  /*f5e0*/  UIMAD UR7, UR15, UR13, UR7 ;  /* 0x0000000d0f0772a4 */ /* 0x000fe2000f8e0207 */
[----:B------:R-:W-:-:S02]  /*f5f0*/  IADD3 R5, P3, R6, UR8, RZ ;  /* 0x0000000806057c10 */ /* 0x000fc4000ff7e0ff */
[C---:B------:R-:W-:Y:S02]  /*f600*/  IADD3 R69, P0, R34.reuse, 0x8000, RZ ;  /* 0x0000800022457810 */ /* 0x040fe40007f1e0ff */
[C---:B------:R-:W-:Y:S01]  /*f610*/  IADD3 R61, P6, R34.reuse, 0x4000, RZ ;  /* 0x00004000223d7810 */ /* 0x040fe20007fde0ff */
[----:B------:R-:W-:Y:S01]  /*f620*/  IMAD.U32 R7, RZ, RZ, UR7 ;  /* 0x00000007ff077e24 */ /* 0x000fe2000f8e00ff */
[C---:B------:R-:W-:Y:S02]  /*f630*/  IADD3 R37, P5, R34.reuse, 0x5000, RZ ;  /* 0x0000500022257810 */ /* 0x040fe40007fbe0ff */
[----:B------:R-:W-:Y:S02]  /*f640*/  IADD3 R33, P4, R34, 0x6000, RZ ;  /* 0x0000600022217810 */ /* 0x000fe40007f9e0ff */
[----:B------:R-:W-:Y:S01]  /*f650*/  IADD3.X R0, R0, UR9, R7, P3, !PT ;  /* 0x0000000900007c10 */ /* 0x000fe20009ffe407 */
[----:B------:R-:W-:Y:S01]  /*f660*/  ULDC.64 UR8, c[0x0][0xb40] ;  /* 0x0002d00000087ab9 */ /* 0x000fe20000000a00 */
[----:B------:R-:W-:Y:S01]  /*f670*/  LOP3.LUT R8, R8, R9, RZ, 0x3c, !PT ;  /* 0x0000000908087212 */ /* 0x000fe200078e3cff */
[----:B------:R-:W-:Y:S01]  /*f680*/  IMAD.X R9, RZ, RZ, R35, P1 ;  /* 0x000000ffff097224 */ /* 0x000fe200008e0623 */
[----:B------:R-:W-:-:S02]  /*f690*/  LEA R46, P3, R5, UR8, 0x2 ;  /* 0x00000008052e7c11 */ /* 0x000fc4000f8610ff */
[C---:B------:R-:W-:Y:S02]  /*f6a0*/  IADD3 R57, P1, R34.reuse, 0x9000, RZ ;  /* 0x0000900022397810 */ /* 0x040fe40007f3e0ff */
[----:B------:R-:W-:Y:S01]  /*f6b0*/  LEA.HI.X R47, R5, UR9, R0, 0x2, P3 ;  /* 0x00000009052f7c11 */ /* 0x000fe200098f1400 */
[----:B------:R-:W-:Y:S01]  /*f6c0*/  IMAD.X R5, RZ, RZ, R35, P2 ;  /* 0x000000ffff057224 */ /* 0x000fe200010e0623 */
[----:B------:R-:W-:Y:S01]  /*f6d0*/  IADD3 R25, P3, R34, 0x7000, RZ ;  /* 0x0000700022197810 */ /* 0x000fe20007f7e0ff */
[----:B------:R-:W-:Y:S01]  /*f6e0*/  VIADD R0, R6, 0x8 ;  /* 0x0000000806007836 */ /* 0x000fe20000000000 */
[----:B------:R-:W-:Y:S01]  /*f6f0*/  IADD3 R49, P2, R34, 0xa000, RZ ;  /* 0x0000a00022317810 */ /* 0x000fe20007f5e0ff */
[----:B------:R-:W-:Y:S01]  /*f700*/  ULDC.64 UR8, c[0x0][0xaa0] ;  /* 0x0002a80000087ab9 */ /* 0x000fe20000000a00 */
[----:B------:R-:W-:Y:S02]  /*f710*/  LOP3.LUT R68, R69, 0x380, RZ, 0xc0, !PT ;  /* 0x0000038045447812 */ /* 0x000fe400078ec0ff */
[----:B------:R-:W-:-:S02]  /*f720*/  LOP3.LUT R60, R61, 0x380, RZ, 0xc0, !PT ;  /* 0x000003803d3c7812 */ /* 0x000fc400078ec0ff */
[----:B------:R-:W-:Y:S02]  /*f730*/  LOP3.LUT R36, R37, 0x380, RZ, 0xc0, !PT ;  /* 0x0000038025247812 */ /* 0x000fe400078ec0ff */
[----:B------:R-:W-:Y:S02]  /*f740*/  LOP3.LUT R32, R33, 0x380, RZ, 0xc0, !PT ;  /* 0x0000038021207812 */ /* 0x000fe400078ec0ff */
[----:B------:R-:W-:Y:S02]  /*f750*/  LOP3.LUT R24, R25, 0x380, RZ, 0xc0, !PT ;  /* 0x0000038019187812 */ /* 0x000fe400078ec0ff */
[----:B------:R-:W-:Y:S02]  /*f760*/  LOP3.LUT R48, R49, 0x380, RZ, 0xc0, !PT ;  /* 0x0000038031307812 */ /* 0x000fe400078ec0ff */
[----:B------:R-:W-:Y:S02]  /*f770*/  LOP3.LUT R56, R57, 0x380, RZ, 0xc0, !PT ;  /* 0x0000038039387812 */ /* 0x000fe400078ec0ff */
[----:B------:R-:W-:-:S02]  /*f780*/  SHF.R.U64 R68, R68, 0x3, RZ ;  /* 0x0000000344447819 */ /* 0x000fc400000012ff */
[----:B------:R-:W-:Y:S02]  /*f790*/  SHF.R.U64 R60, R60, 0x3, RZ ;  /* 0x000000033c3c7819 */ /* 0x000fe400000012ff */
[----:B------:R-:W-:Y:S02]  /*f7a0*/  SHF.R.U64 R36, R36, 0x3, RZ ;  /* 0x0000000324247819 */ /* 0x000fe400000012ff */
[----:B------:R-:W-:Y:S02]  /*f7b0*/  SHF.R.U64 R32, R32, 0x3, RZ ;  /* 0x0000000320207819 */ /* 0x000fe400000012ff */
[----:B------:R-:W-:Y:S02]  /*f7c0*/  SHF.R.U64 R24, R24, 0x3, RZ ;  /* 0x0000000318187819 */ /* 0x000fe400000012ff */
[----:B------:R-:W-:Y:S02]  /*f7d0*/  SHF.R.U64 R48, R48, 0x3, RZ ;  /* 0x0000000330307819 */ /* 0x000fe400000012ff */
[----:B------:R-:W-:-:S02]  /*f7e0*/  SHF.R.U64 R56, R56, 0x3, RZ ;  /* 0x0000000338387819 */ /* 0x000fc400000012ff */
        /* <DEDUP_REMOVED lines=12> */
[----:B------:R-:W-:-:S02]  /*f8b0*/  LOP3.LUT P0, RZ, R205, 0x3, RZ, 0xc0, !PT ;  /* 0x00000003cdff7812 */ /* 0x000fc4000780c0ff */
[C---:B------:R-:W-:Y:S02]  /*f8c0*/  IADD3 R43, P6, R34.reuse, 0xb000, RZ ;  /* 0x0000b000222b7810 */ /* 0x040fe40007fde0ff */
[C---:B------:R-:W-:Y:S02]  /*f8d0*/  IADD3 R73, P5, R34.reuse, 0xc000, RZ ;  /* 0x0000c00022497810 */ /* 0x040fe40007fbe0ff */
[C---:B------:R-:W-:Y:S02]  /*f8e0*/  IADD3 R65, P4, R34.reuse, 0xd000, RZ ;  /* 0x0000d00022417810 */ /* 0x040fe40007f9e0ff */
[----:B------:R-:W-:Y:S02]  /*f8f0*/  IADD3 R53, P3, R34, 0xe000, RZ ;  /* 0x0000e00022357810 */ /* 0x000fe40007f7e0ff */
[----:B------:R-:W-:Y:S01]  /*f900*/  LOP3.LUT R56, R56, R57, RZ, 0x3c, !PT ;  /* 0x0000003938387212 */ /* 0x000fe200078e3cff */
[----:B------:R-:W-:Y:S01]  /*f910*/  IMAD.X R57, RZ, RZ, R35, P1 ;  /* 0x000000ffff397224 */ /* 0x000fe200008e0623 */
[----:B------:R-:W-:-:S02]  /*f920*/  IADD3 R7, P2, R34, 0xf000, RZ ;  /* 0x0000f00022077810 */ /* 0x000fc40007f5e0ff */
[----:B-----5:R-:W-:Y:S02]  /*f930*/  ISETP.GE.OR P1, PT, R6, R3, P0 ;  /* 0x000000030600720c */ /* 0x020fe40000726670 */
[----:B------:R-:W-:Y:S01]  /*f940*/  LOP3.LUT R42, R43, 0x380, RZ, 0xc0, !PT ;  /* 0x000003802b2a7812 */ /* 0x000fe200078ec0ff */
[----:B------:R-:W-:Y:S01]  /*f950*/  IMAD.X R45, RZ, RZ, R35, P2 ;  /* 0x000000ffff2d7224 */ /* 0x000fe200010e0623 */
[----:B------:R-:W-:Y:S02]  /*f960*/  LOP3.LUT R72, R73, 0x380, RZ, 0xc0, !PT ;  /* 0x0000038049487812 */ /* 0x000fe400078ec0ff */
[----:B------:R-:W-:Y:S02]  /*f970*/  LOP3.LUT R64, R65, 0x380, RZ, 0xc0, !PT ;  /* 0x0000038041407812 */ /* 0x000fe400078ec0ff */
[----:B------:R-:W-:Y:S02]  /*f980*/  LOP3.LUT R52, R53, 0x380, RZ, 0xc0, !PT ;  /* 0x0000038035347812 */ /* 0x000fe400078ec0ff */
[----:B------:R-:W-:-:S02]  /*f990*/  LOP3.LUT R29, R34, 0x380, RZ, 0xc0, !PT ;  /* 0x00000380221d7812 */ /* 0x000fc400078ec0ff */
[----:B------:R-:W-:Y:S01]  /*f9a0*/  ISETP.GE.OR P0, PT, R0, R3, P0 ;  /* 0x000000030000720c */ /* 0x000fe20000706670 */
[----:B------:R-:W-:Y:S01]  /*f9b0*/  UIMAD UR7, UR11, UR8, URZ ;  /* 0x000000080b0772a4 */ /* 0x000fe2000f8e023f */
[----:B------:R-:W-:Y:S01]  /*f9c0*/  LOP3.LUT R0, R7, 0x380, RZ, 0xc0, !PT ;  /* 0x0000038007007812 */ /* 0x000fe200078ec0ff */
[----:B------:R0:W-:Y:S01]  /*f9d0*/  @!P1 STG.E desc[UR38][R46.64], R20 ;  /* 0x000000142e009986 */ /* 0x0001e2000c101926 */
[----:B------:R-:W-:Y:S02]  /*f9e0*/  SHF.R.U64 R42, R42, 0x3, RZ ;  /* 0x000000032a2a7819 */ /* 0x000fe400000012ff */
[----:B------:R-:W-:Y:S02]  /*f9f0*/  SHF.R.U64 R72, R72, 0x3, RZ ;  /* 0x0000000348487819 */ /* 0x000fe400000012ff */
[----:B------:R-:W-:Y:S02]  /*fa00*/  SHF.R.U64 R64, R64, 0x3, RZ ;  /* 0x0000000340407819 */ /* 0x000fe400000012ff */
[----:B------:R-:W-:-:S02]  /*fa10*/  SHF.R.U64 R52, R52, 0x3, RZ ;  /* 0x0000000334347819 */ /* 0x000fc400000012ff */
[----:B------:R-:W-:Y:S01]  /*fa20*/  SHF.R.U64 R29, R29, 0x3, RZ ;  /* 0x000000031d1d7819 */ /* 0x000fe200000012ff */
[----:B------:R1:W-:Y:S01]  /*fa30*/  @!P0 STG.E desc[UR38][R46.64+0x20], R40 ;  /* 0x000020282e008986 */ /* 0x0003e2000c101926 */
[----:B------:R-:W-:Y:S02]  /*fa40*/  SHF.R.U64 R0, R0, 0x3, RZ ;  /* 0x0000000300007819 */ /* 0x000fe400000012ff */
        /* <DEDUP_REMOVED lines=9> */
[----:B------:R-:W-:Y:S01]  /*fae0*/  IMAD.MOV.U32 R29, RZ, RZ, R35 ;  /* 0x000000ffff1d7224 */ /* 0x000fe200078e0023 */
[----:B------:R-:W-:Y:S01]  /*faf0*/  LOP3.LUT R44, R0, R7, RZ, 0x3c, !PT ;  /* 0x00000007002c7212 */ /* 0x000fe200078e3cff */
[----:B------:R-:W-:Y:S01]  /*fb00*/  IMAD.U32 R23, RZ, RZ, UR8 ;  /* 0x00000008ff177e24 */ /* 0x000fe2000f8e00ff */
[--C-:B------:R-:W-:Y:S01]  /*fb10*/  SHF.R.S32.HI R21, RZ, 0x1f, R19.reuse ;  /* 0x0000001fff157819 */ /* 0x100fe20000011413 */
[----:B0-----:R-:W-:Y:S01]  /*fb20*/  IMAD.MOV.U32 R20, RZ, RZ, R19 ;  /* 0x000000ffff147224 */ /* 0x001fe200078e0013 */
[----:B------:R-:W5:Y:S01]  /*fb30*/  LD.E.128 R12, desc[UR38][R12.64] ;  /* 0x000000260c0c7980 */ /* 0x000f62000c101d00 */
[----:B------:R-:W-:-:S03]  /*fb40*/  UIMAD UR7, UR4, UR9, UR7 ;  /* 0x00000009040772a4 */ /* 0x000fc6000f8e0207 */
[----:B------:R-:W5:Y:S01]  /*fb50*/  LD.E.128 R28, desc[UR38][R28.64] ;  /* 0x000000261c1c7980 */ /* 0x000f62000c101d00 */
[----:B------:R-:W-:Y:S01]  /*fb60*/  IMAD.WIDE.U32 R20, R23, UR4, R20 ;  /* 0x0000000417147c25 */ /* 0x000fe2000f8e0014 */
[----:B------:R-:W-:Y:S02]  /*fb70*/  ULDC.64 UR8, c[0x0][0xae0] ;  /* 0x0002b80000087ab9 */ /* 0x000fe40000000a00 */
        /* <DEDUP_REMOVED lines=19> */
[----:B0-----:R-:W0:Y:S01]  /*fcb0*/  FENCE.VIEW.ASYNC.S ;  /* 0x00000000000073c6 */ /* 0x001e220000000000 */
[----:B------:R-:W-:Y:S01]  /*fcc0*/  UIMAD UR4, UR14, UR8, URZ ;  /* 0x000000080e0472a4 */ /* 0x000fe2000f8e023f */
[----:B------:R-:W-:-:S02]  /*fcd0*/  VIADD R21, R21, UR7 ;  /* 0x0000000715157c36 */ /* 0x000fc40008000000 */
[----:B------:R-:W-:Y:S01]  /*fce0*/  IMAD.U32 R77, RZ, RZ, UR8 ;  /* 0x00000008ff4d7e24 */ /* 0x000fe2000f8e00ff */
[----:B------:R-:W-:Y:S01]  /*fcf0*/  UIMAD UR4, UR44, UR9, UR4 ;  /* 0x000000092c0472a4 */ /* 0x000fe2000f8e0204 */
[----:B------:R-:W-:Y:S02]  /*fd00*/  IMAD R23, R204, -0x80, R3 ;  /* 0xffffff80cc177824 */ /* 0x000fe400078e0203 */
[----:B------:R-:W-:Y:S01]  /*fd10*/  IMAD.WIDE.U32 R20, R77, UR44, R20 ;  /* 0x0000002c4d147c25 */ /* 0x000fe2000f8e0014 */
[----:B------:R-:W-:-:S03]  /*fd20*/  ULDC.64 UR8, c[0x0][0xae8] ;  /* 0x0002ba0000087ab9 */ /* 0x000fc60000000a00 */
[C---:B------:R-:W-:Y:S01]  /*fd30*/  VIADD R0, R22.reuse, 0x20 ;  /* 0x0000002016007836 */ /* 0x040fe20000000000 */
[-C--:B------:R-:W-:Y:S01]  /*fd40*/  ISETP.GE.AND P3, PT, R22, R23.reuse, PT ;  /* 0x000000171600720c */ /* 0x080fe20003f66270 */
[----:B------:R-:W-:Y:S01]  /*fd50*/  VIADD R21, R21, UR4 ;  /* 0x0000000415157c36 */ /* 0x000fe20008000000 */
[----:B------:R-:W-:Y:S01]  /*fd60*/  UIMAD UR4, UR16, UR8, URZ ;  /* 0x00000008100472a4 */ /* 0x000fe2000f8e023f */
[----:B------:R-:W-:Y:S01]  /*fd70*/  VIADD R17, R17, 0x22820 ;  /* 0x0002282011117836 */ /* 0x000fe20000000000 */
[----:B------:R-:W-:Y:S01]  /*fd80*/  ISETP.GE.AND P0, PT, R0, R23, PT ;  /* 0x000000170000720c */ /* 0x000fe20003f06270 */
[C---:B------:R-:W-:Y:S02]  /*fd90*/  VIADD R0, R22.reuse, 0x40 ;  /* 0x0000004016007836 */ /* 0x040fe40000000000 */
[----:B------:R-:W-:Y:S02]  /*fda0*/  VIADD R3, R22, 0x60 ;  /* 0x0000006016037836 */ /* 0x000fe40000000000 */
[----:B------:R-:W-:Y:S01]  /*fdb0*/  IMAD.U32 R79, RZ, RZ, UR8 ;  /* 0x00000008ff4f7e24 */ /* 0x000fe2000f8e00ff */
[----:B------:R-:W-:Y:S01]  /*fdc0*/  UIMAD UR4, UR15, UR9, UR4 ;  /* 0x000000090f0472a4 */ /* 0x000fe2000f8e0204 */
[----:B------:R-:W-:-:S02]  /*fdd0*/  PRMT R17, RZ, 0x654, R17 ;  /* 0x00000654ff117816 */ /* 0x000fc40000000011 */
[----:B------:R-:W-:Y:S01]  /*fde0*/  IMAD.WIDE.U32 R78, R79, UR15, R20 ;  /* 0x0000000f4f4e7c25 */ /* 0x000fe2000f8e0014 */
[-C--:B------:R-:W-:Y:S01]  /*fdf0*/  ISETP.GE.AND P1, PT, R0, R23.reuse, PT ;  /* 0x000000170000720c */ /* 0x080fe20003f26270 */
[----:B0-----:R0:W-:Y:S01]  /*fe00*/  SYNCS.ARRIVE.TRANS64.RED.A1T0 RZ, [R17+URZ], RZ ;  /* 0x000000ff11ff79a7 */ /* 0x0011e2000810043f */
[----:B------:R-:W-:Y:S02]  /*fe10*/  ISETP.GE.AND P2, PT, R3, R23, PT ;  /* 0x000000170300720c */ /* 0x000fe40003f46270 */
[--C-:B------:R-:W-:Y:S01]  /*fe20*/  SHF.R.S32.HI R23, RZ, 0x1f, R22.reuse ;  /* 0x0000001fff177819 */ /* 0x100fe20000011416 */
[----:B------:R-:W-:Y:S01]  /*fe30*/  BSSY B1, `(.L_x_1818) ;  /* 0x000001a000017945 */ /* 0x000fe20003800000 */
[----:B0-----:R-:W-:Y:S02]  /*fe40*/  VIADD R17, R79, UR4 ;  /* 0x000000044f117c36 */ /* 0x001fe40008000000 */
[----:B------:R-:W-:Y:S01]  /*fe50*/  IMAD.WIDE R76, R204, 0x80, R22 ;  /* 0x00000080cc4c7825 */ /* 0x000fe200078e0216 */
[----:B------:R-:W-:Y:S06]  /*fe60*/  @P3 BRA `(.L_x_1819) ;  /* 0x0000000000583947 */ /* 0x000fec0003800000 */
        /* <DEDUP_REMOVED lines=22> */
.L_x_1819:
[----:B------:R-:W-:Y:S05]  /*ffd0*/  BSYNC B1 ;  /* 0x0000000000017941 */ /* 0x000fea0003800000 */
.L_x_1818:
[----:B------:R-:W-:Y:S04]  /*ffe0*/  BSSY B1, `(.L_x_1820) ;  /* 0x000001a000017945 */ /* 0x000fe80003800000 */
[----:B------:R-:W-:Y:S05]  /*fff0*/  @P0 BRA `(.L_x_1821) ;  /* 0x0000000000600947 */ /* 0x000fea0003800000 */
[----:B------:R-:W-:Y:S01]  /*10000*/  IADD3 R3, P0, R76, 0x20, RZ ;  /* 0x000000204c037810 */ /* 0x000fe20007f1e0ff */
[C---:B------:R-:W-:Y:S01]  /*10010*/  VIADD R20, R19.reuse, 0x80 ;  /* 0x0000008013147836 */ /* 0x040fe20000000000 */
[----:B------:R-:W-:Y:S01]  /*10020*/  ULDC UR4, c[0x0][0xa8c] ;  /* 0x0002a30000047ab9 */ /* 0x000fe20000000800 */
[C---:B------:R-:W-:Y:S01]  /*10030*/  VIADD R18, R19.reuse, 0x40 ;  /* 0x0000004013127836 */ /* 0x040fe20000000000 */
        /* <DEDUP_REMOVED lines=20> */
.L_x_1821:
[----:B------:R-:W-:Y:S05]  /*10180*/  BSYNC B1 ;  /* 0x0000000000017941 */ /* 0x000fea0003800000 */
.L_x_1820:
        /* <DEDUP_REMOVED lines=26> */
.L_x_1823:
[----:B------:R-:W-:Y:S05]  /*10330*/  BSYNC B1 ;  /* 0x0000000000017941 */ /* 0x000fea0003800000 */
.L_x_1822:
        /* <DEDUP_REMOVED lines=27> */
.L_x_1816:
[----:B------:R-:W-:Y:S01]  /*104f0*/  ULDC.64 UR8, c[0x0][0xbd8] ;  /* 0x0002f60000087ab9 */ /* 0x000fe20000000a00 */
[----:B------:R-:W-:Y:S01]  /*10500*/  IMAD.MOV.U32 R9, RZ, RZ, RZ ;  /* 0x000000ffff097224 */ /* 0x000fe200078e00ff */
[----:B------:R-:W-:-:S04]  /*10510*/  UISETP.NE.U32.AND UP0, UPT, UR8, URZ, UPT ;  /* 0x0000003f0800728c */ /* 0x000fc8000bf05070 */
[----:B------:R-:W-:-:S03]  /*10520*/  UISETP.NE.AND.EX UP0, UPT, UR9, URZ, UPT, UP0 ;  /* 0x0000003f0900728c */ /* 0x000fc6000bf05300 */
[----:B------:R-:W-:Y:S02]  /*10530*/  ULDC.64 UR8, c[0x0][0xbd8] ;  /* 0x0002f60000087ab9 */ /* 0x000fe40000000a00 */
[----:B------:R-:W-:Y:S01]  /*10540*/  UIMAD.WIDE UR8, UR43, 0x4, UR8 ;  /* 0x000000042b0878a5 */ /* 0x000fe2000f8e0208 */
[----:B------:R-:W0:Y:S01]  /*10550*/  LDC R3, c[0x0][0xa88] ;  /* 0x0002a200ff037b82 */ /* 0x000e220000000800 */
[----:B------:R-:W-:-:S04]  /*10560*/  PLOP3.LUT P1, PT, PT, PT, UP0, 0x80, 0x0 ;  /* 0x000000000000781c */ /* 0x000fc80003f2f008 */
[----:B------:R-:W-:Y:S02]  /*10570*/  IMAD.U32 R4, RZ, RZ, UR8 ;  /* 0x00000008ff047e24 */ /* 0x000fe4000f8e00ff */
[----:B------:R-:W-:Y:S01]  /*10580*/  IMAD.U32 R5, RZ, RZ, UR9 ;  /* 0x00000009ff057e24 */ /* 0x000fe2000f8e00ff */
[----:B------:R-:W-:Y:S02]  /*10590*/  ULDC.64 UR8, c[0x0][0xbe0] ;  /* 0x0002f80000087ab9 */ /* 0x000fe40000000a00 */
[----:B------:R-:W-:-:S04]  /*105a0*/  UISETP.NE.U32.AND UP1, UPT, UR8, URZ, UPT ;  /* 0x0000003f0800728c */ /* 0x000fc8000bf25070 */
[----:B------:R-:W-:Y:S01]  /*105b0*/  UISETP.NE.AND.EX UP1, UPT, UR9, URZ, UPT, UP1 ;  /* 0x0000003f0900728c */ /* 0x000fe2000bf25310 */
[----:B------:R1:W5:Y:S05]  /*105c0*/  @P1 LDG.E R9, desc[UR38][R4.64] ;  /* 0x0000002604091981 */ /* 0x00036a000c1e1900 */
[----:B------:R-:W-:-:S05]  /*105d0*/  PLOP3.LUT P2, PT, PT, PT, UP1, 0x80, 0x0 ;  /* 0x000000000000781c */ /* 0x000fca0003f4f018 */
[----:B------:R-:W-:Y:S02]  /*105e0*/  @UP1 ULDC.64 UR8, c[0x0][0xbe0] ;  /* 0x0002f80000081ab9 */ /* 0x000fe40000000a00 */
[----:B------:R-:W-:-:S06]  /*105f0*/  @UP1 UIMAD.WIDE UR8, UR43, 0x4, UR8 ;  /* 0x000000042b0818a5 */ /* 0x000fcc000f8e0208 */
[----:B------:R-:W-:Y:S02]  /*10600*/  IMAD.U32 R6, RZ, RZ, UR8 ;  /* 0x00000008ff067e24 */ /* 0x000fe4000f8e00ff */
[----:B------:R-:W-:-:S05]  /*10610*/  IMAD.U32 R7, RZ, RZ, UR9 ;  /* 0x00000009ff077e24 */ /* 0x000fca000f8e00ff */
[----:B0-----:R1:W5:Y:S01]  /*10620*/  @P2 LDG.E R3, desc[UR38][R6.64] ;  /* 0x0000002606032981 */ /* 0x001362000c1e1900 */
[----:B------:R-:W-:Y:S01]  /*10630*/  USHF.R.S32.HI UR8, URZ, 0x1f, UR44 ;  /* 0x0000001f3f087899 */ /* 0x000fe2000801142c */
[----:B------:R-:W-:Y:S01]  /*10640*/  ISETP.GT.AND P0, PT, R209, 0x7f, PT ;  /* 0x0000007fd100780c */ /* 0x000fe20003f04270 */
[----:B------:R-:W-:-:S12]  /*10650*/  @P2 BRA `(.L_x_1825) ;  /* 0x0000000000102947 */ /* 0x000fd80003800000 */
[----:B------:R-:W-:Y:S05]  /*10660*/  @!P1 BRA `(.L_x_1825) ;  /* 0x00000000000c9947 */ /* 0x000fea0003800000 */
[----:B------:R-:W2:Y:S04]  /*10670*/  LDG.E R0, desc[UR38][R4.64] ;  /* 0x0000002604007981 */ /* 0x000ea8000c1e1900 */
[----:B-----5:R-:W2:Y:S02]  /*10680*/  LDG.E R3, desc[UR38][R4.64+0x4] ;  /* 0x0000042604037981 */ /* 0x020ea4000c1e1900 */
[----:B--2---:R-:W-:-:S07]  /*10690*/  IMAD.IADD R3, R3, 0x1, -R0 ;  /* 0x0000000103037824 */ /* 0x004fce00078e0a00 */
.L_x_1825:
        /* <DEDUP_REMOVED lines=8> */
[----:B0-----:R-:W-:-:S04]  /*10720*/  IMAD R0, R204, 0x80, R0 ;  /* 0x00000080cc007824 */ /* 0x001fc800078e0200 */
[----:B------:R-:W-:-:S05]  /*10730*/  VIADD R0, R0, 0xffffff80 ;  /* 0xffffff8000007836 */ /* 0x000fca0000000000 */
        /* <DEDUP_REMOVED lines=21> */
.L_x_1827:
[----:B------:R-:W-:Y:S05]  /*10890*/  BSYNC B1 ;  /* 0x0000000000017941 */ /* 0x000fea0003800000 */
.L_x_1826:
[----:B------:R-:W-:Y:S01]  /*108a0*/  ULDC.64 UR12, c[0x0][0xaa0] ;  /* 0x0002a800000c7ab9 */ /* 0x000fe20000000a00 */
[----:B-1----:R-:W-:Y:S01]  /*108b0*/  IMAD.MOV.U32 R4, RZ, RZ, R19 ;  /* 0x000000ffff047224 */ /* 0x002fe200078e0013 */
[----:B------:R-:W-:Y:S01]  /*108c0*/  BSSY B1, `(.L_x_1828) ;  /* 0x0000033000017945 */ /* 0x000fe20003800000 */
[----:B0-----:R-:W-:Y:S02]  /*108d0*/  IMAD.MOV.U32 R5, RZ, RZ, R10 ;  /* 0x000000ffff057224 */ /* 0x001fe400078e000a */
[----:B------:R-:W-:Y:S02]  /*108e0*/  IMAD R0, R8, UR12, RZ ;  /* 0x0000000c08007c24 */ /* 0x000fe4000f8e02ff */
[----:B------:R-:W-:-:S04]  /*108f0*/  IMAD.WIDE.U32 R4, R9, UR12, R4 ;  /* 0x0000000c09047c25 */ /* 0x000fc8000f8e0004 */
[----:B------:R-:W-:Y:S01]  /*10900*/  IMAD R9, R9, UR13, R0 ;  /* 0x0000000d09097c24 */ /* 0x000fe2000f8e0200 */
[----:B------:R-:W-:Y:S01]  /*10910*/  ULDC.64 UR12, c[0x0][0xae0] ;  /* 0x0002b800000c7ab9 */ /* 0x000fe20000000a00 */
[----:B------:R-:W-:Y:S01]  /*10920*/  IMAD R11, R204, -0x80, R3 ;  /* 0xffffff80cc0b7824 */ /* 0x000fe200078e0203 */
[----:B------:R-:W-:Y:S01]  /*10930*/  UIMAD UR4, UR8, UR12, URZ ;  /* 0x0000000c080472a4 */ /* 0x000fe2000f8e023f */
[----:B------:R-:W-:Y:S01]  /*10940*/  IMAD.IADD R5, R5, 0x1, R9 ;  /* 0x0000000105057824 */ /* 0x000fe200078e0209 */
[----:B------:R-:W-:Y:S01]  /*10950*/  SHF.R.S32.HI R9, RZ, 0x1f, R22 ;  /* 0x0000001fff097819 */ /* 0x000fe20000011416 */
[----:B------:R-:W-:Y:S01]  /*10960*/  IMAD.U32 R7, RZ, RZ, UR12 ;  /* 0x0000000cff077e24 */ /* 0x000fe2000f8e00ff */
[----:B------:R-:W-:Y:S01]  /*10970*/  UIMAD UR4, UR44, UR13, UR4 ;  /* 0x0000000d2c0472a4 */ /* 0x000fe2000f8e0204 */
[C---:B------:R-:W-:Y:S01]  /*10980*/  ISETP.GE.AND P2, PT, R22.reuse, R11, PT ;  /* 0x0000000b1600720c */ /* 0x040fe20003f46270 */
[----:B------:R-:W-:Y:S01]  /*10990*/  VIADD R6, R22, 0x40 ;  /* 0x0000004016067836 */ /* 0x000fe20000000000 */
[----:B------:R-:W-:Y:S01]  /*109a0*/  ULDC.64 UR12, c[0x0][0xae8] ;  /* 0x0002ba00000c7ab9 */ /* 0x000fe20000000a00 */
[----:B------:R-:W-:-:S03]  /*109b0*/  IMAD.WIDE.U32 R4, R7, UR44, R4 ;  /* 0x0000002c07047c25 */ /* 0x000fc6000f8e0004 */
[-C--:B------:R-:W-:Y:S01]  /*109c0*/  ISETP.GE.AND P0, PT, R6, R11.reuse, PT ;  /* 0x0000000b0600720c */ /* 0x080fe20003f06270 */
[----:B------:R-:W-:Y:S01]  /*109d0*/  VIADD R5, R5, UR4 ;  /* 0x0000000405057c36 */ /* 0x000fe20008000000 */
[----:B------:R-:W-:Y:S02]  /*109e0*/  UIMAD UR4, UR9, UR12, URZ ;  /* 0x0000000c090472a4 */ /* 0x000fe4000f8e023f */
[----:B------:R-:W-:Y:S02]  /*109f0*/  IMAD.U32 R7, RZ, RZ, UR12 ;  /* 0x0000000cff077e24 */ /* 0x000fe4000f8e00ff */
        /* <DEDUP_REMOVED lines=31> */
.L_x_1829:
[----:B------:R-:W-:Y:S05]  /*10bf0*/  BSYNC B1 ;  /* 0x0000000000017941 */ /* 0x000fea0003800000 */
.L_x_1828:
        /* <DEDUP_REMOVED lines=27> */
.L_x_1831:
[----:B------:R-:W-:Y:S05]  /*10db0*/  BSYNC B1 ;  /* 0x0000000000017941 */ /* 0x000fea0003800000 */
.L_x_1830:
        /* <DEDUP_REMOVED lines=26> */
.L_x_1833:
[----:B------:R-:W-:Y:S05]  /*10f60*/  BSYNC B1 ;  /* 0x0000000000017941 */ /* 0x000fea0003800000 */
.L_x_1832:
        /* <DEDUP_REMOVED lines=25> */
.L_x_1824:
[----:B------:R-:W-:Y:S05]  /*11100*/  BSYNC B0 ;  /* 0x0000000000007941 */ /* 0x000fea0003800000 */
.L_x_1815:
[----:B------:R-:W-:Y:S02]  /*11110*/  ULDC UR4, c[0x0][0xc14] ;  /* 0x0003050000047ab9 */ /* 0x000fe40000000800 */
[----:B------:R-:W-:-:S06]  /*11120*/  UISETP.GE.AND UP0, UPT, UR5, UR4, UPT ;  /* 0x000000040500728c */ /* 0x000fcc000bf06270 */
[----:B------:R-:W-:-:S13]  /*11130*/  PLOP3.LUT P0, PT, PT, PT, UP0, 0x80, 0x0 ;  /* 0x000000000000781c */ /* 0x000fda0003f0f008 */
[----:B------:R-:W-:Y:S05]  /*11140*/  @!P0 BRA `(.L_x_1834) ;  /* 0xfffffefc00188947 */ /* 0x000fea000383ffff */
[----:B------:R-:W-:Y:S05]  /*11150*/  EXIT ;  /* 0x000000000000794d */ /* 0x000fea0003800000 */
.L_x_1733:
        /* <DEDUP_REMOVED lines=21> */
[----:B------:R-:W-:Y:S02]  /*112b0*/  ISETP.GE.U32.AND P0, PT, R7, 0x2, PT ;  /* 0x000000020700780c */ /* 0x000fe40003f06070 */
        /* <DEDUP_REMOVED lines=15> */
[----:B0-----:R-:W-:Y:S01]  /*113b0*/  SEL R5, R6, RZ, P0 ;  /* 0x000000ff06057207 */ /* 0x001fe20000000000 */
[----:B------:R-:W-:Y:S01]  /*113c0*/  IMAD.MOV.U32 R6, RZ, RZ, RZ ;  /* 0x000000ffff067224 */ /* 0x000fe200078e00ff */
        /* <DEDUP_REMOVED lines=22> */
.L_x_1839:
[----:B------:R-:W-:Y:S02]  /*11530*/  VIADD R6, R6, 0x1f ;  /* 0x0000001f06067836 */ /* 0x000fe40000000000 */
[----:B------:R-:W-:-:S03]  /*11540*/  IMAD.U32 R19, RZ, RZ, UR7 ;  /* 0x00000007ff137e24 */ /* 0x000fc6000f8e00ff */
[----:B------:R-:W-:-:S13]  /*11550*/  ISETP.GE.AND P0, PT, R6, UR5, PT ;  /* 0x0000000506007c0c */ /* 0x000fda000bf06270 */
[----:B------:R-:W-:Y:S05]  /*11560*/  @P0 BRA `(.L_x_1836) ;  /* 0x0000000400c80947 */ /* 0x000fea0003800000 */
[----:B------:R-:W0:Y:S01]  /*11570*/  S2R R0, SR_TID.X ;  /* 0x0000000000007919 */ /* 0x000e220000002100 */
        /* <DEDUP_REMOVED lines=10> */
.L_x_1838:
[----:B------:R-:W-:Y:S05]  /*11620*/  BSYNC B0 ;  /* 0x0000000000007941 */ /* 0x000fea0003800000 */
.L_x_1837:
[----:B-----5:R-:W0:Y:S01]  /*11630*/  SHFL.UP PT, R0, R8, 0x1, RZ ;  /* 0x0420000008007989 */ /* 0x020e2200000e00ff */
[C---:B------:R-:W-:Y:S02]  /*11640*/  ISETP.NE.AND P0, PT, R9.reuse, RZ, PT ;  /* 0x000000ff0900720c */ /* 0x040fe40003f05270 */
[C---:B------:R-:W-:Y:S02]  /*11650*/  ISETP.GE.U32.AND P1, PT, R9.reuse, 0x2, PT ;  /* 0x000000020900780c */ /* 0x040fe40003f26070 */
        /* <DEDUP_REMOVED lines=23> */
.L_x_1835:
[----:B------:R-:W-:Y:S02]  /*117d0*/  IMAD.IADD R7, R3, 0x1, -R4 ;  /* 0x0000000103077824 */ /* 0x000fe400078e0a04 */
[----:B------:R-:W0:Y:S02]  /*117e0*/  LDC.64 R4, c[0x0][0xc68] ;  /* 0x00031a00ff047b82 */ /* 0x000e240000000a00 */
[----:B------:R-:W-:-:S05]  /*117f0*/  IMAD R3, R0, UR4, R7 ;  /* 0x0000000400037c24 */ /* 0x000fca000f8e0207 */
[----:B------:R-:W-:-:S13]  /*11800*/  ISETP.GT.AND P0, PT, R3, UR6, PT ;  /* 0x0000000603007c0c */ /* 0x000fda000bf04270 */
[----:B------:R-:W-:-:S04]  /*11810*/  VOTE.ANY R9, PT, !P0 ;  /* 0x0000000000097806 */ /* 0x000fc800040e0100 */
[----:B------:R-:W1:Y:S02]  /*11820*/  POPC R3, R9 ;  /* 0x0000000900037309 */ /* 0x000e640000000000 */
[----:B-1----:R-:W-:-:S04]  /*11830*/  IMAD.IADD R19, R3, 0x1, R6 ;  /* 0x0000000103137824 */ /* 0x002fc800078e0206 */
[----:B0-----:R-:W-:-:S05]  /*11840*/  IMAD.WIDE R4, R19, 0x4, R4 ;  /* 0x0000000413047825 */ /* 0x001fca00078e0204 */
[----:B------:R-:W2:Y:S01]  /*11850*/  LDG.E R10, desc[UR38][R4.64] ;  /* 0x00000026040a7981 */ /* 0x000ea2000c1e1900 */
[----:B------:R-:W-:-:S03]  /*11860*/  ISETP.NE.AND P0, PT, R9, RZ, PT ;  /* 0x000000ff0900720c */ /* 0x000fc60003f05270 */
[----:B------:R-:W2:Y:S02]  /*11870*/  SHFL.IDX PT, R17, R8, R3, 0x1f ;  /* 0x00001f0308117589 */ /* 0x000ea400000e0000 */
[----:B--2---:R-:W-:-:S05]  /*11880*/  IMAD R6, R17, R10, RZ ;  /* 0x0000000a11067224 */ /* 0x004fca00078e02ff */
[----:B------:R-:W-:-:S04]  /*11890*/  IABS R11, R6 ;  /* 0x00000006000b7213 */ /* 0x000fc80000000000 */
[----:B------:R-:W0:Y:S08]  /*118a0*/  I2F.RP R12, R11 ;  /* 0x0000000b000c7306 */ /* 0x000e300000209400 */
[----:B0-----:R-:W0:Y:S02]  /*118b0*/  MUFU.RCP R12, R12 ;  /* 0x0000000c000c7308 */ /* 0x001e240000001000 */
[----:B0-----:R-:W-:-:S06]  /*118c0*/  VIADD R13, R12, 0xffffffe ;  /* 0x0ffffffe0c0d7836 */ /* 0x001fcc0000000000 */
[----:B------:R0:W1:Y:S01]  /*118d0*/  F2I.FTZ.U32.TRUNC.NTZ R5, R13 ;  /* 0x0000000d00057305 */ /* 0x000062000021f000 */
[----:B------:R-:W-:Y:S05]  /*118e0*/  @!P0 BRA `(.L_x_1840) ;  /* 0x0000000000088947 */ /* 0x000fea0003800000 */
[----:B------:R-:W-:-:S05]  /*118f0*/  VIADD R3, R3, 0xffffffff ;  /* 0xffffffff03037836 */ /* 0x000fca0000000000 */
[----:B------:R2:W3:Y:S02]  /*11900*/  SHFL.IDX PT, R16, R0, R3, 0x1f ;  /* 0x00001f0300107589 */ /* 0x0004e400000e0000 */
.L_x_1840:
[----:B-12---:R-:W-:Y:S02]  /*11910*/  IMAD.MOV R0, RZ, RZ, -R5 ;  /* 0x000000ffff007224 */ /* 0x006fe400078e0a05 */
[----:B---3--:R-:W-:Y:S02]  /*11920*/  IMAD R16, R16, UR4, R7 ;  /* 0x0000000410107c24 */ /* 0x008fe4000f8e0207 */
[----:B------:R-:W-:Y:S01]  /*11930*/  IMAD R3, R0, R11, RZ ;  /* 0x0000000b00037224 */ /* 0x000fe200078e02ff */
[----:B------:R-:W-:Y:S01]  /*11940*/  IABS R0, R6 ;  /* 0x0000000600007213 */ /* 0x000fe20000000000 */
[----:B------:R-:W-:-:S04]  /*11950*/  IMAD.MOV.U32 R4, RZ, RZ, RZ ;  /* 0x000000ffff047224 */ /* 0x000fc800078e00ff */
[----:B------:R-:W-:Y:S01]  /*11960*/  IMAD.HI.U32 R4, R5, R3, R4 ;  /* 0x0000000305047227 */ /* 0x000fe200078e0004 */
[----:B------:R-:W-:-:S03]  /*11970*/  IADD3 R3, -R16, UR6, RZ ;  /* 0x0000000610037c10 */ /* 0x000fc6000fffe1ff */
[----:B------:R-:W-:Y:S01]  /*11980*/  IMAD.MOV R0, RZ, RZ, -R0 ;  /* 0x000000ffff007224 */ /* 0x000fe200078e0a00 */
[----:B------:R-:W-:-:S05]  /*11990*/  IABS R5, R3 ;  /* 0x0000000300057213 */ /* 0x000fca0000000000 */
        /* <DEDUP_REMOVED lines=12> */
[----:B------:R-:W-:Y:S02]  /*11a60*/  IMAD R0, R10, R4, RZ ;  /* 0x000000040a007224 */ /* 0x000fe400078e02ff */
[----:B------:R-:W-:Y:S02]  /*11a70*/  IMAD.MOV R4, RZ, RZ, -R4 ;  /* 0x000000ffff047224 */ /* 0x000fe400078e0a04 */
[----:B------:R-:W-:Y:S02]  /*11a80*/  IMAD.MOV R5, RZ, RZ, -R0 ;  /* 0x000000ffff057224 */ /* 0x000fe400078e0a00 */
[----:B------:R-:W-:-:S03]  /*11a90*/  IMAD R3, R6, R4, R3 ;  /* 0x0000000406037224 */ /* 0x000fc600078e0203 */
[----:B------:R-:W-:-:S04]  /*11aa0*/  VIADDMNMX R10, R5, UR4, R10, PT ;  /* 0x00000004050a7c46 */ /* 0x000fc8000b80010a */
[-C--:B------:R-:W-:Y:S02]  /*11ab0*/  IABS R7, R10.reuse ;  /* 0x0000000a00077213 */ /* 0x080fe40000000000 */
[----:B------:R-:W-:Y:S02]  /*11ac0*/  IABS R6, R10 ;  /* 0x0000000a00067213 */ /* 0x000fe40000000000 */
[----:B------:R-:W1:Y:S03]  /*11ad0*/  I2F.RP R8, R7 ;  /* 0x0000000700087306 */ /* 0x000e660000209400 */
[----:B------:R-:W-:-:S05]  /*11ae0*/  IMAD.MOV R6, RZ, RZ, -R6 ;  /* 0x000000ffff067224 */ /* 0x000fca00078e0a06 */
[----:B-1----:R-:W1:Y:S02]  /*11af0*/  MUFU.RCP R8, R8 ;  /* 0x0000000800087308 */ /* 0x002e640000001000 */
[----:B-1----:R-:W-:-:S06]  /*11b00*/  VIADD R5, R8, 0xffffffe ;  /* 0x0ffffffe08057836 */ /* 0x002fcc0000000000 */
[----:B------:R-:W1:Y:S02]  /*11b10*/  F2I.FTZ.U32.TRUNC.NTZ R5, R5 ;  /* 0x0000000500057305 */ /* 0x000e64000021f000 */
[----:B-1----:R-:W-:-:S04]  /*11b20*/  IMAD.MOV R4, RZ, RZ, -R5 ;  /* 0x000000ffff047224 */ /* 0x002fc800078e0a05 */
[----:B------:R-:W-:Y:S02]  /*11b30*/  IMAD R9, R4, R7, RZ ;  /* 0x0000000704097224 */ /* 0x000fe400078e02ff */
[----:B------:R-:W-:-:S04]  /*11b40*/  IMAD.MOV.U32 R4, RZ, RZ, RZ ;  /* 0x000000ffff047224 */ /* 0x000fc800078e00ff */
[----:B------:R-:W-:Y:S01]  /*11b50*/  IMAD.HI.U32 R4, R5, R9, R4 ;  /* 0x0000000905047227 */ /* 0x000fe200078e0004 */
[----:B------:R-:W-:Y:S02]  /*11b60*/  IABS R9, R3 ;  /* 0x0000000300097213 */ /* 0x000fe40000000000 */
[C---:B------:R-:W-:Y:S01]  /*11b70*/  LOP3.LUT R5, R3.reuse, R10, RZ, 0x3c, !PT ;  /* 0x0000000a03057212 */ /* 0x040fe200078e3cff */
[----:B------:R-:W-:Y:S02]  /*11b80*/  IMAD.IADD R3, R3, 0x1, R0 ;  /* 0x0000000103037824 */ /* 0x000fe400078e0200 */
[----:B------:R-:W-:-:S04]  /*11b90*/  IMAD.HI.U32 R4, R4, R9, RZ ;  /* 0x0000000904047227 */ /* 0x000fc800078e00ff */
[----:B------:R-:W-:-:S05]  /*11ba0*/  IMAD R6, R4, R6, R9 ;  /* 0x0000000604067224 */ /* 0x000fca00078e0209 */
        /* <DEDUP_REMOVED lines=8> */
[----:B------:R-:W-:Y:S01]  /*11c30*/  @!P0 LOP3.LUT R4, RZ, R10, RZ, 0x33, !PT ;  /* 0x0000000aff048212 */ /* 0x000fe200078e33ff */
[----:B------:R-:W-:-:S04]  /*11c40*/  IMAD.MOV R10, RZ, RZ, -R10 ;  /* 0x000000ffff0a7224 */ /* 0x000fc800078e0a0a */
[----:B------:R-:W-:Y:S01]  /*11c50*/  IMAD R18, R4, R10, R3 ;  /* 0x0000000a04127224 */ /* 0x000fe200078e0203 */
[----:B------:R-:W-:-:S05]  /*11c60*/  LOP3.LUT R4, RZ, R4, RZ, 0x33, !PT ;  /* 0x00000004ff047212 */ /* 0x000fca00078e33ff */
[----:B------:R-:W-:Y:S01]  /*11c70*/  IMAD.IADD R17, R17, 0x1, R4 ;  /* 0x0000000111117824 */ /* 0x000fe200078e0204 */
[----:B------:R-:W-:Y:S06]  /*11c80*/  BRA `(.L_x_1841) ;  /* 0x00000000000c7947 */ /* 0x000fec0003800000 */
.L_x_1836:
[----:B------:R-:W-:Y:S02]  /*11c90*/  IMAD.MOV.U32 R17, RZ, RZ, RZ ;  /* 0x000000ffff117224 */ /* 0x000fe400078e00ff */
[----:B------:R-:W-:Y:S02]  /*11ca0*/  IMAD.U32 R16, RZ, RZ, UR6 ;  /* 0x00000006ff107e24 */ /* 0x000fe4000f8e00ff */
[----:B------:R-:W-:-:S07]  /*11cb0*/  IMAD.MOV.U32 R18, RZ, RZ, RZ ;  /* 0x000000ffff127224 */ /* 0x000fce00078e00ff */
.L_x_1841:
[----:B------:R-:W1:Y:S01]  /*11cc0*/  S2R R0, SR_TID.X ;  /* 0x0000000000007919 */ /* 0x000e620000002100 */
[----:B------:R-:W-:Y:S01]  /*11cd0*/  STL [R1], RZ ;  /* 0x000000ff01007387 */ /* 0x000fe20000100800 */
[----:B-1----:R-:W-:-:S04]  /*11ce0*/  LOP3.LUT R0, R0, 0x1f, RZ, 0xc0, !PT ;  /* 0x0000001f00007812 */ /* 0x002fc800078ec0ff */
[----:B------:R-:W-:-:S13]  /*11cf0*/  ISETP.NE.AND P0, PT, R0, RZ, PT ;  /* 0x000000ff0000720c */ /* 0x000fda0003f05270 */
[----:B------:R-:W1:Y:S01]  /*11d00*/  @!P0 S2R R3, SR_CgaCtaId ;  /* 0x0000000000038919 */ /* 0x000e620000008800 */
[----:B------:R-:W-:-:S04]  /*11d10*/  @!P0 MOV R0, 0x400 ;  /* 0x0000040000008802 */ /* 0x000fc80000000f00 */
[----:B-1----:R-:W-:-:S05]  /*11d20*/  @!P0 LEA R0, R3, R0, 0x18 ;  /* 0x0000000003008211 */ /* 0x002fca00078ec0ff */
[----:B------:R1:W-:Y:S01]  /*11d30*/  @!P0 STS.128 [R0+0x228d0], R16 ;  /* 0x0228d01000008388 */ /* 0x0003e20000000c00 */
[----:B------:R-:W-:Y:S06]  /*11d40*/  BAR.ARV 0x5, 0x120 ;  /* 0x0144800000007b1d */ /* 0x000fec0000002000 */
[----:B------:R-:W-:Y:S01]  /*11d50*/  ISETP.GE.AND P0, PT, R19, UR5, PT ;  /* 0x0000000513007c0c */ /* 0x000fe2000bf06270 */
[----:B-1----:R-:W-:-:S05]  /*11d60*/  IMAD.MOV.U32 R0, RZ, RZ, 0x1 ;  /* 0x00000001ff007424 */ /* 0x002fca00078e00ff */
[----:B------:R1:W-:Y:S04]  /*11d70*/  STL [R1+0x4], R0 ;  /* 0x0000040001007387 */ /* 0x0003e80000100800 */
[----:B------:R1:W-:Y:S03]  /*11d80*/  STL [R1+0x18], RZ ;  /* 0x000018ff01007387 */ /* 0x0003e60000100800 */
[----:B------:R-:W-:Y:S05]  /*11d90*/  @P0 BRA `(.L_x_1842) ;  /* 0x0000003c00a80947 */ /* 0x000fea0003800000 */
[----:B-1----:R-:W-:Y:S01]  /*11da0*/  IMAD.MOV.U32 R0, RZ, RZ, 0x1 ;  /* 0x00000001ff007424 */ /* 0x002fe200078e00ff */
[----:B------:R1:W-:Y:S01]  /*11db0*/  STL [R1+0x18], RZ ;  /* 0x000018ff01007387 */ /* 0x0003e20000100800 */
[----:B------:R-:W-:Y:S01]  /*11dc0*/  ULDC UR37, c[0x0][0xc] ;  /* 0x0000030000257ab9 */ /* 0x000fe20000000800 */
[----:B------:R-:W-:Y:S02]  /*11dd0*/  ULDC.64 UR40, c[0x0][0x198] ;  /* 0x0000660000287ab9 */ /* 0x000fe40000000a00 */
[----:B------:R1:W-:Y:S04]  /*11de0*/  STL [R1+0x4], R0 ;  /* 0x0000040001007387 */ /* 0x0003e80000100800 */
[----:B------:R1:W-:Y:S02]  /*11df0*/  STL [R1], RZ ;  /* 0x000000ff01007387 */ /* 0x0003e40000100800 */
.L_x_1915:
[----:B------:R-:W-:Y:S05]  /*11e00*/  YIELD ;  /* 0x0000000000007946 */ /* 0x000fea0003800000 */
[----:B------:R-:W-:Y:S01]  /*11e10*/  ULDC.64 UR4, c[0x0][0xa28] ;  /* 0x00028a0000047ab9 */ /* 0x000fe20000000a00 */
[----:B------:R-:W-:Y:S01]  /*11e20*/  IMAD.MOV.U32 R4, RZ, RZ, RZ ;  /* 0x000000ffff047224 */ /* 0x000fe200078e00ff */
[----:B------:R-:W-:Y:S01]  /*11e30*/  ISETP.NE.U32.AND P0, PT, RZ, UR4, PT ;  /* 0x00000004ff007c0c */ /* 0x000fe2000bf05070 */
[----:B-1----:R-:W-:Y:S01]  /*11e40*/  IMAD.MOV.U32 R0, RZ, RZ, RZ ;  /* 0x000000ffff007224 */ /* 0x002fe200078e00ff */
[----:B------:R-:W-:Y:S02]  /*11e50*/  ULDC.64 UR6, c[0x0][0xa08] ;  /* 0x0002820000067ab9 */ /* 0x000fe40000000a00 */
[----:B------:R-:W-:Y:S01]  /*11e60*/  ISETP.NE.AND.EX P0, PT, RZ, UR5, PT, P0 ;  /* 0x00000005ff007c0c */ /* 0x000fe2000bf05300 */
[----:B------:R-:W-:-:S12]  /*11e70*/  ULDC.64 UR4, c[0x0][0xa00] ;  /* 0x0002800000047ab9 */ /* 0x000fd80000000a00 */
[----:B--2---:R-:W1:Y:S01]  /*11e80*/  @P0 LDC.64 R2, c[0x0][0xa28] ;  /* 0x00028a00ff020b82 */ /* 0x004e620000000a00 */
[----:B------:R-:W-:Y:S01]  /*11e90*/  ISETP.NE.U32.AND P2, PT, RZ, UR4, PT ;  /* 0x00000004ff007c0c */ /* 0x000fe2000bf45070 */
[----:B-1----:R-:W-:-:S05]  /*11ea0*/  @P0 IMAD.WIDE R2, R19, 0x4, R2 ;  /* 0x0000000413020825 */ /* 0x002fca00078e0202 */
[----:B------:R1:W5:Y:S01]  /*11eb0*/  @P0 LDG.E R4, desc[UR38][R2.64] ;  /* 0x0000002602040981 */ /* 0x000362000c1e1900 */
[----:B------:R-:W-:Y:S01]  /*11ec0*/  ISETP.NE.AND.EX P2, PT, RZ, UR5, PT, P2 ;  /* 0x00000005ff007c0c */ /* 0x000fe2000bf45320 */
[----:B------:R-:W-:Y:S01]  /*11ed0*/  ULDC.64 UR4, c[0x0][0xa18] ;  /* 0x0002860000047ab9 */ /* 0x000fe20000000a00 */
[----:B-1----:R-:W1:Y:S02]  /*11ee0*/  LDC.64 R2, c[0x0][0xa00] ;  /* 0x00028000ff027b82 */ /* 0x002e640000000a00 */
[----:B-1----:R-:W-:-:S09]  /*11ef0*/  IMAD.WIDE R2, R19, 0x4, R2 ;  /* 0x0000000413027825 */ /* 0x002fd200078e0202 */
[----:B------:R-:W2:Y:S01]  /*11f00*/  @P2 LDG.E R0, desc[UR38][R2.64] ;  /* 0x0000002602002981 */ /* 0x000ea2000c1e1900 */
[----:B------:R-:W-:Y:S01]  /*11f10*/  ISETP.NE.U32.AND P1, PT, RZ, UR4, PT ;  /* 0x00000004ff007c0c */ /* 0x000fe2000bf25070 */
[----:B------:R-:W-:-:S03]  /*11f20*/  ULDC UR4, c[0x0][0x288] ;  /* 0x0000a20000047ab9 */ /* 0x000fc60000000800 */
[----:B------:R-:W-:-:S13]  /*11f30*/  ISETP.NE.AND.EX P1, PT, RZ, UR5, PT, P1 ;  /* 0x00000005ff007c0c */ /* 0x000fda000bf25310 */
[----:B------:R-:W1:Y:S02]  /*11f40*/  @P1 LDC.64 R6, c[0x0][0xa18] ;  /* 0x00028600ff061b82 */ /* 0x000e640000000a00 */
[----:B-1----:R-:W-:Y:S01]  /*11f50*/  @P1 IMAD.WIDE R6, R19, 0x4, R6 ;  /* 0x0000000413061825 */ /* 0x002fe200078e0206 */
[----:B--2---:R1:W-:Y:S03]  /*11f60*/  STL [R1+0x1c], R0 ;  /* 0x00001c0001007387 */ /* 0x0043e60000100800 */
[----:B-1----:R-:W-:Y:S01]  /*11f70*/  IMAD.U32 R0, RZ, RZ, UR4 ;  /* 0x00000004ff007e24 */ /* 0x002fe2000f8e00ff */
[----:B------:R-:W-:-:S05]  /*11f80*/  ULDC.64 UR4, c[0x0][0x3f8] ;  /* 0x0000fe0000047ab9 */ /* 0x000fca0000000a00 */
[----:B------:R1:W5:Y:S01]  /*11f90*/  @P1 LDG.E R0, desc[UR38][R6.64] ;  /* 0x0000002606001981 */ /* 0x000362000c1e1900 */
[----:B------:R-:W-:Y:S01]  /*11fa0*/  UISETP.NE.U32.AND UP0, UPT, UR4, URZ, UPT ;  /* 0x0000003f0400728c */ /* 0x000fe2000bf05070 */
[----:B------:R-:W-:Y:S02]  /*11fb0*/  ISETP.NE.U32.AND P0, PT, RZ, UR6, PT ;  /* 0x00000006ff007c0c */ /* 0x000fe4000bf05070 */
[----:B------:R-:W-:Y:S01]  /*11fc0*/  ULDC UR4, c[0x0][0x404] ;  /* 0x0001010000047ab9 */ /* 0x000fe20000000800 */
[----:B------:R-:W-:Y:S01]  /*11fd0*/  UISETP.NE.AND.EX UP0, UPT, UR5, URZ, UPT, UP0 ;  /* 0x0000003f0500728c */ /* 0x000fe2000bf05300 */
[----:B------:R-:W-:Y:S02]  /*11fe0*/  ISETP.NE.AND.EX P0, PT, RZ, UR7, PT, P0 ;  /* 0x00000007ff007c0c */ /* 0x000fe4000bf05300 */
[----:B------:R-:W-:Y:S01]  /*11ff0*/  ULDC UR5, c[0x0][0x2e0] ;  /* 0x0000b80000057ab9 */ /* 0x000fe20000000800 */
[----:B------:R-:W-:-:S04]  /*12000*/  USEL UR4, UR4, 0x1, UP0 ;  /* 0x0000000104047887 */ /* 0x000fc80008000000 */
[----:B------:R-:W-:-:S06]  /*12010*/  UIMAD UR4, UR4, UR5, URZ ;  /* 0x00000005040472a4 */ /* 0x000fcc000f8e023f */
[----:B------:R-:W-:Y:S01]  /*12020*/  IMAD.U32 R5, RZ, RZ, UR4 ;  /* 0x00000004ff057e24 */ /* 0x000fe2000f8e00ff */
[----:B-1----:R-:W-:Y:S06]  /*12030*/  @P1 BRA `(.L_x_1843) ;  /* 0x0000000000101947 */ /* 0x002fec0003800000 */
[----:B------:R-:W-:Y:S05]  /*12040*/  @!P2 BRA `(.L_x_1843) ;  /* 0x00000000000ca947 */ /* 0x000fea0003800000 */
[----:B------:R-:W2:Y:S04]  /*12050*/  LDG.E R7, desc[UR38][R2.64] ;  /* 0x0000002602077981 */ /* 0x000ea8000c1e1900 */
[----:B-----5:R-:W2:Y:S02]  /*12060*/  LDG.E R0, desc[UR38][R2.64+0x4] ;  /* 0x0000042602007981 */ /* 0x020ea4000c1e1900 */
[----:B--2---:R-:W-:-:S07]  /*12070*/  IMAD.IADD R0, R0, 0x1, -R7 ;  /* 0x0000000100007824 */ /* 0x004fce00078e0a07 */
.L_x_1843:
[----:B------:R-:W1:Y:S01]  /*12080*/  LDC.64 R2, c[0x0][0xa08] ;  /* 0x00028200ff027b82 */ /* 0x000e620000000a00 */
[----:B------:R-:W-:Y:S01]  /*12090*/  IMAD.MOV.U32 R7, RZ, RZ, RZ ;  /* 0x000000ffff077224 */ /* 0x000fe200078e00ff */
[----:B------:R-:W-:Y:S01]  /*120a0*/  ULDC.64 UR4, c[0x0][0xa20] ;  /* 0x0002880000047ab9 */ /* 0x000fe20000000a00 */
[----:B-1----:R-:W-:-:S05]  /*120b0*/  IMAD.WIDE R2, R19, 0x4, R2 ;  /* 0x0000000413027825 */ /* 0x002fca00078e0202 */
[----:B------:R-:W2:Y:S01]  /*120c0*/  @P0 LDG.E R7, desc[UR38][R2.64] ;  /* 0x0000002602070981 */ /* 0x000ea2000c1e1900 */
[----:B------:R-:W-:-:S04]  /*120d0*/  ISETP.NE.U32.AND P1, PT, RZ, UR4, PT ;  /* 0x00000004ff007c0c */ /* 0x000fc8000bf25070 */
[----:B------:R-:W-:Y:S01]  /*120e0*/  ISETP.NE.AND.EX P1, PT, RZ, UR5, PT, P1 ;  /* 0x00000005ff007c0c */ /* 0x000fe2000bf25310 */
[----:B--2--5:R-:W-:-:S05]  /*120f0*/  IMAD.IADD R6, R7, 0x1, R4 ;  /* 0x0000000107067824 */ /* 0x024fca00078e0204 */
[----:B------:R1:W-:Y:S07]  /*12100*/  STL [R1+0x8], R6 ;  /* 0x0000080601007387 */ /* 0x0003ee0000100800 */
[----:B------:R-:W-:Y:S05]  /*12110*/  @!P1 BRA `(.L_x_1844) ;  /* 0x0000000000109947 */ /* 0x000fea0003800000 */
[----:B------:R-:W2:Y:S02]  /*12120*/  LDC.64 R2, c[0x0][0xa20] ;  /* 0x00028800ff027b82 */ /* 0x000ea40000000a00 */
[----:B--2---:R-:W-:-:S05]  /*12130*/  IMAD.WIDE R2, R19, 0x4, R2 ;  /* 0x0000000413027825 */ /* 0x004fca00078e0202 */
[----:B------:R2:W5:Y:S01]  /*12140*/  LDG.E R5, desc[UR38][R2.64] ;  /* 0x0000002602057981 */ /* 0x000562000c1e1900 */
[----:B------:R-:W-:Y:S05]  /*12150*/  BRA `(.L_x_1845) ;  /* 0x0000000000107947 */ /* 0x000fea0003800000 */
.L_x_1844:
[----:B------:R-:W-:Y:S05]  /*12160*/  @!P0 BRA `(.L_x_1845) ;  /* 0x00000000000c8947 */ /* 0x000fea0003800000 */
[----:B-1----:R-:W2:Y:S04]  /*12170*/  LDG.E R6, desc[UR38][R2.64] ;  /* 0x0000002602067981 */ /* 0x002ea8000c1e1900 */
[----:B------:R-:W2:Y:S02]  /*12180*/  LDG.E R5, desc[UR38][R2.64+0x4] ;  /* 0x0000042602057981 */ /* 0x000ea4000c1e1900 */
[----:B--2---:R-:W-:-:S07]  /*12190*/  IMAD.IADD R5, R5, 0x1, -R6 ;  /* 0x0000000105057824 */ /* 0x004fce00078e0a06 */
.L_x_1845:
[----:B--2---:R-:W2:Y:S01]  /*121a0*/  LDC.64 R2, c[0x0][0x9e0] ;  /* 0x00027800ff027b82 */ /* 0x004ea20000000a00 */
[----:B-----5:R-:W-:Y:S01]  /*121b0*/  IMAD.IADD R7, R5, 0x1, -R4 ;  /* 0x0000000105077824 */ /* 0x020fe200078e0a04 */
[----:B------:R-:W-:-:S04]  /*121c0*/  LEA R4, R17, 0x80, 0x7 ;  /* 0x0000008011047811 */ /* 0x000fc800078e38ff */
[----:B------:R-:W-:Y:S02]  /*121d0*/  IADD3 R9, R7, R4, -R0 ;  /* 0x0000000407097210 */ /* 0x000fe40007ffe800 */
[----:B--2---:R-:W-:-:S03]  /*121e0*/  ISETP.GE.AND P0, PT, R3, 0x1, PT ;  /* 0x000000010300780c */ /* 0x004fc60003f06270 */
[----:B------:R-:W-:-:S10]  /*121f0*/  IMAD.IADD R2, R9, 0x1, R2 ;  /* 0x0000000109027824 */ /* 0x000fd400078e0202 */
[----:B------:R-:W-:Y:S05]  /*12200*/  @!P0 BRA `(.L_x_1846) ;  /* 0x0000000000488947 */ /* 0x000fea0003800000 */
[C---:B------:R-:W-:Y:S01]  /*12210*/  ISETP.GT.AND P1, PT, R9.reuse, RZ, PT ;  /* 0x000000ff0900720c */ /* 0x040fe20003f24270 */
[----:B------:R-:W-:Y:S01]  /*12220*/  BSSY B0, `(.L_x_1847) ;  /* 0x000000e000007945 */ /* 0x000fe20003800000 */
[----:B-1----:R-:W-:-:S11]  /*12230*/  VIADD R6, R9, 0xffffffff ;  /* 0xffffffff09067836 */ /* 0x002fd60000000000 */
        /* <DEDUP_REMOVED lines=8> */
.L_x_1848:
[----:B------:R-:W-:-:S13]  /*122c0*/  ISETP.NE.AND P1, PT, R3, 0x1, PT ;  /* 0x000000010300780c */ /* 0x000fda0003f25270 */
[----:B------:R-:W1:Y:S02]  /*122d0*/  @P1 LDC.64 R4, c[0x0][0x9e8] ;  /* 0x00027a00ff041b82 */ /* 0x000e640000000a00 */
[----:B-1----:R-:W-:-:S05]  /*122e0*/  @P1 IMAD.HI.U32 R4, R6, R4, RZ ;  /* 0x0000000406041227 */ /* 0x002fca00078e00ff */
[----:B------:R-:W-:-:S07]  /*122f0*/  @P1 SHF.R.U32.HI R6, RZ, R5, R4 ;  /* 0x00000005ff061219 */ /* 0x000fce0000011604 */
.L_x_1849:
[----:B------:R-:W-:Y:S05]  /*12300*/  BSYNC B0 ;  /* 0x0000000000007941 */ /* 0x000fea0003800000 */
.L_x_1847:
[----:B------:R-:W-:-:S05]  /*12310*/  IMAD R5, R6, R3, R3 ;  /* 0x0000000306057224 */ /* 0x000fca00078e0203 */
[----:B------:R-:W-:-:S07]  /*12320*/  VIMNMX R2, R2, R5, PT ;  /* 0x0000000502027248 */ /* 0x000fce0003fe0100 */
.L_x_1846:
[----:B------:R-:W-:Y:S01]  /*12330*/  VIADD R2, R2, 0x5f ;  /* 0x0000005f02027836 */ /* 0x000fe20000000000 */
[----:B------:R-:W-:Y:S01]  /*12340*/  ULDC UR4, c[0x0][0x9dc] ;  /* 0x0002770000047ab9 */ /* 0x000fe20000000800 */
[----:B------:R-:W-:Y:S02]  /*12350*/  IMAD R0, R17, 0x80, -R0 ;  /* 0x0000008011007824 */ /* 0x000fe400078e0a00 */
[----:B------:R-:W-:-:S04]  /*12360*/  IMAD.HI R4, R2, 0x2aaaaaab, RZ ;  /* 0x2aaaaaab02047827 */ /* 0x000fc800078e02ff */
[C---:B------:R-:W-:Y:S01]  /*12370*/  VIADD R2, R7.reuse, 0x5f ;  /* 0x0000005f07027836 */ /* 0x040fe20000000000 */
[----:B------:R-:W-:Y:S01]  /*12380*/  SHF.R.U32.HI R5, RZ, 0x1f, R4 ;  /* 0x0000001fff057819 */ /* 0x000fe20000011604 */
[----:B------:R-:W-:Y:S02]  /*12390*/  IMAD.IADD R7, R7, 0x1, R0 ;  /* 0x0000000107077824 */ /* 0x000fe400078e0200 */
[----:B------:R-:W-:Y:S01]  /*123a0*/  IMAD.HI R2, R2, 0x2aaaaaab, RZ ;  /* 0x2aaaaaab02027827 */ /* 0x000fe200078e02ff */
[----:B------:R-:W-:-:S03]  /*123b0*/  LEA.HI.SX32 R4, R4, R5, 0x1c ;  /* 0x0000000504047211 */ /* 0x000fc600078fe2ff */
[----:B------:R-:W-:Y:S01]  /*123c0*/  VIADD R0, R7, -UR4 ;  /* 0x8000000407007c36 */ /* 0x000fe20008000000 */
[----:B------:R-:W-:-:S04]  /*123d0*/  SHF.R.U32.HI R5, RZ, 0x1f, R2 ;  /* 0x0000001fff057819 */ /* 0x000fc80000011602 */
[----:B------:R-:W-:-:S04]  /*123e0*/  LEA.HI.SX32 R5, R2, R5, 0x1c ;  /* 0x0000000502057211 */ /* 0x000fc800078fe2ff */
[----:B-1----:R-:W-:-:S05]  /*123f0*/  VIMNMX R6, R5, R4, PT ;  /* 0x0000000405067248 */ /* 0x002fca0003fe0100 */
[----:B------:R1:W-:Y:S01]  /*12400*/  STL [R1+0x14], R6 ;  /* 0x0000140601007387 */ /* 0x0003e20000100800 */
[----:B------:R-:W-:Y:S05]  /*12410*/  @!P0 BRA `(.L_x_1850) ;  /* 0x0000000000448947 */ /* 0x000fea0003800000 */
[----:B------:R-:W-:Y:S01]  /*12420*/  ISETP.GT.AND P0, PT, R7, -0x1, PT ;  /* 0xffffffff0700780c */ /* 0x000fe20003f04270 */
[----:B------:R-:W-:-:S12]  /*12430*/  BSSY B0, `(.L_x_1851) ;  /* 0x000000d000007945 */ /* 0x000fd80003800000 */
[----:B------:R-:W-:Y:S05]  /*12440*/  @P0 BRA `(.L_x_1852) ;  /* 0x00000000001c0947 */ /* 0x000fea0003800000 */
[----:B------:R-:W-:Y:S02]  /*12450*/  ISETP.NE.AND P0, PT, R3, 0x1, PT ;  /* 0x000000010300780c */ /* 0x000fe40003f05270 */
[----:B------:R-:W-:-:S11]  /*12460*/  LOP3.LUT R7, RZ, R7, RZ, 0x33, !PT ;  /* 0x00000007ff077212 */ /* 0x000fd600078e33ff */
[----:B------:R-:W2:Y:S02]  /*12470*/  @P0 LDC.64 R4, c[0x0][0x9e8] ;  /* 0x00027a00ff040b82 */ /* 0x000ea40000000a00 */
[----:B--2---:R-:W-:-:S05]  /*12480*/  @P0 IMAD.HI.U32 R4, R7, R4, RZ ;  /* 0x0000000407040227 */ /* 0x004fca00078e00ff */
[----:B------:R-:W-:-:S04]  /*12490*/  @P0 SHF.R.U32.HI R7, RZ, R5, R4 ;  /* 0x00000005ff070219 */ /* 0x000fc80000011604 */
[----:B------:R-:W-:Y:S01]  /*124a0*/  LOP3.LUT R7, RZ, R7, RZ, 0x33, !PT ;  /* 0x00000007ff077212 */ /* 0x000fe200078e33ff */
[----:B------:R-:W-:Y:S06]  /*124b0*/  BRA `(.L_x_1853) ;  /* 0x0000000000107947 */ /* 0x000fec0003800000 */
.L_x_1852:
[----:B------:R-:W-:-:S13]  /*124c0*/  ISETP.NE.AND P0, PT, R3, 0x1, PT ;  /* 0x000000010300780c */ /* 0x000fda0003f05270 */
[----:B------:R-:W2:Y:S02]  /*124d0*/  @P0 LDC.64 R4, c[0x0][0x9e8] ;  /* 0x00027a00ff040b82 */ /* 0x000ea40000000a00 */
[----:B--2---:R-:W-:-:S05]  /*124e0*/  @P0 IMAD.HI.U32 R4, R7, R4, RZ ;  /* 0x0000000407040227 */ /* 0x004fca00078e00ff */
[----:B------:R-:W-:-:S07]  /*124f0*/  @P0 SHF.R.U32.HI R7, RZ, R5, R4 ;  /* 0x00000005ff070219 */ /* 0x000fce0000011604 */
.L_x_1853:
[----:B------:R-:W-:Y:S05]  /*12500*/  BSYNC B0 ;  /* 0x0000000000007941 */ /* 0x000fea0003800000 */
.L_x_1851:
[----:B------:R-:W-:-:S05]  /*12510*/  IMAD R3, R7, R3, RZ ;  /* 0x0000000307037224 */ /* 0x000fca00078e02ff */
[----:B------:R-:W-:-:S07]  /*12520*/  VIMNMX R0, R0, R3, !PT ;  /* 0x0000000300007248 */ /* 0x000fce0007fe0100 */
.L_x_1850:
[----:B------:R-:W-:Y:S01]  /*12530*/  IMAD.HI R0, R0, 0x2aaaaaab, RZ ;  /* 0x2aaaaaab00007827 */ /* 0x000fe200078e02ff */
[----:B------:R-:W-:Y:S04]  /*12540*/  BSSY B6, `(.L_x_1854) ;  /* 0x00002ae000067945 */ /* 0x000fe80003800000 */
[----:B------:R-:W-:-:S04]  /*12550*/  SHF.R.U32.HI R3, RZ, 0x1f, R0 ;  /* 0x0000001fff037819 */ /* 0x000fc80000011600 */
[----:B------:R-:W-:-:S04]  /*12560*/  LEA.HI.SX32 R3, R0, R3, 0x1c ;  /* 0x0000000300037211 */ /* 0x000fc800078fe2ff */
[----:B------:R-:W-:-:S04]  /*12570*/  VIMNMX R2, RZ, R3, !PT ;  /* 0x00000003ff027248 */ /* 0x000fc80007fe0100 */
[----:B------:R-:W-:Y:S01]  /*12580*/  ISETP.GT.AND P0, PT, R6, R2, PT ;  /* 0x000000020600720c */ /* 0x000fe20003f04270 */
[----:B------:R2:W-:-:S12]  /*12590*/  STL [R1+0xc], R2 ;  /* 0x00000c0201007387 */ /* 0x0005d80000100800 */
[----:B--2---:R-:W-:Y:S05]  /*125a0*/  @P0 BRA `(.L_x_1855) ;  /* 0x0000000000440947 */ /* 0x004fea0003800000 */
[----:B------:R-:W2:Y:S02]  /*125b0*/  S2R R2, SR_TID.X ;  /* 0x0000000000027919 */ /* 0x000ea40000002100 */
[----:B--2---:R-:W-:-:S04]  /*125c0*/  LOP3.LUT R2, R2, 0x1f, RZ, 0xc0, !PT ;  /* 0x0000001f02027812 */ /* 0x004fc800078ec0ff */
[----:B------:R-:W-:-:S13]  /*125d0*/  ISETP.NE.AND P1, PT, R2, RZ, PT ;  /* 0x000000ff0200720c */ /* 0x000fda0003f25270 */
[----:B------:R-:W-:Y:S05]  /*125e0*/  @P1 BRA `(.L_x_1856) ;  /* 0x00000028008c1947 */ /* 0x000fea0003800000 */
[----:B------:R-:W2:Y:S01]  /*125f0*/  S2R R7, SR_LANEID ;  /* 0x0000000000077919 */ /* 0x000ea20000000000 */
[----:B------:R-:W-:Y:S01]  /*12600*/  VOTEU.ANY UR4, UPT, PT ;  /* 0x0000000000047886 */ /* 0x000fe200038e0100 */
[----:B------:R-:W3:Y:S01]  /*12610*/  LDC.64 R2, c[0x0][0xc38] ;  /* 0x00030e00ff027b82 */ /* 0x000ee20000000a00 */
[----:B------:R-:W2:Y:S08]  /*12620*/  FLO.U32 R0, UR4 ;  /* 0x0000000400007d00 */ /* 0x000eb000080e0000 */
[----:B------:R-:W3:Y:S01]  /*12630*/  POPC R5, UR4 ;  /* 0x0000000400057d09 */ /* 0x000ee20008000000 */
[----:B--2---:R-:W-:-:S13]  /*12640*/  ISETP.EQ.U32.AND P0, PT, R0, R7, PT ;  /* 0x000000070000720c */ /* 0x004fda0003f02070 */
[----:B---3--:R-:W2:Y:S01]  /*12650*/  @P0 ATOMG.E.ADD.STRONG.GPU PT, R3, desc[UR38][R2.64], R5 ;  /* 0x00000005020309a8 */ /* 0x008ea200081ee1e6 */
[----:B------:R-:W3:Y:S02]  /*12660*/  S2R R4, SR_LTMASK ;  /* 0x0000000000047919 */ /* 0x000ee40000003900 */
[----:B---3--:R-:W-:-:S04]  /*12670*/  LOP3.LUT R4, R4, UR4, RZ, 0xc0, !PT ;  /* 0x0000000404047c12 */ /* 0x008fc8000f8ec0ff */
[----:B------:R-:W3:Y:S01]  /*12680*/  POPC R7, R4 ;  /* 0x0000000400077309 */ /* 0x000ee20000000000 */
[----:B--2---:R-:W3:Y:S02]  /*12690*/  SHFL.IDX PT, R0, R3, R0, 0x1f ;  /* 0x00001f0003007589 */ /* 0x004ee400000e0000 */
[----:B---3--:R-:W-:Y:S01]  /*126a0*/  IADD3 R16, R0, UR37, R7 ;  /* 0x0000002500107c10 */ /* 0x008fe2000fffe007 */
[----:B------:R-:W-:Y:S06]  /*126b0*/  BRA `(.L_x_1856) ;  /* 0x0000002800587947 */ /* 0x000fec0003800000 */
.L_x_1855:
[----:B------:R-:W2:Y:S01]  /*126c0*/  S2R R3, SR_CgaCtaId ;  /* 0x0000000000037919 */ /* 0x000ea20000008800 */
[----:B------:R-:W-:-:S04]  /*126d0*/  MOV R0, 0x400 ;  /* 0x0000040000007802 */ /* 0x000fc80000000f00 */
[----:B--2---:R-:W-:-:S05]  /*126e0*/  LEA R2, R3, R0, 0x18 ;  /* 0x0000000003027211 */ /* 0x004fca00078ec0ff */
[----:B------:R2:W-:Y:S01]  /*126f0*/  STL [R1+0x10], R2 ;  /* 0x0000100201007387 */ /* 0x0005e20000100800 */
[----:B------:R-:W-:-:S05]  /*12700*/  VIADD R0, R2, 0x1c400 ;  /* 0x0001c40002007836 */ /* 0x000fca0000000000 */
[----:B------:R-:W-:-:S13]  /*12710*/  LOP3.LUT P0, RZ, R0, 0x3ff, RZ, 0xc0, !PT ;  /* 0x000003ff00ff7812 */ /* 0x000fda000780c0ff */
[----:B--2---:R-:W-:Y:S05]  /*12720*/  @!P0 BRA `(.L_x_1857) ;  /* 0x0000000000408947 */ /* 0x004fea0003800000 */
[----:B------:R-:W-:Y:S01]  /*12730*/  MOV R2, 0x0 ;  /* 0x0000000000027802 */ /* 0x000fe20000000f00 */
[----:B------:R-:W-:Y:S01]  /*12740*/  ULDC.64 UR6, c[0x4][0x90] ;  /* 0x0100240000067ab9 */ /* 0x000fe20000000a00 */
[----:B------:R-:W-:Y:S01]  /*12750*/  ULDC.64 UR8, c[0x4][0x98] ;  /* 0x0100260000087ab9 */ /* 0x000fe20000000a00 */
[----:B------:R-:W-:Y:S01]  /*12760*/  ULDC.64 UR4, c[0x4][0x8] ;  /* 0x0100020000047ab9 */ /* 0x000fe20000000a00 */
[----:B------:R-:W-:Y:S02]  /*12770*/  IMAD.U32 R4, RZ, RZ, UR6 ;  /* 0x00000006ff047e24 */ /* 0x000fe4000f8e00ff */
[----:B------:R-:W2:Y:S01]  /*12780*/  LDC.64 R2, c[0x4][R2] ;  /* 0x0100000002027b82 */ /* 0x000ea20000000a00 */
[----:B------:R-:W-:Y:S02]  /*12790*/  IMAD.U32 R5, RZ, RZ, UR7 ;  /* 0x00000007ff057e24 */ /* 0x000fe4000f8e00ff */
[----:B-1----:R-:W-:Y:S02]  /*127a0*/  IMAD.U32 R6, RZ, RZ, UR8 ;  /* 0x00000008ff067e24 */ /* 0x002fe4000f8e00ff */
[----:B------:R-:W-:-:S02]  /*127b0*/  IMAD.U32 R7, RZ, RZ, UR9 ;  /* 0x00000009ff077e24 */ /* 0x000fc4000f8e00ff */
[----:B------:R-:W-:Y:S02]  /*127c0*/  IMAD.U32 R10, RZ, RZ, UR4 ;  /* 0x00000004ff0a7e24 */ /* 0x000fe4000f8e00ff */
[----:B------:R-:W-:Y:S02]  /*127d0*/  IMAD.U32 R11, RZ, RZ, UR5 ;  /* 0x00000005ff0b7e24 */ /* 0x000fe4000f8e00ff */
[----:B------:R-:W-:Y:S02]  /*127e0*/  IMAD.MOV.U32 R8, RZ, RZ, 0x70 ;  /* 0x00000070ff087424 */ /* 0x000fe400078e00ff */
[----:B------:R-:W-:Y:S02]  /*127f0*/  IMAD.MOV.U32 R12, RZ, RZ, 0x1 ;  /* 0x00000001ff0c7424 */ /* 0x000fe400078e00ff */
[----:B0-----:R-:W-:-:S07]  /*12800*/  IMAD.MOV.U32 R13, RZ, RZ, RZ ;  /* 0x000000ffff0d7224 */ /* 0x001fce00078e00ff */
[----:B------:R-:W-:-:S07]  /*12810*/  LEPC R20, `(.L_x_1857) ;  /* 0x000000001014794e */ /* 0x000fce0000000000 */
[----:B--2---:R-:W-:Y:S05]  /*12820*/  CALL.ABS.NOINC R2 ;  /* 0x0000000002007343 */ /* 0x004fea0003c00000 */
.L_x_1857:
        /* <DEDUP_REMOVED lines=8> */
[----:B------:R2:W3:Y:S01]  /*128b0*/  LDC.64 R2, c[0x4][R0] ;  /* 0x0100000000027b82 */ /* 0x0004e20000000a00 */
[----:B------:R-:W-:Y:S02]  /*128c0*/  IMAD.U32 R4, RZ, RZ, UR6 ;  /* 0x00000006ff047e24 */ /* 0x000fe4000f8e00ff */
[----:B------:R-:W-:Y:S02]  /*128d0*/  IMAD.U32 R5, RZ, RZ, UR7 ;  /* 0x00000007ff057e24 */ /* 0x000fe4000f8e00ff */
[----:B-1----:R-:W-:Y:S02]  /*128e0*/  IMAD.U32 R6, RZ, RZ, UR8 ;  /* 0x00000008ff067e24 */ /* 0x002fe4000f8e00ff */
[----:B------:R-:W-:-:S02]  /*128f0*/  IMAD.U32 R7, RZ, RZ, UR9 ;  /* 0x00000009ff077e24 */ /* 0x000fc4000f8e00ff */
[----:B------:R-:W-:Y:S02]  /*12900*/  IMAD.U32 R10, RZ, RZ, UR4 ;  /* 0x00000004ff0a7e24 */ /* 0x000fe4000f8e00ff */
[----:B------:R-:W-:Y:S02]  /*12910*/  IMAD.U32 R11, RZ, RZ, UR5 ;  /* 0x00000005ff0b7e24 */ /* 0x000fe4000f8e00ff */
[----:B------:R-:W-:Y:S02]  /*12920*/  IMAD.MOV.U32 R8, RZ, RZ, 0x70 ;  /* 0x00000070ff087424 */ /* 0x000fe400078e00ff */
[----:B------:R-:W-:Y:S02]  /*12930*/  IMAD.MOV.U32 R12, RZ, RZ, 0x1 ;  /* 0x00000001ff0c7424 */ /* 0x000fe400078e00ff */
[----:B0-2---:R-:W-:-:S07]  /*12940*/  IMAD.MOV.U32 R13, RZ, RZ, RZ ;  /* 0x000000ffff0d7224 */ /* 0x005fce00078e00ff */
[----:B------:R-:W-:-:S07]  /*12950*/  LEPC R20, `(.L_x_1859) ;  /* 0x000000001014794e */ /* 0x000fce0000000000 */
[----:B---3--:R-:W-:Y:S05]  /*12960*/  CALL.ABS.NOINC R2 ;  /* 0x0000000002007343 */ /* 0x008fea0003c00000 */
.L_x_1859:
        /* <DEDUP_REMOVED lines=16> */
.L_x_1858:
[----:B------:R-:W2:Y:S01]  /*12a70*/  LDL.LU R7, [R1+0x1c] ;  /* 0x00001c0001077983 */ /* 0x000ea20000300800 */
[----:B------:R-:W3:Y:S01]  /*12a80*/  LDC R0, c[0x0][0x428] ;  /* 0x00010a00ff007b82 */ /* 0x000ee20000000800 */
[----:B------:R-:W-:Y:S01]  /*12a90*/  ULDC.64 UR4, c[0x0][0x9f8] ;  /* 0x00027e0000047ab9 */ /* 0x000fe20000000a00 */
[----:B------:R-:W-:Y:S01]  /*12aa0*/  IMAD.MOV.U32 R4, RZ, RZ, R19 ;  /* 0x000000ffff047224 */ /* 0x000fe200078e0013 */
[----:B-1----:R-:W1:Y:S01]  /*12ab0*/  S2R R6, SR_TID.X ;  /* 0x0000000000067919 */ /* 0x002e620000002100 */
[----:B---3--:R-:W-:Y:S01]  /*12ac0*/  ISETP.NE.AND P0, PT, R0, 0x1, PT ;  /* 0x000000010000780c */ /* 0x008fe20003f05270 */
[----:B------:R-:W-:Y:S01]  /*12ad0*/  IMAD.MOV.U32 R0, RZ, RZ, R18 ;  /* 0x000000ffff007224 */ /* 0x000fe200078e0012 */
[----:B-1----:R-:W-:-:S11]  /*12ae0*/  LOP3.LUT R6, R6, 0x1f, RZ, 0xc0, !PT ;  /* 0x0000001f06067812 */ /* 0x002fd600078ec0ff */
[----:B------:R-:W1:Y:S08]  /*12af0*/  @P0 LDC R3, c[0x0][0x42c] ;  /* 0x00010b00ff030b82 */ /* 0x000e700000000800 */
[----:B------:R-:W3:Y:S01]  /*12b00*/  @P0 LDC R5, c[0x0][0x430] ;  /* 0x00010c00ff050b82 */ /* 0x000ee20000000800 */
[----:B-1----:R-:W-:-:S05]  /*12b10*/  @P0 IMAD.HI.U32 R2, R18, R3, RZ ;  /* 0x0000000312020227 */ /* 0x002fca00078e00ff */
[----:B---3--:R-:W-:Y:S02]  /*12b20*/  @P0 SHF.R.U32.HI R0, RZ, R5, R2 ;  /* 0x00000005ff000219 */ /* 0x008fe40000011602 */
[----:B------:R-:W-:-:S04]  /*12b30*/  ISETP.NE.U32.AND P0, PT, RZ, UR4, PT ;  /* 0x00000004ff007c0c */ /* 0x000fc8000bf05070 */
[----:B------:R-:W-:Y:S01]  /*12b40*/  ISETP.NE.AND.EX P0, PT, RZ, UR5, PT, P0 ;  /* 0x00000005ff007c0c */ /* 0x000fe2000bf05300 */
[----:B------:R-:W-:-:S12]  /*12b50*/  ULDC.64 UR4, c[0x0][0xa00] ;  /* 0x0002800000047ab9 */ /* 0x000fd80000000a00 */
[----:B------:R-:W1:Y:S01]  /*12b60*/  @P0 LDC.64 R2, c[0x0][0x9f8] ;  /* 0x00027e00ff020b82 */ /* 0x000e620000000a00 */
[----:B------:R-:W-:-:S04]  /*12b70*/  ISETP.NE.AND P6, PT, R6, RZ, PT ;  /* 0x000000ff0600720c */ /* 0x000fc80003fc5270 */
[----:B------:R-:W-:-:S09]  /*12b80*/  PLOP3.LUT P1, PT, P6, PT, PT, 0x8, 0x0 ;  /* 0x000000000000781c */ /* 0x000fd2000372e170 */
[----:B------:R-:W-:Y:S01]  /*12b90*/  VOTEU.ALL UP1, P6 ;  /* 0x00000000003f7886 */ /* 0x000fe20003020000 */
[----:B-1----:R-:W-:-:S05]  /*12ba0*/  @P0 IMAD.WIDE R2, R19, 0x4, R2 ;  /* 0x0000000413020825 */ /* 0x002fca00078e0202 */
[----:B------:R1:W5:Y:S01]  /*12bb0*/  @P0 LDG.E R4, desc[UR38][R2.64] ;  /* 0x0000002602040981 */ /* 0x000362000c1e1900 */
[----:B------:R-:W-:Y:S01]  /*12bc0*/  ISETP.NE.U32.AND P0, PT, RZ, UR4, PT ;  /* 0x00000004ff007c0c */ /* 0x000fe2000bf05070 */
[----:B------:R-:W-:-:S03]  /*12bd0*/  @!UP1 UIADD3 UR8, UP0, UR40, 0x270, URZ ;  /* 0x0000027028089890 */ /* 0x000fc6000ff1e03f */
[----:B------:R-:W-:Y:S01]  /*12be0*/  ISETP.NE.AND.EX P0, PT, RZ, UR5, PT, P0 ;  /* 0x00000005ff007c0c */ /* 0x000fe2000bf05300 */
[----:B------:R-:W-:-:S03]  /*12bf0*/  @!UP1 UIADD3.X UR9, URZ, UR41, URZ, UP0, !UPT ;  /* 0x000000293f099290 */ /* 0x000fc600087fe43f */
[----:B------:R-:W-:Y:S01]  /*12c00*/  SEL R6, R19, RZ, !P0 ;  /* 0x000000ff13067207 */ /* 0x000fe20004000000 */
[----:B------:R-:W-:Y:S01]  /*12c10*/  VOTEU.ALL UP0, P6 ;  /* 0x00000000003f7886 */ /* 0x000fe20003000000 */
[----:B-12---:R-:W-:-:S07]  /*12c20*/  IMAD R17, R17, 0x80, R7 ;  /* 0x0000008011117824 */ /* 0x006fce00078e0207 */
.L_x_1860:
        /* <DEDUP_REMOVED lines=10> */
[----:B------:R-:W2:Y:S01]  /*12cd0*/  LDL R5, [R1+0x14] ;  /* 0x0000140001057983 */ /* 0x000ea20000100800 */
[----:B------:R-:W1:Y:S01]  /*12ce0*/  LDC.64 R2, c[0x0][0x3f8] ;  /* 0x0000fe00ff027b82 */ /* 0x000e620000000a00 */
[----:B------:R-:W-:Y:S02]  /*12cf0*/  ULDC.64 UR4, c[0x0][0xa08] ;  /* 0x0002820000047ab9 */ /* 0x000fe40000000a00 */
[----:B-1----:R-:W-:Y:S01]  /*12d00*/  LOP3.LUT P0, RZ, R2, UR4, RZ, 0xfc, !PT ;  /* 0x0000000402ff7c12 */ /* 0x002fe2000f80fcff */
[----:B------:R-:W-:-:S03]  /*12d10*/  UMOV UR4, 0xffffffff ;  /* 0xffffffff00047882 */ /* 0x000fc60000000000 */
[----:B------:R-:W-:-:S04]  /*12d20*/  LOP3.LUT P0, RZ, R3, UR5, RZ, 0xfc, P0 ;  /* 0x0000000503ff7c12 */ /* 0x000fc8000800fcff */
[----:B-----5:R-:W-:Y:S01]  /*12d30*/  SEL R7, R4, RZ, !P0 ;  /* 0x000000ff04077207 */ /* 0x020fe20004000000 */
[----:B--2---:R-:W-:Y:S01]  /*12d40*/  VIADD R8, R5, 0xffffffff ;  /* 0xffffffff05087836 */ /* 0x004fe20000000000 */
[----:B------:R-:W-:Y:S07]  /*12d50*/  BRA.DIV UR4, `(.L_x_1861) ;  /* 0x00000036046c7947 */ /* 0x000fee000b800000 */
.L_x_1931:
[----:B------:R-:W-:Y:S01]  /*12d60*/  UMOV UR4, 0xffffffff ;  /* 0xffffffff00047882 */ /* 0x000fe20000000000 */
[----:B------:R-:W-:Y:S02]  /*12d70*/  SHF.R.S32.HI R5, RZ, 0x1f, R4 ;  /* 0x0000001fff057819 */ /* 0x000fe40000011404 */
[----:B------:R-:W-:Y:S05]  /*12d80*/  BRA.DIV UR4, `(.L_x_1862) ;  /* 0x0000003604947947 */ /* 0x000fea000b800000 */
[----:B------:R-:W-:-:S13]  /*12d90*/  ELECT P6, URZ, PT ;  /* 0x00000000003f782f */ /* 0x000fda00038c0000 */
.L_x_1934:
        /* <DEDUP_REMOVED lines=10> */
[----:B------:R-:W-:-:S04]  /*12e40*/  @P0 SHF.R.U32.HI R7, RZ, R11, R10 ;  /* 0x0000000bff070219 */ /* 0x000fc8000001160a */
[--C-:B------:R-:W-:Y:S01]  /*12e50*/  SHF.R.S32.HI R11, RZ, 0x1f, R7.reuse ;  /* 0x0000001fff0b7819 */ /* 0x100fe20000011407 */
[--C-:B------:R-:W-:Y:S02]  /*12e60*/  IMAD.MOV R9, RZ, RZ, -R7.reuse ;  /* 0x000000ffff097224 */ /* 0x100fe400078e0a07 */
[----:B------:R-:W-:Y:S02]  /*12e70*/  IMAD.MOV.U32 R10, RZ, RZ, R7 ;  /* 0x000000ffff0a7224 */ /* 0x000fe400078e0007 */
[----:B------:R-:W-:Y:S02]  /*12e80*/  IMAD R8, R12, R9, R8 ;  /* 0x000000090c087224 */ /* 0x000fe400078e0208 */
[----:B------:R-:W-:Y:S02]  /*12e90*/  IMAD R9, R5, UR4, RZ ;  /* 0x0000000405097c24 */ /* 0x000fe4000f8e02ff */
[----:B------:R-:W-:-:S04]  /*12ea0*/  IMAD.WIDE.U32 R10, R4, UR4, R10 ;  /* 0x00000004040a7c25 */ /* 0x000fc8000f8e000a */
[----:B------:R-:W-:Y:S01]  /*12eb0*/  IMAD R9, R4, UR5, R9 ;  /* 0x0000000504097c24 */ /* 0x000fe2000f8e0209 */
[----:B------:R-:W-:-:S03]  /*12ec0*/  LEA R12, P0, R10, R2, 0x2 ;  /* 0x000000020a0c7211 */ /* 0x000fc600078010ff */
[----:B------:R-:W-:-:S05]  /*12ed0*/  IMAD.IADD R7, R11, 0x1, R9 ;  /* 0x000000010b077824 */ /* 0x000fca00078e0209 */
[----:B0-----:R-:W-:-:S05]  /*12ee0*/  LEA.HI.X R13, R10, R3, R7, 0x2, P0 ;  /* 0x000000030a0d7211 */ /* 0x001fca00000f1407 */
[----:B------:R1:W5:Y:S02]  /*12ef0*/  LDG.E R7, desc[UR38][R12.64] ;  /* 0x000000260c077981 */ /* 0x000364000c1e1900 */
.L_x_1864:
[----:B------:R-:W2:Y:S01]  /*12f00*/  LDL R9, [R1] ;  /* 0x0000000001097983 */ /* 0x000ea20000100800 */
[----:B------:R-:W-:-:S03]  /*12f10*/  MOV R11, 0x400 ;  /* 0x00000400000b7802 */ /* 0x000fc60000000f00 */
[----:B------:R-:W3:Y:S01]  /*12f20*/  LDL R10, [R1+0x4] ;  /* 0x00000400010a7983 */ /* 0x000ee20000100800 */
[----:B-1----:R-:W1:Y:S02]  /*12f30*/  S2R R12, SR_CgaCtaId ;  /* 0x00000000000c7919 */ /* 0x002e640000008800 */
[----:B-1----:R-:W-:-:S05]  /*12f40*/  LEA R11, R12, R11, 0x18 ;  /* 0x0000000b0c0b7211 */ /* 0x002fca00078ec0ff */
[----:B--2---:R-:W-:Y:S01]  /*12f50*/  IMAD R9, R9, 0x8, R11 ;  /* 0x0000000809097824 */ /* 0x004fe200078e020b */
[----:B---3--:R-:W-:-:S04]  /*12f60*/  SHF.L.U32 R10, R10, 0x1f, RZ ;  /* 0x0000001f0a0a7819 */ /* 0x008fc800000006ff */
[----:B------:R-:W1:Y:S02]  /*12f70*/  SYNCS.PHASECHK.TRANS64.TRYWAIT P0, [R9+URZ+0x22840], R10 ;  /* 0x0228400a090075a7 */ /* 0x000e64000800017f */
[----:B-1----:R-:W-:Y:S05]  /*12f80*/  @!P0 BRA `(.L_x_1865) ;  /* 0x0000003400348947 */ /* 0x002fea0003800000 */
.L_x_1935:
[----:B------:R-:W2:Y:S02]  /*12f90*/  S2R R11, SR_TID.X ;  /* 0x00000000000b7919 */ /* 0x000ea40000002100 */
        /* <DEDUP_REMOVED lines=10> */
.L_x_1866:
[----:B------:R-:W2:Y:S01]  /*13040*/  LDL R11, [R1] ;  /* 0x00000000010b7983 */ /* 0x000ea20000100800 */
[----:B------:R-:W-:-:S03]  /*13050*/  MOV R12, 0x400 ;  /* 0x00000400000c7802 */ /* 0x000fc60000000f00 */
[----:B-1----:R-:W3:Y:S01]  /*13060*/  LDL R10, [R1+0x8] ;  /* 0x00000800010a7983 */ /* 0x002ee20000100800 */
[----:B0-----:R-:W0:Y:S01]  /*13070*/  S2R R13, SR_CgaCtaId ;  /* 0x00000000000d7919 */ /* 0x001e220000008800 */
[----:B------:R-:W-:Y:S02]  /*13080*/  R2UR UR9, R9 ;  /* 0x00000000090972ca */ /* 0x000fe400000e0000 */
[----:B------:R-:W-:Y:S01]  /*13090*/  R2UR UR11, R8 ;  /* 0x00000000080b72ca */ /* 0x000fe200000e0000 */
[----:B------:R-:W-:Y:S01]  /*130a0*/  UIADD3 UR6, UP0, UR40, 0x370, URZ ;  /* 0x0000037028067890 */ /* 0x000fe2000ff1e03f */
[----:B------:R-:W-:Y:S02]  /*130b0*/  R2UR UR12, R0 ;  /* 0x00000000000c72ca */ /* 0x000fe400000e0000 */
[----:B-----5:R-:W-:Y:S01]  /*130c0*/  R2UR UR13, R7 ;  /* 0x00000000070d72ca */ /* 0x020fe200000e0000 */
[----:B------:R-:W-:Y:S01]  /*130d0*/  UIADD3.X UR7, URZ, UR41, URZ, UP0, !UPT ;  /* 0x000000293f077290 */ /* 0x000fe200087fe43f */
[----:B0-----:R-:W-:-:S05]  /*130e0*/  LEA R12, R13, R12, 0x18 ;  /* 0x0000000c0d0c7211 */ /* 0x001fca00078ec0ff */
[----:B------:R-:W-:Y:S01]  /*130f0*/  UIADD3 UR9, UR9, 0x22830, URZ ;  /* 0x0002283009097890 */ /* 0x000fe2000fffe03f */
[----:B------:R-:W-:Y:S01]  /*13100*/  UMOV UR5, 0x14f00000 ;  /* 0x14f0000000057882 */ /* 0x000fe20000000000 */
[----:B------:R-:W-:Y:S01]  /*13110*/  UMOV UR10, URZ ;  /* 0x0000003f000a7c82 */ /* 0x000fe20008000000 */
[----:B--2---:R-:W-:Y:S01]  /*13120*/  IMAD R9, R11, 0x3000, R12 ;  /* 0x000030000b097824 */ /* 0x004fe200078e020c */
[----:B---3--:R-:W-:-:S04]  /*13130*/  R2UR UR4, R10 ;  /* 0x000000000a0472ca */ /* 0x008fc800000e0000 */
[----:B------:R-:W-:-:S09]  /*13140*/  R2UR UR8, R9 ;  /* 0x00000000090872ca */ /* 0x000fd200000e0000 */
[----:B------:R-:W-:-:S04]  /*13150*/  UIMAD UR11, UR11, 0x60, UR4 ;  /* 0x000000600b0b78a4 */ /* 0x000fc8000f8e0204 */
[----:B------:R-:W-:Y:S01]  /*13160*/  UIADD3 UR8, UR8, 0x1c400, URZ ;  /* 0x0001c40008087890 */ /* 0x000fe2000fffe03f */
[----:B------:R-:W-:-:S08]  /*13170*/  UMOV UR4, 0x0 ;  /* 0x0000000000047882 */ /* 0x000fd00000000000 */
[----:B------:R1:W-:Y:S02]  /*13180*/  UTMALDG.4D [UR8], [UR6], desc[UR4] ;  /* 0x00000408060075b4 */ /* 0x0003e40008019000 */
[----:B-1----:R-:W-:Y:S01]  /*13190*/  NOP ;  /* 0x0000000000007918 */ /* 0x002fe20000000000 */
.L_x_1863:
[----:B------:R-:W2:Y:S01]  /*131a0*/  LDL.LU R12, [R1+0x18] ;  /* 0x00001800010c7983 */ /* 0x000ea20000300800 */
[----:B------:R-:W-:Y:S01]  /*131b0*/  MOV R10, 0x400 ;  /* 0x00000400000a7802 */ /* 0x000fe20000000f00 */
[----:B------:R-:W-:Y:S05]  /*131c0*/  WARPSYNC.ALL ;  /* 0x0000000000007948 */ /* 0x000fea0003800000 */
[----:B------:R-:W1:Y:S01]  /*131d0*/  S2R R11, SR_CgaCtaId ;  /* 0x00000000000b7919 */ /* 0x000e620000008800 */
        /* <DEDUP_REMOVED lines=11> */
[----:B-1----:R-:W-:Y:S01]  /*13290*/  LEA R10, R11, R10, 0x18 ;  /* 0x0000000a0b0a7211 */ /* 0x002fe200078ec0ff */
        /* <DEDUP_REMOVED lines=12> */
[----:B------:R-:W2:Y:S02]  /*13360*/  SYNCS.PHASECHK.TRANS64.TRYWAIT P0, [R10+URZ+0x22820], R6 ;  /* 0x022820060a0075a7 */ /* 0x000ea4000800017f */
[----:B-12---:R-:W-:Y:S05]  /*13370*/  @!P0 BRA `(.L_x_1868) ;  /* 0x00000030004c8947 */ /* 0x006fea0003800000 */
.L_x_1936:
[----:B------:R-:W-:Y:S05]  /*13380*/  BSYNC B0 ;  /* 0x0000000000007941 */ /* 0x000fea0003800000 */
.L_x_1867:
[----:B------:R-:W-:Y:S04]  /*13390*/  BSSY B0, `(.L_x_1869) ;  /* 0x000003b000007945 */ /* 0x000fe80003800000 */
[----:B------:R-:W-:Y:S05]  /*133a0*/  @!P6 BRA `(.L_x_1870) ;  /* 0x0000000000e4e947 */ /* 0x000fea0003800000 */
[----:B------:R-:W2:Y:S01]  /*133b0*/  LDL R10, [R1] ;  /* 0x00000000010a7983 */ /* 0x000ea20000100800 */
[----:B------:R-:W-:-:S03]  /*133c0*/  MOV R11, 0x400 ;  /* 0x00000400000b7802 */ /* 0x000fc60000000f00 */
[----:B-1----:R-:W3:Y:S01]  /*133d0*/  LDL R9, [R1+0x4] ;  /* 0x0000040001097983 */ /* 0x002ee20000100800 */
[----:B------:R-:W1:Y:S02]  /*133e0*/  S2R R12, SR_CgaCtaId ;  /* 0x00000000000c7919 */ /* 0x000e640000008800 */
[----:B-1----:R-:W-:-:S05]  /*133f0*/  LEA R11, R12, R11, 0x18 ;  /* 0x0000000b0c0b7211 */ /* 0x002fca00078ec0ff */
[----:B--2---:R-:W-:Y:S01]  /*13400*/  IMAD R6, R10, 0x8, R11 ;  /* 0x000000080a067824 */ /* 0x004fe200078e020b */
[----:B---3--:R-:W-:-:S04]  /*13410*/  SHF.L.U32 R9, R9, 0x1f, RZ ;  /* 0x0000001f09097819 */ /* 0x008fc800000006ff */
[----:B------:R-:W1:Y:S02]  /*13420*/  SYNCS.PHASECHK.TRANS64.TRYWAIT P0, [R6+URZ+0x22860], R9 ;  /* 0x02286009060075a7 */ /* 0x000e64000800017f */
[----:B-1----:R-:W-:Y:S05]  /*13430*/  @!P0 BRA `(.L_x_1871) ;  /* 0x00000030003c8947 */ /* 0x002fea0003800000 */
.L_x_1937:
        /* <DEDUP_REMOVED lines=11> */
.L_x_1872:
[----:B------:R-:W2:Y:S01]  /*134f0*/  LDL R10, [R1] ;  /* 0x00000000010a7983 */ /* 0x000ea20000100800 */
[----:B------:R-:W-:-:S03]  /*13500*/  MOV R11, 0x400 ;  /* 0x00000400000b7802 */ /* 0x000fc60000000f00 */
[----:B-1----:R-:W3:Y:S01]  /*13510*/  LDL R9, [R1+0x8] ;  /* 0x0000080001097983 */ /* 0x002ee20000100800 */
[----:B------:R-:W1:Y:S01]  /*13520*/  S2R R12, SR_CgaCtaId ;  /* 0x00000000000c7919 */ /* 0x000e620000008800 */
[----:B------:R-:W-:Y:S02]  /*13530*/  R2UR UR9, R6 ;  /* 0x00000000060972ca */ /* 0x000fe400000e0000 */
[----:B------:R-:W-:Y:S01]  /*13540*/  R2UR UR11, R8 ;  /* 0x00000000080b72ca */ /* 0x000fe200000e0000 */
[----:B------:R-:W-:Y:S01]  /*13550*/  UIADD3 UR4, UP0, UR40, 0x470, URZ ;  /* 0x0000047028047890 */ /* 0x000fe2000ff1e03f */
[----:B------:R-:W-:Y:S02]  /*13560*/  R2UR UR12, R0 ;  /* 0x00000000000c72ca */ /* 0x000fe400000e0000 */
[----:B------:R-:W-:Y:S02]  /*13570*/  R2UR UR13, R7 ;  /* 0x00000000070d72ca */ /* 0x000fe400000e0000 */
[----:B-1----:R-:W-:-:S05]  /*13580*/  LEA R11, R12, R11, 0x18 ;  /* 0x0000000b0c0b7211 */ /* 0x002fca00078ec0ff */
[----:B------:R-:W-:Y:S01]  /*13590*/  UIADD3 UR9, UR9, 0x22850, URZ ;  /* 0x0002285009097890 */ /* 0x000fe2000fffe03f */
[----:B------:R-:W-:Y:S01]  /*135a0*/  UMOV UR10, URZ ;  /* 0x0000003f000a7c82 */ /* 0x000fe20008000000 */
[----:B------:R-:W-:Y:S01]  /*135b0*/  UMOV UR6, 0x0 ;  /* 0x0000000000067882 */ /* 0x000fe20000000000 */
[----:B------:R-:W-:Y:S01]  /*135c0*/  UMOV UR7, 0x14f00000 ;  /* 0x14f0000000077882 */ /* 0x000fe20000000000 */
[----:B------:R-:W-:Y:S01]  /*135d0*/  UMOV UR16, 0x40 ;  /* 0x0000004000107882 */ /* 0x000fe20000000000 */
[----:B--2---:R-:W-:Y:S01]  /*135e0*/  IMAD R6, R10, 0xc000, R11 ;  /* 0x0000c0000a067824 */ /* 0x004fe200078e020b */
[----:B---3--:R-:W-:-:S04]  /*135f0*/  R2UR UR5, R9 ;  /* 0x00000000090572ca */ /* 0x008fc800000e0000 */
[----:B------:R-:W-:-:S09]  /*13600*/  R2UR UR14, R6 ;  /* 0x00000000060e72ca */ /* 0x000fd200000e0000 */
[----:B------:R-:W-:-:S04]  /*13610*/  UIMAD UR11, UR11, 0x60, UR5 ;  /* 0x000000600b0b78a4 */ /* 0x000fc8000f8e0205 */
[----:B------:R-:W-:Y:S02]  /*13620*/  UIADD3 UR8, UR14, 0x400, URZ ;  /* 0x000004000e087890 */ /* 0x000fe4000fffe03f */
[----:B------:R-:W-:Y:S02]  /*13630*/  UIADD3.X UR5, URZ, UR41, URZ, UP0, !UPT ;  /* 0x000000293f057290 */ /* 0x000fe400087fe43f */
        /* <DEDUP_REMOVED lines=16> */
.L_x_1870:
[----:B------:R-:W-:Y:S05]  /*13740*/  BSYNC B0 ;  /* 0x0000000000007941 */ /* 0x000fea0003800000 */
.L_x_1869:
[----:B-1----:R-:W2:Y:S04]  /*13750*/  LDL R6, [R1+0x14] ;  /* 0x0000140001067983 */ /* 0x002ea80000100800 */
[----:B------:R-:W3:Y:S01]  /*13760*/  LDL R9, [R1+0xc] ;  /* 0x00000c0001097983 */ /* 0x000ee20000100800 */
[----:B------:R-:W-:Y:S01]  /*13770*/  BSSY B0, `(.L_x_1873) ;  /* 0x000016f000007945 */ /* 0x000fe20003800000 */
[----:B--2---:R-:W-:-:S05]  /*13780*/  VIADD R8, R6, 0xfffffffe ;  /* 0xfffffffe06087836 */ /* 0x004fca0000000000 */
[----:B---3--:R-:W-:-:S13]  /*13790*/  ISETP.GE.AND P0, PT, R8, R9, PT ;  /* 0x000000090800720c */ /* 0x008fda0003f06270 */
[----:B------:R-:W-:Y:S05]  /*137a0*/  @!P0 BRA `(.L_x_1874) ;  /* 0x0000001400ac8947 */ /* 0x000fea0003800000 */
[----:B------:R-:W-:Y:S01]  /*137b0*/  LOP3.LUT R10, RZ, R9, RZ, 0x33, !PT ;  /* 0x00000009ff0a7212 */ /* 0x000fe200078e33ff */
[----:B------:R-:W-:Y:S01]  /*137c0*/  IMAD.MOV R9, RZ, RZ, -R6 ;  /* 0x000000ffff097224 */ /* 0x000fe200078e0a06 */
[----:B------:R-:W-:Y:S04]  /*137d0*/  BSSY B1, `(.L_x_1875) ;  /* 0x000007b000017945 */ /* 0x000fe80003800000 */
[----:B------:R-:W-:-:S05]  /*137e0*/  VIADDMNMX R10, R9, 0x1, R10, !PT ;  /* 0x00000001090a7846 */ /* 0x000fca000780010a */
[----:B------:R-:W-:-:S05]  /*137f0*/  IMAD.IADD R6, R6, 0x1, R10 ;  /* 0x0000000106067824 */ /* 0x000fca00078e020a */
[----:B------:R-:W-:-:S04]  /*13800*/  LOP3.LUT R6, R6, 0x1, RZ, 0xc0, !PT ;  /* 0x0000000106067812 */ /* 0x000fc800078ec0ff */
[----:B------:R-:W-:-:S13]  /*13810*/  ISETP.NE.U32.AND P0, PT, R6, 0x1, PT ;  /* 0x000000010600780c */ /* 0x000fda0003f05070 */
[----:B------:R-:W-:Y:S05]  /*13820*/  @P0 BRA `(.L_x_1876) ;  /* 0x0000000400d40947 */ /* 0x000fea0003800000 */
[----:B------:R-:W2:Y:S04]  /*13830*/  LDL.LU R11, [R1] ;  /* 0x00000000010b7983 */ /* 0x000ea80000300800 */
[----:B0-----:R-:W3:Y:S01]  /*13840*/  LDL.LU R13, [R1+0x4] ;  /* 0x00000400010d7983 */ /* 0x001ee20000300800 */
        /* <DEDUP_REMOVED lines=25> */
[----:B------:R-:W-:Y:S01]  /*139e0*/  LEA R2, P0, R6, R2, 0x2 ;  /* 0x0000000206027211 */ /* 0x000fe200078010ff */
[----:B------:R-:W-:-:S03]  /*139f0*/  IMAD.MOV R7, RZ, RZ, -R9 ;  /* 0x000000ffff077224 */ /* 0x000fc600078e0a09 */
[----:B------:R-:W-:Y:S01]  /*13a00*/  LEA.HI.X R3, R6, R3, R11, 0x2, P0 ;  /* 0x0000000306037211 */ /* 0x000fe200000f140b */
[----:B------:R-:W-:-:S04]  /*13a10*/  IMAD R8, R12, R7, R8 ;  /* 0x000000070c087224 */ /* 0x000fc800078e0208 */
[----:B------:R1:W5:Y:S04]  /*13a20*/  LDG.E R7, desc[UR38][R2.64] ;  /* 0x0000002602077981 */ /* 0x000368000c1e1900 */
.L_x_1879:
[----:B-1----:R-:W1:Y:S01]  /*13a30*/  S2R R3, SR_CgaCtaId ;  /* 0x0000000000037919 */ /* 0x002e620000008800 */
[----:B------:R-:W-:-:S04]  /*13a40*/  MOV R2, 0x400 ;  /* 0x0000040000027802 */ /* 0x000fc80000000f00 */
[----:B-1----:R-:W-:Y:S02]  /*13a50*/  LEA R2, R3, R2, 0x18 ;  /* 0x0000000203027211 */ /* 0x002fe400078ec0ff */
[----:B------:R-:W-:-:S03]  /*13a60*/  SHF.L.U32 R3, R13, 0x1f, RZ ;  /* 0x0000001f0d037819 */ /* 0x000fc600000006ff */
[----:B------:R-:W-:-:S04]  /*13a70*/  IMAD R2, R14, 0x8, R2 ;  /* 0x000000080e027824 */ /* 0x000fc800078e0202 */
[----:B------:R-:W1:Y:S02]  /*13a80*/  SYNCS.PHASECHK.TRANS64.TRYWAIT P0, [R2+URZ+0x22840], R3 ;  /* 0x02284003020075a7 */ /* 0x000e64000800017f */
[----:B-1----:R-:W-:Y:S05]  /*13a90*/  @!P0 BRA `(.L_x_1880) ;  /* 0x0000002800b88947 */ /* 0x002fea0003800000 */
.L_x_1938:
[----:B------:R-:W2:Y:S02]  /*13aa0*/  S2R R6, SR_TID.X ;  /* 0x0000000000067919 */ /* 0x000ea40000002100 */
[----:B--2---:R-:W-:-:S04]  /*13ab0*/  LOP3.LUT R6, R6, 0x7f, RZ, 0xc0, !PT ;  /* 0x0000007f06067812 */ /* 0x004fc800078ec0ff */
[----:B------:R-:W-:-:S13]  /*13ac0*/  ISETP.NE.AND P1, PT, R6, RZ, PT ;  /* 0x000000ff0600720c */ /* 0x000fda0003f25270 */
        /* <DEDUP_REMOVED lines=8> */
.L_x_1881:
[----:B------:R-:W2:Y:S01]  /*13b50*/  LDL R6, [R1] ;  /* 0x0000000001067983 */ /* 0x000ea20000100800 */
        /* <DEDUP_REMOVED lines=21> */
.L_x_1939:
        /* <DEDUP_REMOVED lines=8> */
.L_x_1883:
[----:B-12---:R-:W2:Y:S01]  /*13d30*/  LDL R3, [R1] ;  /* 0x0000000001037983 */ /* 0x006ea20000100800 */
        /* <DEDUP_REMOVED lines=33> */
.L_x_1878:
[----:B------:R-:W-:Y:S05]  /*13f50*/  BSYNC B2 ;  /* 0x0000000000027941 */ /* 0x000fea0003800000 */
.L_x_1877:
[----:B------:R-:W2:Y:S02]  /*13f60*/  LDL R2, [R1+0x14] ;  /* 0x0000140001027983 */ /* 0x000ea40000100800 */
[----:B--2---:R-:W-:-:S07]  /*13f70*/  VIADD R8, R2, 0xfffffffd ;  /* 0xfffffffd02087836 */ /* 0x004fce0000000000 */
.L_x_1876:
[----:B------:R-:W-:Y:S05]  /*13f80*/  BSYNC B1 ;  /* 0x0000000000017941 */ /* 0x000fea0003800000 */
.L_x_1875:
[----:B------:R-:W2:Y:S01]  /*13f90*/  LDL.LU R2, [R1+0x14] ;  /* 0x0000140001027983 */ /* 0x000ea20000300800 */
[----:B------:R-:W-:Y:S01]  /*13fa0*/  VIADD R10, R10, 0xfffffffe ;  /* 0xfffffffe0a0a7836 */ /* 0x000fe20000000000 */
[----:B--2---:R-:W-:-:S04]  /*13fb0*/  LOP3.LUT R3, RZ, R2, RZ, 0x33, !PT ;  /* 0x00000002ff037212 */ /* 0x004fc800078e33ff */
[----:B------:R-:W-:-:S13]  /*13fc0*/  ISETP.NE.AND P0, PT, R10, R3, PT ;  /* 0x000000030a00720c */ /* 0x000fda0003f05270 */
[----:B------:R-:W-:Y:S05]  /*13fd0*/  @!P0 BRA `(.L_x_1874) ;  /* 0x0000000c00a08947 */ /* 0x000fea0003800000 */
.L_x_1898:
        /* <DEDUP_REMOVED lines=28> */
[----:B------:R-:W-:-:S03]  /*141a0*/  LEA R6, P0, R2, UR4, 0x2 ;  /* 0x0000000402067c11 */ /* 0x000fc6000f8010ff */
[----:B------:R-:W-:-:S05]  /*141b0*/  IMAD.IADD R7, R7, 0x1, R3 ;  /* 0x0000000107077824 */ /* 0x000fca00078e0203 */
[----:B------:R-:W-:-:S06]  /*141c0*/  LEA.HI.X R7, R2, UR5, R7, 0x2, P0 ;  /* 0x0000000502077c11 */ /* 0x000fcc00080f1407 */
[----:B------:R1:W5:Y:S02]  /*141d0*/  LDG.E R7, desc[UR38][R6.64] ;  /* 0x0000002606077981 */ /* 0x000364000c1e1900 */
.L_x_1886:
[----:B------:R-:W2:Y:S01]  /*141e0*/  S2R R3, SR_CgaCtaId ;  /* 0x0000000000037919 */ /* 0x000ea20000008800 */
[----:B------:R-:W-:-:S04]  /*141f0*/  MOV R2, 0x400 ;  /* 0x0000040000027802 */ /* 0x000fc80000000f00 */
[----:B--2---:R-:W-:Y:S02]  /*14200*/  LEA R2, R3, R2, 0x18 ;  /* 0x0000000203027211 */ /* 0x004fe400078ec0ff */
[----:B------:R-:W-:-:S03]  /*14210*/  SHF.L.U32 R3, R10, 0x1f, RZ ;  /* 0x0000001f0a037819 */ /* 0x000fc600000006ff */
[----:B------:R-:W-:-:S04]  /*14220*/  IMAD R2, R9, 0x8, R2 ;  /* 0x0000000809027824 */ /* 0x000fc800078e0202 */
[----:B------:R-:W2:Y:S02]  /*14230*/  SYNCS.PHASECHK.TRANS64.TRYWAIT P0, [R2+URZ+0x22840], R3 ;  /* 0x02284003020075a7 */ /* 0x000ea4000800017f */
[----:B--2---:R-:W-:Y:S05]  /*14240*/  @!P0 BRA `(.L_x_1887) ;  /* 0x0000002000f48947 */ /* 0x004fea0003800000 */
.L_x_1940:
[----:B-1----:R-:W1:Y:S02]  /*14250*/  S2R R6, SR_TID.X ;  /* 0x0000000000067919 */ /* 0x002e640000002100 */
        /* <DEDUP_REMOVED lines=8> */
[----:B---3--:R-:W-:Y:S05]  /*142e0*/  @!P1 BRA `(.L_x_1888) ;  /* 0x0000000000049947 */ /* 0x008fea0003800000 */
[----:B------:R-:W-:Y:S01]  /*142f0*/  BPT.TRAP 0x1 ;  /* 0x000000040000795c */ /* 0x000fe20000300000 */
.L_x_1888:
[----:B------:R-:W3:Y:S01]  /*14300*/  LDL R12, [R1+0x8] ;  /* 0x00000800010c7983 */ /* 0x000ee20000100800 */
[----:B------:R-:W-:Y:S01]  /*14310*/  MOV R6, 0x400 ;  /* 0x0000040000067802 */ /* 0x000fe20000000f00 */
[----:B0-----:R-:W0:Y:S01]  /*14320*/  S2R R13, SR_CgaCtaId ;  /* 0x00000000000d7919 */ /* 0x001e220000008800 */
        /* <DEDUP_REMOVED lines=16> */
[----:B------:R-:W1:Y:S02]  /*14430*/  SYNCS.PHASECHK.TRANS64.TRYWAIT P1, [R2+URZ+0x22860], R3 ;  /* 0x02286003020075a7 */ /* 0x000e64000802017f */
[----:B01----:R-:W-:Y:S05]  /*14440*/  @!P1 BRA `(.L_x_1889) ;  /* 0x0000002000889947 */ /* 0x003fea0003800000 */
.L_x_1941:
[----:B------:R-:W-:Y:S05]  /*14450*/  @P0 BRA `(.L_x_1890) ;  /* 0x00000000001c0947 */ /* 0x000fea0003800000 */
[----:B------:R-:W1:Y:S01]  /*14460*/  S2R R11, SR_TID.X ;  /* 0x00000000000b7919 */ /* 0x000e620000002100 */
[----:B0-2---:R-:W-:-:S04]  /*14470*/  IMAD.MOV.U32 R3, RZ, RZ, 0xc000 ;  /* 0x0000c000ff037424 */ /* 0x005fc800078e00ff */
[----:B------:R3:W-:Y:S01]  /*14480*/  SYNCS.ARRIVE.TRANS64 RZ, [R2+URZ+0x22850], R3 ;  /* 0x0228500302ff79a7 */ /* 0x0007e2000800003f */
[----:B-1----:R-:W-:-:S04]  /*14490*/  LOP3.LUT R11, R11, 0x1f, RZ, 0xc0, !PT ;  /* 0x0000001f0b0b7812 */ /* 0x002fc800078ec0ff */
[----:B------:R-:W-:-:S13]  /*144a0*/  ISETP.NE.AND P1, PT, R11, RZ, PT ;  /* 0x000000ff0b00720c */ /* 0x000fda0003f25270 */
[----:B---3--:R-:W-:Y:S05]  /*144b0*/  @!P1 BRA `(.L_x_1890) ;  /* 0x0000000000049947 */ /* 0x008fea0003800000 */
[----:B------:R-:W-:Y:S01]  /*144c0*/  BPT.TRAP 0x1 ;  /* 0x000000040000795c */ /* 0x000fe20000300000 */
.L_x_1890:
[----:B------:R-:W1:Y:S01]  /*144d0*/  S2R R11, SR_CgaCtaId ;  /* 0x00000000000b7919 */ /* 0x000e620000008800 */
        /* <DEDUP_REMOVED lines=12> */
[----:B-1----:R-:W-:-:S05]  /*145a0*/  LEA R3, R11, R3, 0x18 ;  /* 0x000000030b037211 */ /* 0x002fca00078ec0ff */
        /* <DEDUP_REMOVED lines=19> */
.L_x_1885:
[----:B------:R-:W-:Y:S05]  /*146e0*/  BSYNC B1 ;  /* 0x0000000000017941 */ /* 0x000fea0003800000 */
.L_x_1884:
[----:B------:R-:W-:Y:S01]  /*146f0*/  VIADD R9, R9, 0x1 ;  /* 0x0000000109097836 */ /* 0x000fe20000000000 */
[----:B------:R-:W-:Y:S04]  /*14700*/  BSSY B1, `(.L_x_1891) ;  /* 0x0000071000017945 */ /* 0x000fe80003800000 */
[----:B------:R-:W-:-:S04]  /*14710*/  ISETP.NE.AND P0, PT, R9, 0x2, PT ;  /* 0x000000020900780c */ /* 0x000fc80003f05270 */
[----:B------:R-:W-:Y:S02]  /*14720*/  SEL R3, RZ, 0x1, P0 ;  /* 0x00000001ff037807 */ /* 0x000fe40000000000 */
[----:B------:R-:W-:Y:S01]  /*14730*/  SEL R12, R9, RZ, P0 ;  /* 0x000000ff090c7207 */ /* 0x000fe20000000000 */
[----:B------:R-:W-:Y:S01]  /*14740*/  VIADD R9, R8, 0xffffffff ;  /* 0xffffffff08097836 */ /* 0x000fe20000000000 */
[----:B------:R-:W-:-:S05]  /*14750*/  LOP3.LUT R11, R10, R3, RZ, 0x3c, !PT ;  /* 0x000000030a0b7212 */ /* 0x000fca00078e3cff */
[----:B------:R1:W-:Y:S04]  /*14760*/  STL [R1+0x4], R11 ;  /* 0x0000040b01007387 */ /* 0x0003e80000100800 */
[----:B------:R1:W-:Y:S01]  /*14770*/  STL [R1], R12 ;  /* 0x0000000c01007387 */ /* 0x0003e20000100800 */
[----:B------:R-:W-:Y:S05]  /*14780*/  @!P6 BRA `(.L_x_1892) ;  /* 0x0000000400a0e947 */ /* 0x000fea0003800000 */
        /* <DEDUP_REMOVED lines=20> */
[----:B------:R-:W-:-:S06]  /*148d0*/  LEA.HI.X R7, R2, UR5, R3, 0x2, P0 ;  /* 0x0000000502077c11 */ /* 0x000fcc00080f1403 */
[----:B------:R2:W5:Y:S03]  /*148e0*/  LDG.E R7, desc[UR38][R6.64] ;  /* 0x0000002606077981 */ /* 0x000566000c1e1900 */
.L_x_1893:
[----:B------:R-:W3:Y:S01]  /*148f0*/  S2R R3, SR_CgaCtaId ;  /* 0x0000000000037919 */ /* 0x000ee20000008800 */
[----:B------:R-:W-:-:S04]  /*14900*/  MOV R2, 0x400 ;  /* 0x0000040000027802 */ /* 0x000fc80000000f00 */
[----:B---3--:R-:W-:Y:S02]  /*14910*/  LEA R2, R3, R2, 0x18 ;  /* 0x0000000203027211 */ /* 0x008fe400078ec0ff */
[----:B------:R-:W-:-:S03]  /*14920*/  SHF.L.U32 R3, R11, 0x1f, RZ ;  /* 0x0000001f0b037819 */ /* 0x000fc600000006ff */
[----:B------:R-:W-:-:S04]  /*14930*/  IMAD R2, R12, 0x8, R2 ;  /* 0x000000080c027824 */ /* 0x000fc800078e0202 */
[----:B------:R-:W3:Y:S02]  /*14940*/  SYNCS.PHASECHK.TRANS64.TRYWAIT P0, [R2+URZ+0x22840], R3 ;  /* 0x02284003020075a7 */ /* 0x000ee4000800017f */
[----:B---3--:R-:W-:Y:S05]  /*14950*/  @!P0 BRA `(.L_x_1894) ;  /* 0x0000001c00588947 */ /* 0x008fea0003800000 */
.L_x_1942:
        /* <DEDUP_REMOVED lines=11> */
.L_x_1895:
[----:B------:R-:W2:Y:S01]  /*14a10*/  LDL R6, [R1] ;  /* 0x0000000001067983 */ /* 0x000ea20000100800 */
[----:B-1----:R-:W-:-:S03]  /*14a20*/  MOV R12, 0x400 ;  /* 0x00000400000c7802 */ /* 0x002fc60000000f00 */
[----:B------:R-:W4:Y:S01]  /*14a30*/  LDL R11, [R1+0x8] ;  /* 0x00000800010b7983 */ /* 0x000f220000100800 */
        /* <DEDUP_REMOVED lines=17> */
[----:B------:R-:W1:Y:S02]  /*14b50*/  SYNCS.PHASECHK.TRANS64.TRYWAIT P1, [R2+URZ+0x22860], R3 ;  /* 0x02286003020075a7 */ /* 0x000e64000802017f */
[----:B01----:R-:W-:Y:S05]  /*14b60*/  @!P1 BRA `(.L_x_1896) ;  /* 0x0000001800e89947 */ /* 0x003fea0003800000 */
.L_x_1943:
[----:B------:R-:W-:Y:S05]  /*14b70*/  @P0 BRA `(.L_x_1897) ;  /* 0x00000000001c0947 */ /* 0x000fea0003800000 */
[----:B------:R-:W1:Y:S01]  /*14b80*/  S2R R10, SR_TID.X ;  /* 0x00000000000a7919 */ /* 0x000e620000002100 */
[----:B0--3--:R-:W-:-:S04]  /*14b90*/  IMAD.MOV.U32 R3, RZ, RZ, 0xc000 ;  /* 0x0000c000ff037424 */ /* 0x009fc800078e00ff */
[----:B------:R2:W-:Y:S01]  /*14ba0*/  SYNCS.ARRIVE.TRANS64 RZ, [R2+URZ+0x22850], R3 ;  /* 0x0228500302ff79a7 */ /* 0x0005e2000800003f */
[----:B-1----:R-:W-:-:S04]  /*14bb0*/  LOP3.LUT R10, R10, 0x1f, RZ, 0xc0, !PT ;  /* 0x0000001f0a0a7812 */ /* 0x002fc800078ec0ff */
[----:B------:R-:W-:-:S13]  /*14bc0*/  ISETP.NE.AND P1, PT, R10, RZ, PT ;  /* 0x000000ff0a00720c */ /* 0x000fda0003f25270 */
[----:B--2---:R-:W-:Y:S05]  /*14bd0*/  @!P1 BRA `(.L_x_1897) ;  /* 0x0000000000049947 */ /* 0x004fea0003800000 */
[----:B------:R-:W-:Y:S01]  /*14be0*/  BPT.TRAP 0x1 ;  /* 0x000000040000795c */ /* 0x000fe20000300000 */
.L_x_1897:
[----:B0--3--:R-:W2:Y:S01]  /*14bf0*/  LDL R3, [R1] ;  /* 0x0000000001037983 */ /* 0x009ea20000100800 */
        /* <DEDUP_REMOVED lines=33> */
.L_x_1892:
[----:B------:R-:W-:Y:S05]  /*14e10*/  BSYNC B1 ;  /* 0x0000000000017941 */ /* 0x000fea0003800000 */
.L_x_1891:
[----:B------:R-:W2:Y:S01]  /*14e20*/  LDL R2, [R1+0xc] ;  /* 0x00000c0001027983 */ /* 0x000ea20000100800 */
[----:B------:R-:W-:Y:S01]  /*14e30*/  VIADD R8, R8, 0xfffffffe ;  /* 0xfffffffe08087836 */ /* 0x000fe20000000000 */
[----:B--2---:R-:W-:-:S13]  /*14e40*/  ISETP.GT.AND P0, PT, R9, R2, PT ;  /* 0x000000020900720c */ /* 0x004fda0003f04270 */
[----:B------:R-:W-:Y:S05]  /*14e50*/  @P0 BRA `(.L_x_1898) ;  /* 0xfffffff000600947 */ /* 0x000fea000383ffff */
.L_x_1874:
[----:B------:R-:W-:Y:S05]  /*14e60*/  BSYNC B0 ;  /* 0x0000000000007941 */ /* 0x000fea0003800000 */
.L_x_1873:
        /* <DEDUP_REMOVED lines=23> */
.L_x_1900:
[----:B------:R-:W-:Y:S05]  /*14fe0*/  BSYNC B0 ;  /* 0x0000000000007941 */ /* 0x000fea0003800000 */
.L_x_1899:
[----:B--2---:R-:W2:Y:S02]  /*14ff0*/  LDL.LU R2, [R1+0x4] ;  /* 0x0000040001027983 */ /* 0x004ea40000300800 */
[----:B--2---:R-:W-:-:S05]  /*15000*/  LOP3.LUT R2, R2, R0, RZ, 0x3c, !PT ;  /* 0x0000000002027212 */ /* 0x004fca00078e3cff */
[----:B------:R2:W-:Y:S02]  /*15010*/  STL [R1+0x4], R2 ;  /* 0x0000040201007387 */ /* 0x0005e40000100800 */
.L_x_1856:
[----:B------:R-:W-:Y:S05]  /*15020*/  BSYNC B6 ;  /* 0x0000000000067941 */ /* 0x000fea0003800000 */
.L_x_1854:
[----:B------:R-:W-:-:S03]  /*15030*/  UMOV UR4, 0xffffffff ;  /* 0xffffffff00047882 */ /* 0x000fc60000000000 */
[----:B------:R-:W-:Y:S05]  /*15040*/  BRA.DIV UR4, `(.L_x_1901) ;  /* 0x0000001604c47947 */ /* 0x000fea000b800000 */
[----:B------:R3:W4:Y:S04]  /*15050*/  SHFL.IDX PT, R4, R16, RZ, 0x1f ;  /* 0x00001fff10047589 */ /* 0x00072800000e0000 */
[----:B------:R3:W0:Y:S02]  /*15060*/  SHFL.IDX PT, R7, R16, 0x1, 0x1f ;  /* 0x00201f0010077f89 */ /* 0x00062400000e0000 */
.L_x_1947:
        /* <DEDUP_REMOVED lines=10> */
[----:B--2---:R-:W1:Y:S02]  /*15110*/  LDC.64 R2, c[0x0][0xc58] ;  /* 0x00031600ff027b82 */ /* 0x004e640000000a00 */
[----:B-1----:R-:W-:-:S05]  /*15120*/  IMAD.WIDE R2, R5, 0x4, R2 ;  /* 0x0000000405027825 */ /* 0x002fca00078e0202 */
[----:B------:R1:W5:Y:S02]  /*15130*/  LDG.E R17, desc[UR38][R2.64] ;  /* 0x0000002602117981 */ /* 0x000364000c1e1900 */
.L_x_1903:
[----:B------:R-:W-:Y:S05]  /*15140*/  BSYNC B0 ;  /* 0x0000000000007941 */ /* 0x000fea0003800000 */
.L_x_1902:
[----:B------:R-:W-:-:S03]  /*15150*/  UMOV UR4, 0xffffffff ;  /* 0xffffffff00047882 */ /* 0x000fc60000000000 */
[----:B------:R-:W-:Y:S05]  /*15160*/  BRA.DIV UR4, `(.L_x_1904) ;  /* 0x0000001604c87947 */ /* 0x000fea000b800000 */
[----:B0----5:R-:W0:Y:S01]  /*15170*/  SHFL.UP PT, R14, R17, 0x1, RZ ;  /* 0x04200000110e7989 */ /* 0x021e2200000e00ff */
[C---:B------:R-:W-:Y:S02]  /*15180*/  ISETP.NE.AND P0, PT, R6.reuse, RZ, PT ;  /* 0x000000ff0600720c */ /* 0x040fe40003f05270 */
[----:B------:R-:W-:Y:S02]  /*15190*/  ISETP.GE.U32.AND P1, PT, R6, 0x2, PT ;  /* 0x000000020600780c */ /* 0x000fe40003f26070 */
[----:B0-----:R-:W-:Y:S02]  /*151a0*/  SEL R14, R14, RZ, P0 ;  /* 0x000000ff0e0e7207 */ /* 0x001fe40000000000 */
[----:B------:R-:W-:-:S03]  /*151b0*/  ISETP.GE.U32.AND P0, PT, R6, 0x4, PT ;  /* 0x000000040600780c */ /* 0x000fc60003f06070 */
[----:B------:R-:W-:-:S05]  /*151c0*/  IMAD.IADD R13, R17, 0x1, R14 ;  /* 0x00000001110d7824 */ /* 0x000fca00078e020e */
[----:B------:R-:W1:Y:S02]  /*151d0*/  SHFL.UP PT, R14, R13, 0x2, RZ ;  /* 0x044000000d0e7989 */ /* 0x000e6400000e00ff */
[----:B-12---:R-:W-:Y:S02]  /*151e0*/  SEL R2, R14, RZ, P1 ;  /* 0x000000ff0e027207 */ /* 0x006fe40000800000 */
        /* <DEDUP_REMOVED lines=13> */
.L_x_1955:
[----:B------:R-:W-:Y:S02]  /*152c0*/  ULDC UR4, c[0x0][0xc10] ;  /* 0x0003040000047ab9 */ /* 0x000fe40000000800 */
[----:B------:R-:W-:-:S04]  /*152d0*/  IMAD.U32 R5, RZ, RZ, UR4 ;  /* 0x00000004ff057e24 */ /* 0x000fc8000f8e00ff */
[----:B-1----:R-:W-:-:S04]  /*152e0*/  IMAD R14, R14, R5, RZ ;  /* 0x000000050e0e7224 */ /* 0x002fc800078e02ff */
[----:B------:R-:W-:-:S05]  /*152f0*/  IMAD.IADD R7, R7, 0x1, R14 ;  /* 0x0000000107077824 */ /* 0x000fca00078e020e */
[----:B----4-:R-:W-:-:S13]  /*15300*/  ISETP.GT.AND P0, PT, R7, R4, PT ;  /* 0x000000040700720c */ /* 0x010fda0003f04270 */
[----:B------:R-:W-:Y:S05]  /*15310*/  @P0 BRA `(.L_x_1905) ;  /* 0x0000000000b40947 */ /* 0x000fea0003800000 */
[----:B------:R-:W1:Y:S02]  /*15320*/  LDC R0, c[0x0][0xc14] ;  /* 0x00030500ff007b82 */ /* 0x000e640000000800 */
.L_x_1910:
        /* <DEDUP_REMOVED lines=14> */
.L_x_1908:
[----:B------:R-:W-:Y:S05]  /*15410*/  BSYNC B0 ;  /* 0x0000000000007941 */ /* 0x000fea0003800000 */
.L_x_1907:
        /* <DEDUP_REMOVED lines=23> */
.L_x_1963:
[----:B------:R-:W-:Y:S02]  /*15590*/  ULDC UR4, c[0x0][0xc10] ;  /* 0x0003040000047ab9 */ /* 0x000fe40000000800 */
[----:B------:R-:W-:-:S04]  /*155a0*/  IMAD.U32 R5, RZ, RZ, UR4 ;  /* 0x00000004ff057e24 */ /* 0x000fc8000f8e00ff */
[----:B-1----:R-:W-:-:S04]  /*155b0*/  IMAD R14, R14, R5, RZ ;  /* 0x000000050e0e7224 */ /* 0x002fc800078e02ff */
[----:B------:R-:W-:-:S05]  /*155c0*/  IMAD.IADD R7, R14, 0x1, R7 ;  /* 0x000000010e077824 */ /* 0x000fca00078e0207 */
[----:B------:R-:W-:-:S13]  /*155d0*/  ISETP.GT.AND P0, PT, R7, R4, PT ;  /* 0x000000040700720c */ /* 0x000fda0003f04270 */
[----:B------:R-:W-:Y:S05]  /*155e0*/  @!P0 BRA `(.L_x_1910) ;  /* 0xfffffffc00508947 */ /* 0x000fea000383ffff */
.L_x_1905:
[----:B---3--:R-:W-:Y:S01]  /*155f0*/  IMAD.IADD R16, R7, 0x1, -R14 ;  /* 0x0000000107107824 */ /* 0x008fe200078e0a0e */
[----:B------:R-:W-:-:S03]  /*15600*/  UMOV UR4, 0xffffffff ;  /* 0xffffffff00047882 */ /* 0x000fc60000000000 */
[----:B------:R-:W-:-:S05]  /*15610*/  IMAD R3, R2, R5, R16 ;  /* 0x0000000502037224 */ /* 0x000fca00078e0210 */
[----:B------:R-:W-:Y:S01]  /*15620*/  ISETP.GT.AND P6, PT, R3, R4, PT ;  /* 0x000000040300720c */ /* 0x000fe20003fc4270 */
[----:B------:R-:W-:-:S12]  /*15630*/  BRA.DIV UR4, `(.L_x_1911) ;  /* 0x0000001a04347947 */ /* 0x000fd8000b800000 */
[----:B------:R-:W-:-:S04]  /*15640*/  VOTE.ANY R3, PT, !P6 ;  /* 0x0000000000037806 */ /* 0x000fc800070e0100 */
[----:B------:R-:W1:Y:S02]  /*15650*/  POPC R6, R3 ;  /* 0x0000000300067309 */ /* 0x000e640000000000 */
[----:B-1----:R1:W2:Y:S02]  /*15660*/  SHFL.IDX PT, R17, R17, R6, 0x1f ;  /* 0x00001f0611117589 */ /* 0x0022a400000e0000 */
.L_x_1967:
[----:B------:R-:W-:Y:S01]  /*15670*/  ISETP.NE.AND P0, PT, R3, RZ, PT ;  /* 0x000000ff0300720c */ /* 0x000fe20003f05270 */
[----:B------:R-:W-:-:S12]  /*15680*/  IMAD.MOV.U32 R7, RZ, RZ, RZ ;  /* 0x000000ffff077224 */ /* 0x000fd800078e00ff */
[----:B------:R-:W-:Y:S05]  /*15690*/  @!P0 BRA `(.L_x_1912) ;  /* 0x0000000000108947 */ /* 0x000fea0003800000 */
[----:B------:R-:W-:Y:S01]  /*156a0*/  UMOV UR4, 0xffffffff ;  /* 0xffffffff00047882 */ /* 0x000fe20000000000 */
[----:B------:R-:W-:Y:S02]  /*156b0*/  VIADD R12, R6, 0xffffffff ;  /* 0xffffffff060c7836 */ /* 0x000fe40000000000 */
[----:B------:R-:W-:Y:S05]  /*156c0*/  BRA.DIV UR4, `(.L_x_1913) ;  /* 0x0000001a04587947 */ /* 0x000fea000b800000 */
[----:B------:R3:W4:Y:S02]  /*156d0*/  SHFL.IDX PT, R7, R2, R12, 0x1f ;  /* 0x00001f0c02077589 */ /* 0x00072400000e0000 */
.L_x_1912:
[----:B0--3--:R-:W0:Y:S01]  /*156e0*/  LDC.64 R2, c[0x0][0xc68] ;  /* 0x00031a00ff027b82 */ /* 0x009e220000000a00 */
[----:B------:R-:W-:-:S04]  /*156f0*/  IMAD.IADD R19, R6, 0x1, R19 ;  /* 0x0000000106137824 */ /* 0x000fc800078e0213 */
[----:B0-----:R-:W-:-:S05]  /*15700*/  IMAD.WIDE R2, R19, 0x4, R2 ;  /* 0x0000000413027825 */ /* 0x001fca00078e0202 */
[----:B------:R0:W1:Y:S01]  /*15710*/  LDG.E R8, desc[UR38][R2.64] ;  /* 0x0000002602087981 */ /* 0x000062000c1e1900 */
[----:B----4-:R-:W-:-:S04]  /*15720*/  IMAD R16, R7, R5, R16 ;  /* 0x0000000507107224 */ /* 0x010fc800078e0210 */
[----:B------:R-:W-:Y:S02]  /*15730*/  IMAD.IADD R7, R4, 0x1, -R16 ;  /* 0x0000000104077824 */ /* 0x000fe400078e0a10 */
[----:B0-----:R-:W-:Y:S02]  /*15740*/  IMAD.MOV.U32 R2, RZ, RZ, RZ ;  /* 0x000000ffff027224 */ /* 0x001fe400078e00ff */
[----:B-12---:R-:W-:-:S05]  /*15750*/  IMAD R6, R17, R8, RZ ;  /* 0x0000000811067224 */ /* 0x006fca00078e02ff */
[-C--:B------:R-:W-:Y:S02]  /*15760*/  IABS R9, R6.reuse ;  /* 0x0000000600097213 */ /* 0x080fe40000000000 */
[----:B------:R-:W-:Y:S02]  /*15770*/  IABS R4, R6 ;  /* 0x0000000600047213 */ /* 0x000fe40000000000 */
[----:B------:R-:W0:Y:S03]  /*15780*/  I2F.RP R10, R9 ;  /* 0x00000009000a7306 */ /* 0x000e260000209400 */
[----:B------:R-:W-:-:S05]  /*15790*/  IMAD.MOV R4, RZ, RZ, -R4 ;  /* 0x000000ffff047224 */ /* 0x000fca00078e0a04 */
[----:B0-----:R-:W0:Y:S02]  /*157a0*/  MUFU.RCP R10, R10 ;  /* 0x0000000a000a7308 */ /* 0x001e240000001000 */
[----:B0-----:R-:W-:-:S06]  /*157b0*/  VIADD R11, R10, 0xffffffe ;  /* 0x0ffffffe0a0b7836 */ /* 0x001fcc0000000000 */
[----:B------:R-:W0:Y:S02]  /*157c0*/  F2I.FTZ.U32.TRUNC.NTZ R3, R11 ;  /* 0x0000000b00037305 */ /* 0x000e24000021f000 */
[----:B0-----:R-:W-:-:S04]  /*157d0*/  IMAD.MOV R12, RZ, RZ, -R3 ;  /* 0x000000ffff0c7224 */ /* 0x001fc800078e0a03 */
[----:B------:R-:W-:-:S04]  /*157e0*/  IMAD R13, R12, R9, RZ ;  /* 0x000000090c0d7224 */ /* 0x000fc800078e02ff */
[----:B------:R-:W-:Y:S01]  /*157f0*/  IMAD.HI.U32 R2, R3, R13, R2 ;  /* 0x0000000d03027227 */ /* 0x000fe200078e0002 */
        /* <DEDUP_REMOVED lines=9> */
[----:B------:R-:W-:-:S03]  /*15890*/  ISETP.GE.AND P0, PT, R3, RZ, PT ;  /* 0x000000ff0300720c */ /* 0x000fc60003f06270 */
[----:B------:R-:W-:-:S10]  /*158a0*/  IMAD.MOV.U32 R9, RZ, RZ, R2 ;  /* 0x000000ffff097224 */ /* 0x000fd400078e0002 */
[----:B------:R-:W-:Y:S01]  /*158b0*/  @!P0 IMAD.MOV R9, RZ, RZ, -R9 ;  /* 0x000000ffff098224 */ /* 0x000fe200078e0a09 */
[----:B------:R-:W-:-:S13]  /*158c0*/  ISETP.NE.AND P0, PT, R6, RZ, PT ;  /* 0x000000ff0600720c */ /* 0x000fda0003f05270 */
[----:B------:R-:W-:-:S05]  /*158d0*/  @!P0 LOP3.LUT R9, RZ, R6, RZ, 0x33, !PT ;  /* 0x00000006ff098212 */ /* 0x000fca00078e33ff */
[----:B------:R-:W-:Y:S02]  /*158e0*/  IMAD R4, R8, R9, RZ ;  /* 0x0000000908047224 */ /* 0x000fe400078e02ff */
[----:B------:R-:W-:Y:S02]  /*158f0*/  IMAD.MOV R9, RZ, RZ, -R9 ;  /* 0x000000ffff097224 */ /* 0x000fe400078e0a09 */
[----:B------:R-:W-:Y:S02]  /*15900*/  IMAD.MOV R2, RZ, RZ, -R4 ;  /* 0x000000ffff027224 */ /* 0x000fe400078e0a04 */
[----:B------:R-:W-:-:S03]  /*15910*/  IMAD R7, R6, R9, R7 ;  /* 0x0000000906077224 */ /* 0x000fc600078e0207 */
[----:B------:R-:W-:Y:S01]  /*15920*/  VIADDMNMX R8, R2, R5, R8, PT ;  /* 0x0000000502087246 */ /* 0x000fe20003800108 */
[----:B------:R-:W-:-:S03]  /*15930*/  IMAD.IADD R4, R7, 0x1, R4 ;  /* 0x0000000107047824 */ /* 0x000fc600078e0204 */
[----:B------:R-:W-:-:S04]  /*15940*/  IABS R5, R8 ;  /* 0x0000000800057213 */ /* 0x000fc80000000000 */
[----:B------:R-:W0:Y:S08]  /*15950*/  I2F.RP R10, R5 ;  /* 0x00000005000a7306 */ /* 0x000e300000209400 */
[----:B0-----:R-:W0:Y:S02]  /*15960*/  MUFU.RCP R10, R10 ;  /* 0x0000000a000a7308 */ /* 0x001e240000001000 */
[----:B0-----:R-:W-:-:S06]  /*15970*/  VIADD R2, R10, 0xffffffe ;  /* 0x0ffffffe0a027836 */ /* 0x001fcc0000000000 */
[----:B------:R0:W1:Y:S02]  /*15980*/  F2I.FTZ.U32.TRUNC.NTZ R3, R2 ;  /* 0x0000000200037305 */ /* 0x000064000021f000 */
[----:B0-----:R-:W-:Y:S02]  /*15990*/  IMAD.MOV.U32 R2, RZ, RZ, RZ ;  /* 0x000000ffff027224 */ /* 0x001fe400078e00ff */
[----:B-1----:R-:W-:-:S04]  /*159a0*/  IMAD.MOV R6, RZ, RZ, -R3 ;  /* 0x000000ffff067224 */ /* 0x002fc800078e0a03 */
[----:B------:R-:W-:Y:S01]  /*159b0*/  IMAD R9, R6, R5, RZ ;  /* 0x0000000506097224 */ /* 0x000fe200078e02ff */
[----:B------:R-:W-:-:S03]  /*159c0*/  IABS R6, R7 ;  /* 0x0000000700067213 */ /* 0x000fc60000000000 */
[----:B------:R-:W-:Y:S01]  /*159d0*/  IMAD.HI.U32 R3, R3, R9, R2 ;  /* 0x0000000903037227 */ /* 0x000fe200078e0002 */
[----:B------:R-:W-:-:S05]  /*159e0*/  IABS R9, R8 ;  /* 0x0000000800097213 */ /* 0x000fca0000000000 */
        /* <DEDUP_REMOVED lines=12> */
[----:B------:R-:W-:Y:S01]  /*15ab0*/  @!P0 LOP3.LUT R3, RZ, R8, RZ, 0x33, !PT ;  /* 0x00000008ff038212 */ /* 0x000fe200078e33ff */
[----:B------:R-:W-:-:S03]  /*15ac0*/  IMAD.MOV R8, RZ, RZ, -R8 ;  /* 0x000000ffff087224 */ /* 0x000fc600078e0a08 */
[----:B------:R-:W-:Y:S01]  /*15ad0*/  LOP3.LUT R2, RZ, R3, RZ, 0x33, !PT ;  /* 0x00000003ff027212 */ /* 0x000fe200078e33ff */
[----:B------:R-:W-:-:S04]  /*15ae0*/  IMAD R18, R3, R8, R4 ;  /* 0x0000000803127224 */ /* 0x000fc800078e0204 */
[----:B------:R-:W-:Y:S01]  /*15af0*/  IMAD.IADD R17, R17, 0x1, R2 ;  /* 0x0000000111117824 */ /* 0x000fe200078e0202 */
[----:B------:R-:W-:Y:S06]  /*15b00*/  BRA `(.L_x_1914) ;  /* 0x00000000001c7947 */ /* 0x000fec0003800000 */
.L_x_1906:
[----:B------:R-:W-:Y:S01]  /*15b10*/  UMOV UR4, URZ ;  /* 0x0000003f00047c82 */ /* 0x000fe20008000000 */
[----:B------:R-:W-:Y:S01]  /*15b20*/  UMOV UR5, URZ ;  /* 0x0000003f00057c82 */ /* 0x000fe20008000000 */
[----:B------:R-:W-:Y:S01]  /*15b30*/  ULDC UR6, c[0x0][0xc14] ;  /* 0x0003050000067ab9 */ /* 0x000fe20000000800 */
[----:B---3--:R-:W-:Y:S02]  /*15b40*/  IMAD.MOV.U32 R16, RZ, RZ, R4 ;  /* 0x000000ffff107224 */ /* 0x008fe400078e0004 */
[----:B------:R-:W-:Y:S02]  /*15b50*/  IMAD.U32 R17, RZ, RZ, UR4 ;  /* 0x00000004ff117e24 */ /* 0x000fe4000f8e00ff */
[----:B------:R-:W-:Y:S02]  /*15b60*/  IMAD.U32 R18, RZ, RZ, UR5 ;  /* 0x00000005ff127e24 */ /* 0x000fe4000f8e00ff */
[----:B------:R-:W-:-:S07]  /*15b70*/  IMAD.U32 R19, RZ, RZ, UR6 ;  /* 0x00000006ff137e24 */ /* 0x000fce000f8e00ff */
.L_x_1914:
        /* <DEDUP_REMOVED lines=12> */
.L_x_1842:
[----:B-1----:R-:W3:Y:S01]  /*15c40*/  LDL.LU R0, [R1+0x18] ;  /* 0x0000180001007983 */ /* 0x002ee20000300800 */
[----:B------:R-:W-:Y:S01]  /*15c50*/  BSSY B0, `(.L_x_1916) ;  /* 0x000000b000007945 */ /* 0x000fe20003800000 */
[----:B------:R-:W1:Y:S01]  /*15c60*/  S2R R5, SR_CgaCtaId ;  /* 0x0000000000057919 */ /* 0x000e620000008800 */
[----:B---3--:R-:W-:-:S05]  /*15c70*/  VIADD R0, R0, 0x1 ;  /* 0x0000000100007836 */ /* 0x008fca0000000000 */
[----:B--2---:R-:W-:-:S04]  /*15c80*/  LEA.HI R2, R0, R0, RZ, 0x1 ;  /* 0x0000000000027211 */ /* 0x004fc800078f08ff */
[----:B------:R-:W-:-:S05]  /*15c90*/  LOP3.LUT R3, R2, 0xfffffffe, RZ, 0xc0, !PT ;  /* 0xfffffffe02037812 */ /* 0x000fca00078ec0ff */
[----:B------:R-:W-:Y:S01]  /*15ca0*/  IMAD.IADD R3, R0, 0x1, -R3 ;  /* 0x0000000100037824 */ /* 0x000fe200078e0a03 */
[----:B------:R-:W-:-:S04]  /*15cb0*/  MOV R0, 0x400 ;  /* 0x0000040000007802 */ /* 0x000fc80000000f00 */
[----:B-1----:R-:W-:Y:S02]  /*15cc0*/  LEA R0, R5, R0, 0x18 ;  /* 0x0000000005007211 */ /* 0x002fe400078ec0ff */
[----:B------:R-:W-:-:S04]  /*15cd0*/  SHF.L.U32 R3, R3, 0x1f, RZ ;  /* 0x0000001f03037819 */ /* 0x000fc800000006ff */
[----:B------:R-:W1:Y:S02]  /*15ce0*/  SYNCS.PHASECHK.TRANS64.TRYWAIT P0, [R0+URZ+0x22820], R3 ;  /* 0x02282003000075a7 */ /* 0x000e64000800017f */
[----:B-1----:R-:W-:Y:S05]  /*15cf0*/  @!P0 BRA `(.L_x_1917) ;  /* 0x0000001000f48947 */ /* 0x002fea0003800000 */
.L_x_1970:
[----:B------:R-:W-:Y:S05]  /*15d00*/  BSYNC B0 ;  /* 0x0000000000007941 */ /* 0x000fea0003800000 */
.L_x_1916:
[----:B------:R-:W-:-:S03]  /*15d10*/  UMOV UR4, 0xffffffff ;  /* 0xffffffff00047882 */ /* 0x000fc60000000000 */
[----:B------:R-:W-:Y:S05]  /*15d20*/  BRA.DIV UR4, `(.L_x_1918) ;  /* 0x0000001204fc7947 */ /* 0x000fea000b800000 */
[----:B------:R-:W2:Y:S02]  /*15d30*/  S2R R2, SR_TID.X ;  /* 0x0000000000027919 */ /* 0x000ea40000002100 */
[----:B--2---:R-:W-:-:S04]  /*15d40*/  SHF.R.U32.HI R2, RZ, 0x5, R2 ;  /* 0x00000005ff027819 */ /* 0x004fc80000011602 */
[----:B------:R-:W-:-:S05]  /*15d50*/  LOP3.LUT R2, R2, 0x3, RZ, 0xc0, !PT ;  /* 0x0000000302027812 */ /* 0x000fca00078ec0ff */
[----:B------:R2:W3:Y:S02]  /*15d60*/  SHFL.IDX PT, R14, R2, RZ, 0x1f ;  /* 0x00001fff020e7589 */ /* 0x0004e400000e0000 */
.L_x_1973:
[----:B---3--:R-:W-:Y:S01]  /*15d70*/  ISETP.NE.AND P0, PT, R14, RZ, PT ;  /* 0x000000ff0e00720c */ /* 0x008fe20003f05270 */
[----:B------:R-:W-:-:S12]  /*15d80*/  BSSY B0, `(.L_x_1919) ;  /* 0x0000027000007945 */ /* 0x000fd80003800000 */
[----:B------:R-:W-:Y:S05]  /*15d90*/  @P0 BRA `(.L_x_1920) ;  /* 0x0000000000940947 */ /* 0x000fea0003800000 */
[----:B------:R-:W-:-:S03]  /*15da0*/  UMOV UR4, 0xffffffff ;  /* 0xffffffff00047882 */ /* 0x000fc60000000000 */
[----:B------:R-:W-:Y:S05]  /*15db0*/  BRA.DIV UR4, `(.L_x_1921) ;  /* 0x00000016040c7947 */ /* 0x000fea000b800000 */
[----:B------:R-:W-:-:S13]  /*15dc0*/  ELECT P6, URZ, PT ;  /* 0x00000000003f782f */ /* 0x000fda00038c0000 */
.L_x_1976:
[----:B------:R-:W-:Y:S05]  /*15dd0*/  @!P6 BRA `(.L_x_1920) ;  /* 0x000000000084e947 */ /* 0x000fea0003800000 */
[----:B------:R-:W-:-:S06]  /*15de0*/  ULOP3.LUT UR4, UR36, 0x2, URZ, 0xfc, !UPT ;  /* 0x0000000224047892 */ /* 0x000fcc000f8efc3f */
[----:B--2---:R-:W-:-:S05]  /*15df0*/  IMAD.U32 R2, RZ, RZ, UR4 ;  /* 0x00000004ff027e24 */ /* 0x004fca000f8e00ff */
[----:B------:R-:W-:-:S13]  /*15e00*/  ISETP.NE.AND P2, PT, R2, 0x3, PT ;  /* 0x000000030200780c */ /* 0x000fda0003f45270 */
[----:B------:R-:W-:Y:S05]  /*15e10*/  @!P2 BRA `(.L_x_1922) ;  /* 0x000000000004a947 */ /* 0x000fea0003800000 */
[----:B------:R-:W-:Y:S01]  /*15e20*/  BPT.TRAP 0x1 ;  /* 0x000000040000795c */ /* 0x000fe20000300000 */
.L_x_1922:
[----:B-1----:R-:W2:Y:S04]  /*15e30*/  LDL R3, [R1] ;  /* 0x0000000001037983 */ /* 0x002ea80000100800 */
[----:B------:R-:W3:Y:S01]  /*15e40*/  LDL.LU R7, [R1+0x4] ;  /* 0x0000040001077983 */ /* 0x000ee20000300800 */
[----:B------:R-:W-:-:S04]  /*15e50*/  VIADD R2, R0, 0x22840 ;  /* 0x0002284000027836 */ /* 0x000fc80000000000 */
[C---:B--2---:R-:W-:Y:S02]  /*15e60*/  IMAD R6, R3.reuse, 0x8, R2 ;  /* 0x0000000803067824 */ /* 0x044fe400078e0202 */
[----:B------:R-:W-:Y:S01]  /*15e70*/  VIADD R3, R3, 0x1 ;  /* 0x0000000103037836 */ /* 0x000fe20000000000 */
[----:B---3--:R-:W-:-:S04]  /*15e80*/  SHF.L.U32 R5, R7, 0x1f, RZ ;  /* 0x0000001f07057819 */ /* 0x008fc800000006ff */
[C---:B------:R-:W-:Y:S01]  /*15e90*/  ISETP.NE.AND P1, PT, R3.reuse, 0x2, PT ;  /* 0x000000020300780c */ /* 0x040fe20003f25270 */
[----:B------:R-:W1:Y:S03]  /*15ea0*/  SYNCS.PHASECHK.TRANS64.TRYWAIT P0, [R6+URZ], R5 ;  /* 0x00000005060075a7 */ /* 0x000e66000800017f */
[----:B------:R-:W-:Y:S02]  /*15eb0*/  SEL R4, RZ, 0x1, P1 ;  /* 0x00000001ff047807 */ /* 0x000fe40000800000 */
[----:B------:R-:W-:Y:S02]  /*15ec0*/  SEL R3, R3, RZ, P1 ;  /* 0x000000ff03037207 */ /* 0x000fe40000800000 */
[----:B------:R-:W-:-:S03]  /*15ed0*/  LOP3.LUT R4, R7, R4, RZ, 0x3c, !PT ;  /* 0x0000000407047212 */ /* 0x000fc600078e3cff */
[----:B------:R-:W-:Y:S01]  /*15ee0*/  IMAD R7, R3, 0x8, R2 ;  /* 0x0000000803077824 */ /* 0x000fe200078e0202 */
[----:B------:R-:W-:Y:S01]  /*15ef0*/  SHF.L.U32 R2, R4, 0x1f, RZ ;  /* 0x0000001f04027819 */ /* 0x000fe200000006ff */
[----:B-1----:R-:W-:Y:S06]  /*15f00*/  @!P0 BRA `(.L_x_1923) ;  /* 0x0000001000d88947 */ /* 0x002fec0003800000 */
.L_x_1977:
[----:B------:R-:W2:Y:S02]  /*15f10*/  SYNCS.PHASECHK.TRANS64.TRYWAIT P0, [R7+URZ], R2 ;  /* 0x00000002070075a7 */ /* 0x000ea4000800017f */
[----:B--2---:R-:W-:Y:S05]  /*15f20*/  @!P0 BRA `(.L_x_1924) ;  /* 0x0000001000e48947 */ /* 0x004fea0003800000 */
.L_x_1978:
[----:B------:R-:W-:Y:S05]  /*15f30*/  @!P2 BRA `(.L_x_1925) ;  /* 0x000000000004a947 */ /* 0x000fea0003800000 */
[----:B------:R-:W-:Y:S01]  /*15f40*/  BPT.TRAP 0x1 ;  /* 0x000000040000795c */ /* 0x000fe20000300000 */
.L_x_1925:
[----:B------:R-:W3:Y:S01]  /*15f50*/  LDL.LU R4, [R1] ;  /* 0x0000000001047983 */ /* 0x000ee20000300800 */
[----:B------:R-:W-:-:S04]  /*15f60*/  VIADD R0, R0, 0x22860 ;  /* 0x0002286000007836 */ /* 0x000fc80000000000 */
[----:B---3--:R-:W-:-:S04]  /*15f70*/  IMAD R4, R4, 0x8, R0 ;  /* 0x0000000804047824 */ /* 0x008fc800078e0200 */
[----:B------:R-:W3:Y:S02]  /*15f80*/  SYNCS.PHASECHK.TRANS64.TRYWAIT P0, [R4+URZ], R5 ;  /* 0x00000005040075a7 */ /* 0x000ee4000800017f */
[----:B---3--:R-:W-:Y:S05]  /*15f90*/  @!P0 BRA `(.L_x_1926) ;  /* 0x0000001000dc8947 */ /* 0x008fea0003800000 */
.L_x_1979:
[----:B------:R-:W-:-:S07]  /*15fa0*/  IMAD R3, R3, 0x8, R0 ;  /* 0x0000000803037824 */ /* 0x000fce00078e0200 */
.L_x_1927:
[----:B----4-:R4:W0:Y:S02]  /*15fb0*/  SYNCS.PHASECHK.TRANS64.TRYWAIT P0, [R3+URZ], R2 ;  /* 0x00000002030075a7 */ /* 0x010824000800017f */
[----:B0-----:R-:W-:Y:S05]  /*15fc0*/  @!P0 NANOSLEEP.SYNCS 0x989680 ;  /* 0x009896800000895d */ /* 0x001fea0003900000 */
[----:B------:R-:W0:Y:S02]  /*15fd0*/  @!P0 SYNCS.PHASECHK.TRANS64 P0, [R3+URZ], R2 ;  /* 0x00000002030085a7 */ /* 0x000e24000800007f */
[----:B0-----:R-:W-:Y:S05]  /*15fe0*/  @!P0 BRA `(.L_x_1927) ;  /* 0xfffffffc00f08947 */ /* 0x001fea000383ffff */
.L_x_1920:
[----:B------:R-:W-:Y:S05]  /*15ff0*/  BSYNC B0 ;  /* 0x0000000000007941 */ /* 0x000fea0003800000 */
.L_x_1919:
[----:B------:R-:W-:Y:S05]  /*16000*/  EXIT ;  /* 0x000000000000794d */ /* 0x000fea0003800000 */
.L_x_1746:
[----:B0-----:R0:W1:Y:S02]  /*16010*/  SYNCS.PHASECHK.TRANS64.TRYWAIT P0, [R9+URZ+0x22800], R0 ;  /* 0x02280000090075a7 */ /* 0x001064000800017f */
[----:B-1----:R-:W-:Y:S05]  /*16020*/  @!P0 NANOSLEEP.SYNCS 0x989680 ;  /* 0x009896800000895d */ /* 0x002fea0003900000 */
[----:B------:R-:W1:Y:S02]  /*16030*/  @!P0 SYNCS.PHASECHK.TRANS64 P0, [R9+URZ+0x22800], R0 ;  /* 0x02280000090085a7 */ /* 0x000e64000800007f */
[----:B-1----:R-:W-:Y:S05]  /*16040*/  @!P0 BRA `(.L_x_1746) ;  /* 0xfffffffc00f08947 */ /* 0x002fea000383ffff */
[----:B------:R-:W-:Y:S05]  /*16050*/  BRA `(.L_x_1928) ;  /* 0xfffffebc00107947 */ /* 0x000fea000383ffff */
.L_x_1750:
[----:B-1----:R1:W2:Y:S02]  /*16060*/  SYNCS.PHASECHK.TRANS64.TRYWAIT P1, [R5+URZ+0x22830], R12 ;  /* 0x0228300c050075a7 */ /* 0x0022a4000802017f */
[----:B--2---:R-:W-:Y:S05]  /*16070*/  @!P1 NANOSLEEP.SYNCS 0x989680 ;  /* 0x009896800000995d */ /* 0x004fea0003900000 */
[----:B------:R-:W2:Y:S02]  /*16080*/  @!P1 SYNCS.PHASECHK.TRANS64 P1, [R5+URZ+0x22830], R12 ;  /* 0x0228300c050095a7 */ /* 0x000ea4000802007f */
[----:B--2---:R-:W-:Y:S05]  /*16090*/  @!P1 BRA `(.L_x_1750) ;  /* 0xfffffffc00f09947 */ /* 0x004fea000383ffff */
[----:B------:R-:W-:Y:S05]  /*160a0*/  BRA `(.L_x_1749) ;  /* 0xfffffebc003c7947 */ /* 0x000fea000383ffff */
.L_x_1762:
[----:B-1----:R1:W2:Y:S02]  /*160b0*/  SYNCS.PHASECHK.TRANS64.TRYWAIT P1, [R5+URZ+0x22850], R12 ;  /* 0x0228500c050075a7 */ /* 0x0022a4000802017f */
[----:B--2---:R-:W-:Y:S05]  /*160c0*/  @!P1 NANOSLEEP.SYNCS 0x989680 ;  /* 0x009896800000995d */ /* 0x004fea0003900000 */
[----:B------:R-:W2:Y:S02]  /*160d0*/  @!P1 SYNCS.PHASECHK.TRANS64 P1, [R5+URZ+0x22850], R12 ;  /* 0x0228500c050095a7 */ /* 0x000ea4000802007f */
[----:B--2---:R-:W-:Y:S05]  /*160e0*/  @!P1 BRA `(.L_x_1762) ;  /* 0xfffffffc00f09947 */ /* 0x004fea000383ffff */
[----:B------:R-:W-:Y:S05]  /*160f0*/  BRA `(.L_x_1761) ;  /* 0xfffffee400487947 */ /* 0x000fea000383ffff */
.L_x_1770:
[----:B-1----:R-:W-:-:S04]  /*16100*/  IMAD.U32 R21, RZ, RZ, UR28 ;  /* 0x0000001cff157e24 */ /* 0x002fc8000f8e00ff */
[----:B------:R1:W2:Y:S03]  /*16110*/  SYNCS.PHASECHK.TRANS64.TRYWAIT P1, [R21+URZ+0x22830], R10 ;  /* 0x0228300a150075a7 */ /* 0x0002a6000802017f */
[----:B--2---:R-:W-:Y:S05]  /*16120*/  @!P1 NANOSLEEP.SYNCS 0x989680 ;  /* 0x009896800000995d */ /* 0x004fea0003900000 */
[----:B------:R-:W2:Y:S02]  /*16130*/  @!P1 SYNCS.PHASECHK.TRANS64 P1, [R21+URZ+0x22830], R10 ;  /* 0x0228300a150095a7 */ /* 0x000ea4000802007f */
[----:B--2---:R-:W-:Y:S05]  /*16140*/  @!P1 BRA `(.L_x_1770) ;  /* 0xfffffffc00ec9947 */ /* 0x004fea000383ffff */
[----:B------:R-:W-:Y:S05]  /*16150*/  BRA `(.L_x_1769) ;  /* 0xfffffee800d07947 */ /* 0x000fea000383ffff */
.L_x_1782:
[----:B-1----:R1:W2:Y:S02]  /*16160*/  SYNCS.PHASECHK.TRANS64.TRYWAIT P1, [R177+URZ+0x22850], R10 ;  /* 0x0228500ab10075a7 */ /* 0x0022a4000802017f */
[----:B--2---:R-:W-:Y:S05]  /*16170*/  @!P1 NANOSLEEP.SYNCS 0x989680 ;  /* 0x009896800000995d */ /* 0x004fea0003900000 */
[----:B------:R-:W2:Y:S02]  /*16180*/  @!P1 SYNCS.PHASECHK.TRANS64 P1, [R177+URZ+0x22850], R10 ;  /* 0x0228500ab10095a7 */ /* 0x000ea4000802007f */
[----:B--2---:R-:W-:Y:S05]  /*16190*/  @!P1 BRA `(.L_x_1782) ;  /* 0xfffffffc00f09947 */ /* 0x004fea000383ffff */
[----:B------:R-:W-:Y:S05]  /*161a0*/  BRA `(.L_x_1781) ;  /* 0xffffff1800f87947 */ /* 0x000fea000383ffff */
.L_x_1791:
[----:B-1----:R-:W-:-:S04]  /*161b0*/  IMAD.U32 R6, RZ, RZ, UR25 ;  /* 0x00000019ff067e24 */ /* 0x002fc8000f8e00ff */
[----:B------:R1:W2:Y:S03]  /*161c0*/  SYNCS.PHASECHK.TRANS64.TRYWAIT P2, [R6+URZ+0x22830], R5 ;  /* 0x02283005060075a7 */ /* 0x0002a6000804017f */
[----:B--2---:R-:W-:Y:S05]  /*161d0*/  @!P2 NANOSLEEP.SYNCS 0x989680 ;  /* 0x009896800000a95d */ /* 0x004fea0003900000 */
[----:B------:R-:W2:Y:S02]  /*161e0*/  @!P2 SYNCS.PHASECHK.TRANS64 P2, [R6+URZ+0x22830], R5 ;  /* 0x022830050600a5a7 */ /* 0x000ea4000804007f */
[----:B--2---:R-:W-:Y:S05]  /*161f0*/  @!P2 BRA `(.L_x_1791) ;  /* 0xfffffffc00eca947 */ /* 0x004fea000383ffff */
[----:B------:R-:W-:Y:S05]  /*16200*/  BRA `(.L_x_1790) ;  /* 0xffffff2000a07947 */ /* 0x000fea000383ffff */
.L_x_1795:
[----:B-1----:R1:W2:Y:S02]  /*16210*/  SYNCS.PHASECHK.TRANS64.TRYWAIT P2, [R214+URZ+0x22850], R5 ;  /* 0x02285005d60075a7 */ /* 0x0022a4000804017f */
[----:B--2---:R-:W-:Y:S05]  /*16220*/  @!P2 NANOSLEEP.SYNCS 0x989680 ;  /* 0x009896800000a95d */ /* 0x004fea0003900000 */
[----:B------:R-:W2:Y:S02]  /*16230*/  @!P2 SYNCS.PHASECHK.TRANS64 P2, [R214+URZ+0x22850], R5 ;  /* 0x02285005d600a5a7 */ /* 0x000ea4000804007f */
[----:B--2---:R-:W-:Y:S05]  /*16240*/  @!P2 BRA `(.L_x_1795) ;  /* 0xfffffffc00f0a947 */ /* 0x004fea000383ffff */
[----:B------:R-:W-:Y:S05]  /*16250*/  BRA `(.L_x_1794) ;  /* 0xffffff4000407947 */ /* 0x000fea000383ffff */
.L_x_1801:
[----:B-1----:R-:W-:-:S04]  /*16260*/  IMAD.U32 R6, RZ, RZ, UR27 ;  /* 0x0000001bff067e24 */ /* 0x002fc8000f8e00ff */
[----:B------:R1:W2:Y:S03]  /*16270*/  SYNCS.PHASECHK.TRANS64.TRYWAIT P1, [R6+URZ+0x22830], R9 ;  /* 0x02283009060075a7 */ /* 0x0002a6000802017f */
[----:B--2---:R-:W-:Y:S05]  /*16280*/  @!P1 NANOSLEEP.SYNCS 0x989680 ;  /* 0x009896800000995d */ /* 0x004fea0003900000 */
[----:B------:R-:W2:Y:S02]  /*16290*/  @!P1 SYNCS.PHASECHK.TRANS64 P1, [R6+URZ+0x22830], R9 ;  /* 0x02283009060095a7 */ /* 0x000ea4000802007f */
[----:B--2---:R-:W-:Y:S05]  /*162a0*/  @!P1 BRA `(.L_x_1801) ;  /* 0xfffffffc00ec9947 */ /* 0x004fea000383ffff */
[----:B------:R-:W-:Y:S05]  /*162b0*/  BRA `(.L_x_1800) ;  /* 0xffffff4400647947 */ /* 0x000fea000383ffff */
.L_x_1813:
[----:B-1----:R1:W2:Y:S02]  /*162c0*/  SYNCS.PHASECHK.TRANS64.TRYWAIT P1, [R176+URZ+0x22850], R9 ;  /* 0x02285009b00075a7 */ /* 0x0022a4000802017f */
[----:B--2---:R-:W-:Y:S05]  /*162d0*/  @!P1 NANOSLEEP.SYNCS 0x989680 ;  /* 0x009896800000995d */ /* 0x004fea0003900000 */
[----:B------:R-:W2:Y:S02]  /*162e0*/  @!P1 SYNCS.PHASECHK.TRANS64 P1, [R176+URZ+0x22850], R9 ;  /* 0x02285009b00095a7 */ /* 0x000ea4000802007f */
[----:B--2---:R-:W-:Y:S05]  /*162f0*/  @!P1 BRA `(.L_x_1813) ;  /* 0xfffffffc00f09947 */ /* 0x004fea000383ffff */
[----:B------:R-:W-:Y:S05]  /*16300*/  BRA `(.L_x_1812) ;  /* 0xffffff74008c7947 */ /* 0x000fea000383ffff */
.L_x_1861:
[----:B------:R-:W1:Y:S01]  /*16310*/  S2R R5, SR_TID.X ;  /* 0x0000000000057919 */ /* 0x000e620000002100 */
[----:B------:R-:W-:Y:S01]  /*16320*/  BSSY B0, `(.L_x_1929) ;  /* 0x000000a000007945 */ /* 0x000fe20003800000 */
[----:B------:R-:W-:Y:S02]  /*16330*/  IMAD.MOV.U32 R12, RZ, RZ, RZ ;  /* 0x000000ffff0c7224 */ /* 0x000fe400078e00ff */
[----:B------:R-:W-:Y:S02]  /*16340*/  IMAD.MOV.U32 R11, RZ, RZ, 0x1f ;  /* 0x0000001fff0b7424 */ /* 0x000fe400078e00ff */
[----:B------:R-:W-:Y:S01]  /*16350*/  IMAD.MOV.U32 R15, RZ, RZ, -0x1 ;  /* 0xffffffffff0f7424 */ /* 0x000fe200078e00ff */
[----:B-1----:R-:W-:-:S04]  /*16360*/  SHF.R.U32.HI R5, RZ, 0x5, R5 ;  /* 0x00000005ff057819 */ /* 0x002fc80000011605 */
[----:B------:R-:W-:-:S05]  /*16370*/  LOP3.LUT R5, R5, 0x3, RZ, 0xc0, !PT ;  /* 0x0000000305057812 */ /* 0x000fca00078ec0ff */
[----:B0-----:R-:W-:-:S07]  /*16380*/  IMAD.MOV.U32 R13, RZ, RZ, R5 ;  /* 0x000000ffff0d7224 */ /* 0x001fce00078e0005 */
[----:B------:R-:W-:Y:S05]  /*16390*/  WARPSYNC.COLLECTIVE R15, `(.L_x_1930) ;  /* 0x000000000f087348 */ /* 0x000fea0003c00000 */
[----:B------:R0:W1:Y:S02]  /*163a0*/  SHFL.IDX P6, R14, R13, R12, R11 ;  /* 0x0000000c0d0e7389 */ /* 0x00006400000c000b */
[----:B01----:R-:W-:Y:S01]  /*163b0*/  ENDCOLLECTIVE ;  /* 0x000000000000791b */ /* 0x003fe20003800000 */
.L_x_1930:
[----:B------:R-:W-:Y:S05]  /*163c0*/  BSYNC B0 ;  /* 0x0000000000007941 */ /* 0x000fea0003800000 */
.L_x_1929:
[----:B------:R-:W-:Y:S05]  /*163d0*/  BRA `(.L_x_1931) ;  /* 0xffffffc800607947 */ /* 0x000fea000383ffff */
.L_x_1862:
[----:B------:R-:W-:Y:S01]  /*163e0*/  BSSY B0, `(.L_x_1932) ;  /* 0x0000006000007945 */ /* 0x000fe20003800000 */
[----:B------:R-:W-:-:S07]  /*163f0*/  IMAD.MOV.U32 R15, RZ, RZ, -0x1 ;  /* 0xffffffffff0f7424 */ /* 0x000fce00078e00ff */
[----:B0-----:R-:W-:Y:S05]  /*16400*/  WARPSYNC.COLLECTIVE R15, `(.L_x_1933) ;  /* 0x000000000f0c7348 */ /* 0x001fea0003c00000 */
[----:B------:R-:W-:Y:S02]  /*16410*/  ELECT P6, UR62, PT ;  /* 0x00000000003e782f */ /* 0x000fe400038c0000 */
[----:B------:R-:W-:Y:S01]  /*16420*/  MOV R14, UR62 ;  /* 0x0000003e000e7c02 */ /* 0x000fe20008000f00 */
[----:B0-----:R-:W-:Y:S10]  /*16430*/  ENDCOLLECTIVE ;  /* 0x000000000000791b */ /* 0x001ff40003800000 */
.L_x_1933:
[----:B------:R-:W-:Y:S05]  /*16440*/  BSYNC B0 ;  /* 0x0000000000007941 */ /* 0x000fea0003800000 */
.L_x_1932:
[----:B------:R-:W-:Y:S05]  /*16450*/  BRA `(.L_x_1934) ;  /* 0xffffffc800507947 */ /* 0x000fea000383ffff */
.L_x_1865:
[----:B-1----:R1:W2:Y:S02]  /*16460*/  SYNCS.PHASECHK.TRANS64.TRYWAIT P0, [R9+URZ+0x22840], R10 ;  /* 0x0228400a090075a7 */ /* 0x0022a4000800017f */
[----:B--2---:R-:W-:Y:S05]  /*16470*/  @!P0 NANOSLEEP.SYNCS 0x989680 ;  /* 0x009896800000895d */ /* 0x004fea0003900000 */
[----:B------:R-:W2:Y:S02]  /*16480*/  @!P0 SYNCS.PHASECHK.TRANS64 P0, [R9+URZ+0x22840], R10 ;  /* 0x0228400a090085a7 */ /* 0x000ea4000800007f */
[----:B--2---:R-:W-:Y:S05]  /*16490*/  @!P0 BRA `(.L_x_1865) ;  /* 0xfffffffc00f08947 */ /* 0x004fea000383ffff */
[----:B------:R-:W-:Y:S05]  /*164a0*/  BRA `(.L_x_1935) ;  /* 0xffffffc800b87947 */ /* 0x000fea000383ffff */
.L_x_1868:
[----:B-1----:R-:W1:Y:S01]  /*164b0*/  S2R R10, SR_CgaCtaId ;  /* 0x00000000000a7919 */ /* 0x002e620000008800 */
[----:B------:R-:W-:-:S04]  /*164c0*/  MOV R9, 0x400 ;  /* 0x0000040000097802 */ /* 0x000fc80000000f00 */
[----:B-1----:R-:W-:-:S04]  /*164d0*/  LEA R9, R10, R9, 0x18 ;  /* 0x000000090a097211 */ /* 0x002fc800078ec0ff */
[----:B------:R1:W2:Y:S03]  /*164e0*/  SYNCS.PHASECHK.TRANS64.TRYWAIT P0, [R9+URZ+0x22820], R6 ;  /* 0x02282006090075a7 */ /* 0x0002a6000800017f */
[----:B--2---:R-:W-:Y:S05]  /*164f0*/  @!P0 NANOSLEEP.SYNCS 0x989680 ;  /* 0x009896800000895d */ /* 0x004fea0003900000 */
[----:B------:R-:W2:Y:S02]  /*16500*/  @!P0 SYNCS.PHASECHK.TRANS64 P0, [R9+URZ+0x22820], R6 ;  /* 0x02282006090085a7 */ /* 0x000ea4000800007f */
[----:B--2---:R-:W-:Y:S05]  /*16510*/  @!P0 BRA `(.L_x_1868) ;  /* 0xfffffffc00e48947 */ /* 0x004fea000383ffff */
[----:B------:R-:W-:Y:S05]  /*16520*/  BRA `(.L_x_1936) ;  /* 0xffffffcc00947947 */ /* 0x000fea000383ffff */
.L_x_1871:
[----:B-1----:R1:W2:Y:S02]  /*16530*/  SYNCS.PHASECHK.TRANS64.TRYWAIT P0, [R6+URZ+0x22860], R9 ;  /* 0x02286009060075a7 */ /* 0x0022a4000800017f */
[----:B--2---:R-:W-:Y:S05]  /*16540*/  @!P0 NANOSLEEP.SYNCS 0x989680 ;  /* 0x009896800000895d */ /* 0x004fea0003900000 */
[----:B------:R-:W2:Y:S02]  /*16550*/  @!P0 SYNCS.PHASECHK.TRANS64 P0, [R6+URZ+0x22860], R9 ;  /* 0x02286009060085a7 */ /* 0x000ea4000800007f */
[----:B--2---:R-:W-:Y:S05]  /*16560*/  @!P0 BRA `(.L_x_1871) ;  /* 0xfffffffc00f08947 */ /* 0x004fea000383ffff */
[----:B------:R-:W-:Y:S05]  /*16570*/  BRA `(.L_x_1937) ;  /* 0xffffffcc00b07947 */ /* 0x000fea000383ffff */
.L_x_1880:
[----:B-1----:R1:W2:Y:S02]  /*16580*/  SYNCS.PHASECHK.TRANS64.TRYWAIT P0, [R2+URZ+0x22840], R3 ;  /* 0x02284003020075a7 */ /* 0x0022a4000800017f */
[----:B--2---:R-:W-:Y:S05]  /*16590*/  @!P0 NANOSLEEP.SYNCS 0x989680 ;  /* 0x009896800000895d */ /* 0x004fea0003900000 */
[----:B------:R-:W2:Y:S02]  /*165a0*/  @!P0 SYNCS.PHASECHK.TRANS64 P0, [R2+URZ+0x22840], R3 ;  /* 0x02284003020085a7 */ /* 0x000ea4000800007f */
[----:B--2---:R-:W-:Y:S05]  /*165b0*/  @!P0 BRA `(.L_x_1880) ;  /* 0xfffffffc00f08947 */ /* 0x004fea000383ffff */
[----:B------:R-:W-:Y:S05]  /*165c0*/  BRA `(.L_x_1938) ;  /* 0xffffffd400347947 */ /* 0x000fea000383ffff */
.L_x_1882:
[----:B--2---:R2:W3:Y:S02]  /*165d0*/  SYNCS.PHASECHK.TRANS64.TRYWAIT P0, [R2+URZ+0x22860], R3 ;  /* 0x02286003020075a7 */ /* 0x0044e4000800017f */
[----:B---3--:R-:W-:Y:S05]  /*165e0*/  @!P0 NANOSLEEP.SYNCS 0x989680 ;  /* 0x009896800000895d */ /* 0x008fea0003900000 */
[----:B------:R-:W3:Y:S02]  /*165f0*/  @!P0 SYNCS.PHASECHK.TRANS64 P0, [R2+URZ+0x22860], R3 ;  /* 0x02286003020085a7 */ /* 0x000ee4000800007f */
[----:B---3--:R-:W-:Y:S05]  /*16600*/  @!P0 BRA `(.L_x_1882) ;  /* 0xfffffffc00f08947 */ /* 0x008fea000383ffff */
[----:B------:R-:W-:Y:S05]  /*16610*/  BRA `(.L_x_1939) ;  /* 0xffffffd400a47947 */ /* 0x000fea000383ffff */
.L_x_1887:
[----:B--2---:R2:W3:Y:S02]  /*16620*/  SYNCS.PHASECHK.TRANS64.TRYWAIT P0, [R2+URZ+0x22840], R3 ;  /* 0x02284003020075a7 */ /* 0x0044e4000800017f */
[----:B---3--:R-:W-:Y:S05]  /*16630*/  @!P0 NANOSLEEP.SYNCS 0x989680 ;  /* 0x009896800000895d */ /* 0x008fea0003900000 */
[----:B------:R-:W3:Y:S02]  /*16640*/  @!P0 SYNCS.PHASECHK.TRANS64 P0, [R2+URZ+0x22840], R3 ;  /* 0x02284003020085a7 */ /* 0x000ee4000800007f */
[----:B---3--:R-:W-:Y:S05]  /*16650*/  @!P0 BRA `(.L_x_1887) ;  /* 0xfffffffc00f08947 */ /* 0x008fea000383ffff */
[----:B------:R-:W-:Y:S05]  /*16660*/  BRA `(.L_x_1940) ;  /* 0xffffffd800f87947 */ /* 0x000fea000383ffff */
.L_x_1889:
[----:B0-----:R0:W1:Y:S02]  /*16670*/  SYNCS.PHASECHK.TRANS64.TRYWAIT P1, [R2+URZ+0x22860], R3 ;  /* 0x02286003020075a7 */ /* 0x001064000802017f */
[----:B-1----:R-:W-:Y:S05]  /*16680*/  @!P1 NANOSLEEP.SYNCS 0x989680 ;  /* 0x009896800000995d */ /* 0x002fea0003900000 */
[----:B------:R-:W1:Y:S02]  /*16690*/  @!P1 SYNCS.PHASECHK.TRANS64 P1, [R2+URZ+0x22860], R3 ;  /* 0x02286003020095a7 */ /* 0x000e64000802007f */
[----:B-1----:R-:W-:Y:S05]  /*166a0*/  @!P1 BRA `(.L_x_1889) ;  /* 0xfffffffc00f09947 */ /* 0x002fea000383ffff */
[----:B------:R-:W-:Y:S05]  /*166b0*/  BRA `(.L_x_1941) ;  /* 0xffffffdc00647947 */ /* 0x000fea000383ffff */
.L_x_1894:
[----:B---3--:R3:W4:Y:S02]  /*166c0*/  SYNCS.PHASECHK.TRANS64.TRYWAIT P0, [R2+URZ+0x22840], R3 ;  /* 0x02284003020075a7 */ /* 0x008724000800017f */
[----:B----4-:R-:W-:Y:S05]  /*166d0*/  @!P0 NANOSLEEP.SYNCS 0x989680 ;  /* 0x009896800000895d */ /* 0x010fea0003900000 */
[----:B------:R-:W4:Y:S02]  /*166e0*/  @!P0 SYNCS.PHASECHK.TRANS64 P0, [R2+URZ+0x22840], R3 ;  /* 0x02284003020085a7 */ /* 0x000f24000800007f */
[----:B----4-:R-:W-:Y:S05]  /*166f0*/  @!P0 BRA `(.L_x_1894) ;  /* 0xfffffffc00f08947 */ /* 0x010fea000383ffff */
[----:B------:R-:W-:Y:S05]  /*16700*/  BRA `(.L_x_1942) ;  /* 0xffffffe000947947 */ /* 0x000fea000383ffff */
.L_x_1896:
[----:B0-----:R0:W1:Y:S02]  /*16710*/  SYNCS.PHASECHK.TRANS64.TRYWAIT P1, [R2+URZ+0x22860], R3 ;  /* 0x02286003020075a7 */ /* 0x001064000802017f */
[----:B-1----:R-:W-:Y:S05]  /*16720*/  @!P1 NANOSLEEP.SYNCS 0x989680 ;  /* 0x009896800000995d */ /* 0x002fea0003900000 */
[----:B------:R-:W1:Y:S02]  /*16730*/  @!P1 SYNCS.PHASECHK.TRANS64 P1, [R2+URZ+0x22860], R3 ;  /* 0x02286003020095a7 */ /* 0x000e64000802007f */
[----:B-1----:R-:W-:Y:S05]  /*16740*/  @!P1 BRA `(.L_x_1896) ;  /* 0xfffffffc00f09947 */ /* 0x002fea000383ffff */
[----:B------:R-:W-:Y:S05]  /*16750*/  BRA `(.L_x_1943) ;  /* 0xffffffe400047947 */ /* 0x000fea000383ffff */
.L_x_1901:
[----:B------:R-:W-:Y:S01]  /*16760*/  BSSY B0, `(.L_x_1944) ;  /* 0x0000008000007945 */ /* 0x000fe20003800000 */
[----:B0-----:R-:W-:Y:S02]  /*16770*/  IMAD.MOV.U32 R13, RZ, RZ, R16 ;  /* 0x000000ffff0d7224 */ /* 0x001fe400078e0010 */
[----:B-1----:R-:W-:Y:S02]  /*16780*/  IMAD.MOV.U32 R12, RZ, RZ, RZ ;  /* 0x000000ffff0c7224 */ /* 0x002fe400078e00ff */
[----:B------:R-:W-:Y:S02]  /*16790*/  IMAD.MOV.U32 R11, RZ, RZ, 0x1f ;  /* 0x0000001fff0b7424 */ /* 0x000fe400078e00ff */
[----:B------:R-:W-:-:S07]  /*167a0*/  IMAD.MOV.U32 R15, RZ, RZ, -0x1 ;  /* 0xffffffffff0f7424 */ /* 0x000fce00078e00ff */
[----:B--2---:R-:W-:Y:S05]  /*167b0*/  WARPSYNC.COLLECTIVE R15, `(.L_x_1945) ;  /* 0x000000000f087348 */ /* 0x004fea0003c00000 */
[----:B------:R0:W1:Y:S02]  /*167c0*/  SHFL.IDX P6, R14, R13, R12, R11 ;  /* 0x0000000c0d0e7389 */ /* 0x00006400000c000b */
[----:B012---:R-:W-:Y:S01]  /*167d0*/  ENDCOLLECTIVE ;  /* 0x000000000000791b */ /* 0x007fe20003800000 */
.L_x_1945:
[----:B------:R-:W-:Y:S05]  /*167e0*/  BSYNC B0 ;  /* 0x0000000000007941 */ /* 0x000fea0003800000 */
.L_x_1944:
        /* <DEDUP_REMOVED lines=8> */
.L_x_1946:
[----:B------:R-:W-:Y:S01]  /*16870*/  IMAD.MOV.U32 R7, RZ, RZ, R14 ;  /* 0x000000ffff077224 */ /* 0x000fe200078e000e */
[----:B------:R-:W-:Y:S06]  /*16880*/  BRA `(.L_x_1947) ;  /* 0xffffffe400f87947 */ /* 0x000fec000383ffff */
.L_x_1904:
[----:B------:R-:W-:Y:S01]  /*16890*/  BSSY B0, `(.L_x_1948) ;  /* 0x0000008000007945 */ /* 0x000fe20003800000 */
[----:B0----5:R-:W-:Y:S02]  /*168a0*/  IMAD.MOV.U32 R13, RZ, RZ, R17 ;  /* 0x000000ffff0d7224 */ /* 0x021fe400078e0011 */
[----:B------:R-:W-:Y:S02]  /*168b0*/  IMAD.MOV.U32 R12, RZ, RZ, 0x1 ;  /* 0x00000001ff0c7424 */ /* 0x000fe400078e00ff */
[----:B------:R-:W-:Y:S02]  /*168c0*/  IMAD.MOV.U32 R11, RZ, RZ, RZ ;  /* 0x000000ffff0b7224 */ /* 0x000fe400078e00ff */
[----:B------:R-:W-:-:S07]  /*168d0*/  IMAD.MOV.U32 R15, RZ, RZ, -0x1 ;  /* 0xffffffffff0f7424 */ /* 0x000fce00078e00ff */
[----:B-1234-:R-:W-:Y:S05]  /*168e0*/  WARPSYNC.COLLECTIVE R15, `(.L_x_1949) ;  /* 0x000000000f087348 */ /* 0x01efea0003c00000 */
[----:B------:R0:W0:Y:S02]  /*168f0*/  SHFL.UP P6, R14, R13, R12, R11 ;  /* 0x0400000c0d0e7389 */ /* 0x00002400000c000b */
[----:B01234-:R-:W-:Y:S01]  /*16900*/  ENDCOLLECTIVE ;  /* 0x000000000000791b */ /* 0x01ffe20003800000 */
.L_x_1949:
[----:B------:R-:W-:Y:S05]  /*16910*/  BSYNC B0 ;  /* 0x0000000000007941 */ /* 0x000fea0003800000 */
.L_x_1948:
        /* <DEDUP_REMOVED lines=10> */
.L_x_1950:
        /* <DEDUP_REMOVED lines=8> */
.L_x_1951:
        /* <DEDUP_REMOVED lines=8> */
.L_x_1952:
        /* <DEDUP_REMOVED lines=8> */
.L_x_1953:
        /* <DEDUP_REMOVED lines=8> */
.L_x_1954:
[----:B------:R-:W-:Y:S05]  /*16bc0*/  BRA `(.L_x_1955) ;  /* 0xffffffe400bc7947 */ /* 0x000fea000383ffff */
.L_x_1909:
[----:B------:R-:W-:Y:S01]  /*16bd0*/  BSSY B0, `(.L_x_1956) ;  /* 0x0000008000007945 */ /* 0x000fe20003800000 */
[----:B-----5:R-:W-:Y:S02]  /*16be0*/  IMAD.MOV.U32 R13, RZ, RZ, R17 ;  /* 0x000000ffff0d7224 */ /* 0x020fe400078e0011 */
[----:B------:R-:W-:Y:S02]  /*16bf0*/  IMAD.MOV.U32 R12, RZ, RZ, 0x1 ;  /* 0x00000001ff0c7424 */ /* 0x000fe400078e00ff */
[----:B------:R-:W-:Y:S02]  /*16c00*/  IMAD.MOV.U32 R11, RZ, RZ, RZ ;  /* 0x000000ffff0b7224 */ /* 0x000fe400078e00ff */
[----:B------:R-:W-:-:S07]  /*16c10*/  IMAD.MOV.U32 R15, RZ, RZ, -0x1 ;  /* 0xffffffffff0f7424 */ /* 0x000fce00078e00ff */
[----:B0--3--:R-:W-:Y:S05]  /*16c20*/  WARPSYNC.COLLECTIVE R15, `(.L_x_1957) ;  /* 0x000000000f087348 */ /* 0x009fea0003c00000 */
[----:B------:R1:W2:Y:S02]  /*16c30*/  SHFL.UP P6, R14, R13, R12, R11 ;  /* 0x0400000c0d0e7389 */ /* 0x0002a400000c000b */
[----:B0123--:R-:W-:Y:S01]  /*16c40*/  ENDCOLLECTIVE ;  /* 0x000000000000791b */ /* 0x00ffe20003800000 */
.L_x_1957:
[----:B------:R-:W-:Y:S05]  /*16c50*/  BSYNC B0 ;  /* 0x0000000000007941 */ /* 0x000fea0003800000 */
.L_x_1956:
        /* <DEDUP_REMOVED lines=10> */
.L_x_1958:
        /* <DEDUP_REMOVED lines=8> */
.L_x_1959:
        /* <DEDUP_REMOVED lines=8> */
.L_x_1960:
        /* <DEDUP_REMOVED lines=8> */
.L_x_1961:
        /* <DEDUP_REMOVED lines=8> */
.L_x_1962:
[----:B------:R-:W-:Y:S05]  /*16f00*/  BRA `(.L_x_1963) ;  /* 0xffffffe400a07947 */ /* 0x000fea000383ffff */
.L_x_1911:
[----:B------:R-:W-:Y:S01]  /*16f10*/  BSSY B0, `(.L_x_1964) ;  /* 0x0000006000007945 */ /* 0x000fe20003800000 */
[----:B------:R-:W-:Y:S01]  /*16f20*/  PLOP3.LUT P6, PT, P6, PT, PT, 0x8, 0x0 ;  /* 0x000000000000781c */ /* 0x000fe200037ce170 */
[----:B------:R-:W-:-:S12]  /*16f30*/  IMAD.MOV.U32 R15, RZ, RZ, -0x1 ;  /* 0xffffffffff0f7424 */ /* 0x000fd800078e00ff */
[----:B0-----:R-:W-:Y:S05]  /*16f40*/  WARPSYNC.COLLECTIVE R15, `(.L_x_1965) ;  /* 0x000000000f087348 */ /* 0x001fea0003c00000 */
[----:B------:R-:W-:Y:S01]  /*16f50*/  VOTE.ANY R14, PT, P6 ;  /* 0x00000000000e7806 */ /* 0x000fe200030e0100 */
[----:B0-----:R-:W-:Y:S06]  /*16f60*/  ENDCOLLECTIVE ;  /* 0x000000000000791b */ /* 0x001fec0003800000 */
.L_x_1965:
[----:B------:R-:W-:Y:S05]  /*16f70*/  BSYNC B0 ;  /* 0x0000000000007941 */ /* 0x000fea0003800000 */
.L_x_1964:
        /* <DEDUP_REMOVED lines=9> */
.L_x_1966:
[----:B------:R-:W-:Y:S01]  /*17010*/  IMAD.MOV.U32 R17, RZ, RZ, R14 ;  /* 0x000000ffff117224 */ /* 0x000fe200078e000e */
[----:B------:R-:W-:Y:S06]  /*17020*/  BRA `(.L_x_1967) ;  /* 0xffffffe400907947 */ /* 0x000fec000383ffff */
.L_x_1913:
[----:B------:R-:W-:Y:S01]  /*17030*/  BSSY B0, `(.L_x_1968) ;  /* 0x0000007000007945 */ /* 0x000fe20003800000 */
[----:B------:R-:W-:Y:S02]  /*17040*/  IMAD.MOV.U32 R13, RZ, RZ, R2 ;  /* 0x000000ffff0d7224 */ /* 0x000fe400078e0002 */
[----:B------:R-:W-:Y:S02]  /*17050*/  IMAD.MOV.U32 R11, RZ, RZ, 0x1f ;  /* 0x0000001fff0b7424 */ /* 0x000fe400078e00ff */
[----:B------:R-:W-:-:S07]  /*17060*/  IMAD.MOV.U32 R15, RZ, RZ, -0x1 ;  /* 0xffffffffff0f7424 */ /* 0x000fce00078e00ff */
[----:B012---:R-:W-:Y:S05]  /*17070*/  WARPSYNC.COLLECTIVE R15, `(.L_x_1969) ;  /* 0x000000000f087348 */ /* 0x007fea0003c00000 */
[----:B------:R3:W4:Y:S02]  /*17080*/  SHFL.IDX P6, R14, R13, R12, R11 ;  /* 0x0000000c0d0e7389 */ /* 0x00072400000c000b */
[----:B01234-:R-:W-:Y:S01]  /*17090*/  ENDCOLLECTIVE ;  /* 0x000000000000791b */ /* 0x01ffe20003800000 */
.L_x_1969:
[----:B------:R-:W-:Y:S05]  /*170a0*/  BSYNC B0 ;  /* 0x0000000000007941 */ /* 0x000fea0003800000 */
.L_x_1968:
[----:B------:R-:W-:Y:S01]  /*170b0*/  IMAD.MOV.U32 R7, RZ, RZ, R14 ;  /* 0x000000ffff077224 */ /* 0x000fe200078e000e */
[----:B------:R-:W-:Y:S06]  /*170c0*/  BRA `(.L_x_1912) ;  /* 0xffffffe400847947 */ /* 0x000fec000383ffff */
.L_x_1917:
[----:B-1----:R1:W2:Y:S02]  /*170d0*/  SYNCS.PHASECHK.TRANS64.TRYWAIT P0, [R0+URZ+0x22820], R3 ;  /* 0x02282003000075a7 */ /* 0x0022a4000800017f */
[----:B--2---:R-:W-:Y:S05]  /*170e0*/  @!P0 NANOSLEEP.SYNCS 0x989680 ;  /* 0x009896800000895d */ /* 0x004fea0003900000 */
[----:B------:R-:W2:Y:S02]  /*170f0*/  @!P0 SYNCS.PHASECHK.TRANS64 P0, [R0+URZ+0x22820], R3 ;  /* 0x02282003000085a7 */ /* 0x000ea4000800007f */
[----:B--2---:R-:W-:Y:S05]  /*17100*/  @!P0 BRA `(.L_x_1917) ;  /* 0xfffffffc00f08947 */ /* 0x004fea000383ffff */
[----:B------:R-:W-:Y:S05]  /*17110*/  BRA `(.L_x_1970) ;  /* 0xffffffe800f87947 */ /* 0x000fea000383ffff */
.L_x_1918:
[----:B------:R-:W2:Y:S01]  /*17120*/  S2R R2, SR_TID.X ;  /* 0x0000000000027919 */ /* 0x000ea20000002100 */
[----:B------:R-:W-:Y:S01]  /*17130*/  BSSY B0, `(.L_x_1971) ;  /* 0x000000a000007945 */ /* 0x000fe20003800000 */
[----:B------:R-:W-:Y:S02]  /*17140*/  IMAD.MOV.U32 R12, RZ, RZ, RZ ;  /* 0x000000ffff0c7224 */ /* 0x000fe400078e00ff */
[----:B------:R-:W-:Y:S02]  /*17150*/  IMAD.MOV.U32 R11, RZ, RZ, 0x1f ;  /* 0x0000001fff0b7424 */ /* 0x000fe400078e00ff */
[----:B------:R-:W-:Y:S01]  /*17160*/  IMAD.MOV.U32 R15, RZ, RZ, -0x1 ;  /* 0xffffffffff0f7424 */ /* 0x000fe200078e00ff */
[----:B--2---:R-:W-:-:S04]  /*17170*/  SHF.R.U32.HI R2, RZ, 0x5, R2 ;  /* 0x00000005ff027819 */ /* 0x004fc80000011602 */
[----:B------:R-:W-:-:S05]  /*17180*/  LOP3.LUT R2, R2, 0x3, RZ, 0xc0, !PT ;  /* 0x0000000302027812 */ /* 0x000fca00078ec0ff */
[----:B0-----:R-:W-:-:S07]  /*17190*/  IMAD.MOV.U32 R13, RZ, RZ, R2 ;  /* 0x000000ffff0d7224 */ /* 0x001fce00078e0002 */
[----:B-1----:R-:W-:Y:S05]  /*171a0*/  WARPSYNC.COLLECTIVE R15, `(.L_x_1972) ;  /* 0x000000000f087348 */ /* 0x002fea0003c00000 */
[----:B------:R0:W2:Y:S02]  /*171b0*/  SHFL.IDX P6, R14, R13, R12, R11 ;  /* 0x0000000c0d0e7389 */ /* 0x0000a400000c000b */
[----:B012---:R-:W-:Y:S01]  /*171c0*/  ENDCOLLECTIVE ;  /* 0x000000000000791b */ /* 0x007fe20003800000 */
.L_x_1972:
[----:B------:R-:W-:Y:S05]  /*171d0*/  BSYNC B0 ;  /* 0x0000000000007941 */ /* 0x000fea0003800000 */
.L_x_1971:
[----:B------:R-:W-:Y:S05]  /*171e0*/  BRA `(.L_x_1973) ;  /* 0xffffffe800e07947 */ /* 0x000fea000383ffff */
.L_x_1921:
[----:B------:R-:W-:Y:S01]  /*171f0*/  BSSY B1, `(.L_x_1974) ;  /* 0x0000006000017945 */ /* 0x000fe20003800000 */
[----:B------:R-:W-:-:S07]  /*17200*/  IMAD.MOV.U32 R15, RZ, RZ, -0x1 ;  /* 0xffffffffff0f7424 */ /* 0x000fce00078e00ff */
[----:B012---:R-:W-:Y:S05]  /*17210*/  WARPSYNC.COLLECTIVE R15, `(.L_x_1975) ;  /* 0x000000000f0c7348 */ /* 0x007fea0003c00000 */
[----:B------:R-:W-:Y:S02]  /*17220*/  ELECT P6, UR62, PT ;  /* 0x00000000003e782f */ /* 0x000fe400038c0000 */
[----:B------:R-:W-:Y:S01]  /*17230*/  MOV R14, UR62 ;  /* 0x0000003e000e7c02 */ /* 0x000fe20008000f00 */
[----:B012---:R-:W-:Y:S10]  /*17240*/  ENDCOLLECTIVE ;  /* 0x000000000000791b */ /* 0x007ff40003800000 */
.L_x_1975:
[----:B------:R-:W-:Y:S05]  /*17250*/  BSYNC B1 ;  /* 0x0000000000017941 */ /* 0x000fea0003800000 */
.L_x_1974:
[----:B------:R-:W-:Y:S05]  /*17260*/  BRA `(.L_x_1976) ;  /* 0xffffffe800d87947 */ /* 0x000fea000383ffff */
.L_x_1923:
[----:B-1----:R1:W2:Y:S02]  /*17270*/  SYNCS.PHASECHK.TRANS64.TRYWAIT P0, [R6+URZ], R5 ;  /* 0x00000005060075a7 */ /* 0x0022a4000800017f */
[----:B--2---:R-:W-:Y:S05]  /*17280*/  @!P0 NANOSLEEP.SYNCS 0x989680 ;  /* 0x009896800000895d */ /* 0x004fea0003900000 */
[----:B------:R-:W2:Y:S02]  /*17290*/  @!P0 SYNCS.PHASECHK.TRANS64 P0, [R6+URZ], R5 ;  /* 0x00000005060085a7 */ /* 0x000ea4000800007f */
[----:B--2---:R-:W-:Y:S05]  /*172a0*/  @!P0 BRA `(.L_x_1923) ;  /* 0xfffffffc00f08947 */ /* 0x004fea000383ffff */
[----:B------:R-:W-:Y:S05]  /*172b0*/  BRA `(.L_x_1977) ;  /* 0xffffffec00147947 */ /* 0x000fea000383ffff */
.L_x_1924:
[----:B--2---:R2:W3:Y:S02]  /*172c0*/  SYNCS.PHASECHK.TRANS64.TRYWAIT P0, [R7+URZ], R2 ;  /* 0x00000002070075a7 */ /* 0x0044e4000800017f */
[----:B---3--:R-:W-:Y:S05]  /*172d0*/  @!P0 NANOSLEEP.SYNCS 0x989680 ;  /* 0x009896800000895d */ /* 0x008fea0003900000 */
[----:B------:R-:W3:Y:S02]  /*172e0*/  @!P0 SYNCS.PHASECHK.TRANS64 P0, [R7+URZ], R2 ;  /* 0x00000002070085a7 */ /* 0x000ee4000800007f */
[----:B---3--:R-:W-:Y:S05]  /*172f0*/  @!P0 BRA `(.L_x_1924) ;  /* 0xfffffffc00f08947 */ /* 0x008fea000383ffff */
[----:B------:R-:W-:Y:S05]  /*17300*/  BRA `(.L_x_1978) ;  /* 0xffffffec00087947 */ /* 0x000fea000383ffff */
.L_x_1926:
[----:B---3--:R3:W4:Y:S02]  /*17310*/  SYNCS.PHASECHK.TRANS64.TRYWAIT P0, [R4+URZ], R5 ;  /* 0x00000005040075a7 */ /* 0x008724000800017f */
[----:B----4-:R-:W-:Y:S05]  /*17320*/  @!P0 NANOSLEEP.SYNCS 0x989680 ;  /* 0x009896800000895d */ /* 0x010fea0003900000 */
[----:B------:R-:W4:Y:S02]  /*17330*/  @!P0 SYNCS.PHASECHK.TRANS64 P0, [R4+URZ], R5 ;  /* 0x00000005040085a7 */ /* 0x000f24000800007f */
[----:B----4-:R-:W-:Y:S05]  /*17340*/  @!P0 BRA `(.L_x_1926) ;  /* 0xfffffffc00f08947 */ /* 0x010fea000383ffff */
[----:B------:R-:W-:Y:S05]  /*17350*/  BRA `(.L_x_1979) ;  /* 0xffffffec00107947 */ /* 0x000fea000383ffff */
.L_x_1980:
        /* <DEDUP_REMOVED lines=10> */
.L_x_4723:


//--------------------- .text._ZN7cutlass13device_kernelIN5flash11enable_sm90INS1_16FlashAttnFwdSm90INS1_25CollectiveMainloopFwdSm90ILi2EN4cute5tupleIJNS5_1CILi1EEES8_S8_EEENS6_IJNS7_ILi128EEENS7_ILi96EEENS7_ILi64EEEEEELi256ENS_10bfloat16_tEfNS_4arch4Sm90ELb0ELb1ELb1ELb1ELb0ELb1ELb0ELb1ELb0ELb0ELb0ELb0EEENS1_21CollectiveEpilogueFwdINS6_IJSA_NS7_ILi256EEESB_EEES9_SE_SG_Li256ELb1ELb0ELb0ELb0EEENS1_36VarlenDynamicPersistentTileSchedulerILi128ELi96ELi256ELi32ELb0ELb0ELb1ELb1ELb0ELb1EEEEEEEEEvNT_6ParamsE --------------------------
	.section	.text._ZN7cutlass13device_kernelIN5flash11enable_sm90INS1_16FlashAttnFwdSm90INS1_25CollectiveMainloopFwdSm90ILi2EN4cute5tupleIJNS5_1CILi1EEES8_S8_EEENS6_IJNS7_ILi128EEENS7_ILi96EEENS7_ILi64EEEEEELi256ENS_10bfloat16_tEfNS_4arch4Sm90ELb0ELb1ELb1ELb1ELb0ELb1ELb0ELb1ELb0ELb0ELb0ELb0EEENS1_21CollectiveEpilogueFwdINS6_IJSA_NS7_ILi256EEESB_EEES9_SE_SG_Li256ELb1ELb0ELb0ELb0EEENS1_36VarlenDynamicPersistentTileSchedulerILi128ELi96ELi256ELi32ELb0ELb0ELb1ELb1ELb0ELb1EEEEEEEEEvNT_6ParamsE,"ax",@progbits
	.align	128
.text._ZN7cutlass13device_kernelIN5flash11enable_sm90INS1_16FlashAttnFwdSm90INS1_25CollectiveMainloopFwdSm90ILi2EN4cute5tupleIJNS5_1CILi1EEES8_S8_EEENS6_IJNS7_ILi128EEENS7_ILi96EEENS7_ILi64EEEEEELi256ENS_10bfloat16_tEfNS_4arch4Sm90ELb0ELb1ELb1ELb1ELb0ELb1ELb0ELb1ELb0ELb0ELb0ELb0EEENS1_21CollectiveEpilogueFwdINS6_IJSA_NS7_ILi256EEESB_EEES9_SE_SG_Li256ELb1ELb0ELb0ELb0EEENS1_36VarlenDynamicPersistentTileSchedulerILi128ELi96ELi256ELi32ELb0ELb0ELb1ELb1ELb0ELb1EEEEEEEEEvNT_6ParamsE:
        .type           _ZN7cutlass13device_kernelIN5flash11enable_sm90INS1_16FlashAttnFwdSm90INS1_25CollectiveMainloopFwdSm90ILi2EN4cute5tupleIJNS5_1CILi1EEES8_S8_EEENS6_IJNS7_ILi128EEENS7_ILi96EEENS7_ILi64EEEEEELi256ENS_10bfloat16_tEfNS_4arch4Sm90ELb0ELb1ELb1ELb1ELb0ELb1ELb0ELb1ELb0ELb0ELb0ELb0EEENS1_21CollectiveEpilogueFwdINS6_IJSA_NS7_ILi256EEESB_EEES9_SE_SG_Li256ELb1ELb0ELb0ELb0EEENS1_36VarlenDynamicPersistentTileSchedulerILi128ELi96ELi256ELi32ELb0ELb0ELb1ELb1ELb0ELb1EEEEEEEEEvNT_6ParamsE,@function
        .size           _ZN7cutlass13device_kernelIN5flash11enable_sm90INS1_16FlashAttnFwdSm90INS1_25CollectiveMainloopFwdSm90ILi2EN4cute5tupleIJNS5_1CILi1EEES8_S8_EEENS6_IJNS7_ILi128EEENS7_ILi96EEENS7_ILi64EEEEEELi256ENS_10bfloat16_tEfNS_4arch4Sm90ELb0ELb1ELb1ELb1ELb0ELb1ELb0ELb1ELb0ELb0ELb0ELb0EEENS1_21CollectiveEpilogueFwdINS6_IJSA_NS7_ILi256EEESB_EEES9_SE_SG_Li256ELb1ELb0ELb0ELb0EEENS1_36VarlenDynamicPersistentTileSchedulerILi128ELi96ELi256ELi32ELb0ELb0ELb1ELb1ELb0ELb1EEEEEEEEEvNT_6ParamsE,(.L_x_4724 - _ZN7cutlass13device_kernelIN5flash11enable_sm90INS1_16FlashAttnFwdSm90INS1_25CollectiveMainloopFwdSm90ILi2EN4cute5tupleIJNS5_1CILi1EEES8_S8_EEENS6_IJNS7_ILi128EEENS7_ILi96EEENS7_ILi64EEEEEELi256ENS_10bfloat16_tEfNS_4arch4Sm90ELb0ELb1ELb1ELb1ELb0ELb1ELb0ELb1ELb0ELb0ELb0ELb0EEENS1_21CollectiveEpilogueFwdINS6_IJSA_NS7_ILi256EEESB_EEES9_SE_SG_Li256ELb1ELb0ELb0ELb0EEENS1_36VarlenDynamicPersistentTileSchedulerILi128ELi96ELi256ELi32ELb0ELb0ELb1ELb1ELb0ELb1EEEEEEEEEvNT_6ParamsE)
        .other          _ZN7cutlass13device_kernelIN5flash11enable_sm90INS1_16FlashAttnFwdSm90INS1_25CollectiveMainloopFwdSm90ILi2EN4cute5tupleIJNS5_1CILi1EEES8_S8_EEENS6_IJNS7_ILi128EEENS7_ILi96EEENS7_ILi64EEEEEELi256ENS_10bfloat16_tEfNS_4arch4Sm90ELb0ELb1ELb1ELb1ELb0ELb1ELb0ELb1ELb0ELb0ELb0ELb0EEENS1_21CollectiveEpilogueFwdINS6_IJSA_NS7_ILi256EEESB_EEES9_SE_SG_Li256ELb1ELb0ELb0ELb0EEENS1_36VarlenDynamicPersistentTileSchedulerILi128ELi96ELi256ELi32ELb0ELb0ELb1ELb1ELb0ELb1EEEEEEEEEvNT_6ParamsE,@"STO_CUDA_ENTRY STV_DEFAULT"
_ZN7cutlass13device_kernelIN5flash11enable_sm90INS1_16FlashAttnFwdSm90INS1_25CollectiveMainloopFwdSm90ILi2EN4cute5tupleIJNS5_1CILi1EEES8_S8_EEENS6_IJNS7_ILi128EEENS7_ILi96EEENS7_ILi64EEEEEELi256ENS_10bfloat16_tEfNS_4arch4Sm90ELb0ELb1ELb1ELb1ELb0ELb1ELb0ELb1ELb0ELb0ELb0ELb0EEENS1_21CollectiveEpilogueFwdINS6_IJSA_NS7_ILi256EEESB_EEES9_SE_SG_Li256ELb1ELb0ELb0ELb0EEENS1_36VarlenDynamicPersistentTileSchedulerILi128ELi96ELi256ELi32ELb0ELb0ELb1ELb1ELb0ELb1EEEEEEEEEvNT_6ParamsE:
[----:B------:R-:W0:Y:S02]  /*0000*/  LDC R1, c[0x0][0x28] ;  /* 0x00000a00ff017b82 */ /* 0x000e240000000800 */
[----:B0-----:R-:W-:Y:S01]  /*0010*/  VIADD R1, R1, 0xffffffd0 ;  /* 0xffffffd001017836 */ /* 0x001fe20000000000 */
[----:B------:R-:W0:Y:S01]  /*0020*/  S2R R3, SR_TID.X ;  /* 0x0000000000037919 */ /* 0x000e220000002100 */
[----:B------:R-:W-:Y:S01]  /*0030*/  ELECT P0, URZ, PT ;  /* 0x00000000003f782f */ /* 0x000fe20003800000 */
[----:B------:R-:W-:Y:S01]  /*0040*/  BSSY B0, `(.L_x_1981) ;  /* 0x0000016000007945 */ /* 0x000fe20003800000 */
[----:B0-----:R-:W-:-:S05]  /*0050*/  SHF.R.U32.HI R0, RZ, 0x5, R3 ;  /* 0x00000005ff007819 */ /* 0x001fca0000011603 */
        /* <DEDUP_REMOVED lines=20> */
.L_x_1982:
[----:B------:R-:W-:Y:S05]  /*01a0*/  BSYNC B0 ;  /* 0x0000000000007941 */ /* 0x000fea0003800000 */
.L_x_1981:
[----:B------:R-:W-:Y:S01]  /*01b0*/  VOTEU.ANY UP0, P0 ;  /* 0x00000000003f7886 */ /* 0x000fe20000000100 */
[----:B------:R-:W0:Y:S01]  /*01c0*/  SHFL.IDX PT, R2, R0, RZ, 0x1f ;  /* 0x00001fff00027589 */ /* 0x000e2200000e0000 */
[----:B------:R-:W-:Y:S01]  /*01d0*/  UMOV UR4, 0x1 ;  /* 0x0000000100047882 */ /* 0x000fe20000000000 */
[----:B------:R-:W-:Y:S01]  /*01e0*/  UMOV UR7, 0x100 ;  /* 0x0000010000077882 */ /* 0x000fe20000000000 */
[----:B------:R-:W-:Y:S01]  /*01f0*/  SHF.R.U32.HI R4, RZ, 0x7, R3 ;  /* 0x00000007ff047819 */ /* 0x000fe20000011603 */
[----:B------:R-:W1:Y:S01]  /*0200*/  @UP0 S2UR UR8, SR_CgaCtaId ;  /* 0x00000000000809c3 */ /* 0x000e620000008800 */
[----:B------:R-:W-:Y:S01]  /*0210*/  @UP0 UMOV UR6, 0x400 ;  /* 0x0000040000060882 */ /* 0x000fe20000000000 */
[----:B------:R-:W-:-:S04]  /*0220*/  @UP0 UIADD3 UR4, -UR4, 0x100000, URZ ;  /* 0x0010000004040890 */ /* 0x000fc8000fffe13f */
[----:B------:R-:W-:Y:S02]  /*0230*/  @UP0 USHF.L.U32 UR5, UR4, 0xb, URZ ;  /* 0x0000000b04050899 */ /* 0x000fe4000800063f */
[----:B------:R-:W-:Y:S01]  /*0240*/  @UP0 USHF.L.U32 UR4, UR4, 0x1, URZ ;  /* 0x0000000104040899 */ /* 0x000fe2000800063f */
[----:B------:R-:W-:Y:S01]  /*0250*/  VOTEU.ANY UP1, P0 ;  /* 0x00000000003f7886 */ /* 0x000fe20000020100 */
[----:B0-----:R-:W-:Y:S02]  /*0260*/  ISETP.NE.AND P1, PT, R2, RZ, PT ;  /* 0x000000ff0200720c */ /* 0x001fe40003f25270 */
[----:B------:R0:W2:Y:S01]  /*0270*/  SHFL.IDX PT, R2, R4, RZ, 0x1f ;  /* 0x00001fff04027589 */ /* 0x0000a200000e0000 */
[----:B-1----:R-:W-:Y:S02]  /*0280*/  @UP0 ULEA UR8, UR8, UR6, 0x18 ;  /* 0x0000000608080291 */ /* 0x002fe4000f8ec03f */
[----:B------:R-:W-:-:S04]  /*0290*/  @UP0 UIADD3 UR6, -UR7, 0x100000, URZ ;  /* 0x0010000007060890 */ /* 0x000fc8000fffe13f */
[----:B------:R-:W-:Y:S02]  /*02a0*/  @UP0 USHF.L.U32 UR7, UR6, 0xb, URZ ;  /* 0x0000000b06070899 */ /* 0x000fe4000800063f */
[----:B------:R-:W-:Y:S01]  /*02b0*/  @UP0 USHF.L.U32 UR6, UR6, 0x1, URZ ;  /* 0x0000000106060899 */ /* 0x000fe2000800063f */
[----:B------:R-:W-:Y:S01]  /*02c0*/  VOTEU.ANY UP0, P0 ;  /* 0x00000000003f7886 */ /* 0x000fe20000000100 */
[----:B------:R-:W1:Y:S04]  /*02d0*/  FENCE.VIEW.ASYNC.S ;  /* 0x00000000000073c6 */ /* 0x000e680000000000 */
[----:B-1----:R0:W1:Y:S06]  /*02e0*/  @UP0 SYNCS.EXCH.64 URZ, [UR8+0x22800], UR4 ;  /* 0x02280004083f05b2 */ /* 0x00206c0008000100 */
[----:B------:R0:W3:Y:S02]  /*02f0*/  @UP1 SYNCS.EXCH.64 URZ, [UR8+0x22820], UR6 ;  /* 0x02282006083f15b2 */ /* 0x0000e40008000100 */
[----:B0-----:R-:W-:Y:S05]  /*0300*/  @P1 BRA `(.L_x_1983) ;  /* 0x0000000000481947 */ /* 0x001fea0003800000 */
[----:B------:R-:W0:Y:S01]  /*0310*/  S2UR UR5, SR_CgaCtaId ;  /* 0x00000000000579c3 */ /* 0x000e220000008800 */
        /* <DEDUP_REMOVED lines=15> */
[----:B------:R0:W0:Y:S01]  /*0410*/  SYNCS.EXCH.64 URZ, [UR8+0x22848], UR4 ;  /* 0x02284804083f75b2 */ /* 0x0000220008000100 */
[----:B------:R-:W-:Y:S01]  /*0420*/  NOP ;  /* 0x0000000000007918 */ /* 0x000fe20000000000 */
.L_x_1983:
[----:B------:R-:W5:Y:S01]  /*0430*/  SHFL.IDX PT, R4, R0, RZ, 0x1f ;  /* 0x00001fff00047589 */ /* 0x000f6200000e0000 */
[----:B------:R-:W-:Y:S01]  /*0440*/  NOP ;  /* 0x0000000000007918 */ /* 0x000fe20000000000 */
[----:B-----5:R-:W-:-:S13]  /*0450*/  ISETP.NE.AND P0, PT, R4, RZ, PT ;  /* 0x000000ff0400720c */ /* 0x020fda0003f05270 */
        /* <DEDUP_REMOVED lines=17> */
[----:B------:R0:W0:Y:S01]  /*0570*/  SYNCS.EXCH.64 URZ, [UR8+0x22868], UR6 ;  /* 0x02286806083f75b2 */ /* 0x0000220008000100 */
[----:B------:R-:W-:Y:S01]  /*0580*/  NOP ;  /* 0x0000000000007918 */ /* 0x000fe20000000000 */
.L_x_1984:
[----:B------:R-:W5:Y:S01]  /*0590*/  SHFL.IDX PT, R4, R0, RZ, 0x1f ;  /* 0x00001fff00047589 */ /* 0x000f6200000e0000 */
[----:B------:R-:W-:Y:S01]  /*05a0*/  NOP ;  /* 0x0000000000007918 */ /* 0x000fe20000000000 */
[----:B-----5:R-:W-:-:S13]  /*05b0*/  ISETP.NE.AND P0, PT, R4, RZ, PT ;  /* 0x000000ff0400720c */ /* 0x020fda0003f05270 */
        /* <DEDUP_REMOVED lines=13> */
[----:B------:R0:W0:Y:S01]  /*0690*/  SYNCS.EXCH.64 URZ, [UR6+0x22888], UR4 ;  /* 0x02288804063f75b2 */ /* 0x0000220008000100 */
[----:B------:R-:W-:Y:S01]  /*06a0*/  NOP ;  /* 0x0000000000007918 */ /* 0x000fe20000000000 */
.L_x_1985:
        /* <DEDUP_REMOVED lines=22> */
.L_x_1986:
        /* <DEDUP_REMOVED lines=22> */
.L_x_1987:
[----:B--2---:R-:W-:Y:S01]  /*0970*/  ISETP.NE.AND P0, PT, R2, RZ, PT ;  /* 0x000000ff0200720c */ /* 0x004fe20003f05270 */
[----:B------:R-:W-:Y:S01]  /*0980*/  IMAD.MOV.U32 R2, RZ, RZ, 0x1 ;  /* 0x00000001ff027424 */ /* 0x000fe200078e00ff */
[----:B------:R-:W-:Y:S01]  /*0990*/  NOP ;  /* 0x0000000000007918 */ /* 0x000fe20000000000 */
[----:B------:R-:W-:Y:S01]  /*09a0*/  ULDC.64 UR52, c[0x0][0x208] ;  /* 0x0000820000347ab9 */ /* 0x000fe20000000a00 */
[----:B------:R-:W-:Y:S02]  /*09b0*/  BSSY B7, `(.L_x_1988) ;  /* 0x0001e82000077945 */ /* 0x000fe40003800000 */
[----:B------:R-:W-:-:S05]  /*09c0*/  SEL R2, R2, 0x2, !P0 ;  /* 0x0000000202027807 */ /* 0x000fca0004000000 */
[----:B------:R2:W-:Y:S01]  /*09d0*/  STL [R1+0x2c], R2 ;  /* 0x00002c0201007387 */ /* 0x0005e20000100800 */
[----:B01-34-:R-:W-:Y:S06]  /*09e0*/  BAR.SYNC.DEFER_BLOCKING 0x0 ;  /* 0x0000000000007b1d */ /* 0x01bfec0000010000 */
[----:B------:R-:W-:Y:S05]  /*09f0*/  @!P0 BRA `(.L_x_1989) ;  /* 0x0000018400bc8947 */ /* 0x000fea0003800000 */
.L_x_1990:
[----:B------:R-:W-:-:S08]  /*0a00*/  NOP ;  /* 0x0000000000007918 */ /* 0x000fd00000000000 */
[----:B------:R-:W0:Y:S02]  /*0a10*/  USETMAXREG.TRY_ALLOC.CTAPOOL UP0, 0xf0 ;  /* 0x000000f0000079c8 */ /* 0x000e240008000600 */
[----:B0-----:R-:W-:-:S13]  /*0a20*/  PLOP3.LUT P0, PT, PT, PT, UP0, 0x80, 0x0 ;  /* 0x000000000000781c */ /* 0x001fda0003f0f008 */
[----:B------:R-:W-:Y:S05]  /*0a30*/  @!P0 BRA `(.L_x_1990) ;  /* 0xfffffffc00f08947 */ /* 0x000fea000383ffff */
[----:B------:R-:W-:Y:S01]  /*0a40*/  SHF.R.U32.HI R0, RZ, 0x7, R3 ;  /* 0x00000007ff007819 */ /* 0x000fe20000011603 */
[----:B------:R-:W0:Y:S08]  /*0a50*/  S2UR UR5, SR_CgaCtaId ;  /* 0x00000000000579c3 */ /* 0x000e300000008800 */
[----:B------:R-:W-:Y:S06]  /*0a60*/  BAR.ARV 0x8, 0x120 ;  /* 0x0204800000007b1d */ /* 0x000fec0000002000 */
[----:B------:R-:W-:Y:S01]  /*0a70*/  ISETP.NE.AND P0, PT, R0, 0x1, PT ;  /* 0x000000010000780c */ /* 0x000fe20003f05270 */
[----:B------:R-:W-:Y:S01]  /*0a80*/  UMOV UR4, 0x400 ;  /* 0x0000040000047882 */ /* 0x000fe20000000000 */
[----:B--2---:R-:W-:-:S11]  /*0a90*/  LOP3.LUT R2, R2, 0xffdfffff, RZ, 0xc0, !PT ;  /* 0xffdfffff02027812 */ /* 0x004fd600078ec0ff */
[----:B------:R-:W-:Y:S06]  /*0aa0*/  @!P0 BAR.ARV 0x9, 0x100 ;  /* 0x0244000000008b1d */ /* 0x000fec0000002000 */
[----:B0-----:R-:W-:Y:S01]  /*0ab0*/  ULEA UR4, UR5, UR4, 0x18 ;  /* 0x0000000405047291 */ /* 0x001fe2000f8ec03f */
[----:B------:R-:W-:Y:S01]  /*0ac0*/  @P0 LOP3.LUT R2, R2, 0x200000, RZ, 0xfc, !PT ;  /* 0x0020000002020812 */ /* 0x000fe200078efcff */
[----:B------:R-:W-:Y:S04]  /*0ad0*/  BAR.SYNC.DEFER_BLOCKING 0x5, 0x120 ;  /* 0x0144800000007b1d */ /* 0x000fe80000010000 */
[----:B------:R-:W-:-:S02]  /*0ae0*/  IMAD.U32 R17, RZ, RZ, UR4 ;  /* 0x00000004ff117e24 */ /* 0x000fc4000f8e00ff */
[----:B------:R-:W-:-:S03]  /*0af0*/  ULDC UR4, c[0x0][0xc14] ;  /* 0x0003050000047ab9 */ /* 0x000fc60000000800 */
[----:B------:R-:W0:Y:S01]  /*0b00*/  LDS.128 R204, [R17+0x228d0] ;  /* 0x0228d00011cc7984 */ /* 0x000e220000000c00 */
[----:B------:R-:W-:Y:S06]  /*0b10*/  BAR.ARV 0x4, 0x120 ;  /* 0x0104800000007b1d */ /* 0x000fec0000002000 */
[----:B0-----:R-:W-:-:S13]  /*0b20*/  ISETP.GE.AND P0, PT, R207, UR4, PT ;  /* 0x00000004cf007c0c */ /* 0x001fda000bf06270 */
[----:B------:R-:W-:Y:S05]  /*0b30*/  @P0 BRA `(.L_x_1991) ;  /* 0x000001e400a40947 */ /* 0x000fea0003800000 */
[----:B------:R-:W2:Y:S01]  /*0b40*/  LDL.LU R13, [R1+0x2c] ;  /* 0x00002c00010d7983 */ /* 0x000ea20000300800 */
[----:B------:R-:W-:Y:S02]  /*0b50*/  VIADD R12, R3, 0xffffff80 ;  /* 0xffffff80030c7836 */ /* 0x000fe40000000000 */
[----:B------:R-:W-:Y:S02]  /*0b60*/  IMAD.MOV.U32 R232, RZ, RZ, RZ ;  /* 0x000000ffffe87224 */ /* 0x000fe400078e00ff */
[----:B------:R-:W-:Y:S01]  /*0b70*/  IMAD.MOV.U32 R18, RZ, RZ, RZ ;  /* 0x000000ffff127224 */ /* 0x000fe200078e00ff */
[----:B------:R-:W-:Y:S01]  /*0b80*/  SHF.R.S32.HI R0, RZ, 0x1f, R12 ;  /* 0x0000001fff007819 */ /* 0x000fe2000001140c */
[----:B------:R-:W-:Y:S02]  /*0b90*/  IMAD.MOV.U32 R201, RZ, RZ, RZ ;  /* 0x000000ffffc97224 */ /* 0x000fe400078e00ff */
[----:B------:R-:W-:Y:S01]  /*0ba0*/  IMAD.MOV.U32 R22, RZ, RZ, RZ ;  /* 0x000000ffff167224 */ /* 0x000fe200078e00ff */
[CC--:B------:R-:W-:Y:S01]  /*0bb0*/  LEA.HI R3, R0.reuse, R12.reuse, RZ, 0x7 ;  /* 0x0000000c00037211 */ /* 0x0c0fe200078f38ff */
[----:B------:R-:W-:Y:S01]  /*0bc0*/  IMAD.MOV.U32 R16, RZ, RZ, RZ ;  /* 0x000000ffff107224 */ /* 0x000fe200078e00ff */
[----:B------:R-:W-:-:S02]  /*0bd0*/  LEA.HI R218, R0, R12, RZ, 0x5 ;  /* 0x0000000c00da7211 */ /* 0x000fc400078f28ff */
        /* <DEDUP_REMOVED lines=21> */
[----:B------:R-:W-:Y:S02]  /*0d30*/  IMAD R6, R6, 0x10, R9 ;  /* 0x0000001006067824 */ /* 0x000fe400078e0209 */
[----:B------:R-:W-:Y:S01]  /*0d40*/  IMAD.IADD R5, R12, 0x1, -R5 ;  /* 0x000000010c057824 */ /* 0x000fe200078e0a05 */
[----:B------:R-:W-:Y:S01]  /*0d50*/  LOP3.LUT R4, R4, 0x1ffffffe, RZ, 0xc0, !PT ;  /* 0x1ffffffe04047812 */ /* 0x000fe200078ec0ff */
[----:B------:R-:W-:Y:S02]  /*0d60*/  IMAD R3, R3, 0x40, R6 ;  /* 0x0000004003037824 */ /* 0x000fe400078e0206 */
[----:B------:R-:W-:Y:S02]  /*0d70*/  IMAD R5, R218, 0x10, R5 ;  /* 0x00000010da057824 */ /* 0x000fe400078e0205 */
[----:B------:R-:W-:Y:S01]  /*0d80*/  IMAD.IADD R4, R7, 0x1, -R4 ;  /* 0x0000000107047824 */ /* 0x000fe200078e0a04 */
[----:B------:R0:W-:Y:S01]  /*0d90*/  STL [R1+0xc], R3 ;  /* 0x00000c0301007387 */ /* 0x0001e20000100800 */
[----:B------:R-:W-:-:S02]  /*0da0*/  IMAD.IADD R8, R11, 0x1, -R8 ;  /* 0x000000010b087824 */ /* 0x000fc400078e0a08 */
[----:B------:R-:W-:Y:S02]  /*0db0*/  IMAD R7, R5, 0x8, R4 ;  /* 0x0000000805077824 */ /* 0x000fe400078e0204 */
[----:B------:R-:W-:Y:S01]  /*0dc0*/  IMAD.SHL.U32 R23, R8, 0x2, RZ ;  /* 0x0000000208177824 */ /* 0x000fe200078e00ff */
[CC--:B0-----:R-:W-:Y:S02]  /*0dd0*/  LEA.HI R3, R0.reuse, R12.reuse, RZ, 0x2 ;  /* 0x0000000c00037211 */ /* 0x0c1fe400078f10ff */
[----:B------:R-:W-:Y:S02]  /*0de0*/  LEA.HI R0, R0, R12, RZ, 0x3 ;  /* 0x0000000c00007211 */ /* 0x000fe400078f18ff */
[--C-:B------:R-:W-:Y:S02]  /*0df0*/  SHF.R.S32.HI R19, RZ, 0x2, R3.reuse ;  /* 0x00000002ff137819 */ /* 0x100fe40000011403 */
[----:B------:R-:W-:Y:S02]  /*0e00*/  LOP3.LUT R236, R3, 0xfffffffc, RZ, 0xc0, !PT ;  /* 0xfffffffc03ec7812 */ /* 0x000fe400078ec0ff */
[----:B------:R-:W-:Y:S01]  /*0e10*/  SHF.R.S32.HI R4, RZ, 0x1f, R3 ;  /* 0x0000001fff047819 */ /* 0x000fe20000011403 */
[----:B------:R-:W-:Y:S01]  /*0e20*/  VIADD R222, R19, 0x40 ;  /* 0x0000004013de7836 */ /* 0x000fe20000000000 */
[----:B------:R-:W-:Y:S01]  /*0e30*/  SHF.R.S32.HI R214, RZ, 0x3, R0 ;  /* 0x00000003ffd67819 */ /* 0x000fe20000011400 */
[----:B------:R-:W-:Y:S01]  /*0e40*/  IMAD.IADD R236, R12, 0x1, -R236 ;  /* 0x000000010cec7824 */ /* 0x000fe200078e0aec */
[----:B------:R-:W-:Y:S01]  /*0e50*/  LOP3.LUT R0, R0, 0x1ffffff8, RZ, 0xc0, !PT ;  /* 0x1ffffff800007812 */ /* 0x000fe200078ec0ff */
[----:B------:R-:W-:Y:S01]  /*0e60*/  IMAD.SHL.U32 R216, R222, 0x40, RZ ;  /* 0x00000040ded87824 */ /* 0x000fe200078e00ff */
[----:B------:R-:W-:-:S02]  /*0e70*/  SHF.R.S32.HI R3, RZ, 0x1f, R222 ;  /* 0x0000001fff037819 */ /* 0x000fc400000114de */
[----:B------:R-:W-:Y:S01]  /*0e80*/  LEA.HI R4, R4, R19, RZ, 0x3 ;  /* 0x0000001304047211 */ /* 0x000fe200078f18ff */
[----:B------:R-:W-:Y:S01]  /*0e90*/  IMAD.IADD R0, R12, 0x1, -R0 ;  /* 0x000000010c007824 */ /* 0x000fe200078e0a00 */
[----:B------:R-:W-:Y:S01]  /*0ea0*/  LEA.HI R5, R3, R222, RZ, 0x3 ;  /* 0x000000de03057211 */ /* 0x000fe200078f18ff */
[----:B------:R-:W-:Y:S01]  /*0eb0*/  IMAD.SHL.U32 R3, R236, 0x8, RZ ;  /* 0x00000008ec037824 */ /* 0x000fe200078e00ff */
[----:B------:R-:W-:Y:S01]  /*0ec0*/  LOP3.LUT R216, R216, 0x1c0, RZ, 0xc0, !PT ;  /* 0x000001c0d8d87812 */ /* 0x000fe200078ec0ff */
[----:B------:R-:W-:Y:S01]  /*0ed0*/  IMAD.SHL.U32 R208, R0, 0x8, RZ ;  /* 0x0000000800d07824 */ /* 0x000fe200078e00ff */
[----:B------:R-:W-:Y:S01]  /*0ee0*/  LOP3.LUT R4, R4, 0xfffffff8, RZ, 0xc0, !PT ;  /* 0xfffffff804047812 */ /* 0x000fe200078ec0ff */
[----:B------:R-:W-:Y:S01]  /*0ef0*/  IMAD.SHL.U32 R5, R5, 0x40, RZ ;  /* 0x0000004005057824 */ /* 0x000fe200078e00ff */
[----:B------:R-:W-:Y:S01]  /*0f00*/  LOP3.LUT R0, R216, 0x38, R3, 0xf8, !PT ;  /* 0x00000038d8007812 */ /* 0x000fe200078ef803 */
[----:B------:R-:W-:Y:S01]  /*0f10*/  IMAD.SHL.U32 R3, R7, 0x8, RZ ;  /* 0x0000000807037824 */ /* 0x000fe200078e00ff */
[----:B------:R-:W-:Y:S01]  /*0f20*/  SHF.R.U32.HI R6, RZ, 0x3, R216 ;  /* 0x00000003ff067819 */ /* 0x000fe200000116d8 */
[----:B------:R-:W-:Y:S01]  /*0f30*/  IMAD.IADD R237, R19, 0x1, -R4 ;  /* 0x0000000113ed7824 */ /* 0x000fe200078e0a04 */
[----:B------:R-:W-:-:S02]  /*0f40*/  LOP3.LUT R219, R5, 0xfffffe00, RZ, 0xc0, !PT ;  /* 0xfffffe0005db7812 */ /* 0x000fc400078ec0ff */
[----:B------:R0:W-:Y:S01]  /*0f50*/  STL [R1+0x14], R3 ;  /* 0x0000140301007387 */ /* 0x0001e20000100800 */
[----:B------:R-:W-:Y:S02]  /*0f60*/  SHF.R.S32.HI R233, RZ, 0x1f, R19 ;  /* 0x0000001fffe97819 */ /* 0x000fe40000011413 */
[----:B------:R-:W-:Y:S02]  /*0f70*/  LOP3.LUT R0, R219, R0, R6, 0xf6, !PT ;  /* 0x00000000db007212 */ /* 0x000fe400078ef606 */
[----:B------:R-:W-:-:S03]  /*0f80*/  SHF.R.S32.HI R235, RZ, 0x1f, R222 ;  /* 0x0000001fffeb7819 */ /* 0x000fc600000114de */
[----:B------:R-:W-:-:S05]  /*0f90*/  IMAD R0, R0, 0x2, R17 ;  /* 0x0000000200007824 */ /* 0x000fca00078e0211 */
[----:B------:R0:W-:Y:S02]  /*0fa0*/  STL [R1+0x8], R0 ;  /* 0x0000080001007387 */ /* 0x0001e40000100800 */
[----:B0-2---:R-:W-:-:S07]  /*0fb0*/  LOP3.LUT R200, R13, 0x1, RZ, 0xfc, !PT ;  /* 0x000000010dc87812 */ /* 0x005fce00078efcff */
.L_x_2204:
[----:B------:R-:W-:Y:S05]  /*0fc0*/  YIELD ;  /* 0x0000000000007946 */ /* 0x000fea0003800000 */
[----:B------:R-:W-:Y:S01]  /*0fd0*/  ULDC.64 UR4, c[0x0][0xa28] ;  /* 0x00028a0000047ab9 */ /* 0x000fe20000000a00 */
[----:B0--345:R-:W0:Y:S01]  /*0fe0*/  LDC.64 R6, c[0x0][0xa08] ;  /* 0x00028200ff067b82 */ /* 0x039e220000000a00 */
[----:B------:R-:W-:Y:S01]  /*0ff0*/  ISETP.NE.U32.AND P1, PT, RZ, UR4, PT ;  /* 0x00000004ff007c0c */ /* 0x000fe2000bf25070 */
[----:B------:R-:W-:Y:S02]  /*1000*/  IMAD.MOV.U32 R3, RZ, RZ, RZ ;  /* 0x000000ffff037224 */ /* 0x000fe400078e00ff */
[----:B------:R-:W-:Y:S01]  /*1010*/  IMAD.MOV.U32 R25, RZ, RZ, RZ ;  /* 0x000000ffff197224 */ /* 0x000fe200078e00ff */
[----:B------:R-:W-:Y:S01]  /*1020*/  ISETP.NE.AND.EX P1, PT, RZ, UR5, PT, P1 ;  /* 0x00000005ff007c0c */ /* 0x000fe2000bf25310 */
[----:B------:R-:W-:-:S02]  /*1030*/  ULDC.64 UR4, c[0x0][0xa18] ;  /* 0x0002860000047ab9 */ /* 0x000fc40000000a00 */
[----:B------:R-:W-:-:S04]  /*1040*/  ISETP.NE.U32.AND P2, PT, RZ, UR4, PT ;  /* 0x00000004ff007c0c */ /* 0x000fc8000bf45070 */
[----:B------:R-:W-:Y:S01]  /*1050*/  ISETP.NE.AND.EX P2, PT, RZ, UR5, PT, P2 ;  /* 0x00000005ff007c0c */ /* 0x000fe2000bf45320 */
[----:B------:R-:W-:Y:S02]  /*1060*/  ULDC.64 UR4, c[0x0][0xa08] ;  /* 0x0002820000047ab9 */ /* 0x000fe40000000a00 */
[----:B------:R-:W-:-:S03]  /*1070*/  ISETP.NE.U32.AND P0, PT, RZ, UR4, PT ;  /* 0x00000004ff007c0c */ /* 0x000fc6000bf05070 */
[----:B-1----:R-:W1:Y:S01]  /*1080*/  @P1 LDC.64 R4, c[0x0][0xa28] ;  /* 0x00028a00ff041b82 */ /* 0x002e620000000a00 */
[----:B------:R-:W-:Y:S01]  /*1090*/  ISETP.NE.AND.EX P0, PT, RZ, UR5, PT, P0 ;  /* 0x00000005ff007c0c */ /* 0x000fe2000bf05300 */
[----:B0-----:R-:W-:-:S06]  /*10a0*/  IMAD.WIDE R10, R207, 0x4, R6 ;  /* 0x00000004cf0a7825 */ /* 0x001fcc00078e0206 */
[----:B------:R-:W0:Y:S01]  /*10b0*/  @P2 LDC.64 R8, c[0x0][0xa18] ;  /* 0x00028600ff082b82 */ /* 0x000e220000000a00 */
[----:B------:R-:W-:Y:S02]  /*10c0*/  ULDC UR4, c[0x0][0x288] ;  /* 0x0000a20000047ab9 */ /* 0x000fe40000000800 */
[----:B------:R-:W-:Y:S01]  /*10d0*/  IMAD.U32 R203, RZ, RZ, UR4 ;  /* 0x00000004ffcb7e24 */ /* 0x000fe2000f8e00ff */
[----:B------:R-:W-:Y:S02]  /*10e0*/  ULDC.64 UR4, c[0x0][0x3f8] ;  /* 0x0000fe0000047ab9 */ /* 0x000fe40000000a00 */
[----:B------:R2:W5:Y:S01]  /*10f0*/  @P0 LDG.E R25, desc[UR52][R10.64] ;  /* 0x000000340a190981 */ /* 0x000562000c1e1900 */
[----:B-1----:R-:W-:-:S05]  /*1100*/  @P1 IMAD.WIDE R4, R207, 0x4, R4 ;  /* 0x00000004cf041825 */ /* 0x002fca00078e0204 */
[----:B------:R2:W5:Y:S01]  /*1110*/  @P1 LDG.E R3, desc[UR52][R4.64] ;  /* 0x0000003404031981 */ /* 0x000562000c1e1900 */
[----:B0-----:R-:W-:-:S05]  /*1120*/  @P2 IMAD.WIDE R6, R207, 0x4, R8 ;  /* 0x00000004cf062825 */ /* 0x001fca00078e0208 */
        /* <DEDUP_REMOVED lines=9> */
[----:B------:R-:W-:Y:S01]  /*11c0*/  IMAD.U32 R24, RZ, RZ, UR4 ;  /* 0x00000004ff187e24 */ /* 0x000fe2000f8e00ff */
[----:B--2---:R-:W-:Y:S06]  /*11d0*/  @P2 BRA `(.L_x_1992) ;  /* 0x0000000000242947 */ /* 0x004fec0003800000 */
        /* <DEDUP_REMOVED lines=9> */
.L_x_1992:
[----:B------:R-:W-:Y:S01]  /*1270*/  ULDC.64 UR4, c[0x0][0xa20] ;  /* 0x0002880000047ab9 */ /* 0x000fe20000000a00 */
[----:B------:R-:W-:Y:S01]  /*1280*/  IMAD.MOV.U32 R234, RZ, RZ, R205 ;  /* 0x000000ffffea7224 */ /* 0x000fe200078e00cd */
[----:B------:R-:W-:Y:S01]  /*1290*/  ISETP.NE.U32.AND P1, PT, RZ, UR4, PT ;  /* 0x00000004ff007c0c */ /* 0x000fe2000bf25070 */
[----:B------:R-:W-:Y:S02]  /*12a0*/  IMAD.MOV.U32 R220, RZ, RZ, R206 ;  /* 0x000000ffffdc7224 */ /* 0x000fe400078e00ce */
[----:B------:R-:W-:Y:S01]  /*12b0*/  IMAD.MOV.U32 R221, RZ, RZ, R207 ;  /* 0x000000ffffdd7224 */ /* 0x000fe200078e00cf */
[----:B------:R-:W-:-:S13]  /*12c0*/  ISETP.NE.AND.EX P1, PT, RZ, UR5, PT, P1 ;  /* 0x00000005ff007c0c */ /* 0x000fda000bf25310 */
[----:B------:R-:W-:Y:S05]  /*12d0*/  @!P1 BRA `(.L_x_1993) ;  /* 0x0000000000109947 */ /* 0x000fea0003800000 */
[----:B------:R-:W0:Y:S02]  /*12e0*/  LDC.64 R4, c[0x0][0xa20] ;  /* 0x00028800ff047b82 */ /* 0x000e240000000a00 */
[----:B0-----:R-:W-:-:S05]  /*12f0*/  IMAD.WIDE R4, R207, 0x4, R4 ;  /* 0x00000004cf047825 */ /* 0x001fca00078e0204 */
[----:B------:R0:W5:Y:S01]  /*1300*/  LDG.E R24, desc[UR52][R4.64] ;  /* 0x0000003404187981 */ /* 0x000162000c1e1900 */
[----:B------:R-:W-:Y:S05]  /*1310*/  BRA `(.L_x_1994) ;  /* 0x0000000000107947 */ /* 0x000fea0003800000 */
.L_x_1993:
[----:B------:R-:W-:Y:S05]  /*1320*/  @!P0 BRA `(.L_x_1994) ;  /* 0x00000000000c8947 */ /* 0x000fea0003800000 */
[----:B------:R-:W2:Y:S04]  /*1330*/  LDG.E R5, desc[UR52][R10.64] ;  /* 0x000000340a057981 */ /* 0x000ea8000c1e1900 */
[----:B------:R-:W2:Y:S02]  /*1340*/  LDG.E R24, desc[UR52][R10.64+0x4] ;  /* 0x000004340a187981 */ /* 0x000ea4000c1e1900 */
[----:B--2---:R-:W-:-:S07]  /*1350*/  IMAD.IADD R24, R24, 0x1, -R5 ;  /* 0x0000000118187824 */ /* 0x004fce00078e0a05 */
.L_x_1994:
[----:B------:R-:W-:Y:S01]  /*1360*/  ULDC.64 UR4, c[0x0][0xa10] ;  /* 0x0002840000047ab9 */ /* 0x000fe20000000a00 */
[----:B------:R-:W1:Y:S01]  /*1370*/  LDC.64 R10, c[0x0][0x9e0] ;  /* 0x00027800ff0a7b82 */ /* 0x000e620000000a00 */
[----:B------:R-:W-:-:S04]  /*1380*/  ISETP.NE.U32.AND P0, PT, RZ, UR4, PT ;  /* 0x00000004ff007c0c */ /* 0x000fc8000bf05070 */
[----:B------:R-:W-:Y:S01]  /*1390*/  ISETP.NE.AND.EX P0, PT, RZ, UR5, PT, P0 ;  /* 0x00000005ff007c0c */ /* 0x000fe2000bf05300 */
[----:B------:R-:W-:Y:S02]  /*13a0*/  ULDC.64 UR4, c[0x0][0xa30] ;  /* 0x00028c0000047ab9 */ /* 0x000fe40000000a00 */
[----:B------:R-:W-:-:S04]  /*13b0*/  ISETP.NE.U32.AND P1, PT, RZ, UR4, PT ;  /* 0x00000004ff007c0c */ /* 0x000fc8000bf25070 */
[----:B------:R-:W-:-:S06]  /*13c0*/  ISETP.NE.AND.EX P1, PT, RZ, UR5, PT, P1 ;  /* 0x00000005ff007c0c */ /* 0x000fcc000bf25310 */
[----:B0-----:R-:W0:Y:S08]  /*13d0*/  @P0 LDC.64 R4, c[0x0][0xa10] ;  /* 0x00028400ff040b82 */ /* 0x001e300000000a00 */
[----:B------:R-:W2:Y:S01]  /*13e0*/  @P1 LDC.64 R6, c[0x0][0xa30] ;  /* 0x00028c00ff061b82 */ /* 0x000ea20000000a00 */
[----:B0-----:R-:W-:-:S05]  /*13f0*/  @P0 IMAD.WIDE R4, R207, 0x4, R4 ;  /* 0x00000004cf040825 */ /* 0x001fca00078e0204 */
[----:B------:R-:W3:Y:S04]  /*1400*/  @P0 LDG.E R0, desc[UR52][R4.64] ;  /* 0x0000003404000981 */ /* 0x000ee8000c1e1900 */
[----:B------:R-:W3:Y:S01]  /*1410*/  @P0 LDG.E R9, desc[UR52][R4.64+0x4] ;  /* 0x0000043404090981 */ /* 0x000ee2000c1e1900 */
[----:B-----5:R-:W-:Y:S02]  /*1420*/  IMAD.MOV.U32 R31, RZ, RZ, R24 ;  /* 0x000000ffff1f7224 */ /* 0x020fe400078e0018 */
[----:B------:R-:W-:Y:S02]  /*1430*/  IMAD.IADD R8, R24, 0x1, -R3 ;  /* 0x0000000118087824 */ /* 0x000fe400078e0a03 */
[----:B--2---:R-:W-:-:S05]  /*1440*/  @P1 IMAD.WIDE R6, R207, 0x4, R6 ;  /* 0x00000004cf061825 */ /* 0x004fca00078e0206 */
[----:B------:R0:W5:Y:S01]  /*1450*/  @P1 LDG.E R31, desc[UR52][R6.64] ;  /* 0x00000034061f1981 */ /* 0x000162000c1e1900 */
[----:B-1----:R-:W-:Y:S02]  /*1460*/  ISETP.GE.AND P1, PT, R11, 0x1, PT ;  /* 0x000000010b00780c */ /* 0x002fe40003f26270 */
[----:B------:R-:W-:Y:S01]  /*1470*/  LEA R65, R205, 0x80, 0x7 ;  /* 0x00000080cd417811 */ /* 0x000fe200078e38ff */
[----:B---3--:R-:W-:-:S04]  /*1480*/  @P0 IMAD.IADD R62, R9, 0x1, -R0 ;  /* 0x00000001093e0824 */ /* 0x008fc800078e0a00 */
[----:B------:R-:W-:-:S04]  /*1490*/  IMAD.IADD R202, R8, 0x1, R62 ;  /* 0x0000000108ca7824 */ /* 0x000fc800078e023e */
[C---:B------:R-:W-:Y:S01]  /*14a0*/  VIADD R0, R202.reuse, 0x5f ;  /* 0x0000005fca007836 */ /* 0x040fe20000000000 */
[----:B------:R-:W-:-:S03]  /*14b0*/  IADD3 R65, R202, R65, -R203 ;  /* 0x00000041ca417210 */ /* 0x000fc60007ffe8cb */
[----:B------:R-:W-:-:S05]  /*14c0*/  IMAD.HI R0, R0, 0x2aaaaaab, RZ ;  /* 0x2aaaaaab00007827 */ /* 0x000fca00078e02ff */
[----:B------:R-:W-:-:S04]  /*14d0*/  SHF.R.U32.HI R3, RZ, 0x1f, R0 ;  /* 0x0000001fff037819 */ /* 0x000fc80000011600 */
[----:B------:R-:W-:Y:S01]  /*14e0*/  LEA.HI.SX32 R178, R0, R3, 0x1c ;  /* 0x0000000300b27211 */ /* 0x000fe200078fe2ff */
[----:B------:R-:W-:Y:S01]  /*14f0*/  IMAD.IADD R0, R65, 0x1, R10 ;  /* 0x0000000141007824 */ /* 0x000fe200078e020a */
[----:B0-----:R-:W-:Y:S06]  /*1500*/  @!P1 BRA `(.L_x_1995) ;  /* 0x0000000000489947 */ /* 0x001fec0003800000 */
[C---:B------:R-:W-:Y:S01]  /*1510*/  ISETP.GT.AND P0, PT, R65.reuse, RZ, PT ;  /* 0x000000ff4100720c */ /* 0x040fe20003f04270 */
[----:B------:R-:W-:Y:S01]  /*1520*/  BSSY B0, `(.L_x_1996) ;  /* 0x000000e000007945 */ /* 0x000fe20003800000 */
[----:B------:R-:W-:-:S11]  /*1530*/  VIADD R3, R65, 0xffffffff ;  /* 0xffffffff41037836 */ /* 0x000fd60000000000 */
[----:B------:R-:W-:Y:S05]  /*1540*/  @P0 BRA `(.L_x_1997) ;  /* 0x00000000001c0947 */ /* 0x000fea0003800000 */
[----:B------:R-:W-:Y:S01]  /*1550*/  ISETP.NE.AND P0, PT, R11, 0x1, PT ;  /* 0x000000010b00780c */ /* 0x000fe20003f05270 */
[----:B------:R-:W-:-:S12]  /*1560*/  IMAD.MOV R3, RZ, RZ, -R65 ;  /* 0x000000ffff037224 */ /* 0x000fd800078e0a41 */
[----:B------:R-:W0:Y:S02]  /*1570*/  @P0 LDC.64 R4, c[0x0][0x9e8] ;  /* 0x00027a00ff040b82 */ /* 0x000e240000000a00 */
[----:B0-----:R-:W-:-:S05]  /*1580*/  @P0 IMAD.HI.U32 R4, R3, R4, RZ ;  /* 0x0000000403040227 */ /* 0x001fca00078e00ff */
[----:B------:R-:W-:-:S04]  /*1590*/  @P0 SHF.R.U32.HI R3, RZ, R5, R4 ;  /* 0x00000005ff030219 */ /* 0x000fc80000011604 */
[----:B------:R-:W-:Y:S01]  /*15a0*/  LOP3.LUT R3, RZ, R3, RZ, 0x33, !PT ;  /* 0x00000003ff037212 */ /* 0x000fe200078e33ff */
[----:B------:R-:W-:Y:S06]  /*15b0*/  BRA `(.L_x_1998) ;  /* 0x0000000000107947 */ /* 0x000fec0003800000 */
.L_x_1997:
[----:B------:R-:W-:-:S13]  /*15c0*/  ISETP.NE.AND P0, PT, R11, 0x1, PT ;  /* 0x000000010b00780c */ /* 0x000fda0003f05270 */
[----:B------:R-:W0:Y:S02]  /*15d0*/  @P0 LDC.64 R4, c[0x0][0x9e8] ;  /* 0x00027a00ff040b82 */ /* 0x000e240000000a00 */
[----:B0-----:R-:W-:-:S05]  /*15e0*/  @P0 IMAD.HI.U32 R4, R3, R4, RZ ;  /* 0x0000000403040227 */ /* 0x001fca00078e00ff */
[----:B------:R-:W-:-:S07]  /*15f0*/  @P0 SHF.R.U32.HI R3, RZ, R5, R4 ;  /* 0x00000005ff030219 */ /* 0x000fce0000011604 */
.L_x_1998:
[----:B------:R-:W-:Y:S05]  /*1600*/  BSYNC B0 ;  /* 0x0000000000007941 */ /* 0x000fea0003800000 */
.L_x_1996:
[----:B------:R-:W-:-:S05]  /*1610*/  IMAD R3, R3, R11, R11 ;  /* 0x0000000b03037224 */ /* 0x000fca00078e020b */
[----:B------:R-:W-:-:S07]  /*1620*/  VIMNMX R0, R0, R3, PT ;  /* 0x0000000300007248 */ /* 0x000fce0003fe0100 */
.L_x_1995:
[----:B------:R-:W-:Y:S01]  /*1630*/  IMAD R61, R205, 0x80, -R203 ;  /* 0x00000080cd3d7824 */ /* 0x000fe200078e0acb */
[----:B------:R-:W-:-:S03]  /*1640*/  ULDC UR4, c[0x0][0x9dc] ;  /* 0x0002770000047ab9 */ /* 0x000fc60000000800 */
[----:B------:R-:W-:-:S04]  /*1650*/  IMAD.IADD R61, R202, 0x1, R61 ;  /* 0x00000001ca3d7824 */ /* 0x000fc800078e023d */
[----:B------:R-:W-:Y:S01]  /*1660*/  VIADD R3, R61, -UR4 ;  /* 0x800000043d037c36 */ /* 0x000fe20008000000 */
[----:B------:R-:W-:Y:S06]  /*1670*/  @!P1 BRA `(.L_x_1999) ;  /* 0x0000000000489947 */ /* 0x000fec0003800000 */
[----:B------:R-:W-:Y:S01]  /*1680*/  ISETP.GT.AND P0, PT, R61, -0x1, PT ;  /* 0xffffffff3d00780c */ /* 0x000fe20003f04270 */
[----:B------:R-:W-:-:S12]  /*1690*/  BSSY B0, `(.L_x_2000) ;  /* 0x000000e000007945 */ /* 0x000fd80003800000 */
        /* <DEDUP_REMOVED lines=8> */
.L_x_2001:
[----:B------:R-:W-:Y:S01]  /*1720*/  ISETP.NE.AND P0, PT, R11, 0x1, PT ;  /* 0x000000010b00780c */ /* 0x000fe20003f05270 */
[----:B------:R-:W-:-:S12]  /*1730*/  IMAD.MOV.U32 R4, RZ, RZ, R61 ;  /* 0x000000ffff047224 */ /* 0x000fd800078e003d */
[----:B------:R-:W0:Y:S02]  /*1740*/  @P0 LDC.64 R6, c[0x0][0x9e8] ;  /* 0x00027a00ff060b82 */ /* 0x000e240000000a00 */
[----:B0-----:R-:W-:-:S05]  /*1750*/  @P0 IMAD.HI.U32 R6, R61, R6, RZ ;  /* 0x000000063d060227 */ /* 0x001fca00078e00ff */
[----:B------:R-:W-:-:S07]  /*1760*/  @P0 SHF.R.U32.HI R4, RZ, R7, R6 ;  /* 0x00000007ff040219 */ /* 0x000fce0000011606 */
.L_x_2002:
[----:B------:R-:W-:Y:S05]  /*1770*/  BSYNC B0 ;  /* 0x0000000000007941 */ /* 0x000fea0003800000 */
.L_x_2000:
[----:B------:R-:W-:-:S05]  /*1780*/  IMAD R4, R4, R11, RZ ;  /* 0x0000000b04047224 */ /* 0x000fca00078e02ff */
[----:B------:R-:W-:-:S07]  /*1790*/  VIMNMX R3, R3, R4, !PT ;  /* 0x0000000403037248 */ /* 0x000fce0007fe0100 */
.L_x_1999:
[----:B------:R-:W-:Y:S02]  /*17a0*/  VIADD R0, R0, 0x5f ;  /* 0x0000005f00007836 */ /* 0x000fe40000000000 */
[----:B------:R-:W-:-:S04]  /*17b0*/  IMAD.HI R4, R3, 0x2aaaaaab, RZ ;  /* 0x2aaaaaab03047827 */ /* 0x000fc800078e02ff */
[----:B------:R-:W-:Y:S01]  /*17c0*/  IMAD.HI R0, R0, 0x2aaaaaab, RZ ;  /* 0x2aaaaaab00007827 */ /* 0x000fe200078e02ff */
[----:B------:R-:W-:-:S04]  /*17d0*/  SHF.R.U32.HI R5, RZ, 0x1f, R4 ;  /* 0x0000001fff057819 */ /* 0x000fc80000011604 */
[----:B------:R-:W-:Y:S02]  /*17e0*/  SHF.R.U32.HI R3, RZ, 0x1f, R0 ;  /* 0x0000001fff037819 */ /* 0x000fe40000011600 */
[----:B------:R-:W-:Y:S02]  /*17f0*/  LEA.HI.SX32 R5, R4, R5, 0x1c ;  /* 0x0000000504057211 */ /* 0x000fe400078fe2ff */
[----:B------:R-:W-:Y:S02]  /*1800*/  LEA.HI.SX32 R3, R0, R3, 0x1c ;  /* 0x0000000300037211 */ /* 0x000fe400078fe2ff */
[----:B------:R-:W-:Y:S02]  /*1810*/  VIMNMX R5, RZ, R5, !PT ;  /* 0x00000005ff057248 */ /* 0x000fe40007fe0100 */
[----:B------:R-:W-:-:S03]  /*1820*/  VIMNMX R3, R178, R3, PT ;  /* 0x00000003b2037248 */ /* 0x000fc60003fe0100 */
[--C-:B------:R-:W-:Y:S02]  /*1830*/  IMAD R5, R5, 0x60, -R8.reuse ;  /* 0x0000006005057824 */ /* 0x100fe400078e0a08 */
[----:B------:R-:W-:-:S03]  /*1840*/  IMAD R3, R3, 0x60, -R8 ;  /* 0x0000006003037824 */ /* 0x000fc600078e0a08 */
[----:B------:R-:W-:Y:S02]  /*1850*/  VIMNMX R5, RZ, R5, !PT ;  /* 0x00000005ff057248 */ /* 0x000fe40007fe0100 */
        /* <DEDUP_REMOVED lines=11> */
[----:B------:R-:W-:Y:S05]  /*1910*/  @!P1 BRA `(.L_x_2003) ;  /* 0x00000040009c9947 */ /* 0x000fea0003800000 */
        /* <DEDUP_REMOVED lines=20> */
.L_x_2005:
[----:B------:R-:W-:Y:S05]  /*1a60*/  BSYNC B6 ;  /* 0x0000000000067941 */ /* 0x000fea0003800000 */
.L_x_2004:
        /* <DEDUP_REMOVED lines=20> */
.L_x_2007:
[----:B------:R-:W-:Y:S05]  /*1bb0*/  BSYNC B6 ;  /* 0x0000000000067941 */ /* 0x000fea0003800000 */
.L_x_2006:
        /* <DEDUP_REMOVED lines=8> */
[----:B------:R-:W-:Y:S01]  /*1c40*/  ULDC.64 UR4, c[0x0][0x2f8] ;  /* 0x0000be0000047ab9 */ /* 0x000fe20000000a00 */
[----:B------:R-:W-:Y:S02]  /*1c50*/  IMAD.SHL.U32 R20, R236, 0x8, RZ ;  /* 0x00000008ec147824 */ /* 0x000fe400078e00ff */
[----:B------:R-:W3:Y:S08]  /*1c60*/  LDC R27, c[0x0][0x3d4] ;  /* 0x0000f500ff1b7b82 */ /* 0x000ef00000000800 */
[----:B------:R-:W4:Y:S08]  /*1c70*/  @P0 LDC.64 R4, c[0x0][0x9f8] ;  /* 0x00027e00ff040b82 */ /* 0x000f300000000a00 */
[----:B------:R-:W3:Y:S08]  /*1c80*/  LDC.64 R56, c[0x0][0x3d8] ;  /* 0x0000f600ff387b82 */ /* 0x000ef00000000a00 */
[----:B------:R-:W3:Y:S01]  /*1c90*/  LDC.64 R24, c[0x0][0x3e8] ;  /* 0x0000fa00ff187b82 */ /* 0x000ee20000000a00 */
[----:B----4-:R-:W-:-:S05]  /*1ca0*/  @P0 IMAD.WIDE R4, R207, 0x4, R4 ;  /* 0x00000004cf040825 */ /* 0x010fca00078e0204 */
[----:B------:R4:W3:Y:S01]  /*1cb0*/  @P0 LDG.E R207, desc[UR52][R4.64] ;  /* 0x0000003404cf0981 */ /* 0x0008e2000c1e1900 */
[----:B0-----:R-:W-:Y:S01]  /*1cc0*/  ISETP.NE.AND P0, PT, R0, 0x1, PT ;  /* 0x000000010000780c */ /* 0x001fe20003f05270 */
[C---:B------:R-:W-:Y:S01]  /*1cd0*/  VIADD R100, R20.reuse, 0x20 ;  /* 0x0000002014647836 */ /* 0x040fe20000000000 */
[----:B------:R-:W-:Y:S01]  /*1ce0*/  SHF.R.S32.HI R26, RZ, 0x1f, R58 ;  /* 0x0000001fff1a7819 */ /* 0x000fe2000001143a */
[C---:B------:R-:W-:Y:S01]  /*1cf0*/  VIADD R99, R20.reuse, 0x40 ;  /* 0x0000004014637836 */ /* 0x040fe20000000000 */
[----:B--2---:R-:W-:Y:S01]  /*1d00*/  SHF.R.U32.HI R32, RZ, 0x7, R32 ;  /* 0x00000007ff207819 */ /* 0x004fe20000011620 */
[----:B------:R-:W-:Y:S01]  /*1d10*/  VIADD R98, R20, 0x60 ;  /* 0x0000006014627836 */ /* 0x000fe20000000000 */
[----:B------:R-:W-:Y:S01]  /*1d20*/  SHF.R.S32.HI R21, RZ, 0x1f, R20 ;  /* 0x0000001fff157819 */ /* 0x000fe20000011414 */
[-C--:B-1----:R-:W-:Y:S01]  /*1d30*/  IMAD R6, R26, R44.reuse, RZ ;  /* 0x0000002c1a067224 */ /* 0x082fe200078e02ff */
[----:B------:R-:W-:Y:S01]  /*1d40*/  ISETP.NE.AND P6, PT, R32, 0x1, PT ;  /* 0x000000012000780c */ /* 0x000fe20003fc5270 */
[----:B----4-:R-:W-:Y:S01]  /*1d50*/  IMAD.WIDE.U32 R4, R58, R44, RZ ;  /* 0x0000002c3a047225 */ /* 0x010fe200078e00ff */
[----:B------:R-:W-:-:S02]  /*1d60*/  SHF.L.U64.HI R90, R44, 0x6, R45 ;  /* 0x000000062c5a7819 */ /* 0x000fc4000001022d */
[----:B---3--:R-:W-:Y:S01]  /*1d70*/  SHF.L.U64.HI R86, R24, 0x6, R25 ;  /* 0x0000000618567819 */ /* 0x008fe20000010219 */
[----:B------:R-:W0:Y:S01]  /*1d80*/  @P0 LDC R3, c[0x0][0x42c] ;  /* 0x00010b00ff030b82 */ /* 0x000e220000000800 */
[----:B------:R-:W-:Y:S01]  /*1d90*/  VIADD R96, R20, 0x80 ;  /* 0x0000008014607836 */ /* 0x000fe20000000000 */
[----:B------:R-:W-:Y:S01]  /*1da0*/  SHF.L.U64.HI R87, R56, 0x6, R57 ;  /* 0x0000000638577819 */ /* 0x000fe20000010239 */
[----:B------:R-:W-:Y:S02]  /*1db0*/  VIADD R94, R20, 0xa0 ;  /* 0x000000a0145e7836 */ /* 0x000fe40000000000 */
[----:B------:R-:W-:Y:S02]  /*1dc0*/  IMAD.SHL.U32 R40, R236, 0x4, RZ ;  /* 0x00000004ec287824 */ /* 0x000fe400078e00ff */
[----:B------:R-:W-:Y:S01]  /*1dd0*/  IMAD.SHL.U32 R89, R237, 0x40, RZ ;  /* 0x00000040ed597824 */ /* 0x000fe200078e00ff */
[----:B------:R-:W1:Y:S01]  /*1de0*/  @P0 LDC R7, c[0x0][0x430] ;  /* 0x00010c00ff070b82 */ /* 0x000e620000000800 */
[----:B------:R-:W-:Y:S01]  /*1df0*/  IMAD.WIDE.U32 R10, R19, R24, R20 ;  /* 0x00000018130a7225 */ /* 0x000fe200078e0014 */
[----:B------:R-:W-:-:S02]  /*1e00*/  SHF.R.S32.HI R41, RZ, 0x1f, R40 ;  /* 0x0000001fff297819 */ /* 0x000fc40000011428 */
[----:B------:R-:W-:Y:S01]  /*1e10*/  LOP3.LUT R89, R89, 0x1c0, RZ, 0xc0, !PT ;  /* 0x000001c059597812 */ /* 0x000fe200078ec0ff */
[----:B------:R-:W-:Y:S02]  /*1e20*/  IMAD.MOV.U32 R82, RZ, RZ, 0x20 ;  /* 0x00000020ff527424 */ /* 0x000fe400078e00ff */
[----:B------:R-:W-:Y:S01]  /*1e30*/  VIADD R83, R32, 0x8 ;  /* 0x0000000820537836 */ /* 0x000fe20000000000 */
[----:B------:R-:W-:Y:S01]  /*1e40*/  SHF.R.U32.HI R84, RZ, 0x3, R89 ;  /* 0x00000003ff547819 */ /* 0x000fe20000011659 */
[----:B------:R-:W-:Y:S01]  /*1e50*/  IMAD R79, R45, 0x60, RZ ;  /* 0x000000602d4f7824 */ /* 0x000fe200078e02ff */
[----:B------:R-:W-:Y:S01]  /*1e60*/  SHF.R.U32.HI R32, RZ, 0x3, R216 ;  /* 0x00000003ff207819 */ /* 0x000fe200000116d8 */
[----:B------:R-:W-:Y:S02]  /*1e70*/  IMAD.SHL.U32 R88, R44, 0x40, RZ ;  /* 0x000000402c587824 */ /* 0x000fe400078e00ff */
[----:B------:R-:W-:Y:S02]  /*1e80*/  IMAD.SHL.U32 R85, R56, 0x40, RZ ;  /* 0x0000004038557824 */ /* 0x000fe400078e00ff */
[----:B------:R-:W-:-:S04]  /*1e90*/  IMAD.WIDE.U32 R50, R24, 0x60, RZ ;  /* 0x0000006018327825 */ /* 0x000fc800078e00ff */
[----:B0-----:R-:W-:-:S04]  /*1ea0*/  @P0 IMAD.HI.U32 R0, R206, R3, RZ ;  /* 0x00000003ce000227 */ /* 0x001fc800078e00ff */
[----:B------:R-:W-:Y:S01]  /*1eb0*/  IMAD R3, R58, R45, R6 ;  /* 0x0000002d3a037224 */ /* 0x000fe200078e0206 */
[----:B-1----:R-:W-:Y:S01]  /*1ec0*/  @P0 SHF.R.U32.HI R206, RZ, R7, R0 ;  /* 0x00000007ffce0219 */ /* 0x002fe20000011600 */
[----:B------:R-:W-:Y:S01]  /*1ed0*/  IMAD R6, R233, R44, RZ ;  /* 0x0000002ce9067224 */ /* 0x000fe200078e02ff */
[----:B------:R-:W-:Y:S01]  /*1ee0*/  ISETP.NE.U32.AND P0, PT, RZ, UR6, PT ;  /* 0x00000006ff007c0c */ /* 0x000fe2000bf05070 */
[----:B------:R-:W-:Y:S01]  /*1ef0*/  IMAD.IADD R5, R5, 0x1, R3 ;  /* 0x0000000105057824 */ /* 0x000fe200078e0203 */
[----:B------:R-:W-:Y:S01]  /*1f00*/  SHF.R.S32.HI R7, RZ, 0x1f, R206 ;  /* 0x0000001fff077819 */ /* 0x000fe200000114ce */
[----:B------:R-:W-:Y:S01]  /*1f10*/  IMAD R6, R19, R45, R6 ;  /* 0x0000002d13067224 */ /* 0x000fe200078e0206 */
[----:B------:R-:W-:Y:S01]  /*1f20*/  ISETP.NE.AND.EX P0, PT, RZ, UR7, PT, P0 ;  /* 0x00000007ff007c0c */ /* 0x000fe2000bf05300 */
[----:B------:R-:W-:-:S04]  /*1f30*/  IMAD.WIDE.U32 R4, R206, UR4, R4 ;  /* 0x00000004ce047c25 */ /* 0x000fc8000f8e0004 */
[----:B------:R-:W-:Y:S02]  /*1f40*/  IMAD R3, R7, UR4, RZ ;  /* 0x0000000407037c24 */ /* 0x000fe4000f8e02ff */
[----:B------:R-:W-:Y:S02]  /*1f50*/  IMAD.SHL.U32 R91, R24, 0x40, RZ ;  /* 0x00000040185b7824 */ /* 0x000fe400078e00ff */
[----:B------:R-:W-:Y:S01]  /*1f60*/  IMAD R3, R206, UR5, R3 ;  /* 0x00000005ce037c24 */ /* 0x000fe2000f8e0203 */
[----:B------:R-:W-:Y:S01]  /*1f70*/  ULDC.64 UR4, c[0x0][0x300] ;  /* 0x0000c00000047ab9 */ /* 0x000fe20000000a00 */
[----:B------:R-:W-:Y:S02]  /*1f80*/  IMAD.SHL.U32 R80, R27, 0x2, RZ ;  /* 0x000000021b507824 */ /* 0x000fe400078e00ff */
[----:B------:R-:W-:Y:S01]  /*1f90*/  IMAD.IADD R5, R5, 0x1, R3 ;  /* 0x0000000105057824 */ /* 0x000fe200078e0203 */
[----:B------:R-:W-:Y:S02]  /*1fa0*/  SHF.R.S32.HI R0, RZ, 0x1f, R207 ;  /* 0x0000001fff007819 */ /* 0x000fe400000114cf */
[----:B------:R-:W-:-:S02]  /*1fb0*/  SEL R43, R207, RZ, !P0 ;  /* 0x000000ffcf2b7207 */ /* 0x000fc40004000000 */
        /* <DEDUP_REMOVED lines=9> */
[----:B------:R-:W-:Y:S01]  /*2050*/  ISETP.GE.AND P1, PT, R100, UR4, PT ;  /* 0x0000000464007c0c */ /* 0x000fe2000bf26270 */
[----:B------:R-:W-:Y:S01]  /*2060*/  IMAD.WIDE.U32 R44, R44, 0x60, RZ ;  /* 0x000000602c2c7825 */ /* 0x000fe200078e00ff */
[----:B------:R-:W-:-:S02]  /*2070*/  IADD3 R95, P0, R28, R4, RZ ;  /* 0x000000041c5f7210 */ /* 0x000fc40007f1e0ff */
        /* <DEDUP_REMOVED lines=12> */
[----:B------:R-:W-:Y:S01]  /*2140*/  ISETP.GE.AND P3, PT, R6, UR4, PT ;  /* 0x0000000406007c0c */ /* 0x000fe2000bf66270 */
[----:B------:R-:W-:Y:S01]  /*2150*/  IMAD.IADD R79, R45, 0x1, R79 ;  /* 0x000000012d4f7824 */ /* 0x000fe200078e024f */
[----:B------:R-:W-:-:S02]  /*2160*/  LOP3.LUT R0, R5, 0x2, R0, 0xe2, !PT ;  /* 0x0000000205007812 */ /* 0x000fc400078ee200 */
[----:B------:R-:W-:Y:S02]  /*2170*/  SEL R3, RZ, 0x4, P0 ;  /* 0x00000004ff037807 */ /* 0x000fe40000000000 */
[----:B------:R-:W-:Y:S02]  /*2180*/  SEL R6, RZ, 0x8, P1 ;  /* 0x00000008ff067807 */ /* 0x000fe40000800000 */
[----:B------:R-:W-:Y:S02]  /*2190*/  ISETP.GE.AND P0, PT, R96, UR4, PT ;  /* 0x0000000460007c0c */ /* 0x000fe4000bf06270 */
[----:B------:R-:W-:Y:S02]  /*21a0*/  ISETP.GE.AND P1, PT, R94, UR4, PT ;  /* 0x000000045e007c0c */ /* 0x000fe4000bf26270 */
[----:B------:R-:W-:Y:S02]  /*21b0*/  LOP3.LUT R0, R6, R0, R3, 0xfe, !PT ;  /* 0x0000000006007212 */ /* 0x000fe400078efe03 */
[----:B------:R-:W-:-:S02]  /*21c0*/  SEL R3, RZ, 0x10, P0 ;  /* 0x00000010ff037807 */ /* 0x000fc40000000000 */
[----:B------:R-:W-:Y:S02]  /*21d0*/  SEL R6, RZ, 0x20, P1 ;  /* 0x00000020ff067807 */ /* 0x000fe40000800000 */
[----:B------:R-:W-:Y:S01]  /*21e0*/  ISETP.GE.AND P2, PT, R4, UR4, PT ;  /* 0x0000000404007c0c */ /* 0x000fe2000bf46270 */
[----:B------:R-:W-:Y:S01]  /*21f0*/  IMAD.WIDE.U32 R4, R206, UR6, R20 ;  /* 0x00000006ce047c25 */ /* 0x000fe2000f8e0014 */
[----:B------:R-:W-:Y:S01]  /*2200*/  LOP3.LUT R3, R6, R0, R3, 0xfe, !PT ;  /* 0x0000000006037212 */ /* 0x000fe200078efe03 */
[----:B------:R-:W-:Y:S01]  /*2210*/  ULDC.64 UR4, c[0x0][0x328] ;  /* 0x0000ca0000047ab9 */ /* 0x000fe20000000a00 */
[----:B------:R-:W-:Y:S01]  /*2220*/  SEL R0, RZ, 0x40, P2 ;  /* 0x00000040ff007807 */ /* 0x000fe20001000000 */
[----:B------:R-:W-:Y:S01]  /*2230*/  IMAD.IADD R5, R5, 0x1, R7 ;  /* 0x0000000105057824 */ /* 0x000fe200078e0207 */
[----:B------:R-:W-:Y:S01]  /*2240*/  ISETP.GE.AND P0, PT, R20, R27, PT ;  /* 0x0000001b1400720c */ /* 0x000fe20003f06270 */
[----:B------:R-:W-:Y:S01]  /*2250*/  IMAD R7, R8, UR4, RZ ;  /* 0x0000000408077c24 */ /* 0x000fe2000f8e02ff */
[----:B------:R-:W-:Y:S01]  /*2260*/  LOP3.LUT R0, R3, R0, RZ, 0xfc, !PT ;  /* 0x0000000003007212 */ /* 0x000fe200078efcff */
[----:B------:R-:W-:Y:S01]  /*2270*/  IMAD.WIDE.U32 R8, R19, R56, R20 ;  /* 0x0000003813087225 */ /* 0x000fe200078e0014 */
[----:B------:R-:W-:-:S02]  /*2280*/  SEL R3, R27, RZ, P0 ;  /* 0x000000ff1b037207 */ /* 0x000fc40000000000 */
[----:B------:R-:W-:Y:S01]  /*2290*/  LOP3.LUT P1, RZ, R237, 0x4, RZ, 0xc0, !PT ;  /* 0x00000004edff7812 */ /* 0x000fe2000782c0ff */
[----:B------:R-:W-:Y:S01]  /*22a0*/  IMAD R67, R43, UR5, R7 ;  /* 0x000000052b437c24 */ /* 0x000fe2000f8e0207 */
[----:B------:R-:W-:Y:S01]  /*22b0*/  IADD3 R58, P2, R19, R58, RZ ;  /* 0x0000003a133a7210 */ /* 0x000fe20007f5e0ff */
[----:B------:R-:W-:Y:S01]  /*22c0*/  IMAD.WIDE.U32 R42, R43, UR4, R4 ;  /* 0x000000042b2a7c25 */ /* 0x000fe2000f8e0004 */
[----:B------:R-:W-:Y:S01]  /*22d0*/  SEL R82, R82, 0xffffffe0, !P1 ;  /* 0xffffffe052527807 */ /* 0x000fe20004800000 */
[----:B------:R-:W-:Y:S02]  /*22e0*/  ULDC UR4, c[0x0][0x2e4] ;  /* 0x0000b90000047ab9 */ /* 0x000fe40000000800 */
[C---:B------:R-:W-:Y:S01]  /*22f0*/  IMAD.IADD R3, R20.reuse, 0x1, R3 ;  /* 0x0000000114037824 */ /* 0x040fe200078e0203 */
[----:B------:R-:W-:Y:S01]  /*2300*/  ISETP.GE.AND P1, PT, R20, UR4, PT ;  /* 0x0000000414007c0c */ /* 0x000fe2000bf26270 */
[C---:B------:R-:W-:Y:S02]  /*2310*/  IMAD R4, R233.reuse, R56, RZ ;  /* 0x00000038e9047224 */ /* 0x040fe400078e02ff */
[----:B------:R-:W-:Y:S01]  /*2320*/  IMAD R6, R233, R24, RZ ;  /* 0x00000018e9067224 */ /* 0x000fe200078e02ff */
[----:B------:R-:W-:Y:S01]  /*2330*/  SHF.R.S32.HI R12, RZ, 0x1f, R3 ;  /* 0x0000001fff0c7819 */ /* 0x000fe20000011403 */
[----:B------:R-:W-:-:S02]  /*2340*/  IMAD R13, R19, R57, R4 ;  /* 0x00000039130d7224 */ /* 0x000fc400078e0204 */
[----:B------:R-:W-:Y:S01]  /*2350*/  IMAD.WIDE.U32 R4, R19, R56, R40 ;  /* 0x0000003813047225 */ /* 0x000fe200078e0028 */
[----:B------:R-:W-:Y:S02]  /*2360*/  LEA.HI R12, R12, R3, RZ, 0x3 ;  /* 0x000000030c0c7211 */ /* 0x000fe400078f18ff */
[----:B------:R-:W-:Y:S01]  /*2370*/  LOP3.LUT R3, R89, 0x18, R20, 0xf8, !PT ;  /* 0x0000001859037812 */ /* 0x000fe200078ef814 */
[----:B------:R-:W-:Y:S01]  /*2380*/  IMAD.IADD R5, R5, 0x1, R13 ;  /* 0x0000000105057824 */ /* 0x000fe200078e020d */
[----:B------:R-:W-:Y:S01]  /*2390*/  SHF.R.S32.HI R74, RZ, 0x3, R12 ;  /* 0x00000003ff4a7819 */ /* 0x000fe2000001140c */
[----:B------:R-:W-:Y:S01]  /*23a0*/  IMAD.IADD R9, R13, 0x1, R9 ;  /* 0x000000010d097824 */ /* 0x000fe200078e0209 */
[----:B-----5:R-:W-:Y:S01]  /*23b0*/  SHF.R.S32.HI R13, RZ, 0x1f, R31 ;  /* 0x0000001fff0d7819 */ /* 0x020fe2000001141f */
[----:B------:R-:W-:Y:S01]  /*23c0*/  IMAD R15, R19, R25, R6 ;  /* 0x00000019130f7224 */ /* 0x000fe200078e0206 */
[----:B------:R-:W-:Y:S01]  /*23d0*/  LOP3.LUT R3, R3, R84, RZ, 0x3c, !PT ;  /* 0x0000005403037212 */ /* 0x000fe200078e3cff */
[----:B------:R-:W-:Y:S01]  /*23e0*/  IMAD.WIDE.U32 R6, R19, R24, R40 ;  /* 0x0000001813067225 */ /* 0x000fe200078e0028 */
[----:B------:R-:W-:-:S03]  /*23f0*/  LOP3.LUT R75, R12, 0xfffffff8, RZ, 0xc0, !PT ;  /* 0xfffffff80c4b7812 */ /* 0x000fc600078ec0ff */
[----:B------:R-:W-:Y:S01]  /*2400*/  IMAD R14, R13, R24, RZ ;  /* 0x000000180d0e7224 */ /* 0x000fe200078e02ff */
[----:B------:R-:W-:Y:S01]  /*2410*/  SHF.R.S32.HI R66, RZ, 0x1f, R75 ;  /* 0x0000001fff427819 */ /* 0x000fe2000001144b */
[----:B------:R-:W-:Y:S02]  /*2420*/  IMAD.IADD R7, R7, 0x1, R15 ;  /* 0x0000000107077824 */ /* 0x000fe400078e020f */
[----:B------:R-:W-:Y:S02]  /*2430*/  IMAD.IADD R11, R15, 0x1, R11 ;  /* 0x000000010f0b7824 */ /* 0x000fe400078e020b */
[----:B------:R-:W-:Y:S01]  /*2440*/  IMAD R81, R218, 0x200, R3 ;  /* 0x00000200da517824 */ /* 0x000fe200078e0203 */
[----:B------:R-:W-:Y:S01]  /*2450*/  LOP3.LUT R3, R89, 0x38, R12, 0xf8, !PT ;  /* 0x0000003859037812 */ /* 0x000fe200078ef80c */
[----:B------:R-:W-:Y:S01]  /*2460*/  IMAD R15, R31, R25, R14 ;  /* 0x000000191f0f7224 */ /* 0x000fe200078e020e */
[----:B------:R-:W-:Y:S01]  /*2470*/  LOP3.LUT R12, R216, 0x38, R12, 0xf8, !PT ;  /* 0x00000038d80c7812 */ /* 0x000fe200078ef80c */
[----:B------:R-:W-:Y:S01]  /*2480*/  IMAD R14, R13, R56, RZ ;  /* 0x000000380d0e7224 */ /* 0x000fe200078e02ff */
[----:B------:R-:W-:Y:S01]  /*2490*/  LOP3.LUT R71, R3, R84, RZ, 0x3c, !PT ;  /* 0x0000005403477212 */ /* 0x000fe200078e3cff */
[----:B------:R-:W-:Y:S01]  /*24a0*/  IMAD.WIDE.U32 R46, R31, R24, R6 ;  /* 0x000000181f2e7225 */ /* 0x000fe200078e0006 */
[----:B------:R-:W-:-:S02]  /*24b0*/  LOP3.LUT R12, R12, R32, RZ, 0x3c, !PT ;  /* 0x000000200c0c7212 */ /* 0x000fc400078e3cff */
[----:B------:R-:W-:Y:S01]  /*24c0*/  SEL R3, RZ, 0xffffff80, P3 ;  /* 0xffffff80ff037807 */ /* 0x000fe20001800000 */
[----:B------:R-:W-:-:S03]  /*24d0*/  IMAD.WIDE.U32 R48, R31, R24, R10 ;  /* 0x000000181f307225 */ /* 0x000fc600078e000a */
[C---:B------:R-:W-:Y:S01]  /*24e0*/  LOP3.LUT R3, R0.reuse, 0x80, R3, 0xc8, !PT ;  /* 0x0000008000037812 */ /* 0x040fe200078ec803 */
[----:B------:R-:W-:Y:S01]  /*24f0*/  IMAD R7, R31, R57, R14 ;  /* 0x000000391f077224 */ /* 0x000fe200078e020e */
[----:B------:R-:W-:Y:S01]  /*2500*/  LOP3.LUT R0, R0, 0x40, RZ, 0xc0, !PT ;  /* 0x0000004000007812 */ /* 0x000fe200078ec0ff */
[----:B------:R-:W-:Y:S02]  /*2510*/  IMAD R11, R57, 0x60, RZ ;  /* 0x00000060390b7824 */ /* 0x000fe400078e02ff */
[----:B------:R-:W-:-:S04]  /*2520*/  IMAD.WIDE.U32 R52, R31, R56, R4 ;  /* 0x000000381f347225 */ /* 0x000fc800078e0004 */
[----:B------:R-:W-:-:S04]  /*2530*/  IMAD.WIDE.U32 R54, R31, R56, R8 ;  /* 0x000000381f367225 */ /* 0x000fc800078e0008 */
[----:B------:R-:W-:Y:S02]  /*2540*/  IMAD R25, R25, 0x60, RZ ;  /* 0x0000006019197824 */ /* 0x000fe400078e02ff */
        /* <DEDUP_REMOVED lines=10> */
[----:B------:R-:W-:Y:S02]  /*25f0*/  IMAD R71, R218, 0x200, R71 ;  /* 0x00000200da477824 */ /* 0x000fe400078e0247 */
[----:B------:R-:W-:Y:S02]  /*2600*/  IMAD.IADD R69, R219, 0x1, R12 ;  /* 0x00000001db457824 */ /* 0x000fe400078e020c */
[----:B------:R-:W-:-:S07]  /*2610*/  IMAD.IADD R67, R43, 0x1, R67 ;  /* 0x000000012b437824 */ /* 0x000fce00078e0243 */
.L_x_2055:
[----:B0-----:R-:W0:Y:S01]  /*2620*/  LDC.64 R102, c[0x0][0x2d8] ;  /* 0x0000b600ff667b82 */ /* 0x001e220000000a00 */
        /* <DEDUP_REMOVED lines=8> */
[CC--:B------:R-:W-:Y:S02]  /*26b0*/  IADD3 R4, P3, P4, R95.reuse, R108.reuse, R88 ;  /* 0x0000006c5f047210 */ /* 0x0c0fe40007c7e058 */
[----:B------:R-:W-:Y:S01]  /*26c0*/  IADD3 R6, P5, R95, R108, RZ ;  /* 0x0000006c5f067210 */ /* 0x000fe20007fbe0ff */
[----:B------:R-:W-:-:S04]  /*26d0*/  IMAD.IADD R111, R109, 0x1, R5 ;  /* 0x000000016d6f7824 */ /* 0x000fc800078e0205 */
[----:B------:R-:W-:Y:S01]  /*26e0*/  IMAD.X R7, R111, 0x1, R93, P5 ;  /* 0x000000016f077824 */ /* 0x000fe200028e065d */
[----:B------:R-:W-:Y:S02]  /*26f0*/  IADD3.X R5, R93, R111, R90, P3, P4 ;  /* 0x0000006f5d057210 */ /* 0x000fe40001fe845a */
[-C--:B0-----:R-:W-:Y:S02]  /*2700*/  LEA R12, P3, R4, R102.reuse, 0x1 ;  /* 0x00000066040c7211 */ /* 0x081fe400078608ff */
[----:B------:R-:W-:Y:S02]  /*2710*/  LEA R14, P5, R6, R102, 0x1 ;  /* 0x00000066060e7211 */ /* 0x000fe400078a08ff */
[-C--:B------:R-:W-:Y:S01]  /*2720*/  LEA.HI.X R13, R4, R103.reuse, R5, 0x1, P3 ;  /* 0x00000067040d7211 */ /* 0x080fe200018f0c05 */
[----:B------:R-:W-:Y:S01]  /*2730*/  IMAD R5, R18, 0x1800, R81 ;  /* 0x0000180012057824 */ /* 0x000fe200078e0251 */
[----:B-1----:R-:W-:Y:S02]  /*2740*/  ISETP.GE.AND P3, PT, R107, 0x1, PT ;  /* 0x000000016b00780c */ /* 0x002fe40003f66270 */
[----:B------:R-:W-:Y:S01]  /*2750*/  LEA.HI.X R15, R6, R103, R7, 0x1, P5 ;  /* 0x00000067060f7211 */ /* 0x000fe200028f0c07 */
[----:B------:R-:W-:Y:S01]  /*2760*/  IMAD R7, R18, 0x1800, R77 ;  /* 0x0000180012077824 */ /* 0x000fe200078e024d */
[----:B------:R-:W-:Y:S01]  /*2770*/  ISETP.GT.AND P4, PT, R63, R60, PT ;  /* 0x0000003c3f00720c */ /* 0x000fe20003f84270 */
[----:B------:R-:W-:-:S02]  /*2780*/  IMAD R110, R5, 0x2, R30 ;  /* 0x00000002056e7824 */ /* 0x000fc400078e021e */
[----:B------:R-:W-:Y:S01]  /*2790*/  IMAD R106, R7, 0x2, R30 ;  /* 0x00000002076a7824 */ /* 0x000fe200078e021e */
[----:B------:R-:W-:-:S05]  /*27a0*/  P2R R101, PR, RZ, 0x10 ;  /* 0x00000010ff657803 */ /* 0x000fca0000000000 */
[----:B---34-:R-:W-:Y:S05]  /*27b0*/  @!P3 BRA `(.L_x_2009) ;  /* 0x000000280094b947 */ /* 0x018fea0003800000 */
        /* <DEDUP_REMOVED lines=42> */
.L_x_2012:
[----:B------:R-:W-:Y:S05]  /*2a60*/  BSYNC B1 ;  /* 0x0000000000017941 */ /* 0x000fea0003800000 */
.L_x_2011:
        /* <DEDUP_REMOVED lines=29> */
.L_x_2014:
[----:B------:R-:W-:Y:S05]  /*2c40*/  BSYNC B1 ;  /* 0x0000000000017941 */ /* 0x000fea0003800000 */
.L_x_2013:
[----:B0-----:R-:W-:Y:S01]  /*2c50*/  IMAD.MOV.U32 R4, RZ, RZ, R38 ;  /* 0x000000ffff047224 */ /* 0x001fe200078e0026 */
[----:B------:R-:W-:Y:S01]  /*2c60*/  ISETP.NE.AND P3, PT, R200, 0x3, PT ;  /* 0x00000003c800780c */ /* 0x000fe20003f65270 */
        /* <DEDUP_REMOVED lines=25> */
[----:B------:R-:W-:-:S02]  /*2e00*/  PRMT R108, R4, 0x7610, R108 ;  /* 0x00007610046c7816 */ /* 0x000fc4000000006c */
[----:B------:R-:W-:Y:S02]  /*2e10*/  PRMT R109, R5, 0x7610, R109 ;  /* 0x00007610056d7816 */ /* 0x000fe4000000006d */
[----:B------:R-:W-:Y:S02]  /*2e20*/  PRMT R112, R6, 0x7610, R112 ;  /* 0x0000761006707816 */ /* 0x000fe40000000070 */
[----:B------:R-:W-:Y:S01]  /*2e30*/  PRMT R111, R7, 0x7610, R111 ;  /* 0x00007610076f7816 */ /* 0x000fe2000000006f */
[----:B------:R-:W-:Y:S06]  /*2e40*/  @!P3 BRA `(.L_x_2015) ;  /* 0x000000000004b947 */ /* 0x000fec0003800000 */
[----:B------:R-:W-:Y:S01]  /*2e50*/  BPT.TRAP 0x1 ;  /* 0x000000040000795c */ /* 0x000fe20000300000 */
.L_x_2015:
[----:B------:R-:W-:Y:S01]  /*2e60*/  IMAD R92, R18, 0x8, R17 ;  /* 0x00000008125c7824 */ /* 0x000fe200078e0211 */
[----:B------:R-:W-:Y:S01]  /*2e70*/  SHF.L.U32 R105, R201, 0x1f, RZ ;  /* 0x0000001fc9697819 */ /* 0x000fe200000006ff */
[----:B------:R-:W-:Y:S03]  /*2e80*/  BSSY B1, `(.L_x_2016) ;  /* 0x0000003000017945 */ /* 0x000fe60003800000 */
[----:B------:R-:W0:Y:S02]  /*2e90*/  SYNCS.PHASECHK.TRANS64.TRYWAIT P6, [R92+URZ+0x22890], R105 ;  /* 0x022890695c0075a7 */ /* 0x000e2400080c017f */
[----:B0-----:R-:W-:Y:S05]  /*2ea0*/  @!P6 BRA `(.L_x_2017) ;  /* 0x000001c000d0e947 */ /* 0x001fea0003800000 */
.L_x_2323:
[----:B------:R-:W-:Y:S05]  /*2eb0*/  BSYNC B1 ;  /* 0x0000000000017941 */ /* 0x000fea0003800000 */
.L_x_2016:
        /* <DEDUP_REMOVED lines=29> */
[----:B------:R-:W-:Y:S01]  /*3090*/  FMUL.FTZ R7, R7, R116 ;  /* 0x0000007407077220 */ /* 0x000fe20000410000 */
[----:B------:R-:W-:Y:S01]  /*30a0*/  LOP3.LUT R4, R4, 0xffff0000, RZ, 0xc0, !PT ;  /* 0xffff000004047812 */ /* 0x000fe200078ec0ff */
[C---:B------:R-:W-:Y:S01]  /*30b0*/  FMUL.FTZ R125, R37.reuse, R122 ;  /* 0x0000007a257d7220 */ /* 0x040fe20000410000 */
[----:B------:R-:W-:Y:S01]  /*30c0*/  FMUL.FTZ R37, R37, R118 ;  /* 0x0000007625257220 */ /* 0x000fe20000410000 */
[----:B------:R-:W-:Y:S01]  /*30d0*/  LOP3.LUT R121, R121, 0xffff0000, RZ, 0xc0, !PT ;  /* 0xffff000079797812 */ /* 0x000fe200078ec0ff */
[----:B------:R-:W-:Y:S01]  /*30e0*/  IMAD.U32 R115, R115, 0x10000, RZ ;  /* 0x0001000073737824 */ /* 0x000fe200078e00ff */
[----:B------:R-:W-:Y:S01]  /*30f0*/  LOP3.LUT R117, R117, 0xffff0000, RZ, 0xc0, !PT ;  /* 0xffff000075757812 */ /* 0x000fe200078ec0ff */
[C---:B------:R-:W-:Y:S01]  /*3100*/  FFMA.FTZ R123, R6.reuse, R116, -R123 ;  /* 0x00000074067b7223 */ /* 0x040fe2000001087b */
[----:B------:R-:W-:Y:S01]  /*3110*/  FFMA.FTZ R120, R6, R120, R7 ;  /* 0x0000007806787223 */ /* 0x000fe20000010007 */
[----:B------:R-:W-:Y:S01]  /*3120*/  FFMA.FTZ R125, R36, R118, -R125 ;  /* 0x00000076247d7223 */ /* 0x000fe2000001087d */
[----:B------:R-:W-:Y:S01]  /*3130*/  FMUL.FTZ R6, R4, R119 ;  /* 0x0000007704067220 */ /* 0x000fe20000410000 */
[----:B------:R-:W-:Y:S01]  /*3140*/  FFMA.FTZ R36, R36, R122, R37 ;  /* 0x0000007a24247223 */ /* 0x000fe20000010025 */
        /* <DEDUP_REMOVED lines=13> */
.L_x_2023:
[----:B------:R-:W-:Y:S05]  /*3220*/  BSYNC B3 ;  /* 0x0000000000037941 */ /* 0x000fea0003800000 */
.L_x_2022:
[----:B--2---:R1:W-:Y:S02]  /*3230*/  STG.E.128 desc[UR52][R14.64], R4 ;  /* 0x000000040e007986 */ /* 0x0043e4000c101d34 */
.L_x_2021:
[----:B------:R-:W-:Y:S05]  /*3240*/  BSYNC B2 ;  /* 0x0000000000027941 */ /* 0x000fea0003800000 */
.L_x_2020:
        /* <DEDUP_REMOVED lines=19> */
[C---:B------:R-:W-:Y:S01]  /*3380*/  LOP3.LUT R116, R115.reuse, 0xffff0000, RZ, 0xc0, !PT ;  /* 0xffff000073747812 */ /* 0x040fe200078ec0ff */
        /* <DEDUP_REMOVED lines=32> */
.L_x_2025:
[----:B------:R-:W-:Y:S05]  /*3590*/  BSYNC B2 ;  /* 0x0000000000027941 */ /* 0x000fea0003800000 */
.L_x_2024:
[----:B--2---:R2:W-:Y:S02]  /*35a0*/  STG.E.128 desc[UR52][R14.64+0x40], R4 ;  /* 0x000040040e007986 */ /* 0x0045e4000c101d34 */
.L_x_2019:
[----:B------:R-:W-:Y:S05]  /*35b0*/  BSYNC B1 ;  /* 0x0000000000017941 */ /* 0x000fea0003800000 */
.L_x_2018:
        /* <DEDUP_REMOVED lines=53> */
.L_x_2030:
[----:B------:R-:W-:Y:S05]  /*3910*/  BSYNC B2 ;  /* 0x0000000000027941 */ /* 0x000fea0003800000 */
.L_x_2029:
[----:B--2---:R3:W-:Y:S02]  /*3920*/  STG.E.128 desc[UR52][R12.64], R4 ;  /* 0x000000040c007986 */ /* 0x0047e4000c101d34 */
.L_x_2028:
[----:B------:R-:W-:Y:S05]  /*3930*/  BSYNC B1 ;  /* 0x0000000000017941 */ /* 0x000fea0003800000 */
.L_x_2027:
        /* <DEDUP_REMOVED lines=52> */
.L_x_2032:
[----:B------:R-:W-:Y:S05]  /*3c80*/  BSYNC B1 ;  /* 0x0000000000017941 */ /* 0x000fea0003800000 */
.L_x_2031:
[----:B--2---:R4:W-:Y:S01]  /*3c90*/  STG.E.128 desc[UR52][R12.64+0x40], R4 ;  /* 0x000040040c007986 */ /* 0x0049e2000c101d34 */
[----:B------:R-:W-:Y:S05]  /*3ca0*/  BRA `(.L_x_2026) ;  /* 0x0000001400bc7947 */ /* 0x000fea0003800000 */
.L_x_2010:
[----:B------:R-:W-:Y:S02]  /*3cb0*/  ISETP.GE.AND P3, PT, R222, R104, PT ;  /* 0x00000068de00720c */ /* 0x000fe40003f66270 */
[----:B------:R-:W-:Y:S02]  /*3cc0*/  CS2R R14, SRZ ;  /* 0x00000000000e7805 */ /* 0x000fe4000001ff00 */
[----:B------:R-:W-:Y:S02]  /*3cd0*/  CS2R R12, SRZ ;  /* 0x00000000000c7805 */ /* 0x000fe4000001ff00 */
[----:B------:R-:W-:Y:S02]  /*3ce0*/  CS2R R26, SRZ ;  /* 0x00000000001a7805 */ /* 0x000fe4000001ff00 */
[----:B------:R-:W-:Y:S02]  /*3cf0*/  ISETP.GE.OR P3, PT, R20, R107, P3 ;  /* 0x0000006b1400720c */ /* 0x000fe40001f66670 */
[----:B------:R-:W-:-:S11]  /*3d00*/  CS2R R24, SRZ ;  /* 0x0000000000187805 */ /* 0x000fd6000001ff00 */
        /* <DEDUP_REMOVED lines=12> */
[----:B--2---:R-:W-:-:S04]  /*3dd0*/  @!P4 LEA R32, P5, R6, R32, 0x1 ;  /* 0x000000200620c211 */ /* 0x004fc800078a08ff */
[----:B------:R-:W-:Y:S02]  /*3de0*/  @!P4 LEA.HI.X R33, R6, R33, R7, 0x1, P5 ;  /* 0x000000210621c211 */ /* 0x000fe400028f0c07 */
[----:B------:R-:W-:-:S03]  /*3df0*/  @!P4 IADD3 R4, P5, R48, R4, RZ ;  /* 0x000000043004c210 */ /* 0x000fc60007fbe0ff */
[----:B------:R-:W2:Y:S02]  /*3e00*/  @!P4 LDG.E.128 R12, desc[UR52][R32.64] ;  /* 0x00000034200cc981 */ /* 0x000ea4000c1e1d00 */
[----:B------:R-:W-:Y:S01]  /*3e10*/  @!P4 IMAD.X R6, R113, 0x1, R72, P5 ;  /* 0x000000017106c824 */ /* 0x000fe200028e0648 */
[----:B---3--:R-:W-:-:S04]  /*3e20*/  @!P4 LEA R34, P5, R4, R34, 0x1 ;  /* 0x000000220422c211 */ /* 0x008fc800078a08ff */
[----:B------:R-:W-:-:S05]  /*3e30*/  @!P4 LEA.HI.X R35, R4, R35, R6, 0x1, P5 ;  /* 0x000000230423c211 */ /* 0x000fca00028f0c06 */
[----:B------:R3:W4:Y:S01]  /*3e40*/  @!P4 LDG.E.128 R24, desc[UR52][R34.64] ;  /* 0x000000342218c981 */ /* 0x000722000c1e1d00 */
[C---:B0-----:R-:W-:Y:S02]  /*3e50*/  @!P3 LEA R36, P4, R5.reuse, R36, 0x1 ;  /* 0x000000240524b211 */ /* 0x041fe400078808ff */
[----:B------:R-:W-:Y:S02]  /*3e60*/  CS2R R6, SRZ ;  /* 0x0000000000067805 */ /* 0x000fe4000001ff00 */
[----:B------:R-:W-:Y:S02]  /*3e70*/  @!P3 LEA.HI.X R37, R5, R37, R10, 0x1, P4 ;  /* 0x000000250525b211 */ /* 0x000fe400020f0c0a */
[----:B------:R-:W-:Y:S02]  /*3e80*/  CS2R R4, SRZ ;  /* 0x0000000000047805 */ /* 0x000fe4000001ff00 */
[----:B-1----:R-:W-:Y:S02]  /*3e90*/  @!P3 LEA R38, P4, R8, R38, 0x1 ;  /* 0x000000260826b211 */ /* 0x002fe400078808ff */
[----:B------:R-:W-:-:S02]  /*3ea0*/  CS2R R10, SRZ ;  /* 0x00000000000a7805 */ /* 0x000fc4000001ff00 */
[----:B------:R-:W-:Y:S01]  /*3eb0*/  @!P3 LEA.HI.X R39, R8, R39, R9, 0x1, P4 ;  /* 0x000000270827b211 */ /* 0x000fe200020f0c09 */
[----:B------:R-:W5:Y:S01]  /*3ec0*/  @!P3 LDG.E.128 R4, desc[UR52][R36.64] ;  /* 0x000000342404b981 */ /* 0x000f62000c1e1d00 */
[----:B------:R-:W-:-:S06]  /*3ed0*/  CS2R R8, SRZ ;  /* 0x0000000000087805 */ /* 0x000fcc000001ff00 */
[----:B------:R-:W5:Y:S01]  /*3ee0*/  @!P3 LDG.E.128 R8, desc[UR52][R38.64] ;  /* 0x000000342608b981 */ /* 0x000f62000c1e1d00 */
[----:B------:R-:W-:Y:S02]  /*3ef0*/  ISETP.NE.AND P3, PT, R200, 0x3, PT ;  /* 0x00000003c800780c */ /* 0x000fe40003f65270 */
[----:B------:R-:W-:Y:S01]  /*3f00*/  ISETP.GE.AND P4, PT, R20, R107, PT ;  /* 0x0000006b1400720c */ /* 0x000fe20003f86270 */
[----:B--2---:R-:W-:Y:S02]  /*3f10*/  IMAD.MOV.U32 R32, RZ, RZ, R14 ;  /* 0x000000ffff207224 */ /* 0x004fe400078e000e */
[----:B------:R-:W-:Y:S02]  /*3f20*/  IMAD.MOV.U32 R33, RZ, RZ, R15 ;  /* 0x000000ffff217224 */ /* 0x000fe400078e000f */
[----:B---3--:R-:W-:Y:S02]  /*3f30*/  IMAD.MOV.U32 R34, RZ, RZ, R12 ;  /* 0x000000ffff227224 */ /* 0x008fe400078e000c */
[----:B------:R-:W-:Y:S01]  /*3f40*/  IMAD.MOV.U32 R35, RZ, RZ, R13 ;  /* 0x000000ffff237224 */ /* 0x000fe200078e000d */
[----:B------:R-:W-:-:S02]  /*3f50*/  PRMT R128, R32, 0x7610, R128 ;  /* 0x0000761020807816 */ /* 0x000fc40000000080 */
[----:B------:R-:W-:Y:S02]  /*3f60*/  PRMT R112, R112, 0x5410, R33 ;  /* 0x0000541070707816 */ /* 0x000fe40000000021 */
[----:B------:R-:W-:Y:S01]  /*3f70*/  PRMT R114, R114, 0x5410, R34 ;  /* 0x0000541072727816 */ /* 0x000fe20000000022 */
[----:B----4-:R-:W-:Y:S01]  /*3f80*/  IMAD.MOV.U32 R32, RZ, RZ, R26 ;  /* 0x000000ffff207224 */ /* 0x010fe200078e001a */
[----:B------:R-:W-:Y:S01]  /*3f90*/  PRMT R134, R35, 0x7610, R134 ;  /* 0x0000761023867816 */ /* 0x000fe20000000086 */
[----:B------:R-:W-:Y:S02]  /*3fa0*/  IMAD.MOV.U32 R33, RZ, RZ, R27 ;  /* 0x000000ffff217224 */ /* 0x000fe400078e001b */
[----:B------:R-:W-:Y:S02]  /*3fb0*/  IMAD.MOV.U32 R34, RZ, RZ, R24 ;  /* 0x000000ffff227224 */ /* 0x000fe400078e0018 */
[----:B------:R-:W-:Y:S01]  /*3fc0*/  IMAD.MOV.U32 R35, RZ, RZ, R25 ;  /* 0x000000ffff237224 */ /* 0x000fe200078e0019 */
[----:B------:R-:W-:-:S02]  /*3fd0*/  PRMT R136, R32, 0x7610, R136 ;  /* 0x0000761020887816 */ /* 0x000fc40000000088 */
[----:B------:R-:W-:Y:S02]  /*3fe0*/  PRMT R137, R33, 0x7610, R137 ;  /* 0x0000761021897816 */ /* 0x000fe40000000089 */
[----:B------:R-:W-:Y:S01]  /*3ff0*/  PRMT R138, R34, 0x7610, R138 ;  /* 0x00007610228a7816 */ /* 0x000fe2000000008a */
[----:B-----5:R-:W-:Y:S01]  /*4000*/  IMAD.MOV.U32 R32, RZ, RZ, R6 ;  /* 0x000000ffff207224 */ /* 0x020fe200078e0006 */
[----:B------:R-:W-:Y:S01]  /*4010*/  PRMT R116, R116, 0x5410, R35 ;  /* 0x0000541074747816 */ /* 0x000fe20000000023 */
[----:B------:R-:W-:Y:S02]  /*4020*/  IMAD.MOV.U32 R33, RZ, RZ, R7 ;  /* 0x000000ffff217224 */ /* 0x000fe400078e0007 */
[----:B------:R-:W-:Y:S02]  /*4030*/  IMAD.MOV.U32 R34, RZ, RZ, R4 ;  /* 0x000000ffff227224 */ /* 0x000fe400078e0004 */
        /* <DEDUP_REMOVED lines=15> */
.L_x_2033:
        /* <DEDUP_REMOVED lines=9> */
.L_x_2324:
[----:B------:R-:W-:Y:S05]  /*41c0*/  BSYNC B1 ;  /* 0x0000000000017941 */ /* 0x000fea0003800000 */
.L_x_2034:
        /* <DEDUP_REMOVED lines=11> */
[----:B------:R-:W-:Y:S01]  /*4280*/  LEA.HI R33, R33, R32, RZ, 0x4 ;  /* 0x0000002021217211 */ /* 0x000fe200078f20ff */
[----:B------:R-:W-:Y:S01]  /*4290*/  IMAD R32, R18, 0x1800, R71 ;  /* 0x0000180012207824 */ /* 0x000fe200078e0247 */
[----:B------:R-:W-:Y:S02]  /*42a0*/  IADD3.X R123, R97, R124, R66, P5, P6 ;  /* 0x0000007c617b7210 */ /* 0x000fe40002fec442 */
[----:B------:R-:W-:Y:S01]  /*42b0*/  LEA.HI.SX32 R33, R33, R74, 0x1c ;  /* 0x0000004a21217211 */ /* 0x000fe200078fe2ff */
[----:B------:R-:W-:-:S04]  /*42c0*/  IMAD R32, R32, 0x2, R17 ;  /* 0x0000000220207824 */ /* 0x000fc800078e0211 */
[----:B------:R-:W-:-:S05]  /*42d0*/  IMAD.SHL.U32 R125, R33, 0x8, RZ ;  /* 0x00000008217d7824 */ /* 0x000fca00078e00ff */
[----:B------:R-:W-:-:S04]  /*42e0*/  LOP3.LUT R33, R89, 0x38, R125, 0xf8, !PT ;  /* 0x0000003859217812 */ /* 0x000fc800078ef87d */
[----:B------:R-:W-:-:S05]  /*42f0*/  LOP3.LUT R33, R33, R84, RZ, 0x3c, !PT ;  /* 0x0000005421217212 */ /* 0x000fca00078e3cff */
[----:B------:R-:W-:-:S04]  /*4300*/  IMAD R33, R218, 0x200, R33 ;  /* 0x00000200da217824 */ /* 0x000fc800078e0221 */
[----:B------:R-:W-:-:S04]  /*4310*/  IMAD R34, R18, 0x1800, R33 ;  /* 0x0000180012227824 */ /* 0x000fc800078e0221 */
[----:B------:R-:W-:Y:S02]  /*4320*/  IMAD R36, R34, 0x2, R17 ;  /* 0x0000000222247824 */ /* 0x000fe400078e0211 */
[----:B------:R-:W1:Y:S04]  /*4330*/  LDS.128 R32, [R32+0x1c400] ;  /* 0x01c4000020207984 */ /* 0x000e680000000c00 */
[----:B------:R-:W2:Y:S01]  /*4340*/  LDS.128 R36, [R36+0x1c400] ;  /* 0x01c4000024247984 */ /* 0x000ea20000000c00 */
[----:B------:R-:W-:Y:S05]  /*4350*/  @P4 BRA `(.L_x_2039) ;  /* 0x00000004006c4947 */ /* 0x000fea0003800000 */
[----:B------:R-:W-:Y:S02]  /*4360*/  SHF.R.U32.HI R127, RZ, 0x10, R13 ;  /* 0x00000010ff7f7819 */ /* 0x000fe4000001160d */
[----:B------:R-:W-:Y:S02]  /*4370*/  SHF.R.U32.HI R132, RZ, 0x10, R25 ;  /* 0x00000010ff847819 */ /* 0x000fe40000011619 */
[----:B------:R-:W-:Y:S02]  /*4380*/  SHF.R.U64 R129, R14, 0x10, R15 ;  /* 0x000000100e817819 */ /* 0x000fe4000000120f */
[----:B------:R-:W-:Y:S02]  /*4390*/  PRMT R127, R134, 0x5410, R127 ;  /* 0x00005410867f7816 */ /* 0x000fe4000000007f */
[----:B------:R-:W-:Y:S02]  /*43a0*/  PRMT R132, R116, 0x5432, R132 ;  /* 0x0000543274847816 */ /* 0x000fe40000000084 */
[----:B------:R-:W-:-:S02]  /*43b0*/  SHF.R.U32.HI R135, RZ, 0x10, R27 ;  /* 0x00000010ff877819 */ /* 0x000fc4000001161b */
[----:B------:R-:W-:Y:S01]  /*43c0*/  SHF.R.U64 R131, R24, 0x10, R25 ;  /* 0x0000001018837819 */ /* 0x000fe20000001219 */
[----:B------:R-:W-:Y:S01]  /*43d0*/  IMAD.U32 R134, R132, 0x10000, RZ ;  /* 0x0001000084867824 */ /* 0x000fe200078e00ff */
[----:B------:R-:W-:Y:S01]  /*43e0*/  SHF.R.U64 R133, R26, 0x10, R27 ;  /* 0x000000101a857819 */ /* 0x000fe2000000121b */
[----:B--2---:R-:W-:Y:S01]  /*43f0*/  IMAD.U32 R27, R37, 0x10000, RZ ;  /* 0x00010000251b7824 */ /* 0x004fe200078e00ff */
[----:B------:R-:W-:Y:S01]  /*4400*/  PRMT R129, R128, 0x5410, R129 ;  /* 0x0000541080817816 */ /* 0x000fe20000000081 */
[----:B------:R-:W-:Y:S01]  /*4410*/  IMAD.U32 R128, R127, 0x10000, RZ ;  /* 0x000100007f807824 */ /* 0x000fe200078e00ff */
[----:B------:R-:W-:Y:S01]  /*4420*/  SHF.R.U64 R126, R12, 0x10, R13 ;  /* 0x000000100c7e7819 */ /* 0x000fe2000000120d */
[----:B-1----:R-:W-:Y:S01]  /*4430*/  IMAD.U32 R13, R33, 0x10000, RZ ;  /* 0x00010000210d7824 */ /* 0x002fe200078e00ff */
[----:B------:R-:W-:Y:S01]  /*4440*/  SHF.R.U32.HI R130, RZ, 0x10, R15 ;  /* 0x00000010ff827819 */ /* 0x000fe2000001160f */
[----:B------:R-:W-:Y:S01]  /*4450*/  IMAD.U32 R24, R35, 0x10000, RZ ;  /* 0x0001000023187824 */ /* 0x000fe200078e00ff */
[----:B------:R-:W-:Y:S01]  /*4460*/  PRMT R135, R137, 0x5410, R135 ;  /* 0x0000541089877816 */ /* 0x000fe20000000087 */
[----:B------:R-:W-:Y:S01]  /*4470*/  IMAD.U32 R26, R36, 0x10000, RZ ;  /* 0x00010000241a7824 */ /* 0x000fe200078e00ff */
[----:B------:R-:W-:Y:S01]  /*4480*/  LOP3.LUT R14, R33, 0xffff0000, RZ, 0xc0, !PT ;  /* 0xffff0000210e7812 */ /* 0x000fe200078ec0ff */
[----:B------:R-:W-:Y:S01]  /*4490*/  IMAD.U32 R12, R32, 0x10000, RZ ;  /* 0x00010000200c7824 */ /* 0x000fe200078e00ff */
[----:B------:R-:W-:Y:S01]  /*44a0*/  LOP3.LUT R33, R37, 0xffff0000, RZ, 0xc0, !PT ;  /* 0xffff000025217812 */ /* 0x000fe200078ec0ff */
[----:B------:R-:W-:Y:S01]  /*44b0*/  IMAD.U32 R37, R39, 0x10000, RZ ;  /* 0x0001000027257824 */ /* 0x000fe200078e00ff */
[----:B------:R-:W-:Y:S01]  /*44c0*/  LOP3.LUT R132, R132, 0xffff0000, RZ, 0xc0, !PT ;  /* 0xffff000084847812 */ /* 0x000fe200078ec0ff */
[----:B------:R-:W-:Y:S01]  /*44d0*/  IMAD.U32 R15, R34, 0x10000, RZ ;  /* 0x00010000220f7824 */ /* 0x000fe200078e00ff */
[----:B------:R-:W-:Y:S01]  /*44e0*/  PRMT R131, R138, 0x5410, R131 ;  /* 0x000054108a837816 */ /* 0x000fe20000000083 */
[C---:B------:R-:W-:Y:S01]  /*44f0*/  FMUL.FTZ R138, R27.reuse, R128 ;  /* 0x000000801b8a7220 */ /* 0x040fe20000410000 */
[----:B------:R-:W-:Y:S01]  /*4500*/  PRMT R133, R136, 0x5410, R133 ;  /* 0x0000541088857816 */ /* 0x000fe20000000085 */
[----:B------:R-:W-:Y:S01]  /*4510*/  FMUL.FTZ R136, R27, R134 ;  /* 0x000000861b887220 */ /* 0x000fe20000410000 */
[----:B------:R-:W-:Y:S01]  /*4520*/  LOP3.LUT R127, R127, 0xffff0000, RZ, 0xc0, !PT ;  /* 0xffff00007f7f7812 */ /* 0x000fe200078ec0ff */
[----:B------:R-:W-:Y:S01]  /*4530*/  IMAD.U32 R27, R135, 0x10000, RZ ;  /* 0x00010000871b7824 */ /* 0x000fe200078e00ff */
[----:B------:R-:W-:Y:S01]  /*4540*/  PRMT R130, R112, 0x5432, R130 ;  /* 0x0000543270827816 */ /* 0x000fe20000000082 */
[----:B------:R-:W-:Y:S01]  /*4550*/  FMUL.FTZ R137, R33, R132 ;  /* 0x0000008421897220 */ /* 0x000fe20000410000 */
[C---:B------:R-:W-:Y:S01]  /*4560*/  FFMA.FTZ R136, R13.reuse, R128, -R136 ;  /* 0x000000800d887223 */ /* 0x040fe20000010888 */
[----:B------:R-:W-:Y:S01]  /*4570*/  FFMA.FTZ R138, R13, R134, R138 ;  /* 0x000000860d8a7223 */ /* 0x000fe2000001008a */
[----:B------:R-:W-:Y:S01]  /*4580*/  FMUL.FTZ R33, R33, R127 ;  /* 0x0000007f21217220 */ /* 0x000fe20000410000 */
[----:B------:R-:W-:Y:S01]  /*4590*/  PRMT R126, R114, 0x5432, R126 ;  /* 0x00005432727e7816 */ /* 0x000fe2000000007e */
[----:B------:R-:W-:-:S02]  /*45a0*/  IMAD.U32 R13, R130, 0x10000, RZ ;  /* 0x00010000820d7824 */ /* 0x000fc400078e00ff */
[----:B------:R-:W-:Y:S01]  /*45b0*/  FMUL.FTZ R139, R37, R27 ;  /* 0x0000001b258b7220 */ /* 0x000fe20000410000 */
[C---:B------:R-:W-:Y:S01]  /*45c0*/  FFMA.FTZ R137, R14.reuse, R127, -R137 ;  /* 0x0000007f0e897223 */ /* 0x040fe20000010889 */
[----:B------:R-:W-:Y:S01]  /*45d0*/  LOP3.LUT R39, R39, 0xffff0000, RZ, 0xc0, !PT ;  /* 0xffff000027277812 */ /* 0x000fe200078ec0ff */
[----:B------:R-:W-:Y:S01]  /*45e0*/  FFMA.FTZ R127, R14, R132, R33 ;  /* 0x000000840e7f7223 */ /* 0x000fe20000010021 */
[----:B------:R-:W-:Y:S01]  /*45f0*/  LOP3.LUT R128, R135, 0xffff0000, RZ, 0xc0, !PT ;  /* 0xffff000087807812 */ /* 0x000fe200078ec0ff */
[-C--:B------:R-:W-:Y:S01]  /*4600*/  FMUL.FTZ R134, R37, R13.reuse ;  /* 0x0000000d25867220 */ /* 0x080fe20000410000 */
[----:B------:R-:W-:Y:S01]  /*4610*/  FFMA.FTZ R139, R24, R13, -R139 ;  /* 0x0000000d188b7223 */ /* 0x000fe2000001088b */
[----:B------:R-:W-:Y:S01]  /*4620*/  LOP3.LUT R130, R130, 0xffff0000, RZ, 0xc0, !PT ;  /* 0xffff000082827812 */ /* 0x000fe200078ec0ff */
[----:B------:R-:W-:Y:S01]  /*4630*/  IMAD.U32 R33, R131, 0x10000, RZ ;  /* 0x0001000083217824 */ /* 0x000fe200078e00ff */
[----:B------:R-:W-:Y:S01]  /*4640*/  LOP3.LUT R25, R35, 0xffff0000, RZ, 0xc0, !PT ;  /* 0xffff000023197812 */ /* 0x000fe200078ec0ff */
[----:B------:R-:W-:-:S02]  /*4650*/  IMAD.U32 R13, R126, 0x10000, RZ ;  /* 0x000100007e0d7824 */ /* 0x000fc400078e00ff */
        /* <DEDUP_REMOVED lines=8> */
[----:B------:R-:W-:Y:S01]  /*46e0*/  FFMA.FTZ R130, R25, R130, -R14 ;  /* 0x0000008219827223 */ /* 0x000fe2000001080e */
[----:B------:R-:W-:Y:S01]  /*46f0*/  LOP3.LUT R32, R32, 0xffff0000, RZ, 0xc0, !PT ;  /* 0xffff000020207812 */ /* 0x000fe200078ec0ff */
[----:B------:R-:W-:-:S02]  /*4700*/  IMAD.U32 R35, R38, 0x10000, RZ ;  /* 0x0001000026237824 */ /* 0x000fc400078e00ff */
        /* <DEDUP_REMOVED lines=32> */
.L_x_2039:
[----:B------:R-:W-:Y:S05]  /*4910*/  BSYNC B2 ;  /* 0x0000000000027941 */ /* 0x000fea0003800000 */
.L_x_2038:
[----:B------:R-:W-:Y:S02]  /*4920*/  ISETP.GE.AND P5, PT, R125, R113, PT ;  /* 0x000000717d00720c */ /* 0x000fe40003fa6270 */
[----:B------:R-:W-:-:S11]  /*4930*/  P2R R13, PR, RZ, 0x1 ;  /* 0x00000001ff0d7803 */ /* 0x000fd60000000000 */
[--C-:B------:R-:W-:Y:S02]  /*4940*/  @!P5 SHF.R.S32.HI R12, RZ, 0x1f, R125.reuse ;  /* 0x0000001fff0cd819 */ /* 0x100fe4000001147d */
[----:B------:R-:W-:-:S04]  /*4950*/  @!P5 IADD3 R110, P0, P6, R28, R110, R125 ;  /* 0x0000006e1c6ed210 */ /* 0x000fc80007e1e07d */
[----:B------:R-:W-:Y:S02]  /*4960*/  @!P5 IADD3.X R124, R97, R124, R12, P0, P6 ;  /* 0x0000007c617cd210 */ /* 0x000fe400007ec40c */
[CC--:B------:R-:W-:Y:S02]  /*4970*/  LEA R12, P6, R122.reuse, R102.reuse, 0x1 ;  /* 0x000000667a0c7211 */ /* 0x0c0fe400078c08ff */
[----:B------:R-:W-:Y:S02]  /*4980*/  ISETP.NE.AND P0, PT, R13, RZ, PT ;  /* 0x000000ff0d00720c */ /* 0x000fe40003f05270 */
[----:B------:R-:W-:Y:S02]  /*4990*/  LEA.HI.X R13, R122, R103, R123, 0x1, P6 ;  /* 0x000000677a0d7211 */ /* 0x000fe400030f0c7b */
[----:B------:R-:W-:-:S03]  /*49a0*/  @!P5 LEA R14, P6, R110, R102, 0x1 ;  /* 0x000000666e0ed211 */ /* 0x000fc600078c08ff */
[----:B-1----:R1:W-:Y:S01]  /*49b0*/  STG.E.128 desc[UR52][R12.64], R32 ;  /* 0x000000200c007986 */ /* 0x0023e2000c101d34 */
[----:B------:R-:W-:-:S05]  /*49c0*/  @!P5 LEA.HI.X R15, R110, R103, R124, 0x1, P6 ;  /* 0x000000676e0fd211 */ /* 0x000fca00030f0c7c */
[----:B--2---:R1:W-:Y:S04]  /*49d0*/  @!P5 STG.E.128 desc[UR52][R14.64], R36 ;  /* 0x000000240e00d986 */ /* 0x0043e8000c101d34 */
.L_x_2037:
[----:B------:R-:W-:Y:S05]  /*49e0*/  BSYNC B1 ;  /* 0x0000000000017941 */ /* 0x000fea0003800000 */
.L_x_2036:
[C---:B------:R-:W-:Y:S01]  /*49f0*/  ISETP.GE.OR P5, PT, R222.reuse, R104, P1 ;  /* 0x00000068de00720c */ /* 0x040fe20000fa6670 */
        /* <DEDUP_REMOVED lines=29> */
[----:B------:R-:W-:Y:S02]  /*4bd0*/  PRMT R121, R121, 0x5410, R36 ;  /* 0x0000541079797816 */ /* 0x000fe40000000024 */
[--C-:B------:R-:W-:Y:S01]  /*4be0*/  SHF.R.U64 R37, R10, 0x10, R11.reuse ;  /* 0x000000100a257819 */ /* 0x100fe2000000120b */
[----:B------:R-:W-:Y:S01]  /*4bf0*/  IMAD.U32 R36, R117, 0x10000, RZ ;  /* 0x0001000075247824 */ /* 0x000fe200078e00ff */
[----:B------:R-:W-:Y:S01]  /*4c00*/  SHF.R.U32.HI R110, RZ, 0x10, R11 ;  /* 0x00000010ff6e7819 */ /* 0x000fe2000001160b */
[----:B--2---:R-:W-:Y:S01]  /*4c10*/  IMAD.U32 R11, R25, 0x10000, RZ ;  /* 0x00010000190b7824 */ /* 0x004fe200078e00ff */
[----:B------:R-:W-:Y:S01]  /*4c20*/  SHF.R.U32.HI R107, RZ, 0x10, R7 ;  /* 0x00000010ff6b7819 */ /* 0x000fe20000011607 */
[----:B------:R-:W-:Y:S01]  /*4c30*/  IMAD.U32 R38, R121, 0x10000, RZ ;  /* 0x0001000079267824 */ /* 0x000fe200078e00ff */
[----:B------:R-:W-:Y:S01]  /*4c40*/  SHF.R.U64 R115, R4, 0x10, R5 ;  /* 0x0000001004737819 */ /* 0x000fe20000001205 */
[----:B-1----:R-:W-:Y:S01]  /*4c50*/  IMAD.U32 R5, R13, 0x10000, RZ ;  /* 0x000100000d057824 */ /* 0x002fe200078e00ff */
[----:B------:R-:W-:Y:S01]  /*4c60*/  PRMT R119, R119, 0x5410, R110 ;  /* 0x0000541077777816 */ /* 0x000fe2000000006e */
[C---:B------:R-:W-:Y:S01]  /*4c70*/  FMUL.FTZ R106, R11.reuse, R38 ;  /* 0x000000260b6a7220 */ /* 0x040fe20000410000 */
[----:B------:R-:W-:Y:S01]  /*4c80*/  PRMT R114, R114, 0x5410, R107 ;  /* 0x0000541072727816 */ /* 0x000fe2000000006b */
[-C--:B------:R-:W-:Y:S01]  /*4c90*/  FMUL.FTZ R110, R11, R36.reuse ;  /* 0x000000240b6e7220 */ /* 0x080fe20000410000 */
[----:B------:R-:W-:Y:S01]  /*4ca0*/  SHF.R.U64 R111, R6, 0x10, R7 ;  /* 0x00000010066f7819 */ /* 0x000fe20000001207 */
[----:B------:R-:W-:Y:S01]  /*4cb0*/  FFMA.FTZ R106, R5, R36, -R106 ;  /* 0x00000024056a7223 */ /* 0x000fe2000001086a */
[----:B------:R-:W-:Y:S01]  /*4cc0*/  LOP3.LUT R6, R13, 0xffff0000, RZ, 0xc0, !PT ;  /* 0xffff00000d067812 */ /* 0x000fe200078ec0ff */
[----:B------:R-:W-:Y:S01]  /*4cd0*/  FFMA.FTZ R110, R5, R38, R110 ;  /* 0x00000026056e7223 */ /* 0x000fe2000001006e */
[----:B------:R-:W-:Y:S01]  /*4ce0*/  LOP3.LUT R13, R25, 0xffff0000, RZ, 0xc0, !PT ;  /* 0xffff0000190d7812 */ /* 0x000fe200078ec0ff */
[----:B------:R-:W-:Y:S01]  /*4cf0*/  IMAD.U32 R25, R27, 0x10000, RZ ;  /* 0x000100001b197824 */ /* 0x000fe200078e00ff */
[----:B------:R-:W-:Y:S01]  /*4d00*/  LOP3.LUT R121, R121, 0xffff0000, RZ, 0xc0, !PT ;  /* 0xffff000079797812 */ /* 0x000fe200078ec0ff */
[----:B------:R-:W-:Y:S01]  /*4d10*/  IMAD.U32 R11, R119, 0x10000, RZ ;  /* 0x00010000770b7824 */ /* 0x000fe200078e00ff */
[----:B------:R-:W-:Y:S01]  /*4d20*/  SHF.R.U64 R39, R8, 0x10, R9 ;  /* 0x0000001008277819 */ /* 0x000fe20000001209 */
        /* <DEDUP_REMOVED lines=8> */
[----:B------:R-:W-:Y:S01]  /*4db0*/  FMUL.FTZ R39, R25, R11 ;  /* 0x0000000b19277220 */ /* 0x000fe20000410000 */
[----:B------:R-:W-:Y:S01]  /*4dc0*/  LOP3.LUT R36, R119, 0xffff0000, RZ, 0xc0, !PT ;  /* 0xffff000077247812 */ /* 0x000fe200078ec0ff */
[----:B------:R-:W-:Y:S01]  /*4dd0*/  FMUL.FTZ R38, R25, R5 ;  /* 0x0000000519267220 */ /* 0x000fe20000410000 */
[----:B------:R-:W-:Y:S01]  /*4de0*/  LOP3.LUT R114, R114, 0xffff0000, RZ, 0xc0, !PT ;  /* 0xffff000072727812 */ /* 0x000fe200078ec0ff */
[----:B------:R-:W-:Y:S01]  /*4df0*/  IMAD.U32 R10, R24, 0x10000, RZ ;  /* 0x00010000180a7824 */ /* 0x000fe200078e00ff */
[----:B------:R-:W-:Y:S01]  /*4e00*/  PRMT R116, R116, 0x5410, R115 ;  /* 0x0000541074747816 */ /* 0x000fe20000000073 */
[C---:B------:R-:W-:Y:S01]  /*4e10*/  FFMA.FTZ R37, R6.reuse, R117, -R37 ;  /* 0x0000007506257223 */ /* 0x040fe20000010825 */
[----:B------:R-:W-:Y:S01]  /*4e20*/  LOP3.LUT R9, R15, 0xffff0000, RZ, 0xc0, !PT ;  /* 0xffff00000f097812 */ /* 0x000fe200078ec0ff */
[----:B------:R-:W-:Y:S01]  /*4e30*/  FFMA.FTZ R121, R6, R121, R13 ;  /* 0x0000007906797223 */ /* 0x000fe2000001000d */
[C---:B------:R-:W-:Y:S01]  /*4e40*/  FFMA.FTZ R39, R8.reuse, R5, -R39 ;  /* 0x0000000508277223 */ /* 0x040fe20000010827 */
[----:B------:R-:W-:Y:S01]  /*4e50*/  FFMA.FTZ R38, R8, R11, R38 ;  /* 0x0000000b08267223 */ /* 0x000fe20000010026 */
[----:B------:R-:W-:Y:S01]  /*4e60*/  LOP3.LUT R24, R24, 0xffff0000, RZ, 0xc0, !PT ;  /* 0xffff000018187812 */ /* 0x000fe200078ec0ff */
[----:B------:R-:W-:Y:S01]  /*4e70*/  FMUL.FTZ R6, R27, R36 ;  /* 0x000000241b067220 */ /* 0x000fe20000410000 */
[----:B------:R-:W-:-:S02]  /*4e80*/  IMAD.U32 R13, R120, 0x10000, RZ ;  /* 0x00010000780d7824 */ /* 0x000fc400078e00ff */
[-C--:B------:R-:W-:Y:S01]  /*4e90*/  FMUL.FTZ R8, R27, R114.reuse ;  /* 0x000000721b087220 */ /* 0x080fe20000410000 */
[----:B------:R-:W-:Y:S01]  /*4ea0*/  LOP3.LUT R25, R120, 0xffff0000, RZ, 0xc0, !PT ;  /* 0xffff000078197812 */ /* 0x000fe200078ec0ff */
[----:B------:R-:W-:Y:S02]  /*4eb0*/  IMAD.U32 R5, R116, 0x10000, RZ ;  /* 0x0001000074057824 */ /* 0x000fe400078e00ff */
[C---:B------:R-:W-:Y:S01]  /*4ec0*/  FFMA.FTZ R114, R9.reuse, R114, -R6 ;  /* 0x0000007209727223 */ /* 0x040fe20000010806 */
[C---:B------:R-:W-:Y:S01]  /*4ed0*/  IMAD.U32 R4, R12.reuse, 0x10000, RZ ;  /* 0x000100000c047824 */ /* 0x040fe200078e00ff */
[----:B------:R-:W-:Y:S01]  /*4ee0*/  LOP3.LUT R12, R12, 0xffff0000, RZ, 0xc0, !PT ;  /* 0xffff00000c0c7812 */ /* 0x000fe200078ec0ff */
[----:B------:R-:W-:Y:S01]  /*4ef0*/  FMUL.FTZ R27, R10, R13 ;  /* 0x0000000d0a1b7220 */ /* 0x000fe20000410000 */
[----:B------:R-:W-:Y:S01]  /*4f00*/  LOP3.LUT R11, R116, 0xffff0000, RZ, 0xc0, !PT ;  /* 0xffff0000740b7812 */ /* 0x000fe200078ec0ff */
[----:B------:R-:W-:Y:S01]  /*4f10*/  FFMA.FTZ R107, R9, R36, R8 ;  /* 0x00000024096b7223 */ /* 0x000fe20000010008 */
[----:B------:R-:W-:Y:S01]  /*4f20*/  FMUL.FTZ R10, R10, R5 ;  /* 0x000000050a0a7220 */ /* 0x000fe20000410000 */
[----:B------:R-:W-:Y:S01]  /*4f30*/  FMUL.FTZ R9, R24, R25 ;  /* 0x0000001918097220 */ /* 0x000fe20000410000 */
[----:B------:R-:W-:Y:S01]  /*4f40*/  PRMT R112, R112, 0x5410, R111 ;  /* 0x0000541070707816 */ /* 0x000fe2000000006f */
[----:B------:R-:W-:-:S02]  /*4f50*/  IMAD.U32 R15, R26, 0x10000, RZ ;  /* 0x000100001a0f7824 */ /* 0x000fc400078e00ff */
[----:B------:R-:W-:Y:S01]  /*4f60*/  FFMA.FTZ R10, R4, R13, R10 ;  /* 0x0000000d040a7223 */ /* 0x000fe2000001000a */
[----:B------:R-:W-:Y:S01]  /*4f70*/  FFMA.FTZ R8, R12, R11, -R9 ;  /* 0x0000000b0c087223 */ /* 0x000fe20000010809 */
[----:B------:R-:W-:Y:S01]  /*4f80*/  LOP3.LUT R26, R26, 0xffff0000, RZ, 0xc0, !PT ;  /* 0xffff00001a1a7812 */ /* 0x000fe200078ec0ff */
[----:B------:R-:W-:Y:S01]  /*4f90*/  FFMA.FTZ R27, R4, R5, -R27 ;  /* 0x00000005041b7223 */ /* 0x000fe2000001081b */
[----:B------:R-:W-:Y:S01]  /*4fa0*/  FMUL.FTZ R13, R24, R11 ;  /* 0x0000000b180d7220 */ /* 0x000fe20000410000 */
[C---:B------:R-:W-:Y:S01]  /*4fb0*/  LOP3.LUT R9, R118.reuse, 0xffff0000, RZ, 0xc0, !PT ;  /* 0xffff000076097812 */ /* 0x040fe200078ec0ff */
[----:B------:R-:W-:Y:S01]  /*4fc0*/  IMAD.U32 R6, R118, 0x10000, RZ ;  /* 0x0001000076067824 */ /* 0x000fe200078e00ff */
[C---:B------:R-:W-:Y:S01]  /*4fd0*/  LOP3.LUT R5, R112.reuse, 0xffff0000, RZ, 0xc0, !PT ;  /* 0xffff000070057812 */ /* 0x040fe200078ec0ff */
[----:B------:R-:W-:Y:S02]  /*4fe0*/  IMAD.U32 R4, R112, 0x10000, RZ ;  /* 0x0001000070047824 */ /* 0x000fe400078e00ff */
[----:B------:R-:W-:Y:S01]  /*4ff0*/  FFMA.FTZ R13, R12, R25, R13 ;  /* 0x000000190c0d7223 */ /* 0x000fe2000001000d */
[C---:B------:R-:W-:Y:S01]  /*5000*/  IMAD.U32 R7, R14.reuse, 0x10000, RZ ;  /* 0x000100000e077824 */ /* 0x040fe200078e00ff */
        /* <DEDUP_REMOVED lines=19> */
[----:B------:R-:W-:Y:S01]  /*5140*/  F2FP.BF16.F32.PACK_AB R25, R121, R110 ;  /* 0x0000006e7919723e */ /* 0x000fe200000010ff */
[----:B------:R-:W-:-:S07]  /*5150*/  IMAD.MOV.U32 R27, RZ, RZ, R38 ;  /* 0x000000ffff1b7224 */ /* 0x000fce00078e0026 */
.L_x_2041:
[----:B------:R-:W-:Y:S05]  /*5160*/  BSYNC B1 ;  /* 0x0000000000017941 */ /* 0x000fea0003800000 */
.L_x_2040:
        /* <DEDUP_REMOVED lines=10> */
.L_x_2009:
[----:B------:R-:W-:-:S13]  /*5210*/  ISETP.NE.AND P3, PT, R200, 0x3, PT ;  /* 0x00000003c800780c */ /* 0x000fda0003f65270 */
[----:B------:R-:W-:Y:S05]  /*5220*/  @!P3 BRA `(.L_x_2042) ;  /* 0x000000000004b947 */ /* 0x000fea0003800000 */
[----:B------:R-:W-:Y:S01]  /*5230*/  BPT.TRAP 0x1 ;  /* 0x000000040000795c */ /* 0x000fe20000300000 */
.L_x_2042:
[----:B------:R-:W-:Y:S01]  /*5240*/  IMAD R92, R18, 0x8, R17 ;  /* 0x00000008125c7824 */ /* 0x000fe200078e0211 */
[----:B------:R-:W-:Y:S01]  /*5250*/  SHF.L.U32 R105, R201, 0x1f, RZ ;  /* 0x0000001fc9697819 */ /* 0x000fe200000006ff */
[----:B------:R-:W-:Y:S01]  /*5260*/  IMAD R104, R63, -0x60, R62 ;  /* 0xffffffa03f687824 */ /* 0x000fe200078e023e */
[----:B------:R-:W-:Y:S02]  /*5270*/  BSSY B1, `(.L_x_2043) ;  /* 0x0000004000017945 */ /* 0x000fe40003800000 */
[----:B------:R-:W0:Y:S02]  /*5280*/  SYNCS.PHASECHK.TRANS64.TRYWAIT P4, [R92+URZ+0x22890], R105 ;  /* 0x022890695c0075a7 */ /* 0x000e24000808017f */
[----:B------:R-:W-:Y:S01]  /*5290*/  VIMNMX R104, R104, 0x60, PT ;  /* 0x0000006068687848 */ /* 0x000fe20003fe0100 */
[----:B0-----:R-:W-:Y:S06]  /*52a0*/  @!P4 BRA `(.L_x_2044) ;  /* 0x0000019c00f8c947 */ /* 0x001fec0003800000 */
.L_x_2325:
[----:B------:R-:W-:Y:S05]  /*52b0*/  BSYNC B1 ;  /* 0x0000000000017941 */ /* 0x000fea0003800000 */
.L_x_2043:
        /* <DEDUP_REMOVED lines=8> */
.L_x_2046:
[----:B------:R-:W-:Y:S05]  /*5340*/  BSYNC B1 ;  /* 0x0000000000017941 */ /* 0x000fea0003800000 */
.L_x_2045:
[----:B------:R-:W-:Y:S05]  /*5350*/  @P4 BRA `(.L_x_2026) ;  /* 0x0000000000104947 */ /* 0x000fea0003800000 */
[----:B-1----:R-:W1:Y:S04]  /*5360*/  @!P1 LDS.128 R4, [R110+0x2000] ;  /* 0x002000006e049984 */ /* 0x002e680000000c00 */
[----:B------:R-:W2:Y:S04]  /*5370*/  @!P2 LDS.128 R8, [R106+0x2000] ;  /* 0x002000006a08a984 */ /* 0x000ea80000000c00 */
[----:B-1----:R1:W-:Y:S04]  /*5380*/  @!P1 STG.E.128 desc[UR52][R12.64], R4 ;  /* 0x000000040c009986 */ /* 0x0023e8000c101d34 */
[----:B--2---:R1:W-:Y:S02]  /*5390*/  @!P2 STG.E.128 desc[UR52][R12.64+0x40], R8 ;  /* 0x000040080c00a986 */ /* 0x0043e4000c101d34 */
.L_x_2026:
[----:B------:R-:W-:Y:S05]  /*53a0*/  BSYNC B0 ;  /* 0x0000000000007941 */ /* 0x000fea0003800000 */
.L_x_2008:
        /* <DEDUP_REMOVED lines=17> */
.L_x_2048:
[----:B------:R-:W-:Y:S05]  /*54c0*/  BSYNC B0 ;  /* 0x0000000000007941 */ /* 0x000fea0003800000 */
.L_x_2047:
[----:B------:R-:W2:Y:S01]  /*54d0*/  SYNCS.PHASECHK.TRANS64.TRYWAIT P3, [R92+URZ+0x228b0], R105 ;  /* 0x0228b0695c0075a7 */ /* 0x000ea2000806017f */
[----:B------:R-:W-:Y:S01]  /*54e0*/  ULDC UR50, c[0x0][0x310] ;  /* 0x0000c40000327ab9 */ /* 0x000fe20000000800 */
[----:B------:R-:W-:Y:S01]  /*54f0*/  ULDC.64 UR48, c[0x0][0x318] ;  /* 0x0000c60000307ab9 */ /* 0x000fe20000000a00 */
[----:B------:R-:W-:Y:S01]  /*5500*/  ULDC.64 UR46, c[0x0][0x308] ;  /* 0x0000c200002e7ab9 */ /* 0x000fe20000000a00 */
[----:B------:R-:W-:Y:S01]  /*5510*/  BSSY B0, `(.L_x_2049) ;  /* 0x0000003000007945 */ /* 0x000fe20003800000 */
[----:B------:R-:W-:-:S03]  /*5520*/  IMAD R5, R18, 0x6000, R81 ;  /* 0x0000600012057824 */ /* 0x000fc600078e0251 */
[----:B--2---:R-:W-:Y:S05]  /*5530*/  @!P3 BRA `(.L_x_2050) ;  /* 0x0000019c0068b947 */ /* 0x004fea0003800000 */
.L_x_2326:
[----:B------:R-:W-:Y:S05]  /*5540*/  BSYNC B0 ;  /* 0x0000000000007941 */ /* 0x000fea0003800000 */
.L_x_2049:
[----:B------:R-:W-:Y:S01]  /*5550*/  ISETP.GE.AND P3, PT, R19, R104, PT ;  /* 0x000000681300720c */ /* 0x000fe20003f66270 */
[----:B------:R-:W-:Y:S01]  /*5560*/  IMAD.IADD R7, R82, 0x1, R5 ;  /* 0x0000000152077824 */ /* 0x000fe200078e0205 */
[----:B------:R-:W-:Y:S01]  /*5570*/  BSSY B0, `(.L_x_2051) ;  /* 0x0000025000007945 */ /* 0x000fe20003800000 */
[----:B------:R-:W-:Y:S02]  /*5580*/  IMAD R36, R5, 0x2, R64 ;  /* 0x0000000205247824 */ /* 0x000fe400078e0240 */
[----:B------:R-:W-:-:S04]  /*5590*/  IMAD.WIDE R32, R63, 0x60, R58 ;  /* 0x000000603f207825 */ /* 0x000fc800078e023a */
[----:B------:R-:W-:-:S04]  /*55a0*/  IMAD R37, R7, 0x2, R64 ;  /* 0x0000000207257824 */ /* 0x000fc800078e0240 */
[----:B------:R-:W-:Y:S05]  /*55b0*/  @P3 BRA `(.L_x_2052) ;  /* 0x0000000000803947 */ /* 0x000fea0003800000 */
[----:B------:R-:W-:Y:S02]  /*55c0*/  IMAD R7, R33, UR48, RZ ;  /* 0x0000003021077c24 */ /* 0x000fe4000f8e02ff */
[----:B-1----:R-:W-:Y:S02]  /*55d0*/  IMAD.MOV.U32 R4, RZ, RZ, R42 ;  /* 0x000000ffff047224 */ /* 0x002fe400078e002a */
[----:B------:R-:W-:Y:S02]  /*55e0*/  IMAD.MOV.U32 R5, RZ, RZ, R67 ;  /* 0x000000ffff057224 */ /* 0x000fe400078e0043 */
[C---:B------:R-:W-:Y:S02]  /*55f0*/  IMAD R7, R32.reuse, UR49, R7 ;  /* 0x0000003120077c24 */ /* 0x040fe4000f8e0207 */
[----:B------:R-:W-:-:S04]  /*5600*/  IMAD.WIDE.U32 R4, R32, UR48, R4 ;  /* 0x0000003020047c25 */ /* 0x000fc8000f8e0004 */
[----:B------:R-:W-:Y:S01]  /*5610*/  IMAD.IADD R5, R5, 0x1, R7 ;  /* 0x0000000105057824 */ /* 0x000fe200078e0207 */
[----:B------:R-:W-:-:S04]  /*5620*/  LEA R34, P3, R4, UR46, 0x1 ;  /* 0x0000002e04227c11 */ /* 0x000fc8000f8608ff */
[----:B------:R-:W-:Y:S02]  /*5630*/  LEA.HI.X R35, R4, UR47, R5, 0x1, P3 ;  /* 0x0000002f04237c11 */ /* 0x000fe400098f0c05 */
[----:B------:R-:W-:-:S13]  /*5640*/  ISETP.GE.AND P3, PT, R20, UR50, PT ;  /* 0x0000003214007c0c */ /* 0x000fda000bf66270 */
[----:B------:R-:W1:Y:S04]  /*5650*/  @!P3 LDS.128 R4, [R36] ;  /* 0x000000002404b984 */ /* 0x000e680000000c00 */
[----:B-1----:R-:W-:Y:S01]  /*5660*/  @!P3 STG.E.128 desc[UR52][R34.64], R4 ;  /* 0x000000042200b986 */ /* 0x002fe2000c101d34 */
[----:B------:R-:W-:-:S13]  /*5670*/  ISETP.GE.AND P3, PT, R100, UR50, PT ;  /* 0x0000003264007c0c */ /* 0x000fda000bf66270 */
[----:B------:R-:W1:Y:S04]  /*5680*/  @!P3 LDS.128 R8, [R37] ;  /* 0x000000002508b984 */ /* 0x000e680000000c00 */
[----:B-1----:R-:W-:Y:S01]  /*5690*/  @!P3 STG.E.128 desc[UR52][R34.64+0x40], R8 ;  /* 0x000040082200b986 */ /* 0x002fe2000c101d34 */
[----:B------:R-:W-:-:S13]  /*56a0*/  ISETP.GE.AND P3, PT, R99, UR50, PT ;  /* 0x0000003263007c0c */ /* 0x000fda000bf66270 */
[----:B------:R-:W1:Y:S04]  /*56b0*/  @!P3 LDS.128 R12, [R36+0x3000] ;  /* 0x00300000240cb984 */ /* 0x000e680000000c00 */
        /* <DEDUP_REMOVED lines=10> */
[----:B------:R-:W-:-:S13]  /*5760*/  ISETP.NE.AND P3, PT, R0, RZ, PT ;  /* 0x000000ff0000720c */ /* 0x000fda0003f65270 */
[----:B------:R-:W1:Y:S04]  /*5770*/  @P3 LDS.128 R12, [R36+0x9000] ;  /* 0x00900000240c3984 */ /* 0x000e680000000c00 */
[----:B-1----:R-:W-:Y:S01]  /*5780*/  @P3 STG.E.128 desc[UR52][R34.64+0x180], R12 ;  /* 0x0001800c22003986 */ /* 0x002fe2000c101d34 */
[----:B------:R-:W-:-:S13]  /*5790*/  ISETP.NE.AND P3, PT, R3, RZ, PT ;  /* 0x000000ff0300720c */ /* 0x000fda0003f65270 */
[----:B------:R-:W1:Y:S04]  /*57a0*/  @P3 LDS.128 R24, [R37+0x9000] ;  /* 0x0090000025183984 */ /* 0x000e680000000c00 */
[----:B-1----:R3:W-:Y:S02]  /*57b0*/  @P3 STG.E.128 desc[UR52][R34.64+0x1c0], R24 ;  /* 0x0001c01822003986 */ /* 0x0027e4000c101d34 */
.L_x_2052:
[----:B------:R-:W-:Y:S05]  /*57c0*/  BSYNC B0 ;  /* 0x0000000000007941 */ /* 0x000fea0003800000 */
.L_x_2051:
[----:B------:R-:W-:Y:S01]  /*57d0*/  ISETP.GE.AND P3, PT, R222, R104, PT ;  /* 0x00000068de00720c */ /* 0x000fe20003f66270 */
[----:B------:R-:W-:-:S12]  /*57e0*/  BSSY B0, `(.L_x_2053) ;  /* 0x0000024000007945 */ /* 0x000fd80003800000 */
[----:B------:R-:W-:Y:S05]  /*57f0*/  @P3 BRA `(.L_x_2054) ;  /* 0x0000000000883947 */ /* 0x000fea0003800000 */
[----:B------:R-:W-:Y:S01]  /*5800*/  IADD3 R7, P3, R32, 0x40, RZ ;  /* 0x0000004020077810 */ /* 0x000fe20007f7e0ff */
[----:B-1----:R-:W-:Y:S02]  /*5810*/  IMAD.MOV.U32 R4, RZ, RZ, R42 ;  /* 0x000000ffff047224 */ /* 0x002fe400078e002a */
        /* <DEDUP_REMOVED lines=18> */
[----:B---3--:R-:W1:Y:S04]  /*5940*/  @P3 LDS.128 R24, [R36+0xb000] ;  /* 0x00b0000024183984 */ /* 0x008e680000000c00 */
[----:B-1----:R-:W-:Y:S01]  /*5950*/  @P3 STG.E.128 desc[UR52][R32.64+0x180], R24 ;  /* 0x0001801820003986 */ /* 0x002fe2000c101d34 */
        /* <DEDUP_REMOVED lines=11> */
[----:B-1----:R4:W-:Y:S02]  /*5a10*/  @P3 STG.E.128 desc[UR52][R32.64+0x1c0], R24 ;  /* 0x0001c01820003986 */ /* 0x0029e4000c101d34 */
.L_x_2054:
[----:B------:R-:W-:Y:S05]  /*5a20*/  BSYNC B0 ;  /* 0x0000000000007941 */ /* 0x000fea0003800000 */
.L_x_2053:
[----:B------:R-:W-:Y:S01]  /*5a30*/  @!PT LDS RZ, [RZ] ;  /* 0x00000000fffff984 */ /* 0x000fe20000000800 */
[----:B------:R-:W-:Y:S01]  /*5a40*/  @!PT LDS RZ, [RZ] ;  /* 0x00000000fffff984 */ /* 0x000fe20000000800 */
[----:B------:R-:W-:Y:S01]  /*5a50*/  @!PT LDS RZ, [RZ] ;  /* 0x00000000fffff984 */ /* 0x000fe20000000800 */
[----:B------:R-:W-:Y:S01]  /*5a60*/  @!PT LDS RZ, [RZ] ;  /* 0x00000000fffff984 */ /* 0x000fe20000000800 */
[----:B------:R5:W-:Y:S06]  /*5a70*/  MEMBAR.ALL.CTA ;  /* 0x0000000000007992 */ /* 0x000bec0000008000 */
[----:B-----5:R-:W5:Y:S02]  /*5a80*/  FENCE.VIEW.ASYNC.S ;  /* 0x00000000000073c6 */ /* 0x020f640000000000 */
[----:B-----5:R1:W-:Y:S01]  /*5a90*/  BAR.SYNC.DEFER_BLOCKING R83, 0x80 ;  /* 0x000200530000751d */ /* 0x0203e20000010000 */
[----:B------:R-:W-:Y:S01]  /*5aa0*/  ISETP.NE.AND P5, PT, R101, RZ, PT ;  /* 0x000000ff6500720c */ /* 0x000fe20003fa5270 */
[----:B------:R-:W-:-:S02]  /*5ab0*/  VIADD R18, R18, 0x1 ;  /* 0x0000000112127836 */ /* 0x000fc40000000000 */
[----:B0-2---:R-:W-:-:S03]  /*5ac0*/  @!P4 VIADD R92, R92, 0x228c0 ;  /* 0x000228c05c5cc836 */ /* 0x005fc60000000000 */
[C---:B------:R-:W-:Y:S02]  /*5ad0*/  ISETP.NE.AND P3, PT, R18.reuse, 0x2, PT ;  /* 0x000000021200780c */ /* 0x040fe40003f65270 */
[----:B------:R-:W-:Y:S02]  /*5ae0*/  @!P4 PRMT R92, RZ, 0x654, R92 ;  /* 0x00000654ff5cc816 */ /* 0x000fe4000000005c */
[----:B-1----:R-:W-:Y:S02]  /*5af0*/  SEL R4, RZ, 0x1, P3 ;  /* 0x00000001ff047807 */ /* 0x002fe40001800000 */
[----:B------:R-:W-:Y:S02]  /*5b00*/  SEL R18, R18, RZ, P3 ;  /* 0x000000ff12127207 */ /* 0x000fe40001800000 */
[----:B------:R-:W-:Y:S01]  /*5b10*/  LOP3.LUT R201, R201, R4, RZ, 0x3c, !PT ;  /* 0x00000004c9c97212 */ /* 0x000fe200078e3cff */
[----:B------:R0:W-:Y:S01]  /*5b20*/  @!P4 SYNCS.ARRIVE.TRANS64.RED.A1T0 RZ, [R92+URZ], RZ ;  /* 0x000000ff5cffc9a7 */ /* 0x0001e2000810043f */
[----:B------:R-:W-:Y:S05]  /*5b30*/  @P5 BRA `(.L_x_2055) ;  /* 0xffffffc800b85947 */ /* 0x000fea000383ffff */
[----:B------:R-:W1:Y:S01]  /*5b40*/  S2R R5, SR_TID.X ;  /* 0x0000000000057919 */ /* 0x000e620000002100 */
[----:B------:R-:W-:Y:S02]  /*5b50*/  PLOP3.LUT P0, PT, PT, PT, PT, 0x8, 0x0 ;  /* 0x000000000000781c */ /* 0x000fe40003f0e170 */
[----:B-1----:R-:W-:-:S04]  /*5b60*/  SHF.R.U32.HI R5, RZ, 0x7, R5 ;  /* 0x00000007ff057819 */ /* 0x002fc80000011605 */
[----:B------:R-:W-:-:S13]  /*5b70*/  ISETP.NE.AND P5, PT, R5, 0x1, PT ;  /* 0x000000010500780c */ /* 0x000fda0003fa5270 */
[----:B------:R-:W-:Y:S06]  /*5b80*/  @!P5 BAR.ARV 0x9, 0x100 ;  /* 0x024400000000db1d */ /* 0x000fec0000002000 */
.L_x_2003:
[----:B------:R-:W1:Y:S02]  /*5b90*/  LDC.64 R4, c[0x0][0x9e0] ;  /* 0x00027800ff047b82 */ /* 0x000e640000000a00 */
[----:B-1----:R-:W-:Y:S01]  /*5ba0*/  ISETP.GE.AND P1, PT, R5, 0x1, PT ;  /* 0x000000010500780c */ /* 0x002fe20003f26270 */
[----:B------:R-:W-:-:S12]  /*5bb0*/  @P0 BRA `(.L_x_2056) ;  /* 0x00000000000c0947 */ /* 0x000fd80003800000 */
[----:B------:R-:W1:Y:S01]  /*5bc0*/  FENCE.VIEW.ASYNC.G ;  /* 0x00000000000073c6 */ /* 0x000e620000000100 */
[----:B------:R-:W-:Y:S05]  /*5bd0*/  WARPSYNC.ALL ;  /* 0x0000000000007948 */ /* 0x000fea0003800000 */
[----:B-1----:R-:W-:Y:S06]  /*5be0*/  BAR.ARV 0xc, 0x120 ;  /* 0x0304800000007b1d */ /* 0x002fec0000002000 */
.L_x_2056:
[----:B------:R-:W-:Y:S01]  /*5bf0*/  IMAD.IADD R0, R65, 0x1, R4 ;  /* 0x0000000141007824 */ /* 0x000fe200078e0204 */
[----:B------:R-:W-:Y:S06]  /*5c00*/  @!P1 BRA `(.L_x_2057) ;  /* 0x0000000000489947 */ /* 0x000fec0003800000 */
[C---:B------:R-:W-:Y:S01]  /*5c10*/  ISETP.GT.AND P0, PT, R65.reuse, RZ, PT ;  /* 0x000000ff4100720c */ /* 0x040fe20003f04270 */
[----:B------:R-:W-:Y:S01]  /*5c20*/  BSSY B0, `(.L_x_2058) ;  /* 0x000000e000007945 */ /* 0x000fe20003800000 */
[----:B------:R-:W-:-:S11]  /*5c30*/  VIADD R3, R65, 0xffffffff ;  /* 0xffffffff41037836 */ /* 0x000fd60000000000 */
        /* <DEDUP_REMOVED lines=8> */
.L_x_2059:
[----:B------:R-:W-:-:S13]  /*5cc0*/  ISETP.NE.AND P0, PT, R5, 0x1, PT ;  /* 0x000000010500780c */ /* 0x000fda0003f05270 */
[----:B------:R-:W1:Y:S02]  /*5cd0*/  @P0 LDC.64 R6, c[0x0][0x9e8] ;  /* 0x00027a00ff060b82 */ /* 0x000e640000000a00 */
[----:B-1----:R-:W-:-:S05]  /*5ce0*/  @P0 IMAD.HI.U32 R4, R3, R6, RZ ;  /* 0x0000000603040227 */ /* 0x002fca00078e00ff */
[----:B------:R-:W-:-:S07]  /*5cf0*/  @P0 SHF.R.U32.HI R3, RZ, R7, R4 ;  /* 0x00000007ff030219 */ /* 0x000fce0000011604 */
.L_x_2060:
[----:B------:R-:W-:Y:S05]  /*5d00*/  BSYNC B0 ;  /* 0x0000000000007941 */ /* 0x000fea0003800000 */
.L_x_2058:
[----:B------:R-:W-:-:S05]  /*5d10*/  IMAD R3, R3, R5, R5 ;  /* 0x0000000503037224 */ /* 0x000fca00078e0205 */
[----:B------:R-:W-:-:S07]  /*5d20*/  VIMNMX R0, R0, R3, PT ;  /* 0x0000000300007248 */ /* 0x000fce0003fe0100 */
.L_x_2057:
[----:B------:R-:W-:Y:S01]  /*5d30*/  VIADD R0, R0, 0x5f ;  /* 0x0000005f00007836 */ /* 0x000fe20000000000 */
[----:B------:R-:W-:-:S03]  /*5d40*/  ULDC UR4, c[0x0][0x9dc] ;  /* 0x0002770000047ab9 */ /* 0x000fc60000000800 */
[----:B------:R-:W-:-:S05]  /*5d50*/  IMAD.HI R0, R0, 0x2aaaaaab, RZ ;  /* 0x2aaaaaab00007827 */ /* 0x000fca00078e02ff */
[----:B------:R-:W-:-:S04]  /*5d60*/  SHF.R.U32.HI R3, RZ, 0x1f, R0 ;  /* 0x0000001fff037819 */ /* 0x000fc80000011600 */
[----:B------:R-:W-:Y:S01]  /*5d70*/  LEA.HI.SX32 R3, R0, R3, 0x1c ;  /* 0x0000000300037211 */ /* 0x000fe200078fe2ff */
[----:B------:R-:W-:-:S03]  /*5d80*/  VIADD R0, R61, -UR4 ;  /* 0x800000043d007c36 */ /* 0x000fc60008000000 */
[----:B------:R-:W-:Y:S01]  /*5d90*/  VIMNMX R178, R178, R3, PT ;  /* 0x00000003b2b27248 */ /* 0x000fe20003fe0100 */
[----:B------:R-:W-:Y:S06]  /*5da0*/  @!P1 BRA `(.L_x_2061) ;  /* 0x0000000000449947 */ /* 0x000fec0003800000 */
        /* <DEDUP_REMOVED lines=10> */
.L_x_2063:
[----:B------:R-:W-:-:S13]  /*5e50*/  ISETP.NE.AND P0, PT, R5, 0x1, PT ;  /* 0x000000010500780c */ /* 0x000fda0003f05270 */
[----:B------:R-:W1:Y:S02]  /*5e60*/  @P0 LDC.64 R6, c[0x0][0x9e8] ;  /* 0x00027a00ff060b82 */ /* 0x000e640000000a00 */
[----:B-1----:R-:W-:-:S05]  /*5e70*/  @P0 IMAD.HI.U32 R6, R61, R6, RZ ;  /* 0x000000063d060227 */ /* 0x002fca00078e00ff */
[----:B------:R-:W-:-:S07]  /*5e80*/  @P0 SHF.R.U32.HI R61, RZ, R7, R6 ;  /* 0x00000007ff3d0219 */ /* 0x000fce0000011606 */
.L_x_2064:
[----:B------:R-:W-:Y:S05]  /*5e90*/  BSYNC B0 ;  /* 0x0000000000007941 */ /* 0x000fea0003800000 */
.L_x_2062:
[----:B------:R-:W-:-:S05]  /*5ea0*/  IMAD R61, R61, R5, RZ ;  /* 0x000000053d3d7224 */ /* 0x000fca00078e02ff */
[----:B------:R-:W-:-:S07]  /*5eb0*/  VIMNMX R0, R0, R61, !PT ;  /* 0x0000003d00007248 */ /* 0x000fce0007fe0100 */
.L_x_2061:
[----:B------:R-:W-:Y:S01]  /*5ec0*/  IMAD.HI R0, R0, 0x2aaaaaab, RZ ;  /* 0x2aaaaaab00007827 */ /* 0x000fe200078e02ff */
[----:B------:R-:W-:Y:S02]  /*5ed0*/  PLOP3.LUT P0, PT, PT, PT, PT, 0x80, 0x0 ;  /* 0x000000000000781c */ /* 0x000fe40003f0f070 */
[----:B------:R-:W-:Y:S02]  /*5ee0*/  CS2R R148, SRZ ;  /* 0x0000000000947805 */ /* 0x000fe4000001ff00 */
[----:B------:R-:W-:Y:S01]  /*5ef0*/  CS2R R146, SRZ ;  /* 0x0000000000927805 */ /* 0x000fe2000001ff00 */
[----:B------:R-:W-:Y:S01]  /*5f00*/  IMAD.MOV.U32 R3, RZ, RZ, RZ ;  /* 0x000000ffff037224 */ /* 0x000fe200078e00ff */
[----:B------:R-:W-:Y:S01]  /*5f10*/  SHF.R.U32.HI R5, RZ, 0x1f, R0 ;  /* 0x0000001fff057819 */ /* 0x000fe20000011600 */
[----:B------:R-:W-:Y:S01]  /*5f20*/  IMAD.MOV.U32 R150, RZ, RZ, RZ ;  /* 0x000000ffff967224 */ /* 0x000fe200078e00ff */
[----:B------:R-:W-:Y:S02]  /*5f30*/  CS2R R144, SRZ ;  /* 0x0000000000907805 */ /* 0x000fe4000001ff00 */
[----:B------:R-:W-:-:S02]  /*5f40*/  CS2R R142, SRZ ;  /* 0x00000000008e7805 */ /* 0x000fc4000001ff00 */
[----:B------:R-:W-:Y:S02]  /*5f50*/  LEA.HI.SX32 R217, R0, R5, 0x1c ;  /* 0x0000000500d97211 */ /* 0x000fe400078fe2ff */
[----:B------:R-:W-:Y:S01]  /*5f60*/  CS2R R4, SRZ ;  /* 0x0000000000047805 */ /* 0x000fe2000001ff00 */
[----:B------:R-:W-:Y:S01]  /*5f70*/  IMAD.MOV.U32 R0, RZ, RZ, RZ ;  /* 0x000000ffff007224 */ /* 0x000fe200078e00ff */
[----:B------:R-:W-:Y:S02]  /*5f80*/  CS2R R140, SRZ ;  /* 0x00000000008c7805 */ /* 0x000fe4000001ff00 */
[----:B------:R-:W-:Y:S02]  /*5f90*/  VIMNMX R217, RZ, R217, !PT ;  /* 0x000000d9ffd97248 */ /* 0x000fe40007fe0100 */
[----:B------:R-:W-:Y:S02]  /*5fa0*/  CS2R R138, SRZ ;  /* 0x00000000008a7805 */ /* 0x000fe4000001ff00 */
[----:B------:R-:W-:-:S02]  /*5fb0*/  CS2R R136, SRZ ;  /* 0x0000000000887805 */ /* 0x000fc4000001ff00 */
[----:B------:R-:W-:Y:S02]  /*5fc0*/  CS2R R134, SRZ ;  /* 0x0000000000867805 */ /* 0x000fe4000001ff00 */
[----:B------:R-:W-:Y:S02]  /*5fd0*/  ISETP.GT.AND P1, PT, R178, R217, PT ;  /* 0x000000d9b200720c */ /* 0x000fe40003f24270 */
        /* <DEDUP_REMOVED lines=24> */
[----:B0-----:R-:W-:Y:S02]  /*6160*/  CS2R R92, SRZ ;  /* 0x00000000005c7805 */ /* 0x001fe4000001ff00 */
        /* <DEDUP_REMOVED lines=24> */
[----:B---3--:R-:W-:Y:S02]  /*62f0*/  CS2R R34, SRZ ;  /* 0x0000000000227805 */ /* 0x008fe4000001ff00 */
[----:B------:R-:W-:Y:S02]  /*6300*/  CS2R R36, SRZ ;  /* 0x0000000000247805 */ /* 0x000fe4000001ff00 */
[----:B----4-:R-:W-:Y:S02]  /*6310*/  CS2R R32, SRZ ;  /* 0x0000000000207805 */ /* 0x010fe4000001ff00 */
[----:B------:R-:W-:-:S02]  /*6320*/  CS2R R26, SRZ ;  /* 0x00000000001a7805 */ /* 0x000fc4000001ff00 */
[----:B------:R-:W-:Y:S02]  /*6330*/  CS2R R28, SRZ ;  /* 0x00000000001c7805 */ /* 0x000fe4000001ff00 */
        /* <DEDUP_REMOVED lines=10> */
.L_x_2329:
[----:B01----:R-:W-:Y:S01]  /*63e0*/  LEA.HI R0, R14, R14, RZ, 0x1 ;  /* 0x0000000e0e007211 */ /* 0x003fe200078f08ff */
        /* <DEDUP_REMOVED lines=25> */
.L_x_2068:
[----:B------:R-:W-:Y:S05]  /*6580*/  BSYNC B6 ;  /* 0x0000000000067941 */ /* 0x000fea0003800000 */
.L_x_2067:
        /* <DEDUP_REMOVED lines=12> */
.L_x_2072:
[----:B-1----:R1:W2:Y:S02]  /*6650*/  SYNCS.PHASECHK.TRANS64.TRYWAIT P0, [R17+URZ+0x22800], R0 ;  /* 0x02280000110075a7 */ /* 0x0022a4000800017f */
[----:B--2---:R-:W-:Y:S05]  /*6660*/  @!P0 NANOSLEEP.SYNCS 0x989680 ;  /* 0x009896800000895d */ /* 0x004fea0003900000 */
[----:B------:R-:W2:Y:S02]  /*6670*/  @!P0 SYNCS.PHASECHK.TRANS64 P0, [R17+URZ+0x22800], R0 ;  /* 0x02280000110085a7 */ /* 0x000ea4000800007f */
[----:B--2---:R-:W-:Y:S05]  /*6680*/  @!P0 BRA `(.L_x_2072) ;  /* 0xfffffffc00f08947 */ /* 0x004fea000383ffff */
.L_x_2071:
[----:B------:R-:W-:Y:S05]  /*6690*/  BSYNC B0 ;  /* 0x0000000000007941 */ /* 0x000fea0003800000 */
.L_x_2070:
[----:B------:R-:W-:Y:S05]  /*66a0*/  BRA `(.L_x_2073) ;  /* 0x0000003000007947 */ /* 0x000fea0003800000 */
.L_x_2069:
[----:B------:R-:W0:Y:S01]  /*66b0*/  LDC.64 R12, c[0x0][0x3d8] ;  /* 0x0000f600ff0c7b82 */ /* 0x000e220000000a00 */
[----:B-----5:R-:W-:Y:S01]  /*66c0*/  SHF.R.S32.HI R3, RZ, 0x1f, R31 ;  /* 0x0000001fff037819 */ /* 0x020fe2000001141f */
[----:B------:R-:W-:Y:S01]  /*66d0*/  IMAD.SHL.U32 R24, R236, 0x4, RZ ;  /* 0x00000004ec187824 */ /* 0x000fe200078e00ff */
[----:B------:R-:W-:Y:S01]  /*66e0*/  LOP3.LUT P0, RZ, R26, 0x3ff, RZ, 0xc0, !PT ;  /* 0x000003ff1aff7812 */ /* 0x000fe2000780c0ff */
[----:B------:R-:W-:Y:S01]  /*66f0*/  IMAD.SHL.U32 R40, R236, 0x8, RZ ;  /* 0x00000008ec287824 */ /* 0x000fe200078e00ff */
[----:B------:R-:W-:Y:S02]  /*6700*/  BSSY B6, `(.L_x_2074) ;  /* 0x0000031000067945 */ /* 0x000fe40003800000 */
[----:B------:R-:W-:Y:S01]  /*6710*/  SHF.R.S32.HI R25, RZ, 0x1f, R24 ;  /* 0x0000001fff197819 */ /* 0x000fe20000011418 */
[----:B------:R-:W1:Y:S01]  /*6720*/  LDC.64 R14, c[0x0][0x3e8] ;  /* 0x0000fa00ff0e7b82 */ /* 0x000e620000000a00 */
[----:B------:R-:W-:Y:S01]  /*6730*/  SHF.R.S32.HI R41, RZ, 0x1f, R40 ;  /* 0x0000001fff297819 */ /* 0x000fe20000011428 */
[-C--:B0-----:R-:W-:Y:S01]  /*6740*/  IMAD R6, R233, R12.reuse, RZ ;  /* 0x0000000ce9067224 */ /* 0x081fe200078e02ff */
[----:B------:R-:W-:Y:S01]  /*6750*/  SHF.L.U64.HI R59, R12, 0x6, R13 ;  /* 0x000000060c3b7819 */ /* 0x000fe2000001020d */
[----:B------:R-:W-:-:S02]  /*6760*/  IMAD R0, R3, R12, RZ ;  /* 0x0000000c03007224 */ /* 0x000fc400078e02ff */
[----:B------:R-:W-:Y:S02]  /*6770*/  IMAD R27, R19, R13, R6 ;  /* 0x0000000d131b7224 */ /* 0x000fe400078e0206 */
[----:B------:R-:W-:Y:S01]  /*6780*/  IMAD.WIDE.U32 R46, R31, R12, RZ ;  /* 0x0000000c1f2e7225 */ /* 0x000fe200078e00ff */
[----:B-1----:R-:W-:-:S03]  /*6790*/  SHF.L.U64.HI R61, R14, 0x6, R15 ;  /* 0x000000060e3d7819 */ /* 0x002fc6000001020f */
[-C--:B------:R-:W-:Y:S02]  /*67a0*/  IMAD R4, R3, R14.reuse, RZ ;  /* 0x0000000e03047224 */ /* 0x080fe400078e02ff */
[-C--:B------:R-:W-:Y:S02]  /*67b0*/  IMAD R8, R233, R14.reuse, RZ ;  /* 0x0000000ee9087224 */ /* 0x080fe400078e02ff */
[C---:B------:R-:W-:Y:S02]  /*67c0*/  IMAD R51, R31.reuse, R15, R4 ;  /* 0x0000000f1f337224 */ /* 0x040fe400078e0204 */
[C---:B------:R-:W-:Y:S02]  /*67d0*/  IMAD R49, R31.reuse, R13, R0 ;  /* 0x0000000d1f317224 */ /* 0x040fe400078e0200 */
[----:B------:R-:W-:-:S04]  /*67e0*/  IMAD.WIDE.U32 R44, R31, R14, RZ ;  /* 0x0000000e1f2c7225 */ /* 0x000fc800078e00ff */
[C---:B------:R-:W-:Y:S02]  /*67f0*/  IMAD R29, R19.reuse, R15, R8 ;  /* 0x0000000f131d7224 */ /* 0x040fe400078e0208 */
[----:B------:R-:W-:-:S04]  /*6800*/  IMAD.WIDE.U32 R4, R19, R12, R24 ;  /* 0x0000000c13047225 */ /* 0x000fc800078e0018 */
[----:B------:R-:W-:Y:S01]  /*6810*/  IMAD.WIDE.U32 R6, R19, R14, R24 ;  /* 0x0000000e13067225 */ /* 0x000fe200078e0018 */
[----:B------:R-:W-:-:S03]  /*6820*/  IADD3 R48, P1, R4, R46, RZ ;  /* 0x0000002e04307210 */ /* 0x000fc60007f3e0ff */
[----:B------:R-:W-:Y:S01]  /*6830*/  IMAD.WIDE.U32 R8, R19, R12, R40 ;  /* 0x0000000c13087225 */ /* 0x000fe200078e0028 */
[----:B------:R-:W-:-:S03]  /*6840*/  IADD3 R52, P2, R6, R44, RZ ;  /* 0x0000002c06347210 */ /* 0x000fc60007f5e0ff */
[----:B------:R-:W-:Y:S01]  /*6850*/  IMAD.WIDE.U32 R10, R19, R14, R40 ;  /* 0x0000000e130a7225 */ /* 0x000fe200078e0028 */
[----:B------:R-:W-:-:S03]  /*6860*/  IADD3 R26, P3, R8, R46, RZ ;  /* 0x0000002e081a7210 */ /* 0x000fc60007f7e0ff */
[----:B------:R-:W-:Y:S01]  /*6870*/  IMAD.IADD R49, R49, 0x1, R47 ;  /* 0x0000000131317824 */ /* 0x000fe200078e022f */
[----:B------:R-:W-:Y:S01]  /*6880*/  IADD3 R28, P4, R10, R44, RZ ;  /* 0x0000002c0a1c7210 */ /* 0x000fe20007f9e0ff */
[----:B------:R-:W-:Y:S02]  /*6890*/  IMAD.IADD R51, R51, 0x1, R45 ;  /* 0x0000000133337824 */ /* 0x000fe400078e022d */
[----:B------:R-:W-:Y:S01]  /*68a0*/  IMAD.SHL.U32 R60, R12, 0x40, RZ ;  /* 0x000000400c3c7824 */ /* 0x000fe200078e00ff */
[----:B------:R-:W-:Y:S01]  /*68b0*/  IADD3.X R50, R49, R5, R27, P1, !PT ;  /* 0x0000000531327210 */ /* 0x000fe20000ffe41b */
[----:B------:R-:W-:Y:S01]  /*68c0*/  IMAD.SHL.U32 R62, R14, 0x40, RZ ;  /* 0x000000400e3e7824 */ /* 0x000fe200078e00ff */
[----:B------:R-:W-:Y:S02]  /*68d0*/  IADD3.X R53, R51, R7, R29, P2, !PT ;  /* 0x0000000733357210 */ /* 0x000fe400017fe41d */
[----:B------:R-:W-:Y:S02]  /*68e0*/  IADD3.X R27, R49, R27, R9, P3, !PT ;  /* 0x0000001b311b7210 */ /* 0x000fe40001ffe409 */
[----:B------:R-:W-:Y:S01]  /*68f0*/  IADD3.X R29, R51, R29, R11, P4, !PT ;  /* 0x0000001d331d7210 */ /* 0x000fe200027fe40b */
        /* <DEDUP_REMOVED lines=17> */
.L_x_2075:
[----:B------:R-:W-:Y:S05]  /*6a10*/  BSYNC B6 ;  /* 0x0000000000067941 */ /* 0x000fea0003800000 */
.L_x_2074:
[----:B------:R-:W0:Y:S01]  /*6a20*/  LDC.64 R6, c[0x0][0x3d8] ;  /* 0x0000f600ff067b82 */ /* 0x000e220000000a00 */
[----:B------:R-:W-:Y:S01]  /*6a30*/  SHF.R.S32.HI R3, RZ, 0x1f, R205 ;  /* 0x0000001fff037819 */ /* 0x000fe200000114cd */
[----:B------:R-:W-:Y:S01]  /*6a40*/  ULDC.U8 UR4, c[0x0][0x3f0] ;  /* 0x0000fc0000047ab9 */ /* 0x000fe20000000000 */
[----:B------:R-:W-:Y:S01]  /*6a50*/  BSSY B0, `(.L_x_2076) ;  /* 0x00002bd000007945 */ /* 0x000fe20003800000 */
[----:B------:R-:W-:-:S04]  /*6a60*/  ISETP.NE.AND P0, PT, RZ, UR4, PT ;  /* 0x00000004ff007c0c */ /* 0x000fc8000bf05270 */
[----:B------:R-:W1:Y:S01]  /*6a70*/  LDC.64 R4, c[0x0][0x3e8] ;  /* 0x0000fa00ff047b82 */ /* 0x000e620000000a00 */
[-C--:B0-----:R-:W-:Y:S02]  /*6a80*/  IMAD R0, R3, R6.reuse, RZ ;  /* 0x0000000603007224 */ /* 0x081fe400078e02ff */
[----:B------:R-:W-:-:S04]  /*6a90*/  IMAD.WIDE.U32 R8, R205, R6, RZ ;  /* 0x00000006cd087225 */ /* 0x000fc800078e00ff */
[----:B------:R-:W-:Y:S02]  /*6aa0*/  IMAD.SHL.U32 R55, R8, 0x80, RZ ;  /* 0x0000008008377824 */ /* 0x000fe400078e00ff */
[-C--:B-1----:R-:W-:Y:S02]  /*6ab0*/  IMAD R12, R3, R4.reuse, RZ ;  /* 0x00000004030c7224 */ /* 0x082fe400078e02ff */
[C---:B------:R-:W-:Y:S02]  /*6ac0*/  IMAD R3, R205.reuse, R7, R0 ;  /* 0x00000007cd037224 */ /* 0x040fe400078e0200 */
[----:B------:R-:W-:-:S04]  /*6ad0*/  IMAD.WIDE.U32 R10, R205, R4, RZ ;  /* 0x00000004cd0a7225 */ /* 0x000fc800078e00ff */
[----:B------:R-:W-:Y:S02]  /*6ae0*/  IMAD R13, R205, R5, R12 ;  /* 0x00000005cd0d7224 */ /* 0x000fe400078e020c */
[----:B------:R-:W-:Y:S02]  /*6af0*/  IMAD.IADD R9, R9, 0x1, R3 ;  /* 0x0000000109097824 */ /* 0x000fe400078e0203 */
[----:B------:R-:W-:Y:S02]  /*6b00*/  IMAD R0, R205, -0x80, R203 ;  /* 0xffffff80cd007824 */ /* 0x000fe400078e02cb */
[----:B------:R-:W-:Y:S01]  /*6b10*/  IMAD.IADD R3, R11, 0x1, R13 ;  /* 0x000000010b037824 */ /* 0x000fe200078e020d */
[----:B------:R-:W-:Y:S01]  /*6b20*/  SHF.L.U64.HI R54, R8, 0x7, R9 ;  /* 0x0000000708367819 */ /* 0x000fe20000010209 */
[----:B------:R-:W-:Y:S01]  /*6b30*/  IMAD.SHL.U32 R57, R10, 0x80, RZ ;  /* 0x000000800a397824 */ /* 0x000fe200078e00ff */
[----:B------:R-:W-:Y:S02]  /*6b40*/  VIMNMX R58, R0, 0x80, PT ;  /* 0x00000080003a7848 */ /* 0x000fe40003fe0100 */
[----:B------:R-:W-:Y:S01]  /*6b50*/  SHF.L.U64.HI R56, R10, 0x7, R3 ;  /* 0x000000070a387819 */ /* 0x000fe20000010203 */
[----:B------:R-:W-:Y:S06]  /*6b60*/  @!P0 BRA `(.L_x_2077) ;  /* 0x00000014009c8947 */ /* 0x000fec0003800000 */
[----:B------:R-:W0:Y:S01]  /*6b70*/  LDC R0, c[0x0][0x428] ;  /* 0x00010a00ff007b82 */ /* 0x000e220000000800 */
[----:B------:R-:W-:Y:S01]  /*6b80*/  IMAD R3, R205, 0x80, R19 ;  /* 0x00000080cd037824 */ /* 0x000fe200078e0213 */
[-C--:B------:R-:W-:Y:S01]  /*6b90*/  ISETP.GE.AND P0, PT, R19, R58.reuse, PT ;  /* 0x0000003a1300720c */ /* 0x080fe20003f06270 */
[----:B------:R-:W-:Y:S01]  /*6ba0*/  BSSY B1, `(.L_x_2078) ;  /* 0x000002c000017945 */ /* 0x000fe20003800000 */
[----:B------:R-:W-:Y:S01]  /*6bb0*/  ISETP.GE.AND P1, PT, R222, R58, PT ;  /* 0x0000003ade00720c */ /* 0x000fe20003f26270 */
[----:B------:R-:W-:Y:S01]  /*6bc0*/  IMAD R3, R236, 0x40, R3 ;  /* 0x00000040ec037824 */ /* 0x000fe200078e0203 */
[----:B------:R-:W-:Y:S01]  /*6bd0*/  CS2R R26, SRZ ;  /* 0x00000000001a7805 */ /* 0x000fe2000001ff00 */
[----:B------:R-:W-:Y:S01]  /*6be0*/  IMAD.MOV.U32 R10, RZ, RZ, R46 ;  /* 0x000000ffff0a7224 */ /* 0x000fe200078e002e */
[----:B------:R-:W-:Y:S01]  /*6bf0*/  CS2R R34, SRZ ;  /* 0x0000000000227805 */ /* 0x000fe2000001ff00 */
[----:B------:R-:W-:Y:S01]  /*6c00*/  IMAD.MOV.U32 R11, RZ, RZ, R49 ;  /* 0x000000ffff0b7224 */ /* 0x000fe200078e0031 */
[----:B------:R-:W-:Y:S01]  /*6c10*/  CS2R R30, SRZ ;  /* 0x00000000001e7805 */ /* 0x000fe2000001ff00 */
[----:B------:R-:W-:Y:S01]  /*6c20*/  IMAD.MOV.U32 R12, RZ, RZ, R44 ;  /* 0x000000ffff0c7224 */ /* 0x000fe200078e002c */
[----:B------:R-:W-:Y:S01]  /*6c30*/  CS2R R36, SRZ ;  /* 0x0000000000247805 */ /* 0x000fe2000001ff00 */
[----:B------:R-:W-:Y:S01]  /*6c40*/  IMAD.MOV.U32 R13, RZ, RZ, R51 ;  /* 0x000000ffff0d7224 */ /* 0x000fe200078e0033 */
[----:B------:R-:W-:-:S02]  /*6c50*/  CS2R R28, SRZ ;  /* 0x00000000001c7805 */ /* 0x000fc4000001ff00 */
[----:B------:R-:W-:Y:S02]  /*6c60*/  CS2R R20, SRZ ;  /* 0x0000000000147805 */ /* 0x000fe4000001ff00 */
[----:B------:R-:W-:Y:S02]  /*6c70*/  CS2R R32, SRZ ;  /* 0x0000000000207805 */ /* 0x000fe4000001ff00 */
[----:B0-----:R-:W-:-:S13]  /*6c80*/  ISETP.NE.AND P2, PT, R0, 0x1, PT ;  /* 0x000000010000780c */ /* 0x001fda0003f45270 */
[----:B------:R-:W0:Y:S08]  /*6c90*/  @P2 LDC R0, c[0x0][0x42c] ;  /* 0x00010b00ff002b82 */ /* 0x000e300000000800 */
[----:B------:R-:W1:Y:S01]  /*6ca0*/  @P2 LDC R9, c[0x0][0x430] ;  /* 0x00010c00ff092b82 */ /* 0x000e620000000800 */
[----:B0-----:R-:W-:-:S05]  /*6cb0*/  @P2 IMAD.HI.U32 R0, R3, R0, RZ ;  /* 0x0000000003002227 */ /* 0x001fca00078e00ff */
[----:B-1----:R-:W-:Y:S02]  /*6cc0*/  @P2 SHF.R.U32.HI R3, RZ, R9, R0 ;  /* 0x00000009ff032219 */ /* 0x002fe40000011600 */
[----:B------:R-:W-:Y:S02]  /*6cd0*/  CS2R R8, SRZ ;  /* 0x0000000000087805 */ /* 0x000fe4000001ff00 */
[----:B------:R-:W-:Y:S01]  /*6ce0*/  SHF.R.S32.HI R43, RZ, 0x1f, R3 ;  /* 0x0000001fff2b7819 */ /* 0x000fe20000011403 */
[----:B------:R-:W-:Y:S06]  /*6cf0*/  @P0 BRA `(.L_x_2079) ;  /* 0x0000000000580947 */ /* 0x000fec0003800000 */
[----:B------:R-:W-:Y:S01]  /*6d00*/  IADD3 R15, P2, R55, R48, RZ ;  /* 0x00000030370f7210 */ /* 0x000fe20007f5e0ff */
[C---:B------:R-:W-:Y:S01]  /*6d10*/  VIADD R0, R24.reuse, 0x10 ;  /* 0x0000001018007836 */ /* 0x040fe20000000000 */
[----:B------:R-:W-:Y:S01]  /*6d20*/  ULDC UR4, c[0x0][0x3d4] ;  /* 0x0000f50000047ab9 */ /* 0x000fe20000000800 */
[----:B------:R-:W-:Y:S01]  /*6d30*/  ULDC.64 UR6, c[0x0][0x3c8] ;  /* 0x0000f20000067ab9 */ /* 0x000fe20000000a00 */
[----:B------:R-:W-:Y:S01]  /*6d40*/  ISETP.GE.AND P5, PT, R24, UR4, PT ;  /* 0x0000000418007c0c */ /* 0x000fe2000bfa6270 */
[----:B------:R-:W-:Y:S01]  /*6d50*/  IMAD.X R30, R54, 0x1, R50, P2 ;  /* 0x00000001361e7824 */ /* 0x000fe200010e0632 */
[----:B------:R-:W-:Y:S01]  /*6d60*/  ISETP.GE.AND P2, PT, R0, UR4, PT ;  /* 0x0000000400007c0c */ /* 0x000fe2000bf46270 */
[----:B------:R-:W-:Y:S01]  /*6d70*/  ULDC.64 UR4, c[0x0][0x3e0] ;  /* 0x0000f80000047ab9 */ /* 0x000fe20000000a00 */
[----:B------:R-:W-:Y:S02]  /*6d80*/  IADD3 R0, P4, R57, R52, RZ ;  /* 0x0000003439007210 */ /* 0x000fe40007f9e0ff */
[----:B------:R-:W-:-:S02]  /*6d90*/  CS2R R36, SRZ ;  /* 0x0000000000247805 */ /* 0x000fc4000001ff00 */
[C---:B------:R-:W-:Y:S02]  /*6da0*/  LEA R14, P3, R15.reuse, UR6, 0x1 ;  /* 0x000000060f0e7c11 */ /* 0x040fe4000f8608ff */
[----:B------:R-:W-:Y:S02]  /*6db0*/  CS2R R32, SRZ ;  /* 0x0000000000207805 */ /* 0x000fe4000001ff00 */
[----:B------:R-:W-:Y:S01]  /*6dc0*/  CS2R R34, SRZ ;  /* 0x0000000000227805 */ /* 0x000fe2000001ff00 */
[----:B------:R-:W-:Y:S01]  /*6dd0*/  IMAD.X R31, R56, 0x1, R53, P4 ;  /* 0x00000001381f7824 */ /* 0x000fe200020e0635 */
[----:B------:R-:W-:Y:S02]  /*6de0*/  LEA.HI.X R15, R15, UR7, R30, 0x1, P3 ;  /* 0x000000070f0f7c11 */ /* 0x000fe400098f0c1e */
[----:B------:R-:W-:-:S03]  /*6df0*/  LEA R38, P3, R0, UR4, 0x1 ;  /* 0x0000000400267c11 */ /* 0x000fc6000f8608ff */
[----:B------:R0:W5:Y:S01]  /*6e00*/  @!P5 LDG.E.64 R36, desc[UR52][R14.64] ;  /* 0x000000340e24d981 */ /* 0x000162000c1e1b00 */
[----:B------:R-:W-:Y:S02]  /*6e10*/  LEA.HI.X R39, R0, UR5, R31, 0x1, P3 ;  /* 0x0000000500277c11 */ /* 0x000fe400098f0c1f */
[----:B------:R-:W-:Y:S01]  /*6e20*/  CS2R R30, SRZ ;  /* 0x00000000001e7805 */ /* 0x000fe2000001ff00 */
[----:B------:R0:W5:Y:S04]  /*6e30*/  @!P2 LDG.E.64 R32, desc[UR52][R14.64+0x20] ;  /* 0x000020340e20a981 */ /* 0x000168000c1e1b00 */
[----:B------:R0:W5:Y:S04]  /*6e40*/  @!P5 LDG.E.64 R34, desc[UR52][R38.64] ;  /* 0x000000342622d981 */ /* 0x000168000c1e1b00 */
[----:B------:R0:W5:Y:S02]  /*6e50*/  @!P2 LDG.E.64 R30, desc[UR52][R38.64+0x20] ;  /* 0x00002034261ea981 */ /* 0x000164000c1e1b00 */
.L_x_2079:
[----:B------:R-:W-:Y:S05]  /*6e60*/  BSYNC B1 ;  /* 0x0000000000017941 */ /* 0x000fea0003800000 */
.L_x_2078:
[----:B------:R-:W-:Y:S04]  /*6e70*/  BSSY B1, `(.L_x_2080) ;  /* 0x0000018000017945 */ /* 0x000fe80003800000 */
[----:B------:R-:W-:Y:S05]  /*6e80*/  @P1 BRA `(.L_x_2081) ;  /* 0x0000000000581947 */ /* 0x000fea0003800000 */
[----:B------:R-:W-:Y:S01]  /*6e90*/  IADD3 R0, P4, P5, R52, R62, R57 ;  /* 0x0000003e34007210 */ /* 0x000fe20007d9e039 */
[----:B0-----:R-:W-:Y:S01]  /*6ea0*/  VIADD R14, R24, 0x10 ;  /* 0x00000010180e7836 */ /* 0x001fe20000000000 */
[----:B------:R-:W-:Y:S01]  /*6eb0*/  IADD3 R8, P2, P3, R48, R60, R55 ;  /* 0x0000003c30087210 */ /* 0x000fe20007b5e037 */
[----:B------:R-:W-:Y:S01]  /*6ec0*/  ULDC UR4, c[0x0][0x3d4] ;  /* 0x0000f50000047ab9 */ /* 0x000fe20000000800 */
[----:B------:R-:W-:Y:S01]  /*6ed0*/  IADD3.X R9, R53, R61, R56, P4, P5 ;  /* 0x0000003d35097210 */ /* 0x000fe200027ea438 */
[----:B------:R-:W-:Y:S01]  /*6ee0*/  ULDC.64 UR6, c[0x0][0x3c8] ;  /* 0x0000f20000067ab9 */ /* 0x000fe20000000a00 */
[----:B------:R-:W-:Y:S02]  /*6ef0*/  ISETP.GE.AND P5, PT, R14, UR4, PT ;  /* 0x000000040e007c0c */ /* 0x000fe4000bfa6270 */
[----:B------:R-:W-:Y:S02]  /*6f00*/  CS2R R28, SRZ ;  /* 0x00000000001c7805 */ /* 0x000fe4000001ff00 */
[----:B------:R-:W-:Y:S01]  /*6f10*/  ISETP.GE.AND P4, PT, R24, UR4, PT ;  /* 0x0000000418007c0c */ /* 0x000fe2000bf86270 */
[----:B------:R-:W-:Y:S01]  /*6f20*/  ULDC.64 UR4, c[0x0][0x3e0] ;  /* 0x0000f80000047ab9 */ /* 0x000fe20000000a00 */
[----:B------:R-:W-:-:S02]  /*6f30*/  IADD3.X R15, R50, R59, R54, P2, P3 ;  /* 0x0000003b320f7210 */ /* 0x000fc400017e6436 */
[----:B------:R-:W-:Y:S02]  /*6f40*/  CS2R R20, SRZ ;  /* 0x0000000000147805 */ /* 0x000fe4000001ff00 */
[----:B------:R-:W-:Y:S02]  /*6f50*/  LEA R14, P2, R8, UR6, 0x1 ;  /* 0x00000006080e7c11 */ /* 0x000fe4000f8408ff */
[----:B------:R-:W-:Y:S02]  /*6f60*/  CS2R R26, SRZ ;  /* 0x00000000001a7805 */ /* 0x000fe4000001ff00 */
[----:B------:R-:W-:Y:S02]  /*6f70*/  LEA R38, P3, R0, UR4, 0x1 ;  /* 0x0000000400267c11 */ /* 0x000fe4000f8608ff */
[----:B------:R-:W-:Y:S02]  /*6f80*/  LEA.HI.X R15, R8, UR7, R15, 0x1, P2 ;  /* 0x00000007080f7c11 */ /* 0x000fe400090f0c0f */
[----:B------:R-:W-:-:S02]  /*6f90*/  LEA.HI.X R39, R0, UR5, R9, 0x1, P3 ;  /* 0x0000000500277c11 */ /* 0x000fc400098f0c09 */
[----:B------:R-:W-:Y:S01]  /*6fa0*/  CS2R R8, SRZ ;  /* 0x0000000000087805 */ /* 0x000fe2000001ff00 */
[----:B------:R1:W5:Y:S04]  /*6fb0*/  @!P4 LDG.E.64 R28, desc[UR52][R14.64] ;  /* 0x000000340e1cc981 */ /* 0x000368000c1e1b00 */
[----:B------:R1:W5:Y:S04]  /*6fc0*/  @!P5 LDG.E.64 R20, desc[UR52][R14.64+0x20] ;  /* 0x000020340e14d981 */ /* 0x000368000c1e1b00 */
[----:B------:R1:W5:Y:S04]  /*6fd0*/  @!P4 LDG.E.64 R26, desc[UR52][R38.64] ;  /* 0x00000034261ac981 */ /* 0x000368000c1e1b00 */
[----:B------:R1:W5:Y:S02]  /*6fe0*/  @!P5 LDG.E.64 R8, desc[UR52][R38.64+0x20] ;  /* 0x000020342608d981 */ /* 0x000364000c1e1b00 */
.L_x_2081:
[----:B------:R-:W-:Y:S05]  /*6ff0*/  BSYNC B1 ;  /* 0x0000000000017941 */ /* 0x000fea0003800000 */
.L_x_2080:
[C---:B------:R-:W-:Y:S01]  /*7000*/  IMAD.WIDE.U32 R10, R3.reuse, R6, R10 ;  /* 0x00000006030a7225 */ /* 0x040fe200078e000a */
[----:B------:R-:W-:Y:S01]  /*7010*/  LEA.HI R0, R232, R232, RZ, 0x1 ;  /* 0x000000e8e8007211 */ /* 0x000fe200078f08ff */
[----:B------:R-:W-:Y:S01]  /*7020*/  ULDC.64 UR4, c[0x0][0x3c8] ;  /* 0x0000f20000047ab9 */ /* 0x000fe20000000a00 */
[----:B------:R-:W-:Y:S01]  /*7030*/  ULDC.64 UR6, c[0x0][0x3e0] ;  /* 0x0000f80000067ab9 */ /* 0x000fe20000000a00 */
[----:B------:R-:W-:Y:S01]  /*7040*/  IMAD.WIDE.U32 R12, R3, R4, R12 ;  /* 0x00000004030c7225 */ /* 0x000fe200078e000c */
[----:B01----:R-:W-:-:S03]  /*7050*/  LOP3.LUT R15, R0, 0xfffffffe, RZ, 0xc0, !PT ;  /* 0xfffffffe000f7812 */ /* 0x003fc600078ec0ff */
[C---:B------:R-:W-:Y:S01]  /*7060*/  IMAD R6, R43.reuse, R6, RZ ;  /* 0x000000062b067224 */ /* 0x040fe200078e02ff */
[----:B------:R-:W-:Y:S01]  /*7070*/  LEA R0, P3, R12, UR6, 0x1 ;  /* 0x000000060c007c11 */ /* 0x000fe2000f8608ff */
[----:B------:R-:W-:Y:S02]  /*7080*/  IMAD R4, R43, R4, RZ ;  /* 0x000000042b047224 */ /* 0x000fe400078e02ff */
[----:B------:R-:W-:Y:S02]  /*7090*/  IMAD.SHL.U32 R14, R237, 0x40, RZ ;  /* 0x00000040ed0e7824 */ /* 0x000fe400078e00ff */
[C---:B------:R-:W-:Y:S02]  /*70a0*/  IMAD R7, R3.reuse, R7, R6 ;  /* 0x0000000703077224 */ /* 0x040fe400078e0206 */
[----:B------:R-:W-:Y:S01]  /*70b0*/  IMAD R3, R3, R5, R4 ;  /* 0x0000000503037224 */ /* 0x000fe200078e0204 */
[----:B------:R-:W-:Y:S01]  /*70c0*/  LOP3.LUT R39, R14, 0x1c0, RZ, 0xc0, !PT ;  /* 0x000001c00e277812 */ /* 0x000fe200078ec0ff */
[----:B------:R-:W-:Y:S01]  /*70d0*/  IMAD.IADD R5, R11, 0x1, R7 ;  /* 0x000000010b057824 */ /* 0x000fe200078e0207 */
[----:B------:R-:W-:Y:S01]  /*70e0*/  LEA R4, P2, R10, UR4, 0x1 ;  /* 0x000000040a047c11 */ /* 0x000fe2000f8408ff */
[----:B------:R-:W-:Y:S01]  /*70f0*/  IMAD.IADD R3, R13, 0x1, R3 ;  /* 0x000000010d037824 */ /* 0x000fe200078e0203 */
[----:B------:R-:W-:Y:S01]  /*7100*/  LOP3.LUT R40, R39, 0x18, R40, 0xf8, !PT ;  /* 0x0000001827287812 */ /* 0x000fe200078ef828 */
[----:B------:R-:W-:Y:S01]  /*7110*/  IMAD.IADD R6, R232, 0x1, -R15 ;  /* 0x00000001e8067824 */ /* 0x000fe200078e0a0f */
[----:B------:R-:W-:Y:S01]  /*7120*/  UMOV UR4, 0xffffffff ;  /* 0xffffffff00047882 */ /* 0x000fe20000000000 */
[----:B------:R-:W-:-:S02]  /*7130*/  SHF.R.U32.HI R39, RZ, 0x3, R39 ;  /* 0x00000003ff277819 */ /* 0x000fc40000011627 */
[----:B------:R-:W-:Y:S02]  /*7140*/  LEA.HI.X R5, R10, UR5, R5, 0x1, P2 ;  /* 0x000000050a057c11 */ /* 0x000fe400090f0c05 */
[----:B------:R-:W-:Y:S02]  /*7150*/  LEA.HI.X R3, R12, UR7, R3, 0x1, P3 ;  /* 0x000000070c037c11 */ /* 0x000fe400098f0c03 */
[----:B------:R-:W-:Y:S02]  /*7160*/  LOP3.LUT R39, R40, R39, RZ, 0x3c, !PT ;  /* 0x0000002728277212 */ /* 0x000fe400078e3cff */
[----:B------:R-:W-:Y:S01]  /*7170*/  SHF.L.U32 R6, R6, 0x1f, RZ ;  /* 0x0000001f06067819 */ /* 0x000fe200000006ff */
[----:B------:R-:W-:Y:S06]  /*7180*/  BRA.DIV UR4, `(.L_x_2082) ;  /* 0x0000018204a47947 */ /* 0x000fec000b800000 */
.L_x_2332:
[----:B------:R-:W-:-:S03]  /*7190*/  UMOV UR4, 0xffffffff ;  /* 0xffffffff00047882 */ /* 0x000fc60000000000 */
[----:B------:R-:W-:Y:S05]  /*71a0*/  BRA.DIV UR4, `(.L_x_2083) ;  /* 0x0000018204c47947 */ /* 0x000fea000b800000 */
.L_x_2335:
[----:B------:R-:W-:-:S03]  /*71b0*/  UMOV UR4, 0xffffffff ;  /* 0xffffffff00047882 */ /* 0x000fc60000000000 */
[----:B------:R-:W-:Y:S05]  /*71c0*/  BRA.DIV UR4, `(.L_x_2084) ;  /* 0x0000018204e47947 */ /* 0x000fea000b800000 */
.L_x_2338:
[----:B------:R-:W-:-:S03]  /*71d0*/  UMOV UR4, 0xffffffff ;  /* 0xffffffff00047882 */ /* 0x000fc60000000000 */
[----:B------:R-:W-:Y:S05]  /*71e0*/  BRA.DIV UR4, `(.L_x_2085) ;  /* 0x0000018604047947 */ /* 0x000fea000b800000 */
.L_x_2341:
[----:B------:R-:W-:-:S03]  /*71f0*/  UMOV UR4, 0xffffffff ;  /* 0xffffffff00047882 */ /* 0x000fc60000000000 */
[----:B------:R-:W-:Y:S05]  /*7200*/  BRA.DIV UR4, `(.L_x_2086) ;  /* 0x0000018604247947 */ /* 0x000fea000b800000 */
.L_x_2344:
[----:B------:R-:W-:-:S03]  /*7210*/  UMOV UR4, 0xffffffff ;  /* 0xffffffff00047882 */ /* 0x000fc60000000000 */
[----:B------:R-:W-:Y:S05]  /*7220*/  BRA.DIV UR4, `(.L_x_2087) ;  /* 0x0000018604447947 */ /* 0x000fea000b800000 */
.L_x_2347:
[----:B------:R-:W-:-:S03]  /*7230*/  UMOV UR4, 0xffffffff ;  /* 0xffffffff00047882 */ /* 0x000fc60000000000 */
[----:B------:R-:W-:Y:S05]  /*7240*/  BRA.DIV UR4, `(.L_x_2088) ;  /* 0x0000018604647947 */ /* 0x000fea000b800000 */
.L_x_2350:
[----:B------:R-:W-:-:S03]  /*7250*/  UMOV UR4, 0xffffffff ;  /* 0xffffffff00047882 */ /* 0x000fc60000000000 */
[----:B------:R-:W-:Y:S05]  /*7260*/  BRA.DIV UR4, `(.L_x_2089) ;  /* 0x0000018604847947 */ /* 0x000fea000b800000 */
.L_x_2353:
[----:B------:R-:W0:Y:S01]  /*7270*/  SYNCS.PHASECHK.TRANS64.TRYWAIT P2, [R17+URZ+0x22800], R6 ;  /* 0x02280006110075a7 */ /* 0x000e22000804017f */
[----:B-----5:R-:W-:Y:S01]  /*7280*/  IMAD.MOV.U32 R3, RZ, RZ, R35 ;  /* 0x000000ffff037224 */ /* 0x020fe200078e0023 */
[----:B------:R-:W-:Y:S01]  /*7290*/  LOP3.LUT P3, RZ, R237, 0x4, RZ, 0xc0, !PT ;  /* 0x00000004edff7812 */ /* 0x000fe2000786c0ff */
[----:B------:R-:W-:Y:S01]  /*72a0*/  IMAD.MOV.U32 R0, RZ, RZ, R34 ;  /* 0x000000ffff007224 */ /* 0x000fe200078e0022 */
[----:B------:R-:W-:Y:S01]  /*72b0*/  BSSY B1, `(.L_x_2090) ;  /* 0x0000023000017945 */ /* 0x000fe20003800000 */
[----:B------:R-:W-:Y:S01]  /*72c0*/  IMAD.MOV.U32 R5, RZ, RZ, R31 ;  /* 0x000000ffff057224 */ /* 0x000fe200078e001f */
[----:B------:R-:W-:Y:S01]  /*72d0*/  PRMT R12, R12, 0x5410, R3 ;  /* 0x000054100c0c7816 */ /* 0x000fe20000000003 */
[----:B------:R-:W-:Y:S01]  /*72e0*/  IMAD.MOV.U32 R4, RZ, RZ, R30 ;  /* 0x000000ffff047224 */ /* 0x000fe200078e001e */
[----:B------:R-:W-:Y:S01]  /*72f0*/  PRMT R11, R11, 0x5410, R0 ;  /* 0x000054100b0b7816 */ /* 0x000fe20000000000 */
[----:B------:R-:W-:Y:S01]  /*7300*/  IMAD.MOV.U32 R3, RZ, RZ, R36 ;  /* 0x000000ffff037224 */ /* 0x000fe200078e0024 */
[----:B------:R-:W-:Y:S01]  /*7310*/  PRMT R43, R43, 0x5410, R5 ;  /* 0x000054102b2b7816 */ /* 0x000fe20000000005 */
[----:B------:R-:W-:Y:S01]  /*7320*/  IMAD R0, R218, 0x200, R39 ;  /* 0x00000200da007824 */ /* 0x000fe200078e0227 */
[----:B------:R-:W-:Y:S01]  /*7330*/  PRMT R40, R40, 0x5410, R4 ;  /* 0x0000541028287816 */ /* 0x000fe20000000004 */
[----:B------:R-:W-:Y:S01]  /*7340*/  IMAD.MOV.U32 R5, RZ, RZ, R32 ;  /* 0x000000ffff057224 */ /* 0x000fe200078e0020 */
[----:B------:R-:W-:Y:S01]  /*7350*/  PRMT R13, R13, 0x5410, R3 ;  /* 0x000054100d0d7816 */ /* 0x000fe20000000003 */
[----:B------:R-:W-:-:S02]  /*7360*/  IMAD.MOV.U32 R4, RZ, RZ, R37 ;  /* 0x000000ffff047224 */ /* 0x000fc400078e0025 */
[----:B------:R-:W-:Y:S01]  /*7370*/  IMAD R3, R0, 0x2, R17 ;  /* 0x0000000200037824 */ /* 0x000fe200078e0211 */
[----:B------:R-:W-:Y:S01]  /*7380*/  PRMT R44, R44, 0x5410, R5 ;  /* 0x000054102c2c7816 */ /* 0x000fe20000000005 */
[----:B------:R-:W-:Y:S01]  /*7390*/  IMAD.MOV.U32 R5, RZ, RZ, R33 ;  /* 0x000000ffff057224 */ /* 0x000fe200078e0021 */
[----:B------:R-:W-:Y:S01]  /*73a0*/  PRMT R11, R4, 0x7610, R11 ;  /* 0x00007610040b7816 */ /* 0x000fe2000000000b */
[----:B------:R-:W-:Y:S02]  /*73b0*/  VIADD R4, R3, 0x18400 ;  /* 0x0001840003047836 */ /* 0x000fe40000000000 */
[----:B------:R-:W-:Y:S01]  /*73c0*/  IMAD.MOV.U32 R7, RZ, RZ, R26 ;  /* 0x000000ffff077224 */ /* 0x000fe200078e001a */
[----:B------:R-:W-:Y:S01]  /*73d0*/  PRMT R40, R5, 0x7610, R40 ;  /* 0x0000761005287816 */ /* 0x000fe20000000028 */
[----:B------:R-:W-:Y:S02]  /*73e0*/  IMAD.MOV.U32 R10, RZ, RZ, R27 ;  /* 0x000000ffff0a7224 */ /* 0x000fe400078e001b */
[----:B------:R-:W-:Y:S01]  /*73f0*/  VIADD R0, R3, 0x18440 ;  /* 0x0001844003007836 */ /* 0x000fe20000000000 */
[----:B------:R-:W-:Y:S01]  /*7400*/  PRMT R43, R7, 0x7610, R43 ;  /* 0x00007610072b7816 */ /* 0x000fe2000000002b */
[----:B------:R-:W-:Y:S01]  /*7410*/  @P3 VIADD R0, R4, 0xffffffc0 ;  /* 0xffffffc004003836 */ /* 0x000fe20000000000 */
[----:B------:R-:W-:Y:S01]  /*7420*/  PRMT R45, R45, 0x5410, R10 ;  /* 0x000054102d2d7816 */ /* 0x000fe2000000000a */
[----:B------:R-:W-:-:S02]  /*7430*/  IMAD.MOV.U32 R4, RZ, RZ, R8 ;  /* 0x000000ffff047224 */ /* 0x000fc400078e0008 */
        /* <DEDUP_REMOVED lines=9> */
[----:B0-----:R-:W-:Y:S06]  /*74d0*/  @!P2 BRA `(.L_x_2091) ;  /* 0x000001840010a947 */ /* 0x001fec0003800000 */
.L_x_2354:
[----:B------:R-:W-:Y:S05]  /*74e0*/  BSYNC B1 ;  /* 0x0000000000017941 */ /* 0x000fea0003800000 */
.L_x_2090:
[----:B------:R-:W-:Y:S01]  /*74f0*/  BSSY B1, `(.L_x_2092) ;  /* 0x0000068000017945 */ /* 0x000fe20003800000 */
[----:B------:R-:W-:Y:S02]  /*7500*/  PRMT R46, R4, 0x7610, R46 ;  /* 0x00007610042e7816 */ /* 0x000fe4000000002e */
[----:B------:R-:W-:Y:S01]  /*7510*/  PRMT R48, R48, 0x5410, R5 ;  /* 0x0000541030307816 */ /* 0x000fe20000000005 */
[----:B------:R-:W-:Y:S06]  /*7520*/  @P0 BRA `(.L_x_2093) ;  /* 0x0000000400900947 */ /* 0x000fec0003800000 */
[----:B------:R-:W1:Y:S01]  /*7530*/  LDC R5, c[0x0][0x3d4] ;  /* 0x0000f500ff057b82 */ /* 0x000e620000000800 */
[C---:B------:R-:W-:Y:S01]  /*7540*/  VIADD R4, R24.reuse, 0x10 ;  /* 0x0000001018047836 */ /* 0x040fe20000000000 */
[----:B------:R-:W-:Y:S01]  /*7550*/  BSSY B2, `(.L_x_2094) ;  /* 0x0000032000027945 */ /* 0x000fe20003800000 */
[----:B-1----:R-:W-:-:S03]  /*7560*/  ISETP.GE.AND P0, PT, R24, R5, PT ;  /* 0x000000051800720c */ /* 0x002fc60003f06270 */
[----:B------:R-:W-:-:S10]  /*7570*/  ISETP.GE.AND P2, PT, R4, R5, PT ;  /* 0x000000050400720c */ /* 0x000fd40003f46270 */
[----:B------:R-:W-:Y:S05]  /*7580*/  @P0 BRA `(.L_x_2095) ;  /* 0x0000000000b80947 */ /* 0x000fea0003800000 */
[----:B0-----:R-:W0:Y:S01]  /*7590*/  LDS.128 R4, [R3+0x18400] ;  /* 0x0184000003047984 */ /* 0x001e220000000c00 */
[----:B------:R-:W-:Y:S02]  /*75a0*/  SHF.R.U64 R14, R36, 0x10, R37 ;  /* 0x00000010240e7819 */ /* 0x000fe40000001225 */
[----:B------:R-:W-:Y:S02]  /*75b0*/  SHF.R.U32.HI R36, RZ, 0x10, R35 ;  /* 0x00000010ff247819 */ /* 0x000fe40000011623 */
[----:B------:R-:W-:Y:S02]  /*75c0*/  SHF.R.U32.HI R15, RZ, 0x10, R37 ;  /* 0x00000010ff0f7819 */ /* 0x000fe40000011625 */
[----:B------:R-:W-:Y:S02]  /*75d0*/  SHF.R.U64 R10, R34, 0x10, R35 ;  /* 0x00000010220a7819 */ /* 0x000fe40000001223 */
[----:B------:R-:W-:Y:S02]  /*75e0*/  PRMT R36, R12, 0x5432, R36 ;  /* 0x000054320c247816 */ /* 0x000fe40000000024 */
[----:B------:R-:W-:-:S02]  /*75f0*/  PRMT R15, R11, 0x5410, R15 ;  /* 0x000054100b0f7816 */ /* 0x000fc4000000000f */
[----:B------:R-:W-:Y:S01]  /*7600*/  PRMT R35, R11, 0x5432, R10 ;  /* 0x000054320b237816 */ /* 0x000fe2000000000a */
[C---:B------:R-:W-:Y:S01]  /*7610*/  IMAD.U32 R37, R36.reuse, 0x10000, RZ ;  /* 0x0001000024257824 */ /* 0x040fe200078e00ff */
[----:B------:R-:W-:Y:S01]  /*7620*/  PRMT R14, R13, 0x5432, R14 ;  /* 0x000054320d0e7816 */ /* 0x000fe2000000000e */
[C---:B------:R-:W-:Y:S01]  /*7630*/  IMAD.U32 R34, R15.reuse, 0x10000, RZ ;  /* 0x000100000f227824 */ /* 0x040fe200078e00ff */
[----:B------:R-:W-:Y:S02]  /*7640*/  LOP3.LUT R36, R36, 0xffff0000, RZ, 0xc0, !PT ;  /* 0xffff000024247812 */ /* 0x000fe400078ec0ff */
[----:B------:R-:W-:Y:S02]  /*7650*/  LOP3.LUT R15, R15, 0xffff0000, RZ, 0xc0, !PT ;  /* 0xffff00000f0f7812 */ /* 0x000fe400078ec0ff */
[C---:B0-----:R-:W-:Y:S01]  /*7660*/  LOP3.LUT R11, R6.reuse, 0xffff0000, RZ, 0xc0, !PT ;  /* 0xffff0000060b7812 */ /* 0x041fe200078ec0ff */
[----:B------:R-:W-:Y:S01]  /*7670*/  IMAD.U32 R10, R6, 0x10000, RZ ;  /* 0x00010000060a7824 */ /* 0x000fe200078e00ff */
[C---:B------:R-:W-:Y:S01]  /*7680*/  LOP3.LUT R13, R7.reuse, 0xffff0000, RZ, 0xc0, !PT ;  /* 0xffff0000070d7812 */ /* 0x040fe200078ec0ff */
[----:B------:R-:W-:-:S02]  /*7690*/  IMAD.U32 R12, R7, 0x10000, RZ ;  /* 0x00010000070c7824 */ /* 0x000fc400078e00ff */
[CC--:B------:R-:W-:Y:S01]  /*76a0*/  FMUL.FTZ R39, R11.reuse, R37.reuse ;  /* 0x000000250b277220 */ /* 0x0c0fe20000410000 */
[----:B------:R-:W-:Y:S01]  /*76b0*/  FMUL.FTZ R38, R11, R34 ;  /* 0x000000220b267220 */ /* 0x000fe20000410000 */
[----:B------:R-:W-:Y:S01]  /*76c0*/  FMUL.FTZ R11, R13, R36 ;  /* 0x000000240d0b7220 */ /* 0x000fe20000410000 */
[----:B------:R-:W-:Y:S02]  /*76d0*/  IMAD.U32 R6, R4, 0x10000, RZ ;  /* 0x0001000004067824 */ /* 0x000fe400078e00ff */
[C---:B------:R-:W-:Y:S01]  /*76e0*/  FFMA.FTZ R39, R10.reuse, R34, -R39 ;  /* 0x000000220a277223 */ /* 0x040fe20000010827 */
[----:B------:R-:W-:Y:S01]  /*76f0*/  FFMA.FTZ R38, R10, R37, R38 ;  /* 0x000000250a267223 */ /* 0x000fe20000010026 */
[-C--:B------:R-:W-:Y:S01]  /*7700*/  FFMA.FTZ R37, R12, R15.reuse, -R11 ;  /* 0x0000000f0c257223 */ /* 0x080fe2000001080b */
[C---:B------:R-:W-:Y:S01]  /*7710*/  IMAD.U32 R7, R5.reuse, 0x10000, RZ ;  /* 0x0001000005077824 */ /* 0x040fe200078e00ff */
[----:B------:R-:W-:Y:S01]  /*7720*/  LOP3.LUT R4, R4, 0xffff0000, RZ, 0xc0, !PT ;  /* 0xffff000004047812 */ /* 0x000fe200078ec0ff */
[C---:B------:R-:W-:Y:S01]  /*7730*/  IMAD.U32 R11, R14.reuse, 0x10000, RZ ;  /* 0x000100000e0b7824 */ /* 0x040fe200078e00ff */
[----:B------:R-:W-:Y:S01]  /*7740*/  LOP3.LUT R5, R5, 0xffff0000, RZ, 0xc0, !PT ;  /* 0xffff000005057812 */ /* 0x000fe200078ec0ff */
[----:B------:R-:W-:Y:S01]  /*7750*/  FMUL.FTZ R41, R13, R15 ;  /* 0x0000000f0d297220 */ /* 0x000fe20000410000 */
[C---:B------:R-:W-:Y:S01]  /*7760*/  LOP3.LUT R10, R35.reuse, 0xffff0000, RZ, 0xc0, !PT ;  /* 0xffff0000230a7812 */ /* 0x040fe200078ec0ff */
[----:B------:R-:W-:Y:S01]  /*7770*/  IMAD.U32 R13, R35, 0x10000, RZ ;  /* 0x00010000230d7824 */ /* 0x000fe200078e00ff */
[----:B------:R-:W-:Y:S01]  /*7780*/  LOP3.LUT R14, R14, 0xffff0000, RZ, 0xc0, !PT ;  /* 0xffff00000e0e7812 */ /* 0x000fe200078ec0ff */
[----:B------:R-:W-:Y:S01]  /*7790*/  FFMA.FTZ R36, R12, R36, R41 ;  /* 0x000000240c247223 */ /* 0x000fe20000010029 */
[C---:B------:R-:W-:Y:S01]  /*77a0*/  FMUL.FTZ R12, R4.reuse, R11 ;  /* 0x0000000b040c7220 */ /* 0x040fe20000410000 */
[-C--:B------:R-:W-:Y:S01]  /*77b0*/  FMUL.FTZ R15, R4, R13.reuse ;  /* 0x0000000d040f7220 */ /* 0x080fe20000410000 */
[C---:B------:R-:W-:Y:S01]  /*77c0*/  FMUL.FTZ R34, R5.reuse, R10 ;  /* 0x0000000a05227220 */ /* 0x040fe20000410000 */
[-C--:B------:R-:W-:Y:S01]  /*77d0*/  FMUL.FTZ R35, R5, R14.reuse ;  /* 0x0000000e05237220 */ /* 0x080fe20000410000 */
[C---:B------:R-:W-:Y:S01]  /*77e0*/  FFMA.FTZ R13, R6.reuse, R13, R12 ;  /* 0x0000000d060d7223 */ /* 0x040fe2000001000c */
[----:B------:R-:W-:Y:S01]  /*77f0*/  FFMA.FTZ R4, R6, R11, -R15 ;  /* 0x0000000b06047223 */ /* 0x000fe2000001080f */
[C---:B------:R-:W-:Y:S01]  /*7800*/  FFMA.FTZ R5, R7.reuse, R14, -R34 ;  /* 0x0000000e07057223 */ /* 0x040fe20000010822 */
[----:B------:R-:W-:Y:S01]  /*7810*/  FFMA.FTZ R10, R7, R10, R35 ;  /* 0x0000000a070a7223 */ /* 0x000fe20000010023 */
[----:B------:R-:W-:-:S02]  /*7820*/  F2FP.BF16.F32.PACK_AB R6, R38, R39 ;  /* 0x000000272606723e */ /* 0x000fc400000010ff */
[----:B------:R-:W-:Y:S02]  /*7830*/  F2FP.BF16.F32.PACK_AB R7, R36, R37 ;  /* 0x000000252407723e */ /* 0x000fe400000010ff */
[----:B------:R-:W-:Y:S02]  /*7840*/  F2FP.BF16.F32.PACK_AB R4, R13, R4 ;  /* 0x000000040d04723e */ /* 0x000fe400000010ff */
[----:B------:R-:W-:-:S05]  /*7850*/  F2FP.BF16.F32.PACK_AB R5, R10, R5 ;  /* 0x000000050a05723e */ /* 0x000fca00000010ff */
[----:B------:R1:W-:Y:S02]  /*7860*/  STS.128 [R3+0x18400], R4 ;  /* 0x0184000403007388 */ /* 0x0003e40000000c00 */
.L_x_2095:
[----:B------:R-:W-:Y:S05]  /*7870*/  BSYNC B2 ;  /* 0x0000000000027941 */ /* 0x000fea0003800000 */
.L_x_2094:
[----:B------:R-:W-:Y:S05]  /*7880*/  @P2 BRA `(.L_x_2093) ;  /* 0x0000000000b82947 */ /* 0x000fea0003800000 */
[----:B01----:R-:W0:Y:S01]  /*7890*/  LDS.128 R4, [R0] ;  /* 0x0000000000047984 */ /* 0x003e220000000c00 */
[----:B------:R-:W-:Y:S02]  /*78a0*/  SHF.R.U64 R14, R32, 0x10, R33 ;  /* 0x00000010200e7819 */ /* 0x000fe40000001221 */
[----:B------:R-:W-:Y:S02]  /*78b0*/  SHF.R.U32.HI R32, RZ, 0x10, R31 ;  /* 0x00000010ff207819 */ /* 0x000fe4000001161f */
[----:B------:R-:W-:Y:S02]  /*78c0*/  SHF.R.U32.HI R15, RZ, 0x10, R33 ;  /* 0x00000010ff0f7819 */ /* 0x000fe40000011621 */
[----:B------:R-:W-:Y:S02]  /*78d0*/  PRMT R32, R43, 0x5432, R32 ;  /* 0x000054322b207816 */ /* 0x000fe40000000020 */
[----:B------:R-:W-:Y:S02]  /*78e0*/  PRMT R15, R40, 0x5410, R15 ;  /* 0x00005410280f7816 */ /* 0x000fe4000000000f */
[----:B------:R-:W-:Y:S01]  /*78f0*/  SHF.R.U64 R10, R30, 0x10, R31 ;  /* 0x000000101e0a7819 */ /* 0x000fe2000000121f */
[C---:B------:R-:W-:Y:S01]  /*7900*/  IMAD.U32 R33, R32.reuse, 0x10000, RZ ;  /* 0x0001000020217824 */ /* 0x040fe200078e00ff */
[----:B------:R-:W-:Y:S01]  /*7910*/  LOP3.LUT R32, R32, 0xffff0000, RZ, 0xc0, !PT ;  /* 0xffff000020207812 */ /* 0x000fe200078ec0ff */
[----:B------:R-:W-:Y:S01]  /*7920*/  IMAD.U32 R30, R15, 0x10000, RZ ;  /* 0x000100000f1e7824 */ /* 0x000fe200078e00ff */
[----:B------:R-:W-:-:S02]  /*7930*/  PRMT R31, R40, 0x5432, R10 ;  /* 0x00005432281f7816 */ /* 0x000fc4000000000a */
[----:B------:R-:W-:Y:S02]  /*7940*/  LOP3.LUT R15, R15, 0xffff0000, RZ, 0xc0, !PT ;  /* 0xffff00000f0f7812 */ /* 0x000fe400078ec0ff */
[----:B------:R-:W-:Y:S02]  /*7950*/  PRMT R14, R44, 0x5432, R14 ;  /* 0x000054322c0e7816 */ /* 0x000fe4000000000e */
[C---:B0-----:R-:W-:Y:S01]  /*7960*/  LOP3.LUT R11, R6.reuse, 0xffff0000, RZ, 0xc0, !PT ;  /* 0xffff0000060b7812 */ /* 0x041fe200078ec0ff */
[----:B------:R-:W-:Y:S01]  /*7970*/  IMAD.U32 R10, R6, 0x10000, RZ ;  /* 0x00010000060a7824 */ /* 0x000fe200078e00ff */
[C---:B------:R-:W-:Y:S01]  /*7980*/  LOP3.LUT R13, R7.reuse, 0xffff0000, RZ, 0xc0, !PT ;  /* 0xffff0000070d7812 */ /* 0x040fe200078ec0ff */
[----:B------:R-:W-:Y:S02]  /*7990*/  IMAD.U32 R12, R7, 0x10000, RZ ;  /* 0x00010000070c7824 */ /* 0x000fe400078e00ff */
[C---:B------:R-:W-:Y:S01]  /*79a0*/  FMUL.FTZ R35, R11.reuse, R33 ;  /* 0x000000210b237220 */ /* 0x040fe20000410000 */
[----:B------:R-:W-:Y:S01]  /*79b0*/  FMUL.FTZ R34, R11, R30 ;  /* 0x0000001e0b227220 */ /* 0x000fe20000410000 */
[----:B------:R-:W-:Y:S01]  /*79c0*/  FMUL.FTZ R11, R13, R32 ;  /* 0x000000200d0b7220 */ /* 0x000fe20000410000 */
[----:B------:R-:W-:-:S02]  /*79d0*/  IMAD.U32 R6, R4, 0x10000, RZ ;  /* 0x0001000004067824 */ /* 0x000fc400078e00ff */
        /* <DEDUP_REMOVED lines=24> */
[----:B------:R2:W-:Y:S02]  /*7b60*/  STS.128 [R0], R4 ;  /* 0x0000000400007388 */ /* 0x0005e40000000c00 */
.L_x_2093:
[----:B------:R-:W-:Y:S05]  /*7b70*/  BSYNC B1 ;  /* 0x0000000000017941 */ /* 0x000fea0003800000 */
.L_x_2092:
[----:B------:R-:W-:Y:S05]  /*7b80*/  @P1 BRA `(.L_x_2096) ;  /* 0x0000001800a41947 */ /* 0x000fea0003800000 */
[----:B-12---:R-:W1:Y:S01]  /*7b90*/  LDC R5, c[0x0][0x3d4] ;  /* 0x0000f500ff057b82 */ /* 0x006e620000000800 */
[C---:B------:R-:W-:Y:S01]  /*7ba0*/  VIADD R4, R24.reuse, 0x10 ;  /* 0x0000001018047836 */ /* 0x040fe20000000000 */
[----:B------:R-:W-:Y:S01]  /*7bb0*/  BSSY B1, `(.L_x_2097) ;  /* 0x0000032000017945 */ /* 0x000fe20003800000 */
[----:B-1----:R-:W-:-:S03]  /*7bc0*/  ISETP.GE.AND P0, PT, R24, R5, PT ;  /* 0x000000051800720c */ /* 0x002fc60003f06270 */
[----:B------:R-:W-:-:S10]  /*7bd0*/  ISETP.GE.AND P1, PT, R4, R5, PT ;  /* 0x000000050400720c */ /* 0x000fd40003f26270 */
[----:B------:R-:W-:Y:S05]  /*7be0*/  @P0 BRA `(.L_x_2098) ;  /* 0x0000000000b80947 */ /* 0x000fea0003800000 */
[----:B0-----:R-:W0:Y:S01]  /*7bf0*/  LDS.128 R4, [R3+0x1a400] ;  /* 0x01a4000003047984 */ /* 0x001e220000000c00 */
[--C-:B------:R-:W-:Y:S02]  /*7c00*/  SHF.R.U64 R25, R26, 0x10, R27.reuse ;  /* 0x000000101a197819 */ /* 0x100fe4000000121b */
[----:B------:R-:W-:Y:S02]  /*7c10*/  SHF.R.U32.HI R26, RZ, 0x10, R27 ;  /* 0x00000010ff1a7819 */ /* 0x000fe4000001161b */
[----:B------:R-:W-:Y:S02]  /*7c20*/  SHF.R.U32.HI R15, RZ, 0x10, R29 ;  /* 0x00000010ff0f7819 */ /* 0x000fe4000001161d */
[C---:B------:R-:W-:Y:S02]  /*7c30*/  PRMT R26, R45.reuse, 0x5432, R26 ;  /* 0x000054322d1a7816 */ /* 0x040fe4000000001a */
[----:B------:R-:W-:Y:S02]  /*7c40*/  PRMT R15, R45, 0x5410, R15 ;  /* 0x000054102d0f7816 */ /* 0x000fe4000000000f */
[----:B------:R-:W-:Y:S01]  /*7c50*/  SHF.R.U64 R14, R28, 0x10, R29 ;  /* 0x000000101c0e7819 */ /* 0x000fe2000000121d */
[C---:B------:R-:W-:Y:S01]  /*7c60*/  IMAD.U32 R27, R26.reuse, 0x10000, RZ ;  /* 0x000100001a1b7824 */ /* 0x040fe200078e00ff */
[----:B------:R-:W-:Y:S01]  /*7c70*/  LOP3.LUT R26, R26, 0xffff0000, RZ, 0xc0, !PT ;  /* 0xffff00001a1a7812 */ /* 0x000fe200078ec0ff */
[C---:B------:R-:W-:Y:S01]  /*7c80*/  IMAD.U32 R24, R15.reuse, 0x10000, RZ ;  /* 0x000100000f187824 */ /* 0x040fe200078e00ff */
[----:B------:R-:W-:-:S02]  /*7c90*/  LOP3.LUT R15, R15, 0xffff0000, RZ, 0xc0, !PT ;  /* 0xffff00000f0f7812 */ /* 0x000fc400078ec0ff */
[----:B------:R-:W-:Y:S02]  /*7ca0*/  PRMT R14, R47, 0x5432, R14 ;  /* 0x000054322f0e7816 */ /* 0x000fe4000000000e */
        /* <DEDUP_REMOVED lines=10> */
[----:B------:R-:W-:Y:S02]  /*7d50*/  IMAD.U32 R7, R5, 0x10000, RZ ;  /* 0x0001000005077824 */ /* 0x000fe400078e00ff */
[----:B------:R-:W-:Y:S01]  /*7d60*/  FFMA.FTZ R28, R10, R27, R28 ;  /* 0x0000001b0a1c7223 */ /* 0x000fe2000001001c */
[-C--:B------:R-:W-:Y:S01]  /*7d70*/  FFMA.FTZ R24, R12, R15.reuse, -R11 ;  /* 0x0000000f0c187223 */ /* 0x080fe2000001080b */
[----:B------:R-:W-:Y:S01]  /*7d80*/  LOP3.LUT R4, R4, 0xffff0000, RZ, 0xc0, !PT ;  /* 0xffff000004047812 */ /* 0x000fe200078ec0ff */
[----:B------:R-:W-:Y:S01]  /*7d90*/  FMUL.FTZ R27, R13, R15 ;  /* 0x0000000f0d1b7220 */ /* 0x000fe20000410000 */
[----:B------:R-:W-:Y:S01]  /*7da0*/  LOP3.LUT R5, R5, 0xffff0000, RZ, 0xc0, !PT ;  /* 0xffff000005057812 */ /* 0x000fe200078ec0ff */
[C---:B------:R-:W-:Y:S01]  /*7db0*/  IMAD.U32 R11, R14.reuse, 0x10000, RZ ;  /* 0x000100000e0b7824 */ /* 0x040fe200078e00ff */
[C---:B------:R-:W-:Y:S01]  /*7dc0*/  LOP3.LUT R10, R25.reuse, 0xffff0000, RZ, 0xc0, !PT ;  /* 0xffff0000190a7812 */ /* 0x040fe200078ec0ff */
[----:B------:R-:W-:Y:S01]  /*7dd0*/  IMAD.U32 R13, R25, 0x10000, RZ ;  /* 0x00010000190d7824 */ /* 0x000fe200078e00ff */
[----:B------:R-:W-:Y:S01]  /*7de0*/  LOP3.LUT R14, R14, 0xffff0000, RZ, 0xc0, !PT ;  /* 0xffff00000e0e7812 */ /* 0x000fe200078ec0ff */
[----:B------:R-:W-:-:S02]  /*7df0*/  FFMA.FTZ R27, R12, R26, R27 ;  /* 0x0000001a0c1b7223 */ /* 0x000fc4000001001b */
        /* <DEDUP_REMOVED lines=8> */
[----:B------:R-:W-:Y:S02]  /*7e80*/  F2FP.BF16.F32.PACK_AB R6, R28, R29 ;  /* 0x0000001d1c06723e */ /* 0x000fe400000010ff */
[----:B------:R-:W-:-:S02]  /*7e90*/  F2FP.BF16.F32.PACK_AB R7, R27, R24 ;  /* 0x000000181b07723e */ /* 0x000fc400000010ff */
[----:B------:R-:W-:Y:S02]  /*7ea0*/  F2FP.BF16.F32.PACK_AB R4, R4, R15 ;  /* 0x0000000f0404723e */ /* 0x000fe400000010ff */
[----:B------:R-:W-:-:S05]  /*7eb0*/  F2FP.BF16.F32.PACK_AB R5, R5, R12 ;  /* 0x0000000c0505723e */ /* 0x000fca00000010ff */
[----:B------:R1:W-:Y:S02]  /*7ec0*/  STS.128 [R3+0x1a400], R4 ;  /* 0x01a4000403007388 */ /* 0x0003e40000000c00 */
.L_x_2098:
[----:B------:R-:W-:Y:S05]  /*7ed0*/  BSYNC B1 ;  /* 0x0000000000017941 */ /* 0x000fea0003800000 */
.L_x_2097:
[----:B------:R-:W-:Y:S05]  /*7ee0*/  @P1 BRA `(.L_x_2096) ;  /* 0x0000001400cc1947 */ /* 0x000fea0003800000 */
[----:B01----:R-:W0:Y:S01]  /*7ef0*/  LDS.128 R4, [R0+0x2000] ;  /* 0x0020000000047984 */ /* 0x003e220000000c00 */
[----:B------:R-:W-:Y:S02]  /*7f00*/  SHF.R.U32.HI R15, RZ, 0x10, R9 ;  /* 0x00000010ff0f7819 */ /* 0x000fe40000011609 */
[----:B------:R-:W-:Y:S02]  /*7f10*/  SHF.R.U32.HI R12, RZ, 0x10, R21 ;  /* 0x00000010ff0c7819 */ /* 0x000fe40000011615 */
[----:B------:R-:W-:Y:S02]  /*7f20*/  PRMT R15, R44, 0x5410, R15 ;  /* 0x000054102c0f7816 */ /* 0x000fe4000000000f */
[----:B------:R-:W-:Y:S02]  /*7f30*/  PRMT R12, R48, 0x5432, R12 ;  /* 0x00005432300c7816 */ /* 0x000fe4000000000c */
[----:B------:R-:W-:Y:S02]  /*7f40*/  SHF.R.U64 R14, R8, 0x10, R9 ;  /* 0x00000010080e7819 */ /* 0x000fe40000001209 */
[----:B------:R-:W-:Y:S01]  /*7f50*/  SHF.R.U64 R11, R20, 0x10, R21 ;  /* 0x00000010140b7819 */ /* 0x000fe20000001215 */
[C---:B------:R-:W-:Y:S01]  /*7f60*/  IMAD.U32 R20, R15.reuse, 0x10000, RZ ;  /* 0x000100000f147824 */ /* 0x040fe200078e00ff */
[----:B------:R-:W-:Y:S01]  /*7f70*/  PRMT R14, R46, 0x5432, R14 ;  /* 0x000054322e0e7816 */ /* 0x000fe2000000000e */
[----:B------:R-:W-:Y:S01]  /*7f80*/  IMAD.U32 R13, R12, 0x10000, RZ ;  /* 0x000100000c0d7824 */ /* 0x000fe200078e00ff */
[----:B------:R-:W-:-:S02]  /*7f90*/  LOP3.LUT R15, R15, 0xffff0000, RZ, 0xc0, !PT ;  /* 0xffff00000f0f7812 */ /* 0x000fc400078ec0ff */
[----:B------:R-:W-:Y:S02]  /*7fa0*/  LOP3.LUT R12, R12, 0xffff0000, RZ, 0xc0, !PT ;  /* 0xffff00000c0c7812 */ /* 0x000fe400078ec0ff */
[----:B------:R-:W-:Y:S02]  /*7fb0*/  PRMT R11, R46, 0x5410, R11 ;  /* 0x000054102e0b7816 */ /* 0x000fe4000000000b */
[C---:B0-----:R-:W-:Y:S01]  /*7fc0*/  LOP3.LUT R9, R6.reuse, 0xffff0000, RZ, 0xc0, !PT ;  /* 0xffff000006097812 */ /* 0x041fe200078ec0ff */
[C---:B------:R-:W-:Y:S01]  /*7fd0*/  IMAD.U32 R10, R7.reuse, 0x10000, RZ ;  /* 0x00010000070a7824 */ /* 0x040fe200078e00ff */
[----:B------:R-:W-:Y:S01]  /*7fe0*/  LOP3.LUT R7, R7, 0xffff0000, RZ, 0xc0, !PT ;  /* 0xffff000007077812 */ /* 0x000fe200078ec0ff */
[----:B------:R-:W-:Y:S02]  /*7ff0*/  IMAD.U32 R8, R6, 0x10000, RZ ;  /* 0x0001000006087824 */ /* 0x000fe400078e00ff */
[C---:B------:R-:W-:Y:S01]  /*8000*/  FMUL.FTZ R21, R9.reuse, R20 ;  /* 0x0000001409157220 */ /* 0x040fe20000410000 */
[----:B------:R-:W-:Y:S01]  /*8010*/  FMUL.FTZ R9, R9, R13 ;  /* 0x0000000d09097220 */ /* 0x000fe20000410000 */
[----:B------:R-:W-:-:S02]  /*8020*/  IMAD.U32 R6, R5, 0x10000, RZ ;  /* 0x0001000005067824 */ /* 0x000fc400078e00ff */
[C---:B------:R-:W-:Y:S01]  /*8030*/  FMUL.FTZ R25, R7.reuse, R15 ;  /* 0x0000000f07197220 */ /* 0x040fe20000410000 */
[C---:B------:R-:W-:Y:S01]  /*8040*/  FFMA.FTZ R21, R8.reuse, R13, -R21 ;  /* 0x0000000d08157223 */ /* 0x040fe20000010815 */
[----:B------:R-:W-:Y:S01]  /*8050*/  FFMA.FTZ R20, R8, R20, R9 ;  /* 0x0000001408147223 */ /* 0x000fe20000010009 */
[-C--:B------:R-:W-:Y:S01]  /*8060*/  FMUL.FTZ R9, R7, R12.reuse ;  /* 0x0000000c07097220 */ /* 0x080fe20000410000 */
[----:B------:R-:W-:Y:S01]  /*8070*/  IMAD.U32 R8, R14, 0x10000, RZ ;  /* 0x000100000e087824 */ /* 0x000fe200078e00ff */
[----:B------:R-:W-:Y:S01]  /*8080*/  LOP3.LUT R5, R5, 0xffff0000, RZ, 0xc0, !PT ;  /* 0xffff000005057812 */ /* 0x000fe200078ec0ff */
[----:B------:R-:W-:Y:S01]  /*8090*/  IMAD.U32 R3, R4, 0x10000, RZ ;  /* 0x0001000004037824 */ /* 0x000fe200078e00ff */
[----:B------:R-:W-:Y:S01]  /*80a0*/  LOP3.LUT R14, R14, 0xffff0000, RZ, 0xc0, !PT ;  /* 0xffff00000e0e7812 */ /* 0x000fe200078ec0ff */
[C---:B------:R-:W-:Y:S01]  /*80b0*/  IMAD.U32 R7, R11.reuse, 0x10000, RZ ;  /* 0x000100000b077824 */ /* 0x040fe200078e00ff */
[----:B------:R-:W-:Y:S01]  /*80c0*/  LOP3.LUT R4, R4, 0xffff0000, RZ, 0xc0, !PT ;  /* 0xffff000004047812 */ /* 0x000fe200078ec0ff */
[C---:B------:R-:W-:Y:S01]  /*80d0*/  FFMA.FTZ R25, R10.reuse, R12, -R25 ;  /* 0x0000000c0a197223 */ /* 0x040fe20000010819 */
[----:B------:R-:W-:Y:S01]  /*80e0*/  LOP3.LUT R11, R11, 0xffff0000, RZ, 0xc0, !PT ;  /* 0xffff00000b0b7812 */ /* 0x000fe200078ec0ff */
[----:B------:R-:W-:Y:S01]  /*80f0*/  FFMA.FTZ R12, R10, R15, R9 ;  /* 0x0000000f0a0c7223 */ /* 0x000fe20000010009 */
[C---:B------:R-:W-:Y:S01]  /*8100*/  FMUL.FTZ R13, R5.reuse, R14 ;  /* 0x0000000e050d7220 */ /* 0x040fe20000410000 */
[CC--:B------:R-:W-:Y:S01]  /*8110*/  FMUL.FTZ R10, R4.reuse, R8.reuse ;  /* 0x00000008040a7220 */ /* 0x0c0fe20000410000 */
[----:B------:R-:W-:Y:S01]  /*8120*/  FMUL.FTZ R9, R4, R7 ;  /* 0x0000000704097220 */ /* 0x000fe20000410000 */
        /* <DEDUP_REMOVED lines=11> */
.L_x_2077:
[----:B------:R-:W0:Y:S01]  /*81e0*/  LDC R21, c[0x0][0x3d4] ;  /* 0x0000f500ff157b82 */ /* 0x000e220000000800 */
[-C--:B------:R-:W-:Y:S01]  /*81f0*/  ISETP.GE.AND P0, PT, R222, R58.reuse, PT ;  /* 0x0000003ade00720c */ /* 0x080fe20003f06270 */
[----:B------:R-:W-:Y:S01]  /*8200*/  ULDC.64 UR4, c[0x0][0x3c8] ;  /* 0x0000f20000047ab9 */ /* 0x000fe20000000a00 */
[----:B------:R-:W-:Y:S01]  /*8210*/  ISETP.GE.AND P1, PT, R19, R58, PT ;  /* 0x0000003a1300720c */ /* 0x000fe20003f26270 */
[----:B------:R-:W-:Y:S01]  /*8220*/  ULDC.64 UR6, c[0x0][0x3e0] ;  /* 0x0000f80000067ab9 */ /* 0x000fe20000000a00 */
[----:B------:R-:W-:Y:S02]  /*8230*/  CS2R R32, SRZ ;  /* 0x0000000000207805 */ /* 0x000fe4000001ff00 */
[----:B------:R-:W-:Y:S02]  /*8240*/  CS2R R34, SRZ ;  /* 0x0000000000227805 */ /* 0x000fe4000001ff00 */
[CC--:B0-----:R-:W-:Y:S02]  /*8250*/  ISETP.GE.OR P0, PT, R40.reuse, R21.reuse, P0 ;  /* 0x000000152800720c */ /* 0x0c1fe40000706670 */
[----:B------:R-:W-:-:S11]  /*8260*/  ISETP.GE.OR P1, PT, R40, R21, P1 ;  /* 0x000000152800720c */ /* 0x000fd60000f26670 */
[----:B------:R-:W0:Y:S01]  /*8270*/  @!P0 LDC.64 R14, c[0x0][0x3c8] ;  /* 0x0000f200ff0e8b82 */ /* 0x000e220000000a00 */
[----:B------:R-:W-:Y:S02]  /*8280*/  @!P0 IADD3 R13, P2, P3, R26, R60, R55 ;  /* 0x0000003c1a0d8210 */ /* 0x000fe40007b5e037 */
[----:B------:R-:W-:Y:S02]  /*8290*/  @!P1 IADD3 R9, P5, R55, R26, RZ ;  /* 0x0000001a37099210 */ /* 0x000fe40007fbe0ff */
[----:B------:R-:W-:Y:S02]  /*82a0*/  @!P0 IADD3.X R20, R27, R59, R54, P2, P3 ;  /* 0x0000003b1b148210 */ /* 0x000fe400017e6436 */
[----:B------:R-:W-:Y:S01]  /*82b0*/  @!P0 IADD3 R0, P3, P4, R28, R62, R57 ;  /* 0x0000003e1c008210 */ /* 0x000fe20007c7e039 */
[----:B------:R-:W1:Y:S01]  /*82c0*/  @!P0 LDC.64 R30, c[0x0][0x3e0] ;  /* 0x0000f800ff1e8b82 */ /* 0x000e620000000a00 */
[----:B------:R-:W-:Y:S01]  /*82d0*/  @!P1 IADD3 R11, P2, R57, R28, RZ ;  /* 0x0000001c390b9210 */ /* 0x000fe20007f5e0ff */
[----:B------:R-:W-:Y:S01]  /*82e0*/  @!P1 IMAD.X R10, R54, 0x1, R27, P5 ;  /* 0x00000001360a9824 */ /* 0x000fe200028e061b */
[----:B------:R-:W-:-:S02]  /*82f0*/  @!P0 IADD3.X R3, R29, R61, R56, P3, P4 ;  /* 0x0000003d1d038210 */ /* 0x000fc40001fe8438 */
[----:B------:R-:W-:Y:S01]  /*8300*/  @!P1 LEA R8, P5, R9, UR4, 0x1 ;  /* 0x0000000409089c11 */ /* 0x000fe2000f8a08ff */
[----:B------:R-:W-:-:S03]  /*8310*/  @!P1 IMAD.X R24, R56, 0x1, R29, P2 ;  /* 0x0000000138189824 */ /* 0x000fc600010e061d */
[----:B------:R-:W-:Y:S02]  /*8320*/  @!P1 LEA.HI.X R9, R9, UR5, R10, 0x1, P5 ;  /* 0x0000000509099c11 */ /* 0x000fe4000a8f0c0a */
[----:B------:R-:W-:Y:S02]  /*8330*/  @!P1 LEA R10, P2, R11, UR6, 0x1 ;  /* 0x000000060b0a9c11 */ /* 0x000fe4000f8408ff */
[----:B0-----:R-:W-:Y:S02]  /*8340*/  @!P0 LEA R12, P3, R13, R14, 0x1 ;  /* 0x0000000e0d0c8211 */ /* 0x001fe400078608ff */
[----:B------:R-:W-:Y:S02]  /*8350*/  CS2R R26, SRZ ;  /* 0x00000000001a7805 */ /* 0x000fe4000001ff00 */
[----:B------:R-:W-:Y:S02]  /*8360*/  @!P1 LEA.HI.X R11, R11, UR7, R24, 0x1, P2 ;  /* 0x000000070b0b9c11 */ /* 0x000fe400090f0c18 */
[----:B------:R-:W-:-:S02]  /*8370*/  CS2R R28, SRZ ;  /* 0x00000000001c7805 */ /* 0x000fc4000001ff00 */
[----:B------:R-:W-:Y:S01]  /*8380*/  @!P0 LEA.HI.X R13, R13, R15, R20, 0x1, P3 ;  /* 0x0000000f0d0d8211 */ /* 0x000fe200018f0c14 */
[----:B------:R0:W5:Y:S01]  /*8390*/  @!P1 LDG.E.128 R32, desc[UR52][R8.64] ;  /* 0x0000003408209981 */ /* 0x000162000c1e1d00 */
[----:B-1----:R-:W-:-:S04]  /*83a0*/  @!P0 LEA R14, P4, R0, R30, 0x1 ;  /* 0x0000001e000e8211 */ /* 0x002fc800078808ff */
[----:B------:R-:W-:Y:S02]  /*83b0*/  @!P0 LEA.HI.X R15, R0, R31, R3, 0x1, P4 ;  /* 0x0000001f000f8211 */ /* 0x000fe400020f0c03 */
[----:B------:R-:W1:Y:S01]  /*83c0*/  LDC R0, c[0x0][0x428] ;  /* 0x00010a00ff007b82 */ /* 0x000e620000000800 */
[----:B------:R-:W-:Y:S02]  /*83d0*/  CS2R R24, SRZ ;  /* 0x0000000000187805 */ /* 0x000fe4000001ff00 */
[----:B------:R-:W-:-:S04]  /*83e0*/  CS2R R30, SRZ ;  /* 0x00000000001e7805 */ /* 0x000fc8000001ff00 */
[----:B------:R-:W5:Y:S04]  /*83f0*/  @!P0 LDG.E.128 R24, desc[UR52][R12.64] ;  /* 0x000000340c188981 */ /* 0x000f68000c1e1d00 */
[----:B------:R-:W5:Y:S01]  /*8400*/  @!P0 LDG.E.128 R28, desc[UR52][R14.64] ;  /* 0x000000340e1c8981 */ /* 0x000f62000c1e1d00 */
[----:B-1----:R-:W-:-:S13]  /*8410*/  ISETP.NE.AND P0, PT, R0, 0x1, PT ;  /* 0x000000010000780c */ /* 0x002fda0003f05270 */
[----:B------:R-:W1:Y:S08]  /*8420*/  @P0 LDC R0, c[0x0][0x42c] ;  /* 0x00010b00ff000b82 */ /* 0x000e700000000800 */
[----:B0-----:R-:W0:Y:S01]  /*8430*/  @P0 LDC R9, c[0x0][0x430] ;  /* 0x00010c00ff090b82 */ /* 0x001e220000000800 */
[----:B------:R-:W-:-:S04]  /*8440*/  IMAD R3, R205, 0x80, R19 ;  /* 0x00000080cd037824 */ /* 0x000fc800078e0213 */
[----:B------:R-:W-:Y:S01]  /*8450*/  IMAD R3, R236, 0x40, R3 ;  /* 0x00000040ec037824 */ /* 0x000fe200078e0203 */
[----:B------:R-:W-:Y:S02]  /*8460*/  CS2R R36, SRZ ;  /* 0x0000000000247805 */ /* 0x000fe4000001ff00 */
[----:B------:R-:W-:Y:S01]  /*8470*/  CS2R R38, SRZ ;  /* 0x0000000000267805 */ /* 0x000fe2000001ff00 */
[----:B------:R-:W-:-:S05]  /*8480*/  IMAD.MOV.U32 R8, RZ, RZ, R46 ;  /* 0x000000ffff087224 */ /* 0x000fca00078e002e */
[----:B------:R2:W5:Y:S01]  /*8490*/  @!P1 LDG.E.128 R36, desc[UR52][R10.64] ;  /* 0x000000340a249981 */ /* 0x000562000c1e1d00 */
[----:B-1----:R-:W-:-:S05]  /*84a0*/  @P0 IMAD.HI.U32 R0, R3, R0, RZ ;  /* 0x0000000003000227 */ /* 0x002fca00078e00ff */
[----:B0-----:R-:W-:-:S04]  /*84b0*/  @P0 SHF.R.U32.HI R3, RZ, R9, R0 ;  /* 0x00000009ff030219 */ /* 0x001fc80000011600 */
[----:B------:R-:W-:Y:S01]  /*84c0*/  SHF.R.S32.HI R43, RZ, 0x1f, R3 ;  /* 0x0000001fff2b7819 */ /* 0x000fe20000011403 */
[----:B------:R-:W-:Y:S02]  /*84d0*/  IMAD.MOV.U32 R9, RZ, RZ, R49 ;  /* 0x000000ffff097224 */ /* 0x000fe400078e0031 */
[----:B--2---:R-:W-:Y:S02]  /*84e0*/  IMAD.MOV.U32 R10, RZ, RZ, R44 ;  /* 0x000000ffff0a7224 */ /* 0x004fe400078e002c */
[----:B------:R-:W-:Y:S02]  /*84f0*/  IMAD.MOV.U32 R11, RZ, RZ, R51 ;  /* 0x000000ffff0b7224 */ /* 0x000fe400078e0033 */
[C---:B------:R-:W-:Y:S02]  /*8500*/  IMAD R0, R43.reuse, R6, RZ ;  /* 0x000000062b007224 */ /* 0x040fe400078e02ff */
[----:B------:R-:W-:Y:S02]  /*8510*/  IMAD R12, R43, R4, RZ ;  /* 0x000000042b0c7224 */ /* 0x000fe400078e02ff */
[----:B------:R-:W-:-:S04]  /*8520*/  IMAD.WIDE.U32 R8, R3, R6, R8 ;  /* 0x0000000603087225 */ /* 0x000fc800078e0008 */
[----:B------:R-:W-:-:S04]  /*8530*/  IMAD.WIDE.U32 R10, R3, R4, R10 ;  /* 0x00000004030a7225 */ /* 0x000fc800078e000a */
[C---:B------:R-:W-:Y:S02]  /*8540*/  IMAD R7, R3.reuse, R7, R0 ;  /* 0x0000000703077224 */ /* 0x040fe400078e0200 */
[----:B------:R-:W-:Y:S01]  /*8550*/  IMAD R3, R3, R5, R12 ;  /* 0x0000000503037224 */ /* 0x000fe200078e020c */
[----:B------:R-:W-:Y:S01]  /*8560*/  LEA R4, P0, R8, UR4, 0x1 ;  /* 0x0000000408047c11 */ /* 0x000fe2000f8008ff */
[----:B------:R-:W-:Y:S01]  /*8570*/  IMAD.IADD R5, R9, 0x1, R7 ;  /* 0x0000000109057824 */ /* 0x000fe200078e0207 */
[----:B------:R-:W-:Y:S01]  /*8580*/  LEA R0, P1, R10, UR6, 0x1 ;  /* 0x000000060a007c11 */ /* 0x000fe2000f8208ff */
[----:B------:R-:W-:Y:S01]  /*8590*/  IMAD.IADD R3, R11, 0x1, R3 ;  /* 0x000000010b037824 */ /* 0x000fe200078e0203 */
[----:B------:R-:W-:Y:S02]  /*85a0*/  UMOV UR4, 0xffffffff ;  /* 0xffffffff00047882 */ /* 0x000fe40000000000 */
[----:B------:R-:W-:Y:S02]  /*85b0*/  LEA.HI.X R5, R8, UR5, R5, 0x1, P0 ;  /* 0x0000000508057c11 */ /* 0x000fe400080f0c05 */
[----:B------:R-:W-:-:S02]  /*85c0*/  LEA.HI.X R3, R10, UR7, R3, 0x1, P1 ;  /* 0x000000070a037c11 */ /* 0x000fc400088f0c03 */
[----:B------:R-:W-:Y:S01]  /*85d0*/  LEA.HI R6, R232, R232, RZ, 0x1 ;  /* 0x000000e8e8067211 */ /* 0x000fe200078f08ff */
[----:B------:R-:W-:Y:S06]  /*85e0*/  BRA.DIV UR4, `(.L_x_2099) ;  /* 0x0000017204e07947 */ /* 0x000fec000b800000 */
.L_x_2357:
[----:B------:R-:W-:-:S03]  /*85f0*/  UMOV UR4, 0xffffffff ;  /* 0xffffffff00047882 */ /* 0x000fc60000000000 */
[----:B------:R-:W-:Y:S05]  /*8600*/  BRA.DIV UR4, `(.L_x_2100) ;  /* 0x0000017604007947 */ /* 0x000fea000b800000 */
.L_x_2360:
[----:B------:R-:W-:-:S03]  /*8610*/  UMOV UR4, 0xffffffff ;  /* 0xffffffff00047882 */ /* 0x000fc60000000000 */
[----:B------:R-:W-:Y:S05]  /*8620*/  BRA.DIV UR4, `(.L_x_2101) ;  /* 0x0000017604207947 */ /* 0x000fea000b800000 */
.L_x_2363:
[----:B------:R-:W-:-:S03]  /*8630*/  UMOV UR4, 0xffffffff ;  /* 0xffffffff00047882 */ /* 0x000fc60000000000 */
[----:B------:R-:W-:Y:S05]  /*8640*/  BRA.DIV UR4, `(.L_x_2102) ;  /* 0x0000017604407947 */ /* 0x000fea000b800000 */
.L_x_2366:
[----:B------:R-:W-:-:S03]  /*8650*/  UMOV UR4, 0xffffffff ;  /* 0xffffffff00047882 */ /* 0x000fc60000000000 */
[----:B------:R-:W-:Y:S05]  /*8660*/  BRA.DIV UR4, `(.L_x_2103) ;  /* 0x0000017604607947 */ /* 0x000fea000b800000 */
.L_x_2369:
[----:B------:R-:W-:Y:S01]  /*8670*/  UMOV UR4, 0xffffffff ;  /* 0xffffffff00047882 */ /* 0x000fe20000000000 */
[----:B------:R-:W-:Y:S02]  /*8680*/  LOP3.LUT R5, R6, 0xfffffffe, RZ, 0xc0, !PT ;  /* 0xfffffffe06057812 */ /* 0x000fe400078ec0ff */
[----:B------:R-:W-:Y:S05]  /*8690*/  BRA.DIV UR4, `(.L_x_2104) ;  /* 0x00000176047c7947 */ /* 0x000fea000b800000 */
.L_x_2372:
[----:B------:R-:W-:Y:S01]  /*86a0*/  UMOV UR4, 0xffffffff ;  /* 0xffffffff00047882 */ /* 0x000fe20000000000 */
[----:B------:R-:W-:Y:S02]  /*86b0*/  IMAD.IADD R4, R232, 0x1, -R5 ;  /* 0x00000001e8047824 */ /* 0x000fe400078e0a05 */
[----:B------:R-:W-:Y:S05]  /*86c0*/  BRA.DIV UR4, `(.L_x_2105) ;  /* 0x0000017604987947 */ /* 0x000fea000b800000 */
.L_x_2375:
[----:B------:R-:W-:Y:S01]  /*86d0*/  UMOV UR4, 0xffffffff ;  /* 0xffffffff00047882 */ /* 0x000fe20000000000 */
[----:B------:R-:W-:Y:S02]  /*86e0*/  SHF.L.U32 R4, R4, 0x1f, RZ ;  /* 0x0000001f04047819 */ /* 0x000fe400000006ff */
[----:B------:R-:W-:Y:S05]  /*86f0*/  BRA.DIV UR4, `(.L_x_2106) ;  /* 0x0000017604b47947 */ /* 0x000fea000b800000 */
.L_x_2378:
[----:B------:R-:W0:Y:S01]  /*8700*/  SYNCS.PHASECHK.TRANS64.TRYWAIT P1, [R17+URZ+0x22800], R4 ;  /* 0x02280004110075a7 */ /* 0x000e22000802017f */
[----:B-----5:R-:W-:Y:S01]  /*8710*/  IMAD.MOV.U32 R0, RZ, RZ, R32 ;  /* 0x000000ffff007224 */ /* 0x020fe200078e0020 */
[----:B------:R-:W-:Y:S01]  /*8720*/  ISETP.GE.AND P0, PT, R40, R21, PT ;  /* 0x000000152800720c */ /* 0x000fe20003f06270 */
        /* <DEDUP_REMOVED lines=11> */
[-C--:B------:R-:W-:Y:S01]  /*87e0*/  ISETP.GE.OR P2, PT, R19, R58.reuse, P0 ;  /* 0x0000003a1300720c */ /* 0x080fe20000746670 */
[----:B------:R-:W-:Y:S01]  /*87f0*/  IMAD.MOV.U32 R6, RZ, RZ, R25 ;  /* 0x000000ffff067224 */ /* 0x000fe200078e0019 */
[----:B------:R-:W-:Y:S01]  /*8800*/  PRMT R13, R3, 0x5410, R0 ;  /* 0x00005410030d7816 */ /* 0x000fe20000000000 */
[----:B------:R-:W-:Y:S01]  /*8810*/  IMAD.MOV.U32 R0, RZ, RZ, R38 ;  /* 0x000000ffff007224 */ /* 0x000fe200078e0026 */
[----:B------:R-:W-:Y:S01]  /*8820*/  PRMT R54, R54, 0x5410, R5 ;  /* 0x0000541036367816 */ /* 0x000fe20000000005 */
[----:B------:R-:W-:Y:S01]  /*8830*/  IMAD.MOV.U32 R3, RZ, RZ, R39 ;  /* 0x000000ffff037224 */ /* 0x000fe200078e0027 */
[----:B------:R-:W-:Y:S01]  /*8840*/  PRMT R55, R55, 0x5410, R6 ;  /* 0x0000541037377816 */ /* 0x000fe20000000006 */
[----:B------:R-:W-:Y:S01]  /*8850*/  IMAD.MOV.U32 R5, RZ, RZ, R26 ;  /* 0x000000ffff057224 */ /* 0x000fe200078e001a */
[----:B------:R-:W-:Y:S01]  /*8860*/  ISETP.GE.OR P0, PT, R222, R58, P0 ;  /* 0x0000003ade00720c */ /* 0x000fe20000706670 */
[----:B------:R-:W-:Y:S01]  /*8870*/  IMAD.MOV.U32 R6, RZ, RZ, R27 ;  /* 0x000000ffff067224 */ /* 0x000fe200078e001b */
[----:B------:R-:W-:Y:S01]  /*8880*/  PRMT R14, R3, 0x5410, R0 ;  /* 0x00005410030e7816 */ /* 0x000fe20000000000 */
[----:B------:R-:W-:Y:S01]  /*8890*/  IMAD.MOV.U32 R0, RZ, RZ, R28 ;  /* 0x000000ffff007224 */ /* 0x000fe200078e001c */
[----:B------:R-:W-:Y:S01]  /*88a0*/  PRMT R54, R5, 0x7610, R54 ;  /* 0x0000761005367816 */ /* 0x000fe20000000036 */
[----:B------:R-:W-:Y:S01]  /*88b0*/  IMAD.MOV.U32 R3, RZ, RZ, R29 ;  /* 0x000000ffff037224 */ /* 0x000fe200078e001d */
[----:B------:R-:W-:Y:S01]  /*88c0*/  PRMT R56, R56, 0x5410, R6 ;  /* 0x0000541038387816 */ /* 0x000fe20000000006 */
[----:B------:R-:W-:-:S02]  /*88d0*/  IMAD.MOV.U32 R57, RZ, RZ, R30 ;  /* 0x000000ffff397224 */ /* 0x000fc400078e001e */
[----:B------:R-:W-:Y:S01]  /*88e0*/  IMAD.MOV.U32 R58, RZ, RZ, R31 ;  /* 0x000000ffff3a7224 */ /* 0x000fe200078e001f */
[----:B------:R-:W-:Y:S01]  /*88f0*/  PRMT R53, R3, 0x5410, R0 ;  /* 0x0000541003357816 */ /* 0x000fe20000000000 */
[----:B0-----:R-:W-:Y:S06]  /*8900*/  @!P1 BRA `(.L_x_2108) ;  /* 0x0000017400589947 */ /* 0x001fec0003800000 */
.L_x_2379:
[----:B------:R-:W-:Y:S05]  /*8910*/  BSYNC B1 ;  /* 0x0000000000017941 */ /* 0x000fea0003800000 */
.L_x_2107:
[----:B------:R-:W-:Y:S04]  /*8920*/  BSSY B1, `(.L_x_2109) ;  /* 0x000006a000017945 */ /* 0x000fe80003800000 */
[----:B------:R-:W-:Y:S05]  /*8930*/  @P2 BRA `(.L_x_2110) ;  /* 0x0000000400a02947 */ /* 0x000fea0003800000 */
[----:B------:R-:W-:Y:S01]  /*8940*/  IMAD.SHL.U32 R0, R237, 0x40, RZ ;  /* 0x00000040ed007824 */ /* 0x000fe200078e00ff */
[----:B------:R-:W-:Y:S01]  /*8950*/  SHF.R.U64 R12, R32, 0x10, R33 ;  /* 0x00000010200c7819 */ /* 0x000fe20000001221 */
[----:B0-----:R-:W-:Y:S01]  /*8960*/  IMAD.IADD R4, R40, 0x1, R21 ;  /* 0x0000000128047824 */ /* 0x001fe200078e0215 */
[----:B------:R-:W-:Y:S02]  /*8970*/  SHF.R.U32.HI R32, RZ, 0x10, R33 ;  /* 0x00000010ff207819 */ /* 0x000fe40000011621 */
[----:B------:R-:W-:Y:S02]  /*8980*/  LOP3.LUT R5, R0, 0x1c0, RZ, 0xc0, !PT ;  /* 0x000001c000057812 */ /* 0x000fe400078ec0ff */
[----:B------:R-:W-:Y:S02]  /*8990*/  SHF.R.U64 R44, R38, 0x10, R39 ;  /* 0x00000010262c7819 */ /* 0x000fe40000001227 */
[----:B------:R-:W-:Y:S02]  /*89a0*/  LOP3.LUT R0, R5, 0x38, R40, 0xf8, !PT ;  /* 0x0000003805007812 */ /* 0x000fe400078ef828 */
[----:B------:R-:W-:-:S02]  /*89b0*/  SHF.R.U32.HI R7, RZ, 0x3, R5 ;  /* 0x00000003ff077819 */ /* 0x000fc40000011605 */
[----:B------:R-:W-:Y:S02]  /*89c0*/  LOP3.LUT R4, R5, 0x38, R4, 0xf8, !PT ;  /* 0x0000003805047812 */ /* 0x000fe400078ef804 */
[-C--:B------:R-:W-:Y:S02]  /*89d0*/  LOP3.LUT R3, R0, R7.reuse, RZ, 0x3c, !PT ;  /* 0x0000000700037212 */ /* 0x080fe400078e3cff */
[----:B------:R-:W-:Y:S02]  /*89e0*/  SHF.R.U32.HI R45, RZ, 0x10, R39 ;  /* 0x00000010ff2d7819 */ /* 0x000fe40000011627 */
[----:B------:R-:W-:Y:S01]  /*89f0*/  PRMT R33, R15, 0x5432, R12 ;  /* 0x000054320f217816 */ /* 0x000fe2000000000c */
[----:B------:R-:W-:Y:S01]  /*8a00*/  IMAD R0, R218, 0x200, R3 ;  /* 0x00000200da007824 */ /* 0x000fe200078e0203 */
[----:B------:R-:W-:Y:S02]  /*8a10*/  LOP3.LUT R3, R4, R7, RZ, 0x3c, !PT ;  /* 0x0000000704037212 */ /* 0x000fe400078e3cff */
[----:B------:R-:W-:Y:S01]  /*8a20*/  SHF.R.U32.HI R43, RZ, 0x10, R37 ;  /* 0x00000010ff2b7819 */ /* 0x000fe20000011625 */
[----:B------:R-:W-:Y:S01]  /*8a30*/  IMAD R51, R0, 0x2, R17 ;  /* 0x0000000200337824 */ /* 0x000fe200078e0211 */
[----:B------:R-:W-:Y:S01]  /*8a40*/  PRMT R44, R14, 0x5432, R44 ;  /* 0x000054320e2c7816 */ /* 0x000fe2000000002c */
[----:B------:R-:W-:Y:S01]  /*8a50*/  IMAD R0, R218, 0x200, R3 ;  /* 0x00000200da007824 */ /* 0x000fe200078e0203 */
[----:B------:R-:W-:-:S02]  /*8a60*/  SHF.R.U64 R3, R34, 0x10, R35 ;  /* 0x0000001022037819 */ /* 0x000fc40000001223 */
[----:B------:R-:W0:Y:S01]  /*8a70*/  LDS.128 R8, [R51+0x18400] ;  /* 0x0184000033087984 */ /* 0x000e220000000c00 */
[----:B------:R-:W-:Y:S01]  /*8a80*/  IMAD R52, R0, 0x2, R17 ;  /* 0x0000000200347824 */ /* 0x000fe200078e0211 */
[----:B------:R-:W-:Y:S02]  /*8a90*/  SHF.R.U64 R0, R36, 0x10, R37 ;  /* 0x0000001024007819 */ /* 0x000fe40000001225 */
[----:B------:R-:W-:Y:S02]  /*8aa0*/  SHF.R.U32.HI R35, RZ, 0x10, R35 ;  /* 0x00000010ff237819 */ /* 0x000fe40000011623 */
[----:B------:R-:W1:Y:S01]  /*8ab0*/  LDS.128 R4, [R52+0x18400] ;  /* 0x0184000034047984 */ /* 0x000e620000000c00 */
[----:B------:R-:W-:Y:S02]  /*8ac0*/  PRMT R38, R13, 0x5432, R0 ;  /* 0x000054320d267816 */ /* 0x000fe40000000000 */
[----:B------:R-:W-:Y:S01]  /*8ad0*/  PRMT R37, R20, 0x5410, R35 ;  /* 0x0000541014257816 */ /* 0x000fe20000000023 */
[----:B------:R-:W-:Y:S01]  /*8ae0*/  IMAD.U32 R35, R33, 0x10000, RZ ;  /* 0x0001000021237824 */ /* 0x000fe200078e00ff */
[----:B------:R-:W-:Y:S01]  /*8af0*/  PRMT R45, R14, 0x5410, R45 ;  /* 0x000054100e2d7816 */ /* 0x000fe2000000002d */
[C---:B------:R-:W-:Y:S01]  /*8b00*/  IMAD.U32 R39, R38.reuse, 0x10000, RZ ;  /* 0x0001000026277824 */ /* 0x040fe200078e00ff */
[----:B------:R-:W-:-:S02]  /*8b10*/  LOP3.LUT R38, R38, 0xffff0000, RZ, 0xc0, !PT ;  /* 0xffff000026267812 */ /* 0x000fc400078ec0ff */
[----:B------:R-:W-:Y:S02]  /*8b20*/  PRMT R43, R13, 0x5410, R43 ;  /* 0x000054100d2b7816 */ /* 0x000fe4000000002b */
[----:B------:R-:W-:Y:S02]  /*8b30*/  PRMT R34, R20, 0x5432, R32 ;  /* 0x0000543214227816 */ /* 0x000fe40000000020 */
[----:B------:R-:W-:Y:S02]  /*8b40*/  PRMT R36, R15, 0x5410, R3 ;  /* 0x000054100f247816 */ /* 0x000fe40000000003 */
[----:B------:R-:W-:Y:S01]  /*8b50*/  LOP3.LUT R33, R33, 0xffff0000, RZ, 0xc0, !PT ;  /* 0xffff000021217812 */ /* 0x000fe200078ec0ff */
[C---:B0-----:R-:W-:Y:S01]  /*8b60*/  IMAD.U32 R0, R8.reuse, 0x10000, RZ ;  /* 0x0001000008007824 */ /* 0x041fe200078e00ff */
[----:B------:R-:W-:Y:S01]  /*8b70*/  LOP3.LUT R3, R8, 0xffff0000, RZ, 0xc0, !PT ;  /* 0xffff000008037812 */ /* 0x000fe200078ec0ff */
        /* <DEDUP_REMOVED lines=8> */
[C---:B------:R-:W-:Y:S01]  /*8c00*/  FMUL.FTZ R47, R14.reuse, R39 ;  /* 0x000000270e2f7220 */ /* 0x040fe20000410000 */
[----:B------:R-:W-:Y:S01]  /*8c10*/  FMUL.FTZ R49, R14, R35 ;  /* 0x000000230e317220 */ /* 0x000fe20000410000 */
[----:B------:R-:W-:Y:S01]  /*8c20*/  FMUL.FTZ R46, R4, R38 ;  /* 0x00000026042e7220 */ /* 0x000fe20000410000 */
[----:B------:R-:W-:-:S02]  /*8c30*/  IMAD.U32 R14, R43, 0x10000, RZ ;  /* 0x000100002b0e7824 */ /* 0x000fc400078e00ff */
[C---:B------:R-:W-:Y:S01]  /*8c40*/  FFMA.FTZ R47, R0.reuse, R35, -R47 ;  /* 0x00000023002f7223 */ /* 0x040fe2000001082f */
[----:B------:R-:W-:Y:S01]  /*8c50*/  FFMA.FTZ R49, R0, R39, R49 ;  /* 0x0000002700317223 */ /* 0x000fe20000010031 */
[----:B------:R-:W-:Y:S02]  /*8c60*/  IMAD.U32 R0, R34, 0x10000, RZ ;  /* 0x0001000022007824 */ /* 0x000fe400078e00ff */
[-C--:B------:R-:W-:Y:S01]  /*8c70*/  FMUL.FTZ R48, R4, R33.reuse ;  /* 0x0000002104307220 */ /* 0x080fe20000410000 */
[----:B------:R-:W-:Y:S01]  /*8c80*/  FFMA.FTZ R46, R3, R33, -R46 ;  /* 0x00000021032e7223 */ /* 0x000fe2000001082e */
[----:B------:R-:W-:Y:S01]  /*8c90*/  FMUL.FTZ R33, R15, R14 ;  /* 0x0000000e0f217220 */ /* 0x000fe20000410000 */
[----:B------:R-:W-:Y:S01]  /*8ca0*/  LOP3.LUT R4, R43, 0xffff0000, RZ, 0xc0, !PT ;  /* 0xffff00002b047812 */ /* 0x000fe200078ec0ff */
[-C--:B------:R-:W-:Y:S01]  /*8cb0*/  FMUL.FTZ R15, R15, R0.reuse ;  /* 0x000000000f0f7220 */ /* 0x080fe20000410000 */
[----:B------:R-:W-:Y:S01]  /*8cc0*/  LOP3.LUT R34, R34, 0xffff0000, RZ, 0xc0, !PT ;  /* 0xffff000022227812 */ /* 0x000fe200078ec0ff */
[C---:B------:R-:W-:Y:S01]  /*8cd0*/  FFMA.FTZ R33, R8.reuse, R0, -R33 ;  /* 0x0000000008217223 */ /* 0x040fe20000010821 */
[----:B------:R-:W-:Y:S01]  /*8ce0*/  FFMA.FTZ R48, R3, R38, R48 ;  /* 0x0000002603307223 */ /* 0x000fe20000010030 */
[----:B------:R-:W-:Y:S01]  /*8cf0*/  FFMA.FTZ R14, R8, R14, R15 ;  /* 0x0000000e080e7223 */ /* 0x000fe2000001000f */
[----:B------:R-:W-:Y:S01]  /*8d00*/  FMUL.FTZ R0, R5, R4 ;  /* 0x0000000405007220 */ /* 0x000fe20000410000 */
[----:B------:R-:W-:-:S02]  /*8d10*/  IMAD.U32 R20, R6, 0x10000, RZ ;  /* 0x0001000006147824 */ /* 0x000fc400078e00ff */
[-C--:B------:R-:W-:Y:S01]  /*8d20*/  FMUL.FTZ R38, R5, R34.reuse ;  /* 0x0000002205267220 */ /* 0x080fe20000410000 */
[----:B------:R-:W-:Y:S02]  /*8d30*/  IMAD.U32 R3, R36, 0x10000, RZ ;  /* 0x0001000024037824 */ /* 0x000fe400078e00ff */
[C---:B------:R-:W-:Y:S01]  /*8d40*/  FFMA.FTZ R34, R9.reuse, R34, -R0 ;  /* 0x0000002209227223 */ /* 0x040fe20000010800 */
[----:B------:R-:W-:Y:S02]  /*8d50*/  IMAD.U32 R15, R44, 0x10000, RZ ;  /* 0x000100002c0f7824 */ /* 0x000fe400078e00ff */
[----:B------:R-:W-:Y:S01]  /*8d60*/  FFMA.FTZ R9, R9, R4, R38 ;  /* 0x0000000409097223 */ /* 0x000fe20000010026 */
[----:B------:R-:W-:Y:S02]  /*8d70*/  IMAD.U32 R32, R7, 0x10000, RZ ;  /* 0x0001000007207824 */ /* 0x000fe400078e00ff */
[----:B------:R-:W-:Y:S01]  /*8d80*/  FMUL.FTZ R50, R20, R3 ;  /* 0x0000000314327220 */ /* 0x000fe20000410000 */
[----:B------:R-:W-:-:S02]  /*8d90*/  IMAD.U32 R8, R45, 0x10000, RZ ;  /* 0x000100002d087824 */ /* 0x000fc400078e00ff */
[-C--:B------:R-:W-:Y:S01]  /*8da0*/  FMUL.FTZ R5, R20, R15.reuse ;  /* 0x0000000f14057220 */ /* 0x080fe20000410000 */
[----:B------:R-:W-:Y:S02]  /*8db0*/  IMAD.U32 R13, R11, 0x10000, RZ ;  /* 0x000100000b0d7824 */ /* 0x000fe400078e00ff */
[----:B------:R-:W-:Y:S01]  /*8dc0*/  FFMA.FTZ R50, R12, R15, R50 ;  /* 0x0000000f0c327223 */ /* 0x000fe20000010032 */
[----:B------:R-:W-:Y:S02]  /*8dd0*/  IMAD.U32 R0, R37, 0x10000, RZ ;  /* 0x0001000025007824 */ /* 0x000fe400078e00ff */
[----:B------:R-:W-:Y:S01]  /*8de0*/  FMUL.FTZ R4, R32, R8 ;  /* 0x0000000820047220 */ /* 0x000fe20000410000 */
[----:B------:R-:W-:Y:S01]  /*8df0*/  FFMA.FTZ R20, R12, R3, -R5 ;  /* 0x000000030c147223 */ /* 0x000fe20000010805 */
[----:B------:R-:W-:Y:S01]  /*8e00*/  LOP3.LUT R6, R6, 0xffff0000, RZ, 0xc0, !PT ;  /* 0xffff000006067812 */ /* 0x000fe200078ec0ff */
[-C--:B------:R-:W-:Y:S01]  /*8e10*/  FMUL.FTZ R32, R32, R0.reuse ;  /* 0x0000000020207220 */ /* 0x080fe20000410000 */
[----:B------:R-:W-:Y:S01]  /*8e20*/  FFMA.FTZ R12, R13, R0, -R4 ;  /* 0x000000000d0c7223 */ /* 0x000fe20000010804 */
[----:B------:R-:W-:-:S02]  /*8e30*/  LOP3.LUT R7, R7, 0xffff0000, RZ, 0xc0, !PT ;  /* 0xffff000007077812 */ /* 0x000fc400078ec0ff */
[----:B------:R-:W-:Y:S01]  /*8e40*/  LOP3.LUT R5, R44, 0xffff0000, RZ, 0xc0, !PT ;  /* 0xffff00002c057812 */ /* 0x000fe200078ec0ff */
[----:B------:R-:W-:Y:S01]  /*8e50*/  FFMA.FTZ R32, R13, R8, R32 ;  /* 0x000000080d207223 */ /* 0x000fe20000010020 */
[----:B------:R-:W-:Y:S02]  /*8e60*/  LOP3.LUT R4, R45, 0xffff0000, RZ, 0xc0, !PT ;  /* 0xffff00002d047812 */ /* 0x000fe400078ec0ff */
[----:B------:R-:W-:Y:S01]  /*8e70*/  LOP3.LUT R3, R36, 0xffff0000, RZ, 0xc0, !PT ;  /* 0xffff000024037812 */ /* 0x000fe200078ec0ff */
[C---:B------:R-:W-:Y:S01]  /*8e80*/  FMUL.FTZ R13, R6.reuse, R5 ;  /* 0x00000005060d7220 */ /* 0x040fe20000410000 */
[----:B------:R-:W-:Y:S01]  /*8e90*/  LOP3.LUT R0, R37, 0xffff0000, RZ, 0xc0, !PT ;  /* 0xffff000025007812 */ /* 0x000fe200078ec0ff */
[----:B------:R-:W-:Y:S01]  /*8ea0*/  FMUL.FTZ R8, R7, R4 ;  /* 0x0000000407087220 */ /* 0x000fe20000410000 */
[----:B------:R-:W-:Y:S01]  /*8eb0*/  LOP3.LUT R11, R11, 0xffff0000, RZ, 0xc0, !PT ;  /* 0xffff00000b0b7812 */ /* 0x000fe200078ec0ff */
[-C--:B------:R-:W-:Y:S01]  /*8ec0*/  FMUL.FTZ R6, R6, R3.reuse ;  /* 0x0000000306067220 */ /* 0x080fe20000410000 */
[C---:B------:R-:W-:Y:S01]  /*8ed0*/  FFMA.FTZ R13, R10.reuse, R3, -R13 ;  /* 0x000000030a0d7223 */ /* 0x040fe2000001080d */
[----:B------:R-:W-:Y:S01]  /*8ee0*/  FMUL.FTZ R15, R7, R0 ;  /* 0x00000000070f7220 */ /* 0x000fe20000410000 */
[----:B------:R-:W-:Y:S01]  /*8ef0*/  F2FP.BF16.F32.PACK_AB R9, R9, R14 ;  /* 0x0000000e0909723e */ /* 0x000fe200000010ff */
[C---:B------:R-:W-:Y:S01]  /*8f00*/  FFMA.FTZ R7, R11.reuse, R0, -R8 ;  /* 0x000000000b077223 */ /* 0x040fe20000010808 */
        /* <DEDUP_REMOVED lines=11> */
.L_x_2110:
[----:B------:R-:W-:Y:S05]  /*8fc0*/  BSYNC B1 ;  /* 0x0000000000017941 */ /* 0x000fea0003800000 */
.L_x_2109:
[----:B------:R-:W-:Y:S01]  /*8fd0*/  PRMT R15, R58, 0x5410, R57 ;  /* 0x000054103a0f7816 */ /* 0x000fe20000000039 */
[----:B------:R-:W-:Y:S06]  /*8fe0*/  @P0 BRA `(.L_x_2096) ;  /* 0x00000004008c0947 */ /* 0x000fec0003800000 */
[----:B------:R-:W2:Y:S01]  /*8ff0*/  LDL R44, [R1+0x8] ;  /* 0x00000800012c7983 */ /* 0x000ea20000100800 */
[----:B------:R-:W-:Y:S01]  /*9000*/  IMAD.IADD R21, R40, 0x1, R21 ;  /* 0x0000000128157824 */ /* 0x000fe200078e0215 */
[----:B------:R-:W-:-:S04]  /*9010*/  SHF.R.U32.HI R3, RZ, 0x3, R216 ;  /* 0x00000003ff037819 */ /* 0x000fc800000116d8 */
[----:B------:R-:W-:-:S04]  /*9020*/  LOP3.LUT R0, R216, 0x38, R21, 0xf8, !PT ;  /* 0x00000038d8007812 */ /* 0x000fc800078ef815 */
[----:B------:R-:W-:-:S05]  /*9030*/  LOP3.LUT R0, R0, R3, RZ, 0x3c, !PT ;  /* 0x0000000300007212 */ /* 0x000fca00078e3cff */
[----:B------:R-:W-:-:S04]  /*9040*/  IMAD.IADD R0, R219, 0x1, R0 ;  /* 0x00000001db007824 */ /* 0x000fc800078e0200 */
[----:B------:R-:W-:-:S05]  /*9050*/  IMAD R0, R0, 0x2, R17 ;  /* 0x0000000200007824 */ /* 0x000fca00078e0211 */
[----:B01----:R-:W0:Y:S01]  /*9060*/  LDS.128 R4, [R0+0x18400] ;  /* 0x0184000000047984 */ /* 0x003e220000000c00 */
[----:B------:R-:W-:Y:S02]  /*9070*/  SHF.R.U64 R14, R24, 0x10, R25 ;  /* 0x00000010180e7819 */ /* 0x000fe40000001219 */
[----:B------:R-:W-:Y:S02]  /*9080*/  SHF.R.U64 R12, R28, 0x10, R29 ;  /* 0x000000101c0c7819 */ /* 0x000fe4000000121d */
[----:B------:R-:W-:Y:S02]  /*9090*/  SHF.R.U32.HI R24, RZ, 0x10, R25 ;  /* 0x00000010ff187819 */ /* 0x000fe40000011619 */
[----:B------:R-:W-:Y:S02]  /*90a0*/  SHF.R.U64 R13, R26, 0x10, R27 ;  /* 0x000000101a0d7819 */ /* 0x000fe4000000121b */
[----:B------:R-:W-:Y:S02]  /*90b0*/  SHF.R.U64 R34, R30, 0x10, R31 ;  /* 0x000000101e227819 */ /* 0x000fe4000000121f */
[----:B------:R-:W-:-:S02]  /*90c0*/  SHF.R.U32.HI R26, RZ, 0x10, R27 ;  /* 0x00000010ff1a7819 */ /* 0x000fc4000001161b */
[----:B------:R-:W-:Y:S02]  /*90d0*/  SHF.R.U32.HI R35, RZ, 0x10, R31 ;  /* 0x00000010ff237819 */ /* 0x000fe4000001161f */
[----:B------:R-:W-:Y:S02]  /*90e0*/  PRMT R25, R54, 0x5432, R14 ;  /* 0x0000543236197816 */ /* 0x000fe4000000000e */
[----:B------:R-:W-:Y:S02]  /*90f0*/  PRMT R30, R53, 0x5432, R12 ;  /* 0x00005432351e7816 */ /* 0x000fe4000000000c */
[----:B------:R-:W-:Y:S02]  /*9100*/  SHF.R.U32.HI R3, RZ, 0x10, R29 ;  /* 0x00000010ff037819 */ /* 0x000fe4000001161d */
[----:B------:R-:W-:Y:S01]  /*9110*/  PRMT R29, R56, 0x5432, R26 ;  /* 0x00005432381d7816 */ /* 0x000fe2000000001a */
[----:B------:R-:W-:Y:S01]  /*9120*/  IMAD.U32 R32, R30, 0x10000, RZ ;  /* 0x000100001e207824 */ /* 0x000fe200078e00ff */
[----:B------:R-:W-:Y:S01]  /*9130*/  PRMT R34, R15, 0x5432, R34 ;  /* 0x000054320f227816 */ /* 0x000fe20000000022 */
[----:B------:R-:W-:Y:S01]  /*9140*/  IMAD.U32 R26, R25, 0x10000, RZ ;  /* 0x00010000191a7824 */ /* 0x000fe200078e00ff */
[----:B------:R-:W-:-:S02]  /*9150*/  PRMT R35, R15, 0x5410, R35 ;  /* 0x000054100f237816 */ /* 0x000fc40000000023 */
[----:B------:R-:W-:Y:S02]  /*9160*/  PRMT R31, R53, 0x5410, R3 ;  /* 0x00005410351f7816 */ /* 0x000fe40000000003 */
[----:B------:R-:W-:Y:S01]  /*9170*/  PRMT R27, R55, 0x5432, R24 ;  /* 0x00005432371b7816 */ /* 0x000fe20000000018 */
[----:B------:R-:W-:Y:S02]  /*9180*/  IMAD.U32 R37, R35, 0x10000, RZ ;  /* 0x0001000023257824 */ /* 0x000fe400078e00ff */
[----:B------:R-:W-:Y:S02]  /*9190*/  IMAD.U32 R33, R31, 0x10000, RZ ;  /* 0x000100001f217824 */ /* 0x000fe400078e00ff */
[----:B0-----:R-:W-:Y:S02]  /*91a0*/  IMAD.U32 R15, R4, 0x10000, RZ ;  /* 0x00010000040f7824 */ /* 0x001fe400078e00ff */
[----:B------:R-:W-:Y:S02]  /*91b0*/  IMAD.U32 R20, R5, 0x10000, RZ ;  /* 0x0001000005147824 */ /* 0x000fe400078e00ff */
[C---:B------:R-:W-:Y:S01]  /*91c0*/  FMUL.FTZ R36, R15.reuse, R32 ;  /* 0x000000200f247220 */ /* 0x040fe20000410000 */
[----:B------:R-:W-:Y:S01]  /*91d0*/  FMUL.FTZ R38, R15, R26 ;  /* 0x0000001a0f267220 */ /* 0x000fe20000410000 */
[----:B------:R-:W-:-:S02]  /*91e0*/  IMAD.U32 R24, R7, 0x10000, RZ ;  /* 0x0001000007187824 */ /* 0x000fc400078e00ff */
[----:B------:R-:W-:Y:S01]  /*91f0*/  FMUL.FTZ R39, R20, R33 ;  /* 0x0000002114277220 */ /* 0x000fe20000410000 */
[----:B------:R-:W-:Y:S02]  /*9200*/  IMAD.U32 R15, R27, 0x10000, RZ ;  /* 0x000100001b0f7824 */ /* 0x000fe400078e00ff */
[----:B------:R-:W-:Y:S01]  /*9210*/  FMUL.FTZ R43, R24, R37 ;  /* 0x00000025182b7220 */ /* 0x000fe20000410000 */
[----:B------:R-:W-:Y:S01]  /*9220*/  LOP3.LUT R4, R4, 0xffff0000, RZ, 0xc0, !PT ;  /* 0xffff000004047812 */ /* 0x000fe200078ec0ff */
[----:B------:R-:W-:Y:S01]  /*9230*/  FMUL.FTZ R41, R20, R15 ;  /* 0x0000000f14297220 */ /* 0x000fe20000410000 */
[----:B------:R-:W-:Y:S02]  /*9240*/  LOP3.LUT R25, R25, 0xffff0000, RZ, 0xc0, !PT ;  /* 0xffff000019197812 */ /* 0x000fe400078ec0ff */
[----:B------:R-:W-:Y:S01]  /*9250*/  LOP3.LUT R5, R5, 0xffff0000, RZ, 0xc0, !PT ;  /* 0xffff000005057812 */ /* 0x000fe200078ec0ff */
[----:B------:R-:W-:Y:S01]  /*9260*/  IMAD.U32 R21, R6, 0x10000, RZ ;  /* 0x0001000006157824 */ /* 0x000fe200078e00ff */
[----:B------:R-:W-:Y:S01]  /*9270*/  PRMT R28, R54, 0x5410, R13 ;  /* 0x00005410361c7816 */ /* 0x000fe2000000000d */
[----:B------:R-:W-:Y:S01]  /*9280*/  IMAD.U32 R20, R34, 0x10000, RZ ;  /* 0x0001000022147824 */ /* 0x000fe200078e00ff */
[----:B------:R-:W-:-:S02]  /*9290*/  LOP3.LUT R6, R6, 0xffff0000, RZ, 0xc0, !PT ;  /* 0xffff000006067812 */ /* 0x000fc400078ec0ff */
[----:B------:R-:W-:Y:S01]  /*92a0*/  LOP3.LUT R7, R7, 0xffff0000, RZ, 0xc0, !PT ;  /* 0xffff000007077812 */ /* 0x000fe200078ec0ff */
[----:B--2---:R-:W0:Y:S02]  /*92b0*/  LDS.128 R8, [R44+0x18400] ;  /* 0x018400002c087984 */ /* 0x004e240000000c00 */
[----:B0-----:R-:W-:Y:S02]  /*92c0*/  IMAD.U32 R3, R8, 0x10000, RZ ;  /* 0x0001000008037824 */ /* 0x001fe400078e00ff */
[----:B------:R-:W-:Y:S02]  /*92d0*/  IMAD.U32 R12, R9, 0x10000, RZ ;  /* 0x00010000090c7824 */ /* 0x000fe400078e00ff */
[C---:B------:R-:W-:Y:S01]  /*92e0*/  FFMA.FTZ R36, R3.reuse, R26, -R36 ;  /* 0x0000001a03247223 */ /* 0x040fe20000010824 */
[----:B------:R-:W-:Y:S01]  /*92f0*/  FFMA.FTZ R38, R3, R32, R38 ;  /* 0x0000002003267223 */ /* 0x000fe20000010026 */
[----:B------:R-:W-:Y:S02]  /*9300*/  IMAD.U32 R3, R29, 0x10000, RZ ;  /* 0x000100001d037824 */ /* 0x000fe400078e00ff */
[----:B------:R-:W-:Y:S01]  /*9310*/  FFMA.FTZ R39, R12, R15, -R39 ;  /* 0x0000000f0c277223 */ /* 0x000fe20000010827 */
[----:B------:R-:W-:-:S02]  /*9320*/  IMAD.U32 R14, R11, 0x10000, RZ ;  /* 0x000100000b0e7824 */ /* 0x000fc400078e00ff */
[-C--:B------:R-:W-:Y:S01]  /*9330*/  FMUL.FTZ R24, R24, R3.reuse ;  /* 0x0000000318187220 */ /* 0x080fe20000410000 */
[----:B------:R-:W-:Y:S01]  /*9340*/  LOP3.LUT R15, R30, 0xffff0000, RZ, 0xc0, !PT ;  /* 0xffff00001e0f7812 */ /* 0x000fe200078ec0ff */
[----:B------:R-:W-:Y:S01]  /*9350*/  FFMA.FTZ R43, R14, R3, -R43 ;  /* 0x000000030e2b7223 */ /* 0x000fe2000001082b */
[----:B------:R-:W-:Y:S01]  /*9360*/  FFMA.FTZ R41, R12, R33, R41 ;  /* 0x000000210c297223 */ /* 0x000fe20000010029 */
[----:B------:R-:W-:Y:S01]  /*9370*/  FFMA.FTZ R37, R14, R37, R24 ;  /* 0x000000250e257223 */ /* 0x000fe20000010018 */
[----:B------:R-:W-:Y:S01]  /*9380*/  LOP3.LUT R14, R31, 0xffff0000, RZ, 0xc0, !PT ;  /* 0xffff00001f0e7812 */ /* 0x000fe200078ec0ff */
[----:B------:R-:W-:Y:S01]  /*9390*/  FMUL.FTZ R3, R4, R15 ;  /* 0x0000000f04037220 */ /* 0x000fe20000410000 */
[----:B------:R-:W-:Y:S02]  /*93a0*/  LOP3.LUT R8, R8, 0xffff0000, RZ, 0xc0, !PT ;  /* 0xffff000008087812 */ /* 0x000fe400078ec0ff */
[----:B------:R-:W-:Y:S01]  /*93b0*/  LOP3.LUT R12, R27, 0xffff0000, RZ, 0xc0, !PT ;  /* 0xffff00001b0c7812 */ /* 0x000fe200078ec0ff */
[-C--:B------:R-:W-:Y:S01]  /*93c0*/  FMUL.FTZ R27, R4, R25.reuse ;  /* 0x00000019041b7220 */ /* 0x080fe20000410000 */
[----:B------:R-:W-:Y:S01]  /*93d0*/  LOP3.LUT R9, R9, 0xffff0000, RZ, 0xc0, !PT ;  /* 0xffff000009097812 */ /* 0x000fe200078ec0ff */
[C---:B------:R-:W-:Y:S01]  /*93e0*/  FMUL.FTZ R24, R5.reuse, R14 ;  /* 0x0000000e05187220 */ /* 0x040fe20000410000 */
[C---:B------:R-:W-:Y:S01]  /*93f0*/  FFMA.FTZ R25, R8.reuse, R25, -R3 ;  /* 0x0000001908197223 */ /* 0x040fe20000010803 */
[----:B------:R-:W-:Y:S01]  /*9400*/  FMUL.FTZ R5, R5, R12 ;  /* 0x0000000c05057220 */ /* 0x000fe20000410000 */
[----:B------:R-:W-:Y:S01]  /*9410*/  FFMA.FTZ R27, R8, R15, R27 ;  /* 0x0000000f081b7223 */ /* 0x000fe2000001001b */
[----:B------:R-:W-:-:S02]  /*9420*/  IMAD.U32 R13, R10, 0x10000, RZ ;  /* 0x000100000a0d7824 */ /* 0x000fc400078e00ff */
[----:B------:R-:W-:Y:S01]  /*9430*/  FMUL.FTZ R8, R21, R20 ;  /* 0x0000001415087220 */ /* 0x000fe20000410000 */
[----:B------:R-:W-:Y:S02]  /*9440*/  IMAD.U32 R4, R28, 0x10000, RZ ;  /* 0x000100001c047824 */ /* 0x000fe400078e00ff */
[C---:B------:R-:W-:Y:S01]  /*9450*/  FFMA.FTZ R24, R9.reuse, R12, -R24 ;  /* 0x0000000c09187223 */ /* 0x040fe20000010818 */
[----:B------:R-:W-:Y:S01]  /*9460*/  FFMA.FTZ R14, R9, R14, R5 ;  /* 0x0000000e090e7223 */ /* 0x000fe20000010005 */
[----:B------:R-:W-:Y:S01]  /*9470*/  LOP3.LUT R5, R34, 0xffff0000, RZ, 0xc0, !PT ;  /* 0xffff000022057812 */ /* 0x000fe200078ec0ff */
[-C--:B------:R-:W-:Y:S01]  /*9480*/  FFMA.FTZ R9, R13, R4.reuse, -R8 ;  /* 0x000000040d097223 */ /* 0x080fe20000010808 */
[----:B------:R-:W-:Y:S01]  /*9490*/  FMUL.FTZ R12, R21, R4 ;  /* 0x00000004150c7220 */ /* 0x000fe20000410000 */
[----:B------:R-:W-:Y:S02]  /*94a0*/  LOP3.LUT R8, R35, 0xffff0000, RZ, 0xc0, !PT ;  /* 0xffff000023087812 */ /* 0x000fe400078ec0ff */
[----:B------:R-:W-:-:S02]  /*94b0*/  LOP3.LUT R3, R28, 0xffff0000, RZ, 0xc0, !PT ;  /* 0xffff00001c037812 */ /* 0x000fc400078ec0ff */
[----:B------:R-:W-:Y:S01]  /*94c0*/  LOP3.LUT R4, R29, 0xffff0000, RZ, 0xc0, !PT ;  /* 0xffff00001d047812 */ /* 0x000fe200078ec0ff */
[----:B------:R-:W-:Y:S01]  /*94d0*/  FFMA.FTZ R12, R13, R20, R12 ;  /* 0x000000140d0c7223 */ /* 0x000fe2000001000c */
[----:B------:R-:W-:Y:S01]  /*94e0*/  LOP3.LUT R10, R10, 0xffff0000, RZ, 0xc0, !PT ;  /* 0xffff00000a0a7812 */ /* 0x000fe200078ec0ff */
[C---:B------:R-:W-:Y:S01]  /*94f0*/  FMUL.FTZ R13, R6.reuse, R5 ;  /* 0x00000005060d7220 */ /* 0x040fe20000410000 */
[----:B------:R-:W-:Y:S01]  /*9500*/  LOP3.LUT R11, R11, 0xffff0000, RZ, 0xc0, !PT ;  /* 0xffff00000b0b7812 */ /* 0x000fe200078ec0ff */
        /* <DEDUP_REMOVED lines=17> */
.L_x_2096:
[----:B------:R-:W-:Y:S05]  /*9620*/  BSYNC B0 ;  /* 0x0000000000007941 */ /* 0x000fea0003800000 */
.L_x_2076:
        /* <DEDUP_REMOVED lines=8> */
.L_x_2073:
[----:B01234-:R-:W0:Y:S01]  /*96b0*/  S2R R0, SR_TID.X ;  /* 0x0000000000007919 */ /* 0x01fe220000002100 */
[----:B------:R-:W-:Y:S01]  /*96c0*/  ISETP.NE.AND P0, PT, R200, 0x3, PT ;  /* 0x00000003c800780c */ /* 0x000fe20003f05270 */
[----:B------:R-:W-:Y:S05]  /*96d0*/  WARPSYNC.ALL ;  /* 0x0000000000007948 */ /* 0x000fea0003800000 */
[----:B0-----:R-:W-:-:S05]  /*96e0*/  SHF.R.U32.HI R0, RZ, 0x7, R0 ;  /* 0x00000007ff007819 */ /* 0x001fca0000011600 */
[----:B------:R-:W-:-:S05]  /*96f0*/  VIADD R179, R0, 0x8 ;  /* 0x0000000800b37836 */ /* 0x000fca0000000000 */
[----:B------:R0:W-:Y:S06]  /*9700*/  BAR.SYNC.DEFER_BLOCKING R179, 0x100 ;  /* 0x000400b30000751d */ /* 0x0001ec0000010000 */
[----:B------:R-:W-:Y:S05]  /*9710*/  @!P0 BRA `(.L_x_2111) ;  /* 0x0000000000048947 */ /* 0x000fea0003800000 */
[----:B------:R-:W-:Y:S01]  /*9720*/  BPT.TRAP 0x1 ;  /* 0x000000040000795c */ /* 0x000fe20000300000 */
.L_x_2111:
[----:B------:R-:W-:Y:S01]  /*9730*/  IMAD R5, R16, 0x8, R17 ;  /* 0x0000000810057824 */ /* 0x000fe200078e0211 */
[----:B------:R-:W-:-:S04]  /*9740*/  SHF.L.U32 R20, R22, 0x1f, RZ ;  /* 0x0000001f16147819 */ /* 0x000fc800000006ff */
[----:B------:R1:W2:Y:S01]  /*9750*/  SYNCS.PHASECHK.TRANS64.TRYWAIT P2, [R5+URZ+0x22830], R20 ;  /* 0x02283014050075a7 */ /* 0x0002a2000804017f */
[----:B------:R-:W-:Y:S05]  /*9760*/  @!P0 BRA `(.L_x_2112) ;  /* 0x0000000000048947 */ /* 0x000fea0003800000 */
[----:B------:R-:W-:Y:S01]  /*9770*/  BPT.TRAP 0x1 ;  /* 0x000000040000795c */ /* 0x000fe20000300000 */
.L_x_2112:
[----:B------:R-:W3:Y:S01]  /*9780*/  S2R R3, SR_TID.X ;  /* 0x0000000000037919 */ /* 0x000ee20000002100 */
[----:B------:R-:W-:-:S05]  /*9790*/  VIADD R0, R17, 0x1c400 ;  /* 0x0001c40011007836 */ /* 0x000fca0000000000 */
[----:B------:R-:W-:-:S04]  /*97a0*/  SHF.R.U32.HI R0, RZ, 0x4, R0 ;  /* 0x00000004ff007819 */ /* 0x000fc80000011600 */
[----:B------:R-:W-:Y:S02]  /*97b0*/  LOP3.LUT R0, R0, 0x3fff, RZ, 0xc0, !PT ;  /* 0x00003fff00007812 */ /* 0x000fe400078ec0ff */
[----:B---3--:R-:W-:-:S04]  /*97c0*/  LOP3.LUT R3, R3, 0x7f, RZ, 0xc0, !PT ;  /* 0x0000007f03037812 */ /* 0x008fc800078ec0ff */
[----:B------:R-:W-:Y:S01]  /*97d0*/  ISETP.NE.AND P1, PT, R3, RZ, PT ;  /* 0x000000ff0300720c */ /* 0x000fe20003f25270 */
[----:B--2---:R-:W-:-:S12]  /*97e0*/  @P2 BRA `(.L_x_2113) ;  /* 0x0000000000082947 */ /* 0x004fd80003800000 */
[----:B------:R-:W2:Y:S02]  /*97f0*/  SYNCS.PHASECHK.TRANS64.TRYWAIT P2, [R5+URZ+0x22830], R20 ;  /* 0x02283014050075a7 */ /* 0x000ea4000804017f */
[----:B--2---:R-:W-:Y:S05]  /*9800*/  @!P2 BRA `(.L_x_2114) ;  /* 0x0000016400aca947 */ /* 0x004fea0003800000 */
.L_x_2113:
[----:B------:R-:W-:Y:S05]  /*9810*/  WARPSYNC.ALL ;  /* 0x0000000000007948 */ /* 0x000fea0003800000 */
[----:B------:R-:W-:-:S05]  /*9820*/  LOP3.LUT R21, R0, 0x10000, RZ, 0xfc, !PT ;  /* 0x0001000000157812 */ /* 0x000fca00078efcff */
[----:B------:R-:W-:Y:S01]  /*9830*/  IMAD R8, R16, 0x300, R21 ;  /* 0x0000030010087824 */ /* 0x000fe200078e0215 */
[----:B------:R-:W-:Y:S01]  /*9840*/  LOP3.LUT R6, R42, 0x10000, RZ, 0xfc, !PT ;  /* 0x000100002a067812 */ /* 0x000fe200078efcff */
[----:B------:R-:W-:Y:S01]  /*9850*/  IMAD.MOV.U32 R9, RZ, RZ, 0x40000040 ;  /* 0x40000040ff097424 */ /* 0x000fe200078e00ff */
[----:B------:R-:W3:Y:S01]  /*9860*/  LDL R80, [R1+0xc] ;  /* 0x00000c0001507983 */ /* 0x000ee20000100800 */
        /* <DEDUP_REMOVED lines=9> */
[----:B------:R-:W4:Y:S01]  /*9900*/  S2R R82, SR_TID.X ;  /* 0x0000000000527919 */ /* 0x000f220000002100 */
[----:B------:R-:W-:Y:S01]  /*9910*/  IMAD.MOV.U32 R15, RZ, RZ, 0x40000040 ;  /* 0x40000040ff0f7424 */ /* 0x000fe200078e00ff */
[----:B------:R-:W0:Y:S01]  /*9920*/  LDC.64 R180, c[0x0][0x9e0] ;  /* 0x00027800ffb47b82 */ /* 0x000e220000000a00 */
[----:B------:R-:W-:Y:S01]  /*9930*/  VIADD R12, R8, 0x4 ;  /* 0x00000004080c7836 */ /* 0x000fe20000000000 */
[----:B------:R-:W-:Y:S01]  /*9940*/  LOP3.LUT R2, R2, 0xffefffff, RZ, 0xc0, !PT ;  /* 0xffefffff02027812 */ /* 0x000fe200078ec0ff */
[----:B------:R-:W-:-:S02]  /*9950*/  IMAD.MOV.U32 R13, RZ, RZ, 0x40000040 ;  /* 0x40000040ff0d7424 */ /* 0x000fc400078e00ff */
[----:B------:R-:W-:Y:S02]  /*9960*/  IMAD.MOV.U32 R9, RZ, RZ, 0x40000040 ;  /* 0x40000040ff097424 */ /* 0x000fe400078e00ff */
[----:B------:R-:W-:Y:S02]  /*9970*/  @!P1 VIADD R0, R5, 0x22840 ;  /* 0x0002284005009836 */ /* 0x000fe40000000000 */
[----:B------:R-:W-:Y:S01]  /*9980*/  HGMMA.64x96x16.F32.BF16 R24, gdesc[UR4], RZ, !UPT, gsb0 ;  /* 0x01600000041879f0 */ /* 0x000fe2000c0018ff */
[----:B------:R-:W-:Y:S01]  /*9990*/  R2UR UR6, R10 ;  /* 0x000000000a0672ca */ /* 0x000fe200000e0000 */
[----:B------:R-:W-:Y:S01]  /*99a0*/  VIADD R10, R6, 0x4 ;  /* 0x00000004060a7836 */ /* 0x000fe20000000000 */
[----:B------:R-:W-:Y:S01]  /*99b0*/  R2UR UR7, R11 ;  /* 0x000000000b0772ca */ /* 0x000fe200000e0000 */
[----:B------:R-:W-:Y:S01]  /*99c0*/  IMAD.MOV.U32 R11, RZ, RZ, 0x40000040 ;  /* 0x40000040ff0b7424 */ /* 0x000fe200078e00ff */
[----:B------:R-:W-:Y:S02]  /*99d0*/  R2UR UR4, R14 ;  /* 0x000000000e0472ca */ /* 0x000fe400000e0000 */
[----:B------:R-:W-:-:S02]  /*99e0*/  R2UR UR5, R15 ;  /* 0x000000000f0572ca */ /* 0x000fc400000e0000 */
[----:B------:R-:W-:Y:S02]  /*99f0*/  @!P1 PRMT R0, RZ, 0x654, R0 ;  /* 0x00000654ff009816 */ /* 0x000fe40000000000 */
[----:B0-----:R-:W-:Y:S02]  /*9a00*/  ISETP.GE.AND P2, PT, R181, 0x1, PT ;  /* 0x00000001b500780c */ /* 0x001fe40003f46270 */
[----:B----4-:R-:W-:-:S04]  /*9a10*/  SHF.R.U32.HI R82, RZ, 0x7, R82 ;  /* 0x00000007ff527819 */ /* 0x010fc80000011652 */
[----:B------:R-:W-:-:S07]  /*9a20*/  IADD3 R176, -R82, 0xb, RZ ;  /* 0x0000000b52b07810 */ /* 0x000fce0007ffe1ff */
[----:B------:R-:W-:Y:S01]  /*9a30*/  @P2 LOP3.LUT R2, R2, 0x100000, RZ, 0xfc, !PT ;  /* 0x0010000002022812 */ /* 0x000fe200078efcff */
[----:B------:R-:W-:Y:S02]  /*9a40*/  WARPGROUP.DEPBAR.LE gsb0, 0x0 ;  /* 0x00008000000079c5 */ /* 0x000fe40000010000 */
[----:B------:R-:W-:-:S06]  /*9a50*/  WARPGROUP.ARRIVE ;  /* 0x00000000000079c5 */ /* 0x000fcc0000000000 */
[----:B------:R-:W-:Y:S01]  /*9a60*/  HGMMA.64x96x16.F32.BF16 R24, gdesc[UR4], R24, gsb0 ;  /* 0x01600000041879f0 */ /* 0x000fe20008001818 */
[----:B------:R-:W-:Y:S01]  /*9a70*/  R2UR UR6, R12 ;  /* 0x000000000c0672ca */ /* 0x000fe200000e0000 */
[----:B------:R-:W-:Y:S01]  /*9a80*/  VIADD R12, R8, 0x6 ;  /* 0x00000006080c7836 */ /* 0x000fe20000000000 */
[----:B------:R-:W-:Y:S01]  /*9a90*/  R2UR UR7, R13 ;  /* 0x000000000d0772ca */ /* 0x000fe200000e0000 */
[----:B------:R-:W-:Y:S01]  /*9aa0*/  VIADD R8, R6, 0x6 ;  /* 0x0000000606087836 */ /* 0x000fe20000000000 */
[----:B------:R-:W-:Y:S01]  /*9ab0*/  R2UR UR4, R10 ;  /* 0x000000000a0472ca */ /* 0x000fe200000e0000 */
[----:B------:R-:W-:Y:S01]  /*9ac0*/  IMAD.MOV.U32 R13, RZ, RZ, 0x40000040 ;  /* 0x40000040ff0d7424 */ /* 0x000fe200078e00ff */
        /* <DEDUP_REMOVED lines=11> */
[----:B------:R-:W-:Y:S02]  /*9b80*/  ULDC.64 UR4, c[0x0][0x9d8] ;  /* 0x0002760000047ab9 */ /* 0x000fe40000000a00 */
[----:B------:R-:W-:Y:S01]  /*9b90*/  ULOP3.LUT UR51, URZ, UR5, URZ, 0x33, !UPT ;  /* 0x000000053f337292 */ /* 0x000fe2000f8e333f */
[----:B------:R-:W-:Y:S02]  /*9ba0*/  WARPGROUP.DEPBAR.LE gsb0, 0x0 ;  /* 0x00008000000079c5 */ /* 0x000fe40000010000 */
[----:B------:R-:W-:Y:S01]  /*9bb0*/  FMUL.FTZ R28, R28, UR4 ;  /* 0x000000041c1c7c20 */ /* 0x000fe20008410000 */
[----:B------:R-:W-:Y:S01]  /*9bc0*/  FMUL.FTZ R25, R25, UR4 ;  /* 0x0000000419197c20 */ /* 0x000fe20008410000 */
[----:B------:R-:W-:Y:S01]  /*9bd0*/  FMUL.FTZ R29, R29, UR4 ;  /* 0x000000041d1d7c20 */ /* 0x000fe20008410000 */
[----:B------:R-:W-:Y:S01]  /*9be0*/  FMUL.FTZ R32, R32, UR4 ;  /* 0x0000000420207c20 */ /* 0x000fe20008410000 */
[----:B------:R0:W4:Y:S01]  /*9bf0*/  MUFU.TANH R74, R28 ;  /* 0x0000001c004a7308 */ /* 0x0001220000002400 */
[----:B------:R-:W-:Y:S01]  /*9c00*/  FMUL.FTZ R33, R33, UR4 ;  /* 0x0000000421217c20 */ /* 0x000fe20008410000 */
[----:B------:R-:W-:Y:S01]  /*9c10*/  FMUL.FTZ R40, R40, UR4 ;  /* 0x0000000428287c20 */ /* 0x000fe20008410000 */
[----:B------:R-:W-:Y:S01]  /*9c20*/  FMUL.FTZ R72, R24, UR4 ;  /* 0x0000000418487c20 */ /* 0x000fe20008410000 */
[----:B------:R-:W-:Y:S01]  /*9c30*/  FMUL.FTZ R12, R30, UR4 ;  /* 0x000000041e0c7c20 */ /* 0x000fe20008410000 */
[----:B------:R-:W-:Y:S01]  /*9c40*/  FMUL.FTZ R3, R26, UR4 ;  /* 0x000000041a037c20 */ /* 0x000fe20008410000 */
[----:B------:R-:W-:Y:S01]  /*9c50*/  FMUL.FTZ R4, R27, UR4 ;  /* 0x000000041b047c20 */ /* 0x000fe20008410000 */
[----:B------:R-:W-:Y:S01]  /*9c60*/  FMUL.FTZ R24, R31, UR4 ;  /* 0x000000041f187c20 */ /* 0x000fe20008410000 */
[----:B------:R1:W2:Y:S01]  /*9c70*/  MUFU.TANH R73, R25 ;  /* 0x0000001900497308 */ /* 0x0002a20000002400 */
[----:B0-----:R-:W-:Y:S01]  /*9c80*/  FMUL.FTZ R28, R39, UR4 ;  /* 0x00000004271c7c20 */ /* 0x001fe20008410000 */
[----:B------:R-:W-:-:S02]  /*9c90*/  IMAD.MOV.U32 R39, RZ, RZ, -0x60 ;  /* 0xffffffa0ff277424 */ /* 0x000fc400078e00ff */
[----:B------:R-:W-:Y:S01]  /*9ca0*/  FMUL.FTZ R30, R42, UR4 ;  /* 0x000000042a1e7c20 */ /* 0x000fe20008410000 */
[----:B------:R-:W-:Y:S01]  /*9cb0*/  FMUL.FTZ R26, R35, UR4 ;  /* 0x00000004231a7c20 */ /* 0x000fe20008410000 */
[----:B------:R-:W-:Y:S01]  /*9cc0*/  FMUL.FTZ R27, R38, UR4 ;  /* 0x00000004261b7c20 */ /* 0x000fe20008410000 */
[----:B------:R-:W-:Y:S02]  /*9cd0*/  IMAD R39, R178, R39, 0x60 ;  /* 0x00000060b2277424 */ /* 0x000fe400078e0227 */
[----:B------:R-:W-:Y:S01]  /*9ce0*/  FMUL.FTZ R41, R41, UR4 ;  /* 0x0000000429297c20 */ /* 0x000fe20008410000 */
[----:B------:R-:W0:Y:S01]  /*9cf0*/  MUFU.TANH R75, R29 ;  /* 0x0000001d004b7308 */ /* 0x000e220000002400 */
[----:B-1----:R-:W-:Y:S01]  /*9d00*/  FMUL.FTZ R25, R34, UR4 ;  /* 0x0000000422197c20 */ /* 0x002fe20008410000 */
[----:B------:R-:W-:Y:S02]  /*9d10*/  IMAD.IADD R34, R202, 0x1, R39 ;  /* 0x00000001ca227824 */ /* 0x000fe400078e0227 */
[----:B------:R-:W-:Y:S01]  /*9d20*/  FMUL.FTZ R44, R44, UR4 ;  /* 0x000000042c2c7c20 */ /* 0x000fe20008410000 */
[----:B------:R-:W-:Y:S01]  /*9d30*/  FMUL.FTZ R45, R45, UR4 ;  /* 0x000000042d2d7c20 */ /* 0x000fe20008410000 */
[----:B------:R-:W-:Y:S01]  /*9d40*/  FMUL.FTZ R42, R46, UR4 ;  /* 0x000000042e2a7c20 */ /* 0x000fe20008410000 */
[----:B------:R-:W-:Y:S01]  /*9d50*/  FMUL.FTZ R48, R48, UR4 ;  /* 0x0000000430307c20 */ /* 0x000fe20008410000 */
[----:B------:R-:W-:Y:S01]  /*9d60*/  FMUL.FTZ R49, R49, UR4 ;  /* 0x0000000431317c20 */ /* 0x000fe20008410000 */
[----:B------:R1:W0:Y:S01]  /*9d70*/  MUFU.TANH R76, R32 ;  /* 0x00000020004c7308 */ /* 0x0002220000002400 */
[----:B------:R-:W-:Y:S01]  /*9d80*/  FMUL.FTZ R50, R50, UR4 ;  /* 0x0000000432327c20 */ /* 0x000fe20008410000 */
[----:B------:R-:W-:Y:S01]  /*9d90*/  FMUL.FTZ R51, R51, UR4 ;  /* 0x0000000433337c20 */ /* 0x000fe20008410000 */
[----:B------:R-:W-:Y:S01]  /*9da0*/  FMUL.FTZ R52, R52, UR4 ;  /* 0x0000000434347c20 */ /* 0x000fe20008410000 */
[----:B------:R-:W-:Y:S01]  /*9db0*/  FMUL.FTZ R53, R53, UR4 ;  /* 0x0000000435357c20 */ /* 0x000fe20008410000 */
[----:B------:R-:W-:Y:S01]  /*9dc0*/  FMUL.FTZ R54, R54, UR4 ;  /* 0x0000000436367c20 */ /* 0x000fe20008410000 */
[----:B------:R-:W-:Y:S01]  /*9dd0*/  FMUL.FTZ R55, R55, UR4 ;  /* 0x0000000437377c20 */ /* 0x000fe20008410000 */
[----:B------:R-:W-:Y:S01]  /*9de0*/  FMUL.FTZ R56, R56, UR4 ;  /* 0x0000000438387c20 */ /* 0x000fe20008410000 */
[----:B------:R4:W0:Y:S01]  /*9df0*/  MUFU.TANH R77, R33 ;  /* 0x00000021004d7308 */ /* 0x0008220000002400 */
[----:B-1----:R-:W-:Y:S01]  /*9e00*/  FMUL.FTZ R32, R43, UR4 ;  /* 0x000000042b207c20 */ /* 0x002fe20008410000 */
[----:B------:R-:W-:Y:S01]  /*9e10*/  FMUL.FTZ R57, R57, UR4 ;  /* 0x0000000439397c20 */ /* 0x000fe20008410000 */
[----:B------:R-:W-:Y:S01]  /*9e20*/  FMUL.FTZ R59, R59, UR4 ;  /* 0x000000043b3b7c20 */ /* 0x000fe20008410000 */
[----:B------:R-:W-:Y:S01]  /*9e30*/  FMUL.FTZ R61, R61, UR4 ;  /* 0x000000043d3d7c20 */ /* 0x000fe20008410000 */
[----:B------:R-:W-:Y:S01]  /*9e40*/  FMUL.FTZ R63, R63, UR4 ;  /* 0x000000043f3f7c20 */ /* 0x000fe20008410000 */
[----:B------:R-:W-:Y:S01]  /*9e50*/  FMUL.FTZ R13, R67, UR4 ;  /* 0x00000004430d7c20 */ /* 0x000fe20008410000 */
[----:B------:R-:W-:Y:S01]  /*9e60*/  FMUL.FTZ R68, R68, UR4 ;  /* 0x0000000444447c20 */ /* 0x000fe20008410000 */
[----:B------:R1:W0:Y:S01]  /*9e70*/  MUFU.TANH R92, R40 ;  /* 0x00000028005c7308 */ /* 0x0002220000002400 */
[----:B----4-:R-:W-:Y:S01]  /*9e80*/  FMUL.FTZ R33, R66, UR4 ;  /* 0x0000000442217c20 */ /* 0x010fe20008410000 */
[----:B------:R-:W-:Y:S01]  /*9e90*/  FMUL.FTZ R69, R69, UR4 ;  /* 0x0000000445457c20 */ /* 0x000fe20008410000 */
[----:B------:R-:W-:Y:S01]  /*9ea0*/  FMUL.FTZ R31, R70, UR4 ;  /* 0x00000004461f7c20 */ /* 0x000fe20008410000 */
[----:B------:R-:W-:Y:S01]  /*9eb0*/  FMUL.FTZ R29, R71, UR4 ;  /* 0x00000004471d7c20 */ /* 0x000fe20008410000 */
[----:B------:R-:W-:Y:S01]  /*9ec0*/  FMUL.FTZ R36, R36, UR4 ;  /* 0x0000000424247c20 */ /* 0x000fe20008410000 */
[----:B------:R-:W-:Y:S01]  /*9ed0*/  FMUL.FTZ R37, R37, UR4 ;  /* 0x0000000425257c20 */ /* 0x000fe20008410000 */
[----:B------:R-:W-:Y:S01]  /*9ee0*/  FMUL.FTZ R60, R60, UR4 ;  /* 0x000000043c3c7c20 */ /* 0x000fe20008410000 */
[----:B------:R-:W-:Y:S01]  /*9ef0*/  FMUL.FTZ R62, R62, UR4 ;  /* 0x000000043e3e7c20 */ /* 0x000fe20008410000 */
[----:B-1----:R-:W-:Y:S01]  /*9f00*/  FMUL.FTZ R40, R47, UR4 ;  /* 0x000000042f287c20 */ /* 0x002fe20008410000 */
[----:B------:R-:W-:Y:S01]  /*9f10*/  FMUL.FTZ R64, R64, UR4 ;  /* 0x0000000440407c20 */ /* 0x000fe20008410000 */
[----:B------:R1:W-:Y:S06]  /*9f20*/  BAR.ARV R176, 0x100 ;  /* 0x000400b00000751d */ /* 0x0003ec0000002000 */
[----:B------:R4:W-:Y:S01]  /*9f30*/  @!P1 SYNCS.ARRIVE.TRANS64.RED.A1T0 RZ, [R0+URZ], RZ ;  /* 0x000000ff00ff99a7 */ /* 0x0009e2000810043f */
[----:B------:R-:W0:Y:S01]  /*9f40*/  MUFU.TANH R43, R50 ;  /* 0x00000032002b7308 */ /* 0x000e220000002400 */
[----:B------:R-:W-:Y:S01]  /*9f50*/  FMUL.FTZ R65, R65, UR4 ;  /* 0x0000000441417c20 */ /* 0x000fe20008410000 */
[----:B------:R-:W-:Y:S01]  /*9f60*/  FMUL.FTZ R58, R58, UR4 ;  /* 0x000000043a3a7c20 */ /* 0x000fe20008410000 */
[----:B----4-:R-:W-:-:S05]  /*9f70*/  IADD3 R0, -R203, 0x1, R34 ;  /* 0x00000001cb007810 */ /* 0x010fca0007ffe122 */
[----:B------:R-:W4:Y:S01]  /*9f80*/  MUFU.TANH R47, R54 ;  /* 0x00000036002f7308 */ /* 0x000f220000002400 */
[----:B------:R-:W-:Y:S02]  /*9f90*/  IMAD.IADD R35, R0, 0x1, -R23 ;  /* 0x0000000100237824 */ /* 0x000fe400078e0a17 */
[----:B---3--:R-:W-:-:S05]  /*9fa0*/  IMAD R0, R205, 0x80, R80 ;  /* 0x00000080cd007824 */ /* 0x008fca00078e0250 */
[----:B------:R-:W3:Y:S01]  /*9fb0*/  MUFU.TANH R72, R72 ;  /* 0x0000004800487308 */ /* 0x000ee20000002400 */
[C---:B------:R-:W-:Y:S02]  /*9fc0*/  IMAD.IADD R96, R35.reuse, 0x1, R180 ;  /* 0x0000000123607824 */ /* 0x040fe400078e02b4 */
[----:B------:R-:W-:-:S04]  /*9fd0*/  VIADD R67, R35, UR51 ;  /* 0x0000003323437c36 */ /* 0x000fc80008000000 */
[----:B------:R-:W-:Y:S01]  /*9fe0*/  IMAD.IADD R35, R67, 0x1, R0 ;  /* 0x0000000143237824 */ /* 0x000fe200078e0200 */
        /* <DEDUP_REMOVED lines=39> */
[----:B--2---:R-:W-:-:S05]  /*a260*/  IMAD.IADD R65, R34, 0x1, -R23 ;  /* 0x0000000122417824 */ /* 0x004fca00078e0a17 */
[----:B------:R-:W-:Y:S01]  /*a270*/  VIADDMNMX R34, R0, R96, R65, PT ;  /* 0x0000006000227246 */ /* 0x000fe20003800141 */
[----:B-1----:R-:W-:Y:S01]  /*a280*/  IMAD.IADD R58, R39, 0x1, -R23 ;  /* 0x00000001273a7824 */ /* 0x002fe200078e0a17 */
[----:B---34-:R-:W-:Y:S06]  /*a290*/  @!P2 BRA `(.L_x_2115) ;  /* 0x00000000004ca947 */ /* 0x018fec0003800000 */
[----:B------:R-:W-:Y:S01]  /*a2a0*/  IADD3 R36, R0, R202, -R203 ;  /* 0x000000ca00247210 */ /* 0x000fe20007ffe8cb */
[----:B------:R-:W-:Y:S03]  /*a2b0*/  BSSY B0, `(.L_x_2116) ;  /* 0x000000e000007945 */ /* 0x000fe60003800000 */
        /* <DEDUP_REMOVED lines=9> */
.L_x_2117:
[----:B------:R-:W-:-:S13]  /*a350*/  ISETP.NE.AND P2, PT, R181, 0x1, PT ;  /* 0x00000001b500780c */ /* 0x000fda0003f45270 */
[----:B------:R-:W1:Y:S02]  /*a360*/  @P2 LDC.64 R70, c[0x0][0x9e8] ;  /* 0x00027a00ff462b82 */ /* 0x000e640000000a00 */
[----:B-1----:R-:W-:-:S05]  /*a370*/  @P2 IMAD.HI.U32 R38, R36, R70, RZ ;  /* 0x0000004624262227 */ /* 0x002fca00078e00ff */
[----:B------:R-:W-:-:S07]  /*a380*/  @P2 SHF.R.U32.HI R36, RZ, R71, R38 ;  /* 0x00000047ff242219 */ /* 0x000fce0000011626 */
.L_x_2118:
[----:B------:R-:W-:Y:S05]  /*a390*/  BSYNC B0 ;  /* 0x0000000000007941 */ /* 0x000fea0003800000 */
.L_x_2116:
[----:B------:R-:W-:-:S05]  /*a3a0*/  IMAD R36, R36, R181, R58 ;  /* 0x000000b524247224 */ /* 0x000fca00078e023a */
[----:B------:R-:W-:Y:S02]  /*a3b0*/  VIMNMX R35, R35, R36, !PT ;  /* 0x0000002423237248 */ /* 0x000fe40007fe0100 */
[----:B------:R-:W-:-:S07]  /*a3c0*/  VIADDMNMX R34, R36, R181, R34, PT ;  /* 0x000000b524227246 */ /* 0x000fce0003800122 */
.L_x_2115:
[C---:B------:R-:W-:Y:S02]  /*a3d0*/  ISETP.GE.AND P2, PT, R39.reuse, 0x2, PT ;  /* 0x000000022700780c */ /* 0x040fe40003f46270 */
[----:B------:R-:W-:Y:S02]  /*a3e0*/  ISETP.GE.AND P4, PT, R39, 0x9, PT ;  /* 0x000000092700780c */ /* 0x000fe40003f86270 */
[----:B------:R-:W-:Y:S02]  /*a3f0*/  ISETP.GT.AND P3, PT, R35, 0x1, !P2 ;  /* 0x000000012300780c */ /* 0x000fe40005764270 */
[----:B------:R-:W-:Y:S02]  /*a400*/  P2R R38, PR, RZ, 0x10 ;  /* 0x00000010ff267803 */ /* 0x000fe40000000000 */
[----:B------:R-:W-:Y:S02]  /*a410*/  ISETP.LT.OR P3, PT, R34, 0x2, P3 ;  /* 0x000000022200780c */ /* 0x000fe40001f61670 */
[----:B------:R-:W-:-:S02]  /*a420*/  ISETP.GE.AND P6, PT, R39, 0x1, PT ;  /* 0x000000012700780c */ /* 0x000fc40003fc6270 */
[----:B------:R-:W-:Y:S02]  /*a430*/  FSEL R98, R73, -INF , !P3 ;  /* 0xff80000049627808 */ /* 0x000fe40005800000 */
[----:B------:R-:W-:Y:S02]  /*a440*/  ISETP.GT.AND P3, PT, R35, 0x8, !P4 ;  /* 0x000000082300780c */ /* 0x000fe40006764270 */
[----:B------:R-:W-:Y:S02]  /*a450*/  ISETP.GE.AND P4, PT, R39, 0xa, PT ;  /* 0x0000000a2700780c */ /* 0x000fe40003f86270 */
[----:B------:R-:W-:Y:S02]  /*a460*/  ISETP.LT.OR P3, PT, R34, 0x9, P3 ;  /* 0x000000092200780c */ /* 0x000fe40001f61670 */
[----:B------:R-:W-:Y:S02]  /*a470*/  P2R R62, PR, RZ, 0x10 ;  /* 0x00000010ff3e7803 */ /* 0x000fe40000000000 */
[----:B------:R-:W-:-:S02]  /*a480*/  FSEL R154, R74, -INF , !P3 ;  /* 0xff8000004a9a7808 */ /* 0x000fc40005800000 */
[----:B------:R-:W-:Y:S02]  /*a490*/  ISETP.GT.AND P3, PT, R35, 0x9, !P4 ;  /* 0x000000092300780c */ /* 0x000fe40006764270 */
[----:B------:R-:W-:Y:S02]  /*a4a0*/  ISETP.GE.AND P4, PT, R39, 0x11, PT ;  /* 0x000000112700780c */ /* 0x000fe40003f86270 */
[----:B------:R-:W-:Y:S02]  /*a4b0*/  ISETP.LT.OR P3, PT, R34, 0xa, P3 ;  /* 0x0000000a2200780c */ /* 0x000fe40001f61670 */
[----:B------:R-:W-:Y:S02]  /*a4c0*/  P2R R64, PR, RZ, 0x10 ;  /* 0x00000010ff407803 */ /* 0x000fe40000000000 */
[----:B0-----:R-:W-:Y:S02]  /*a4d0*/  FSEL R100, R75, -INF , !P3 ;  /* 0xff8000004b647808 */ /* 0x001fe40005800000 */
[----:B------:R-:W-:-:S02]  /*a4e0*/  ISETP.GT.AND P3, PT, R35, 0x10, !P4 ;  /* 0x000000102300780c */ /* 0x000fc40006764270 */
[----:B------:R-:W-:Y:S02]  /*a4f0*/  ISETP.GE.AND P4, PT, R39, 0x12, PT ;  /* 0x000000122700780c */ /* 0x000fe40003f86270 */
[----:B------:R-:W-:Y:S02]  /*a500*/  ISETP.LT.OR P3, PT, R34, 0x11, P3 ;  /* 0x000000112200780c */ /* 0x000fe40001f61670 */
[----:B------:R-:W-:Y:S02]  /*a510*/  P2R R71, PR, RZ, 0x10 ;  /* 0x00000010ff477803 */ /* 0x000fe40000000000 */
[----:B------:R-:W-:Y:S02]  /*a520*/  FSEL R156, R76, -INF , !P3 ;  /* 0xff8000004c9c7808 */ /* 0x000fe40005800000 */
[----:B------:R-:W-:Y:S02]  /*a530*/  ISETP.GT.AND P3, PT, R35, 0x11, !P4 ;  /* 0x000000112300780c */ /* 0x000fe40006764270 */
[----:B------:R-:W-:-:S02]  /*a540*/  ISETP.GE.AND P4, PT, R39, 0x19, PT ;  /* 0x000000192700780c */ /* 0x000fc40003f86270 */
[C---:B------:R-:W-:Y:S02]  /*a550*/  ISETP.LT.OR P3, PT, R34.reuse, 0x12, P3 ;  /* 0x000000122200780c */ /* 0x040fe40001f61670 */
[----:B------:R-:W-:Y:S02]  /*a560*/  P2R R73, PR, RZ, 0x10 ;  /* 0x00000010ff497803 */ /* 0x000fe40000000000 */
[----:B------:R-:W-:Y:S02]  /*a570*/  FSEL R102, R77, -INF , !P3 ;  /* 0xff8000004d667808 */ /* 0x000fe40005800000 */
[----:B------:R-:W-:Y:S02]  /*a580*/  ISETP.GT.AND P3, PT, R35, 0x18, !P4 ;  /* 0x000000182300780c */ /* 0x000fe40006764270 */
[----:B------:R-:W-:Y:S02]  /*a590*/  ISETP.GE.AND P4, PT, R39, 0x1a, PT ;  /* 0x0000001a2700780c */ /* 0x000fe40003f86270 */
[----:B------:R-:W-:-:S02]  /*a5a0*/  ISETP.LT.OR P3, PT, R34, 0x19, P3 ;  /* 0x000000192200780c */ /* 0x000fc40001f61670 */
[----:B------:R-:W-:Y:S02]  /*a5b0*/  P2R R75, PR, RZ, 0x10 ;  /* 0x00000010ff4b7803 */ /* 0x000fe40000000000 */
[----:B------:R-:W-:Y:S02]  /*a5c0*/  FSEL R158, R78, -INF , !P3 ;  /* 0xff8000004e9e7808 */ /* 0x000fe40005800000 */
[----:B------:R-:W-:Y:S02]  /*a5d0*/  ISETP.GT.AND P3, PT, R35, 0x19, !P4 ;  /* 0x000000192300780c */ /* 0x000fe40006764270 */
[----:B------:R-:W-:Y:S02]  /*a5e0*/  ISETP.GE.AND P4, PT, R39, 0x21, PT ;  /* 0x000000212700780c */ /* 0x000fe40003f86270 */
[----:B------:R-:W-:Y:S02]  /*a5f0*/  ISETP.LT.OR P3, PT, R34, 0x1a, P3 ;  /* 0x0000001a2200780c */ /* 0x000fe40001f61670 */
[----:B------:R-:W-:-:S02]  /*a600*/  P2R R76, PR, RZ, 0x10 ;  /* 0x00000010ff4c7803 */ /* 0x000fc40000000000 */
        /* <DEDUP_REMOVED lines=9> */
[----:B------:R-:W-:Y:S02]  /*a6a0*/  IADD3 R37, R67, 0x8, R0 ;  /* 0x0000000843257810 */ /* 0x000fe40007ffe000 */
        /* <DEDUP_REMOVED lines=72> */
[----:B------:R-:W-:Y:S02]  /*ab30*/  ISETP.GE.AND P5, PT, R181, 0x1, PT ;  /* 0x00000001b500780c */ /* 0x000fe40003fa6270 */
[----:B------:R-:W-:-:S11]  /*ab40*/  VIADDMNMX R96, R34, R96, R65, PT ;  /* 0x0000006022607246 */ /* 0x000fd60003800141 */
[----:B------:R-:W-:Y:S05]  /*ab50*/  @!P5 BRA `(.L_x_2119) ;  /* 0x000000000050d947 */ /* 0x000fea0003800000 */
[----:B------:R-:W-:Y:S01]  /*ab60*/  IADD3 R34, R0, R202, -R203 ;  /* 0x000000ca00227210 */ /* 0x000fe20007ffe8cb */
[----:B------:R-:W-:Y:S04]  /*ab70*/  BSSY B0, `(.L_x_2120) ;  /* 0x000000f000007945 */ /* 0x000fe80003800000 */
[----:B------:R-:W-:-:S05]  /*ab80*/  VIADD R36, R34, 0x8 ;  /* 0x0000000822247836 */ /* 0x000fca0000000000 */
        /* <DEDUP_REMOVED lines=9> */
.L_x_2121:
[----:B------:R-:W-:-:S13]  /*ac20*/  ISETP.NE.AND P5, PT, R181, 0x1, PT ;  /* 0x00000001b500780c */ /* 0x000fda0003fa5270 */
[----:B------:R-:W0:Y:S02]  /*ac30*/  @P5 LDC.64 R34, c[0x0][0x9e8] ;  /* 0x00027a00ff225b82 */ /* 0x000e240000000a00 */
[----:B0-----:R-:W-:-:S05]  /*ac40*/  @P5 IMAD.HI.U32 R34, R36, R34, RZ ;  /* 0x0000002224225227 */ /* 0x001fca00078e00ff */
[----:B------:R-:W-:-:S07]  /*ac50*/  @P5 SHF.R.U32.HI R36, RZ, R35, R34 ;  /* 0x00000023ff245219 */ /* 0x000fce0000011622 */
.L_x_2122:
[----:B------:R-:W-:Y:S05]  /*ac60*/  BSYNC B0 ;  /* 0x0000000000007941 */ /* 0x000fea0003800000 */
.L_x_2120:
[----:B------:R-:W-:-:S05]  /*ac70*/  IMAD R36, R36, R181, R58 ;  /* 0x000000b524247224 */ /* 0x000fca00078e023a */
[----:B------:R-:W-:Y:S02]  /*ac80*/  VIMNMX R37, R37, R36, !PT ;  /* 0x0000002425257248 */ /* 0x000fe40007fe0100 */
[----:B------:R-:W-:-:S07]  /*ac90*/  VIADDMNMX R96, R36, R181, R96, PT ;  /* 0x000000b524607246 */ /* 0x000fce0003800160 */
.L_x_2119:
[C---:B------:R-:W-:Y:S01]  /*aca0*/  ISETP.GT.AND P2, PT, R37.reuse, 0x1, !P2 ;  /* 0x000000012500780c */ /* 0x040fe20005744270 */
[----:B------:R-:W-:Y:S01]  /*acb0*/  ULDC UR4, c[0x0][0x988] ;  /* 0x0002620000047ab9 */ /* 0x000fe20000000800 */
[----:B------:R-:W-:Y:S01]  /*acc0*/  ISETP.NE.AND P5, PT, R76, RZ, PT ;  /* 0x000000ff4c00720c */ /* 0x000fe20003fa5270 */
[----:B------:R-:W-:Y:S01]  /*acd0*/  IMAD.U32 R177, RZ, RZ, UR4 ;  /* 0x00000004ffb17e24 */ /* 0x000fe2000f8e00ff */
[----:B------:R-:W-:Y:S02]  /*ace0*/  ISETP.LT.OR P2, PT, R96, 0x2, P2 ;  /* 0x000000026000780c */ /* 0x000fe40001741670 */
[----:B------:R-:W-:Y:S02]  /*acf0*/  ISETP.GT.AND P6, PT, R37, RZ, !P6 ;  /* 0x000000ff2500720c */ /* 0x000fe400077c4270 */
[----:B------:R-:W-:Y:S02]  /*ad00*/  FSEL R82, R4, -INF , !P2 ;  /* 0xff80000004527808 */ /* 0x000fe40005000000 */
[----:B------:R-:W-:-:S02]  /*ad10*/  ISETP.NE.AND P2, PT, R38, RZ, PT ;  /* 0x000000ff2600720c */ /* 0x000fc40003f45270 */
[C---:B------:R-:W-:Y:S02]  /*ad20*/  ISETP.LT.OR P6, PT, R96.reuse, 0x1, P6 ;  /* 0x000000016000780c */ /* 0x040fe400037c1670 */
[----:B------:R-:W-:Y:S02]  /*ad30*/  ISETP.GT.AND P2, PT, R37, 0x8, !P2 ;  /* 0x000000082500780c */ /* 0x000fe40005744270 */
[----:B------:R-:W-:Y:S02]  /*ad40*/  FSEL R35, R3, -INF , !P6 ;  /* 0xff80000003237808 */ /* 0x000fe40007000000 */
        /* <DEDUP_REMOVED lines=34> */
[----:B------:R-:W-:Y:S02]  /*af70*/  FMNMX.FTZ R3, R70, R3, !PT ;  /* 0x0000000346037209 */ /* 0x000fe40007810000 */
[----:B------:R-:W-:Y:S02]  /*af80*/  ISETP.LT.OR P2, PT, R96, 0x1a, P2 ;  /* 0x0000001a6000780c */ /* 0x000fe40001741670 */
[----:B------:R-:W-:Y:S02]  /*af90*/  FMNMX.FTZ R3, R66, R3, !PT ;  /* 0x0000000342037209 */ /* 0x000fe40007810000 */
[----:B------:R-:W-:Y:S02]  /*afa0*/  FSEL R62, R28, -INF , !P2 ;  /* 0xff8000001c3e7808 */ /* 0x000fe40005000000 */
[----:B------:R-:W-:-:S02]  /*afb0*/  ISETP.GT.AND P2, PT, R37, 0x20, !P5 ;  /* 0x000000202500780c */ /* 0x000fc40006f44270 */
[----:B------:R-:W-:Y:S02]  /*afc0*/  ISETP.NE.AND P5, PT, R56, RZ, PT ;  /* 0x000000ff3800720c */ /* 0x000fe40003fa5270 */
[----:B------:R-:W-:Y:S02]  /*afd0*/  ISETP.LT.OR P2, PT, R96, 0x21, P2 ;  /* 0x000000216000780c */ /* 0x000fe40001741670 */
[----:B------:R-:W-:Y:S02]  /*afe0*/  FMNMX.FTZ R3, R60, R3, !PT ;  /* 0x000000033c037209 */ /* 0x000fe40007810000 */
[----:B------:R-:W-:Y:S02]  /*aff0*/  FSEL R58, R30, -INF , !P2 ;  /* 0xff8000001e3a7808 */ /* 0x000fe40005000000 */
[----:B------:R-:W-:Y:S02]  /*b000*/  ISETP.NE.AND P2, PT, R77, RZ, PT ;  /* 0x000000ff4d00720c */ /* 0x000fe40003f45270 */
[----:B------:R-:W-:-:S02]  /*b010*/  FMNMX.FTZ R3, R54, R3, !PT ;  /* 0x0000000336037209 */ /* 0x000fc40007810000 */
        /* <DEDUP_REMOVED lines=12> */
[----:B------:R-:W-:Y:S01]  /*b0e0*/  ISETP.NE.AND P2, PT, R83, RZ, PT ;  /* 0x000000ff5300720c */ /* 0x000fe20003f45270 */
[----:B------:R-:W0:Y:S01]  /*b0f0*/  SHFL.BFLY PT, R12, R3, 0x2, 0x1f ;  /* 0x0c401f00030c7f89 */ /* 0x000e2200000e0000 */
[C---:B------:R-:W-:Y:S02]  /*b100*/  ISETP.GT.AND P3, PT, R37.reuse, 0x51, !P3 ;  /* 0x000000512500780c */ /* 0x040fe40005f64270 */
[C---:B------:R-:W-:Y:S02]  /*b110*/  ISETP.GT.AND P2, PT, R37.reuse, 0x29, !P2 ;  /* 0x000000292500780c */ /* 0x040fe40005744270 */
[----:B------:R-:W-:Y:S02]  /*b120*/  ISETP.GT.AND P4, PT, R37, 0x58, !P4 ;  /* 0x000000582500780c */ /* 0x000fe40006784270 */
[C---:B------:R-:W-:Y:S02]  /*b130*/  ISETP.LT.OR P2, PT, R96.reuse, 0x2a, P2 ;  /* 0x0000002a6000780c */ /* 0x040fe40001741670 */
[----:B------:R-:W-:-:S02]  /*b140*/  ISETP.LT.OR P3, PT, R96, 0x52, P3 ;  /* 0x000000526000780c */ /* 0x000fc40001f61670 */
[----:B------:R-:W-:Y:S02]  /*b150*/  FSEL R40, R40, -INF , !P2 ;  /* 0xff80000028287808 */ /* 0x000fe40005000000 */
[----:B------:R-:W-:Y:S02]  /*b160*/  ISETP.NE.AND P2, PT, R45, RZ, PT ;  /* 0x000000ff2d00720c */ /* 0x000fe40003f45270 */
[----:B------:R-:W-:Y:S02]  /*b170*/  ISETP.LT.OR P4, PT, R96, 0x59, P4 ;  /* 0x000000596000780c */ /* 0x000fe40002781670 */
[----:B------:R-:W-:-:S04]  /*b180*/  ISETP.GT.AND P2, PT, R37, 0x30, !P2 ;  /* 0x000000302500780c */ /* 0x000fc80005744270 */
[----:B------:R-:W-:Y:S02]  /*b190*/  ISETP.LT.OR P2, PT, R96, 0x31, P2 ;  /* 0x000000316000780c */ /* 0x000fe40001741670 */
[----:B0-----:R-:W-:Y:S02]  /*b1a0*/  FMNMX.FTZ R25, R3, R12, !PT ;  /* 0x0000000c03197209 */ /* 0x001fe40007810000 */
[----:B------:R-:W-:Y:S02]  /*b1b0*/  FSEL R38, R43, -INF , !P2 ;  /* 0xff8000002b267808 */ /* 0x000fe40005000000 */
[----:B------:R-:W-:Y:S01]  /*b1c0*/  ISETP.NE.AND P2, PT, R85, RZ, PT ;  /* 0x000000ff5500720c */ /* 0x000fe20003f45270 */
[----:B------:R-:W0:Y:S01]  /*b1d0*/  SHFL.BFLY PT, R12, R25, 0x1, 0x1f ;  /* 0x0c201f00190c7f89 */ /* 0x000e2200000e0000 */
[----:B------:R-:W-:Y:S02]  /*b1e0*/  FMNMX.FTZ R3, R35, R82, !PT ;  /* 0x0000005223037209 */ /* 0x000fe40007810000 */
[----:B------:R-:W-:-:S02]  /*b1f0*/  ISETP.GT.AND P2, PT, R37, 0x31, !P2 ;  /* 0x000000312500780c */ /* 0x000fc40005744270 */
[----:B------:R-:W-:Y:S02]  /*b200*/  FMNMX.FTZ R3, R84, R3, !PT ;  /* 0x0000000354037209 */ /* 0x000fe40007810000 */
[----:B------:R-:W-:Y:S02]  /*b210*/  ISETP.LT.OR P2, PT, R96, 0x32, P2 ;  /* 0x000000326000780c */ /* 0x000fe40001741670 */
[----:B------:R-:W-:Y:S02]  /*b220*/  FMNMX.FTZ R3, R76, R3, !PT ;  /* 0x000000034c037209 */ /* 0x000fe40007810000 */
[----:B------:R-:W-:Y:S02]  /*b230*/  FSEL R36, R51, -INF , !P2 ;  /* 0xff80000033247808 */ /* 0x000fe40005000000 */
[----:B------:R-:W-:-:S04]  /*b240*/  ISETP.NE.AND P2, PT, R49, RZ, PT ;  /* 0x000000ff3100720c */ /* 0x000fc80003f45270 */
[----:B------:R-:W-:-:S04]  /*b250*/  ISETP.GT.AND P2, PT, R37, 0x38, !P2 ;  /* 0x000000382500780c */ /* 0x000fc80005744270 */
[----:B------:R-:W-:Y:S02]  /*b260*/  ISETP.LT.OR P2, PT, R96, 0x39, P2 ;  /* 0x000000396000780c */ /* 0x000fe40001741670 */
[----:B0-----:R-:W-:Y:S02]  /*b270*/  FMNMX.FTZ R12, R25, R12, !PT ;  /* 0x0000000c190c7209 */ /* 0x001fe40007810000 */
[----:B------:R-:W-:Y:S02]  /*b280*/  FSEL R32, R47, -INF , !P2 ;  /* 0xff8000002f207808 */ /* 0x000fe40005000000 */
[----:B------:R-:W-:Y:S01]  /*b290*/  ISETP.NE.AND P2, PT, R87, RZ, PT ;  /* 0x000000ff5700720c */ /* 0x000fe20003f45270 */
[----:B------:R-:W-:Y:S01]  /*b2a0*/  FMUL.FTZ R27, R12, R177 ;  /* 0x000000b10c1b7220 */ /* 0x000fe20000410000 */
        /* <DEDUP_REMOVED lines=23> */
[----:B------:R-:W-:-:S04]  /*b420*/  FSETP.NEU.FTZ.AND P2, PT, R12, -INF , PT ;  /* 0xff8000000c00780b */ /* 0x000fc80003f5d000 */
[----:B------:R-:W-:Y:S02]  /*b430*/  FSEL R39, R27, RZ, P2 ;  /* 0x000000ff1b277208 */ /* 0x000fe40001000000 */
[----:B------:R-:W-:Y:S02]  /*b440*/  FMNMX.FTZ R27, R58, R25, !PT ;  /* 0x000000193a1b7209 */ /* 0x000fe40007810000 */
[----:B------:R-:W-:Y:S01]  /*b450*/  ISETP.GT.AND P2, PT, R37, 0x50, !P5 ;  /* 0x000000502500780c */ /* 0x000fe20006f44270 */
[--C-:B------:R-:W-:Y:S01]  /*b460*/  FFMA.FTZ R43, R102, R177, -R39.reuse ;  /* 0x000000b1662b7223 */ /* 0x100fe20000010827 */
[----:B------:R-:W-:Y:S01]  /*b470*/  FMNMX.FTZ R27, R56, R27, !PT ;  /* 0x0000001b381b7209 */ /* 0x000fe20007810000 */
[-CC-:B------:R-:W-:Y:S01]  /*b480*/  FFMA.FTZ R41, R100, R177.reuse, -R39.reuse ;  /* 0x000000b164297223 */ /* 0x180fe20000010827 */
[----:B------:R-:W-:Y:S01]  /*b490*/  ISETP.LT.OR P2, PT, R96, 0x51, P2 ;  /* 0x000000516000780c */ /* 0x000fe20001741670 */
[--C-:B------:R-:W-:Y:S01]  /*b4a0*/  FFMA.FTZ R94, R94, R177, -R39.reuse ;  /* 0x000000b15e5e7223 */ /* 0x100fe20000010827 */
[----:B------:R-:W-:Y:S01]  /*b4b0*/  FMNMX.FTZ R27, R42, R27, !PT ;  /* 0x0000001b2a1b7209 */ /* 0x000fe20007810000 */
[----:B------:R-:W-:Y:S01]  /*b4c0*/  MUFU.EX2 R25, R41 ;  /* 0x0000002900197308 */ /* 0x000fe20000000800 */
[----:B------:R-:W-:Y:S01]  /*b4d0*/  FSEL R34, R33, -INF , !P2 ;  /* 0xff80000021227808 */ /* 0x000fe20005000000 */
[--C-:B------:R-:W-:Y:S01]  /*b4e0*/  FFMA.FTZ R33, R98, R177, -R39.reuse ;  /* 0x000000b162217223 */ /* 0x100fe20000010827 */
[----:B------:R-:W-:Y:S01]  /*b4f0*/  FMNMX.FTZ R27, R40, R27, !PT ;  /* 0x0000001b281b7209 */ /* 0x000fe20007810000 */
[-CC-:B------:R-:W-:Y:S01]  /*b500*/  FFMA.FTZ R152, R152, R177.reuse, -R39.reuse ;  /* 0x000000b198987223 */ /* 0x180fe20000010827 */
[----:B------:R-:W-:Y:S01]  /*b510*/  ISETP.NE.AND P5, PT, R91, RZ, PT ;  /* 0x000000ff5b00720c */ /* 0x000fe20003fa5270 */
[-CC-:B------:R-:W-:Y:S01]  /*b520*/  FFMA.FTZ R154, R154, R177.reuse, -R39.reuse ;  /* 0x000000b19a9a7223 */ /* 0x180fe20000010827 */
[-CC-:B------:R-:W-:Y:S01]  /*b530*/  FFMA.FTZ R156, R156, R177.reuse, -R39.reuse ;  /* 0x000000b19c9c7223 */ /* 0x180fe20000010827 */
[----:B------:R0:W-:Y:S01]  /*b540*/  MUFU.EX2 R3, R33 ;  /* 0x0000002100037308 */ /* 0x0001e20000000800 */
[----:B------:R-:W-:Y:S01]  /*b550*/  ISETP.GT.AND P2, PT, R37, 0x59, !P5 ;  /* 0x000000592500780c */ /* 0x000fe20006f44270 */
[-CC-:B------:R-:W-:Y:S01]  /*b560*/  FFMA.FTZ R158, R158, R177.reuse, -R39.reuse ;  /* 0x000000b19e9e7223 */ /* 0x180fe20000010827 */
[-CC-:B------:R-:W-:Y:S01]  /*b570*/  FFMA.FTZ R46, R46, R177.reuse, -R39.reuse ;  /* 0x000000b12e2e7223 */ /* 0x180fe20000010827 */
[-CC-:B------:R-:W-:Y:S01]  /*b580*/  FFMA.FTZ R88, R88, R177.reuse, -R39.reuse ;  /* 0x000000b158587223 */ /* 0x180fe20000010827 */
[----:B------:R-:W-:Y:S01]  /*b590*/  ISETP.LT.OR P2, PT, R96, 0x5a, P2 ;  /* 0x0000005a6000780c */ /* 0x000fe20001741670 */
[-CC-:B------:R-:W-:Y:S01]  /*b5a0*/  FFMA.FTZ R80, R80, R177.reuse, -R39.reuse ;  /* 0x000000b150507223 */ /* 0x180fe20000010827 */
[--C-:B------:R-:W-:Y:S01]  /*b5b0*/  FFMA.FTZ R78, R78, R177, -R39.reuse ;  /* 0x000000b14e4e7223 */ /* 0x100fe20000010827 */
[----:B------:R1:W-:Y:S01]  /*b5c0*/  MUFU.EX2 R41, R94 ;  /* 0x0000005e00297308 */ /* 0x0003e20000000800 */
[----:B0-----:R-:W-:Y:S01]  /*b5d0*/  FMNMX.FTZ R33, R38, R27, !PT ;  /* 0x0000001b26217209 */ /* 0x001fe20007810000 */
[-CC-:B------:R-:W-:Y:S01]  /*b5e0*/  FFMA.FTZ R74, R74, R177.reuse, -R39.reuse ;  /* 0x000000b14a4a7223 */ /* 0x180fe20000010827 */
[-CC-:B------:R-:W-:Y:S01]  /*b5f0*/  FFMA.FTZ R70, R70, R177.reuse, -R39.reuse ;  /* 0x000000b146467223 */ /* 0x180fe20000010827 */
[--C-:B------:R-:W-:Y:S01]  /*b600*/  FFMA.FTZ R66, R66, R177, -R39.reuse ;  /* 0x000000b142427223 */ /* 0x100fe20000010827 */
[----:B------:R-:W-:Y:S01]  /*b610*/  FMNMX.FTZ R33, R36, R33, !PT ;  /* 0x0000002124217209 */ /* 0x000fe20007810000 */
[-CC-:B------:R-:W-:Y:S01]  /*b620*/  FFMA.FTZ R60, R60, R177.reuse, -R39.reuse ;  /* 0x000000b13c3c7223 */ /* 0x180fe20000010827 */
[--C-:B------:R-:W-:Y:S01]  /*b630*/  FFMA.FTZ R54, R54, R177, -R39.reuse ;  /* 0x000000b136367223 */ /* 0x100fe20000010827 */
[----:B------:R0:W-:Y:S01]  /*b640*/  MUFU.EX2 R27, R43 ;  /* 0x0000002b001b7308 */ /* 0x0001e20000000800 */
[----:B------:R-:W-:Y:S01]  /*b650*/  FMNMX.FTZ R33, R32, R33, !PT ;  /* 0x0000002120217209 */ /* 0x000fe20007810000 */
[-CC-:B------:R-:W-:Y:S01]  /*b660*/  FFMA.FTZ R52, R52, R177.reuse, -R39.reuse ;  /* 0x000000b134347223 */ /* 0x180fe20000010827 */
[----:B-1----:R-:W-:Y:S01]  /*b670*/  FSEL R94, R29, -INF , !P2 ;  /* 0xff8000001d5e7808 */ /* 0x002fe20005000000 */
[--C-:B------:R-:W-:Y:S01]  /*b680*/  FFMA.FTZ R29, R86, R177, -R39.reuse ;  /* 0x000000b1561d7223 */ /* 0x100fe20000010827 */
[----:B------:R-:W-:Y:S01]  /*b690*/  FMNMX.FTZ R33, R24, R33, !PT ;  /* 0x0000002118217209 */ /* 0x000fe20007810000 */
[-CC-:B------:R-:W-:Y:S01]  /*b6a0*/  FFMA.FTZ R50, R50, R177.reuse, -R39.reuse ;  /* 0x000000b132327223 */ /* 0x180fe20000010827 */
[--C-:B------:R-:W-:Y:S01]  /*b6b0*/  FFMA.FTZ R44, R44, R177, -R39.reuse ;  /* 0x000000b12c2c7223 */ /* 0x100fe20000010827 */
[----:B------:R-:W1:Y:S01]  /*b6c0*/  MUFU.EX2 R152, R152 ;  /* 0x0000009800987308 */ /* 0x000e620000000800 */
[----:B------:R-:W-:Y:S01]  /*b6d0*/  FMNMX.FTZ R33, R30, R33, !PT ;  /* 0x000000211e217209 */ /* 0x000fe20007810000 */
[-CC-:B0-----:R-:W-:Y:S01]  /*b6e0*/  FFMA.FTZ R43, R92, R177.reuse, -R39.reuse ;  /* 0x000000b15c2b7223 */ /* 0x181fe20000010827 */
[----:B------:R-:W-:Y:S01]  /*b6f0*/  FSEL R92, R13, -INF , !P3 ;  /* 0xff8000000d5c7808 */ /* 0x000fe20005800000 */
[--C-:B------:R-:W-:Y:S01]  /*b700*/  FFMA.FTZ R13, R90, R177, -R39.reuse ;  /* 0x000000b15a0d7223 */ /* 0x100fe20000010827 */
[----:B------:R-:W-:Y:S01]  /*b710*/  FMNMX.FTZ R33, R26, R33, !PT ;  /* 0x000000211a217209 */ /* 0x000fe20007810000 */
[----:B------:R-:W-:Y:S01]  /*b720*/  FFMA.FTZ R39, R48, R177, -R39 ;  /* 0x000000b130277223 */ /* 0x000fe20000010827 */
[----:B------:R-:W-:Y:S01]  /*b730*/  FSEL R90, R31, -INF , !P4 ;  /* 0xff8000001f5a7808 */ /* 0x000fe20006000000 */
[----:B------:R-:W-:Y:S01]  /*b740*/  MUFU.EX2 R160, R13 ;  /* 0x0000000d00a07308 */ /* 0x000fe20000000800 */
[----:B------:R-:W-:-:S04]  /*b750*/  FMNMX.FTZ R33, R28, R33, !PT ;  /* 0x000000211c217209 */ /* 0x000fc80007810000 */
[----:B------:R-:W-:-:S03]  /*b760*/  FMNMX.FTZ R33, R4, R33, !PT ;  /* 0x0000002104217209 */ /* 0x000fc60007810000 */
[----:B------:R-:W0:Y:S01]  /*b770*/  MUFU.EX2 R154, R154 ;  /* 0x0000009a009a7308 */ /* 0x000e220000000800 */
[----:B------:R-:W-:Y:S01]  /*b780*/  FMNMX.FTZ R33, R34, R33, !PT ;  /* 0x0000002122217209 */ /* 0x000fe20007810000 */
[----:B-1----:R-:W-:Y:S01]  /*b790*/  FADD.FTZ R51, R152, R3 ;  /* 0x0000000398337221 */ /* 0x002fe20000010000 */
[----:B------:R-:W-:Y:S02]  /*b7a0*/  F2FP.BF16.F32.PACK_AB R152, R3, R152 ;  /* 0x000000980398723e */ /* 0x000fe400000010ff */
[----:B------:R-:W-:-:S03]  /*b7b0*/  FMNMX.FTZ R33, R92, R33, !PT ;  /* 0x000000215c217209 */ /* 0x000fc60007810000 */
[----:B------:R-:W1:Y:S01]  /*b7c0*/  MUFU.EX2 R156, R156 ;  /* 0x0000009c009c7308 */ /* 0x000e620000000800 */
[----:B------:R-:W-:-:S04]  /*b7d0*/  FMNMX.FTZ R33, R90, R33, !PT ;  /* 0x000000215a217209 */ /* 0x000fc80007810000 */
[----:B------:R-:W-:-:S03]  /*b7e0*/  FMNMX.FTZ R33, R94, R33, !PT ;  /* 0x000000215e217209 */ /* 0x000fc60007810000 */
[----:B------:R-:W2:Y:S02]  /*b7f0*/  MUFU.EX2 R158, R158 ;  /* 0x0000009e009e7308 */ /* 0x000ea40000000800 */
[----:B------:R-:W3:Y:S06]  /*b800*/  SHFL.BFLY PT, R86, R33, 0x2, 0x1f ;  /* 0x0c401f0021567f89 */ /* 0x000eec00000e0000 */
[----:B------:R0:W-:Y:S08]  /*b810*/  MUFU.EX2 R47, R46 ;  /* 0x0000002e002f7308 */ /* 0x0001f00000000800 */
[----:B------:R-:W4:Y:S01]  /*b820*/  MUFU.EX2 R43, R43 ;  /* 0x0000002b002b7308 */ /* 0x000f220000000800 */
[----:B0-----:R-:W-:Y:S01]  /*b830*/  FADD.FTZ R46, R154, R51 ;  /* 0x000000339a2e7221 */ /* 0x001fe20000010000 */
[----:B------:R-:W-:-:S03]  /*b840*/  F2FP.BF16.F32.PACK_AB R154, R25, R154 ;  /* 0x0000009a199a723e */ /* 0x000fc600000010ff */
[----:B------:R-:W-:-:S03]  /*b850*/  FADD.FTZ R51, R25, R46 ;  /* 0x0000002e19337221 */ /* 0x000fc60000010000 */
[----:B------:R-:W-:Y:S01]  /*b860*/  MUFU.EX2 R88, R88 ;  /* 0x0000005800587308 */ /* 0x000fe20000000800 */
[----:B-1----:R-:W-:Y:S01]  /*b870*/  FADD.FTZ R46, R156, R51 ;  /* 0x000000339c2e7221 */ /* 0x002fe20000010000 */
[----:B---3--:R-:W-:Y:S02]  /*b880*/  FMNMX.FTZ R86, R33, R86, !PT ;  /* 0x0000005621567209 */ /* 0x008fe40007810000 */
[C---:B------:R-:W-:Y:S01]  /*b890*/  F2FP.BF16.F32.PACK_AB R156, R27.reuse, R156 ;  /* 0x0000009c1b9c723e */ /* 0x040fe200000010ff */
[----:B------:R-:W-:Y:S02]  /*b8a0*/  FADD.FTZ R53, R27, R46 ;  /* 0x0000002e1b357221 */ /* 0x000fe40000010000 */
[----:B------:R-:W0:Y:S01]  /*b8b0*/  SHFL.BFLY PT, R13, R86, 0x1, 0x1f ;  /* 0x0c201f00560d7f89 */ /* 0x000e2200000e0000 */
[----:B------:R-:W1:Y:S01]  /*b8c0*/  MUFU.EX2 R29, R29 ;  /* 0x0000001d001d7308 */ /* 0x000e620000000800 */
[----:B--2---:R-:W-:Y:S01]  /*b8d0*/  FADD.FTZ R46, R158, R53 ;  /* 0x000000359e2e7221 */ /* 0x004fe20000010000 */
[----:B------:R-:W-:-:S03]  /*b8e0*/  F2FP.BF16.F32.PACK_AB R158, R41, R158 ;  /* 0x0000009e299e723e */ /* 0x000fc600000010ff */
[----:B------:R-:W-:-:S03]  /*b8f0*/  FADD.FTZ R46, R41, R46 ;  /* 0x0000002e292e7221 */ /* 0x000fc60000010000 */
[----:B------:R-:W-:Y:S01]  /*b900*/  MUFU.EX2 R80, R80 ;  /* 0x0000005000507308 */ /* 0x000fe20000000800 */
[----:B----4-:R-:W-:-:S04]  /*b910*/  FADD.FTZ R53, R43, R46 ;  /* 0x0000002e2b357221 */ /* 0x010fc80000010000 */
[C---:B------:R-:W-:Y:S01]  /*b920*/  FADD.FTZ R53, R160.reuse, R53 ;  /* 0x00000035a0357221 */ /* 0x040fe20000010000 */
[----:B------:R-:W-:Y:S02]  /*b930*/  F2FP.BF16.F32.PACK_AB R160, R160, R43 ;  /* 0x0000002ba0a0723e */ /* 0x000fe400000010ff */
[----:B------:R-:W2:Y:S01]  /*b940*/  MUFU.EX2 R31, R78 ;  /* 0x0000004e001f7308 */ /* 0x000ea20000000800 */
[----:B-1----:R-:W-:Y:S02]  /*b950*/  F2FP.BF16.F32.PACK_AB R162, R29, R88 ;  /* 0x000000581da2723e */ /* 0x002fe400000010ff */
[----:B0-----:R-:W-:-:S05]  /*b960*/  FMNMX.FTZ R13, R86, R13, !PT ;  /* 0x0000000d560d7209 */ /* 0x001fca0007810000 */
[----:B------:R-:W-:Y:S01]  /*b970*/  MUFU.EX2 R74, R74 ;  /* 0x0000004a004a7308 */ /* 0x000fe20000000800 */
[C---:B------:R-:W-:Y:S01]  /*b980*/  FSETP.NEU.FTZ.AND P2, PT, R13.reuse, -INF , PT ;  /* 0xff8000000d00780b */ /* 0x040fe20003f5d000 */
[----:B------:R-:W-:-:S06]  /*b990*/  FMUL.FTZ R49, R13, R177 ;  /* 0x000000b10d317220 */ /* 0x000fcc0000410000 */
[----:B------:R-:W0:Y:S01]  /*b9a0*/  MUFU.EX2 R37, R70 ;  /* 0x0000004600257308 */ /* 0x000e220000000800 */
[----:B------:R-:W-:Y:S02]  /*b9b0*/  FSEL R49, R49, RZ, P2 ;  /* 0x000000ff31317208 */ /* 0x000fe40001000000 */
[----:B--2---:R-:W-:-:S03]  /*b9c0*/  F2FP.BF16.F32.PACK_AB R164, R31, R80 ;  /* 0x000000501fa4723e */ /* 0x004fc600000010ff */
        /* <DEDUP_REMOVED lines=22> */
[----:B------:R-:W2:Y:S01]  /*bb30*/  MUFU.EX2 R84, R84 ;  /* 0x0000005400547308 */ /* 0x000ea20000000800 */
[-CC-:B------:R-:W-:Y:S01]  /*bb40*/  FFMA.FTZ R34, R34, R177.reuse, -R49.reuse ;  /* 0x000000b122227223 */ /* 0x180fe20000010831 */
[-CC-:B------:R-:W-:Y:S01]  /*bb50*/  FFMA.FTZ R92, R92, R177.reuse, -R49.reuse ;  /* 0x000000b15c5c7223 */ /* 0x180fe20000010831 */
[-CC-:B------:R-:W-:Y:S01]  /*bb60*/  FFMA.FTZ R90, R90, R177.reuse, -R49.reuse ;  /* 0x000000b15a5a7223 */ /* 0x180fe20000010831 */
[----:B------:R-:W-:Y:S01]  /*bb70*/  FFMA.FTZ R49, R94, R177, -R49 ;  /* 0x000000b15e317223 */ /* 0x000fe20000010831 */
[----:B0-----:R-:W-:-:S03]  /*bb80*/  F2FP.BF16.F32.PACK_AB R166, R37, R74 ;  /* 0x0000004a25a6723e */ /* 0x001fc600000010ff */
[----:B------:R-:W0:Y:S01]  /*bb90*/  MUFU.EX2 R155, R76 ;  /* 0x0000004c009b7308 */ /* 0x000e220000000800 */
[----:B-1----:R-:W-:Y:S01]  /*bba0*/  FADD.FTZ R51, R35, R82 ;  /* 0x0000005223337221 */ /* 0x002fe20000010000 */
[----:B------:R-:W-:-:S06]  /*bbb0*/  F2FP.BF16.F32.PACK_AB R153, R82, R35 ;  /* 0x000000235299723e */ /* 0x000fcc00000010ff */
[----:B------:R-:W1:Y:S08]  /*bbc0*/  MUFU.EX2 R72, R72 ;  /* 0x0000004800487308 */ /* 0x000e700000000800 */
[----:B------:R-:W3:Y:S08]  /*bbd0*/  MUFU.EX2 R157, R68 ;  /* 0x00000044009d7308 */ /* 0x000ef00000000800 */
[----:B------:R-:W4:Y:S08]  /*bbe0*/  MUFU.EX2 R64, R64 ;  /* 0x0000004000407308 */ /* 0x000f300000000800 */
[----:B------:R2:W-:Y:S08]  /*bbf0*/  MUFU.EX2 R163, R40 ;  /* 0x0000002800a37308 */ /* 0x0005f00000000800 */
[----:B------:R-:W5:Y:S01]  /*bc00*/  MUFU.EX2 R159, R62 ;  /* 0x0000003e009f7308 */ /* 0x000f620000000800 */
[----:B--2---:R-:W-:-:S04]  /*bc10*/  FADD.FTZ R40, R84, R51 ;  /* 0x0000003354287221 */ /* 0x004fc80000010000 */
[C---:B0-----:R-:W-:Y:S01]  /*bc20*/  FADD.FTZ R51, R155.reuse, R40 ;  /* 0x000000289b337221 */ /* 0x041fe20000010000 */
[----:B------:R-:W-:Y:S02]  /*bc30*/  F2FP.BF16.F32.PACK_AB R155, R155, R84 ;  /* 0x000000549b9b723e */ /* 0x000fe400000010ff */
[----:B------:R-:W0:Y:S08]  /*bc40*/  MUFU.EX2 R58, R58 ;  /* 0x0000003a003a7308 */ /* 0x000e300000000800 */
[----:B------:R1:W-:Y:S08]  /*bc50*/  MUFU.EX2 R165, R36 ;  /* 0x0000002400a57308 */ /* 0x0003f00000000800 */
[----:B------:R-:W2:Y:S01]  /*bc60*/  MUFU.EX2 R161, R56 ;  /* 0x0000003800a17308 */ /* 0x000ea20000000800 */
[----:B-1----:R-:W-:-:S04]  /*bc70*/  FADD.FTZ R36, R72, R51 ;  /* 0x0000003348247221 */ /* 0x002fc80000010000 */
[C---:B---3--:R-:W-:Y:S01]  /*bc80*/  FADD.FTZ R51, R157.reuse, R36 ;  /* 0x000000249d337221 */ /* 0x048fe20000010000 */
[----:B------:R-:W-:Y:S02]  /*bc90*/  F2FP.BF16.F32.PACK_AB R157, R157, R72 ;  /* 0x000000489d9d723e */ /* 0x000fe400000010ff */
[----:B------:R-:W1:Y:S01]  /*bca0*/  MUFU.EX2 R42, R42 ;  /* 0x0000002a002a7308 */ /* 0x000e620000000800 */
[----:B----4-:R-:W-:-:S04]  /*bcb0*/  FADD.FTZ R36, R64, R51 ;  /* 0x0000003340247221 */ /* 0x010fc80000010000 */
[C---:B-----5:R-:W-:Y:S01]  /*bcc0*/  FADD.FTZ R51, R159.reuse, R36 ;  /* 0x000000249f337221 */ /* 0x060fe20000010000 */
[----:B------:R-:W-:Y:S02]  /*bcd0*/  F2FP.BF16.F32.PACK_AB R159, R159, R64 ;  /* 0x000000409f9f723e */ /* 0x000fe400000010ff */
[----:B------:R3:W-:Y:S08]  /*bce0*/  MUFU.EX2 R167, R24 ;  /* 0x0000001800a77308 */ /* 0x0007f00000000800 */
[----:B------:R-:W4:Y:S01]  /*bcf0*/  MUFU.EX2 R38, R38 ;  /* 0x0000002600267308 */ /* 0x000f220000000800 */
[----:B---3--:R-:W-:-:S04]  /*bd00*/  FADD.FTZ R24, R88, R53 ;  /* 0x0000003558187221 */ /* 0x008fc80000010000 */
[----:B------:R-:W-:Y:S01]  /*bd10*/  FADD.FTZ R53, R29, R24 ;  /* 0x000000181d357221 */ /* 0x000fe20000010000 */
[----:B0-----:R-:W-:Y:S02]  /*bd20*/  FADD.FTZ R24, R58, R51 ;  /* 0x000000333a187221 */ /* 0x001fe40000010000 */
[----:B------:R-:W-:Y:S01]  /*bd30*/  MUFU.EX2 R66, R66 ;  /* 0x0000004200427308 */ /* 0x000fe20000000800 */
[----:B------:R-:W-:Y:S01]  /*bd40*/  FADD.FTZ R36, R80, R53 ;  /* 0x0000003550247221 */ /* 0x000fe20000010000 */
[C---:B--2---:R-:W-:Y:S01]  /*bd50*/  FADD.FTZ R51, R161.reuse, R24 ;  /* 0x00000018a1337221 */ /* 0x044fe20000010000 */
[----:B------:R-:W-:Y:S02]  /*bd60*/  F2FP.BF16.F32.PACK_AB R161, R161, R58 ;  /* 0x0000003aa1a1723e */ /* 0x000fe400000010ff */
[----:B------:R-:W-:Y:S01]  /*bd70*/  FADD.FTZ R53, R31, R36 ;  /* 0x000000241f357221 */ /* 0x000fe20000010000 */
[----:B-1----:R-:W-:Y:S02]  /*bd80*/  FADD.FTZ R24, R42, R51 ;  /* 0x000000332a187221 */ /* 0x002fe40000010000 */
[----:B------:R-:W0:Y:S02]  /*bd90*/  MUFU.EX2 R33, R60 ;  /* 0x0000003c00217308 */ /* 0x000e240000000800 */
[C---:B------:R-:W-:Y:S01]  /*bda0*/  FADD.FTZ R51, R163.reuse, R24 ;  /* 0x00000018a3337221 */ /* 0x040fe20000010000 */
[----:B------:R-:W-:-:S03]  /*bdb0*/  F2FP.BF16.F32.PACK_AB R163, R163, R42 ;  /* 0x0000002aa3a3723e */ /* 0x000fc600000010ff */
[----:B----4-:R-:W-:Y:S02]  /*bdc0*/  FADD.FTZ R24, R38, R51 ;  /* 0x0000003326187221 */ /* 0x010fe40000010000 */
[----:B------:R-:W-:Y:S02]  /*bdd0*/  MUFU.EX2 R32, R32 ;  /* 0x0000002000207308 */ /* 0x000fe40000000800 */
[C---:B------:R-:W-:Y:S01]  /*bde0*/  FADD.FTZ R3, R165.reuse, R24 ;  /* 0x00000018a5037221 */ /* 0x040fe20000010000 */
[----:B------:R-:W-:-:S05]  /*bdf0*/  F2FP.BF16.F32.PACK_AB R165, R165, R38 ;  /* 0x00000026a5a5723e */ /* 0x000fca00000010ff */
[----:B------:R-:W1:Y:S01]  /*be00*/  MUFU.EX2 R54, R54 ;  /* 0x0000003600367308 */ /* 0x000e620000000800 */
[----:B0-----:R-:W-:-:S07]  /*be10*/  F2FP.BF16.F32.PACK_AB R168, R33, R66 ;  /* 0x0000004221a8723e */ /* 0x001fce00000010ff */
[----:B------:R0:W-:Y:S08]  /*be20*/  MUFU.EX2 R169, R26 ;  /* 0x0000001a00a97308 */ /* 0x0001f00000000800 */
[----:B------:R-:W2:Y:S01]  /*be30*/  MUFU.EX2 R45, R52 ;  /* 0x00000034002d7308 */ /* 0x000ea20000000800 */
[----:B0-----:R-:W-:-:S04]  /*be40*/  FADD.FTZ R26, R74, R53 ;  /* 0x000000354a1a7221 */ /* 0x001fc80000010000 */
[----:B------:R-:W-:-:S03]  /*be50*/  FADD.FTZ R53, R37, R26 ;  /* 0x0000001a25357221 */ /* 0x000fc60000010000 */
[----:B------:R-:W-:Y:S01]  /*be60*/  MUFU.EX2 R30, R30 ;  /* 0x0000001e001e7308 */ /* 0x000fe20000000800 */
[----:B------:R-:W-:-:S04]  /*be70*/  FADD.FTZ R26, R66, R53 ;  /* 0x00000035421a7221 */ /* 0x000fc80000010000 */
[----:B------:R-:W-:-:S03]  /*be80*/  FADD.FTZ R25, R33, R26 ;  /* 0x0000001a21197221 */ /* 0x000fc60000010000 */
[----:B------:R-:W0:Y:S01]  /*be90*/  MUFU.EX2 R50, R50 ;  /* 0x0000003200327308 */ /* 0x000e220000000800 */
[----:B-1----:R-:W-:Y:S01]  /*bea0*/  FADD.FTZ R24, R54, R25 ;  /* 0x0000001936187221 */ /* 0x002fe20000010000 */
[----:B--2---:R-:W-:-:S03]  /*beb0*/  F2FP.BF16.F32.PACK_AB R170, R45, R54 ;  /* 0x000000362daa723e */ /* 0x004fc600000010ff */
[----:B------:R-:W-:-:S03]  /*bec0*/  FADD.FTZ R25, R45, R24 ;  /* 0x000000182d197221 */ /* 0x000fc60000010000 */
[----:B------:R-:W1:Y:S08]  /*bed0*/  MUFU.EX2 R28, R28 ;  /* 0x0000001c001c7308 */ /* 0x000e700000000800 */
[----:B------:R2:W-:Y:S01]  /*bee0*/  MUFU.EX2 R171, R4 ;  /* 0x0000000400ab7308 */ /* 0x0005e20000000800 */
[----:B0-----:R-:W-:Y:S01]  /*bef0*/  FADD.FTZ R24, R50, R25 ;  /* 0x0000001932187221 */ /* 0x001fe20000010000 */
[----:B------:R-:W-:-:S03]  /*bf00*/  F2FP.BF16.F32.PACK_AB R172, R47, R50 ;  /* 0x000000322fac723e */ /* 0x000fc600000010ff */
[----:B------:R-:W-:-:S03]  /*bf10*/  FADD.FTZ R25, R47, R24 ;  /* 0x000000182f197221 */ /* 0x000fc60000010000 */
[----:B------:R-:W0:Y:S01]  /*bf20*/  MUFU.EX2 R44, R44 ;  /* 0x0000002c002c7308 */ /* 0x000e220000000800 */
[----:B--2---:R-:W-:-:S04]  /*bf30*/  FADD.FTZ R4, R32, R3 ;  /* 0x0000000320047221 */ /* 0x004fc80000010000 */
[C---:B------:R-:W-:Y:S01]  /*bf40*/  FADD.FTZ R3, R167.reuse, R4 ;  /* 0x00000004a7037221 */ /* 0x040fe20000010000 */
[----:B------:R-:W-:Y:S02]  /*bf50*/  F2FP.BF16.F32.PACK_AB R167, R167, R32 ;  /* 0x00000020a7a7723e */ /* 0x000fe400000010ff */
[----:B------:R-:W2:Y:S01]  /*bf60*/  MUFU.EX2 R39, R39 ;  /* 0x0000002700277308 */ /* 0x000ea20000000800 */
[----:B------:R-:W-:-:S04]  /*bf70*/  FADD.FTZ R4, R30, R3 ;  /* 0x000000031e047221 */ /* 0x000fc80000010000 */
[C---:B------:R-:W-:Y:S01]  /*bf80*/  FADD.FTZ R3, R169.reuse, R4 ;  /* 0x00000004a9037221 */ /* 0x040fe20000010000 */
[----:B------:R-:W-:Y:S02]  /*bf90*/  F2FP.BF16.F32.PACK_AB R169, R169, R30 ;  /* 0x0000001ea9a9723e */ /* 0x000fe400000010ff */
[----:B------:R-:W3:Y:S01]  /*bfa0*/  MUFU.EX2 R34, R34 ;  /* 0x0000002200227308 */ /* 0x000ee20000000800 */
[----:B-1----:R-:W-:Y:S01]  /*bfb0*/  FADD.FTZ R4, R28, R3 ;  /* 0x000000031c047221 */ /* 0x002fe20000010000 */
[----:B0-----:R-:W-:-:S03]  /*bfc0*/  FADD.FTZ R24, R44, R25 ;  /* 0x000000192c187221 */ /* 0x001fc60000010000 */
[C---:B------:R-:W-:Y:S01]  /*bfd0*/  FADD.FTZ R3, R171.reuse, R4 ;  /* 0x00000004ab037221 */ /* 0x040fe20000010000 */
[----:B------:R-:W-:Y:S02]  /*bfe0*/  F2FP.BF16.F32.PACK_AB R171, R171, R28 ;  /* 0x0000001cabab723e */ /* 0x000fe400000010ff */
[----:B------:R-:W0:Y:S01]  /*bff0*/  MUFU.EX2 R173, R92 ;  /* 0x0000005c00ad7308 */ /* 0x000e220000000800 */
[C---:B--2---:R-:W-:Y:S01]  /*c000*/  FADD.FTZ R4, R39.reuse, R24 ;  /* 0x0000001827047221 */ /* 0x044fe20000010000 */
[----:B------:R-:W-:-:S06]  /*c010*/  F2FP.BF16.F32.PACK_AB R174, R39, R44 ;  /* 0x0000002c27ae723e */ /* 0x000fcc00000010ff */
[----:B------:R-:W1:Y:S01]  /*c020*/  MUFU.EX2 R90, R90 ;  /* 0x0000005a005a7308 */ /* 0x000e620000000800 */
[----:B---3--:R-:W-:-:S07]  /*c030*/  FADD.FTZ R24, R34, R3 ;  /* 0x0000000322187221 */ /* 0x008fce0000010000 */
[----:B------:R-:W2:Y:S01]  /*c040*/  MUFU.EX2 R49, R49 ;  /* 0x0000003100317308 */ /* 0x000ea20000000800 */
[C---:B0-----:R-:W-:Y:S01]  /*c050*/  FADD.FTZ R3, R173.reuse, R24 ;  /* 0x00000018ad037221 */ /* 0x041fe20000010000 */
[----:B------:R-:W-:-:S03]  /*c060*/  F2FP.BF16.F32.PACK_AB R173, R173, R34 ;  /* 0x00000022adad723e */ /* 0x000fc600000010ff */
[----:B-1----:R-:W-:-:S04]  /*c070*/  FADD.FTZ R24, R90, R3 ;  /* 0x000000035a187221 */ /* 0x002fc80000010000 */
[C---:B--2---:R-:W-:Y:S01]  /*c080*/  FADD.FTZ R3, R49.reuse, R24 ;  /* 0x0000001831037221 */ /* 0x044fe20000010000 */
[----:B------:R-:W-:Y:S01]  /*c090*/  F2FP.BF16.F32.PACK_AB R175, R49, R90 ;  /* 0x0000005a31af723e */ /* 0x000fe200000010ff */
[----:B------:R-:W-:Y:S06]  /*c0a0*/  @!P0 BRA `(.L_x_2123) ;  /* 0x0000000000048947 */ /* 0x000fec0003800000 */
[----:B------:R-:W-:Y:S01]  /*c0b0*/  BPT.TRAP 0x1 ;  /* 0x000000040000795c */ /* 0x000fe20000300000 */
.L_x_2123:
[----:B------:R0:W1:Y:S01]  /*c0c0*/  SYNCS.PHASECHK.TRANS64.TRYWAIT P2, [R5+URZ+0x22850], R20 ;  /* 0x02285014050075a7 */ /* 0x000062000804017f */
[----:B------:R-:W-:Y:S05]  /*c0d0*/  @!P0 BRA `(.L_x_2124) ;  /* 0x0000000000048947 */ /* 0x000fea0003800000 */
[----:B------:R-:W-:Y:S01]  /*c0e0*/  BPT.TRAP 0x1 ;  /* 0x000000040000795c */ /* 0x000fe20000300000 */
.L_x_2124:
[----:B------:R-:W-:Y:S04]  /*c0f0*/  BSSY B0, `(.L_x_2125) ;  /* 0x0000004000007945 */ /* 0x000fe80003800000 */
[----:B-1----:R-:W-:Y:S05]  /*c100*/  @P2 BRA `(.L_x_2126) ;  /* 0x0000000000082947 */ /* 0x002fea0003800000 */
[----:B------:R-:W1:Y:S02]  /*c110*/  SYNCS.PHASECHK.TRANS64.TRYWAIT P2, [R5+URZ+0x22850], R20 ;  /* 0x02285014050075a7 */ /* 0x000e64000804017f */
[----:B-1----:R-:W-:Y:S05]  /*c120*/  @!P2 BRA `(.L_x_2127) ;  /* 0x0000013c0078a947 */ /* 0x002fea0003800000 */
.L_x_2126:
[----:B------:R-:W-:Y:S05]  /*c130*/  BSYNC B0 ;  /* 0x0000000000007941 */ /* 0x000fea0003800000 */
.L_x_2125:
[----:B------:R-:W-:Y:S05]  /*c140*/  WARPSYNC.ALL ;  /* 0x0000000000007948 */ /* 0x000fea0003800000 */
[----:B01----:R-:W-:Y:S01]  /*c150*/  VIADD R20, R17, 0x400 ;  /* 0x0000040011147836 */ /* 0x003fe20000000000 */
[----:B------:R0:W-:Y:S01]  /*c160*/  BAR.SYNC.DEFER_BLOCKING R179, 0x100 ;  /* 0x000400b30000751d */ /* 0x0001e20000010000 */
[----:B------:R-:W-:Y:S01]  /*c170*/  IMAD.MOV.U32 R183, RZ, RZ, 0x40000040 ;  /* 0x40000040ffb77424 */ /* 0x000fe200078e00ff */
[----:B------:R-:W-:Y:S01]  /*c180*/  ISETP.GE.AND P2, PT, R181, 0x1, PT ;  /* 0x00000001b500780c */ /* 0x000fe20003f46270 */
[----:B------:R-:W-:Y:S01]  /*c190*/  @!P1 VIADD R5, R5, 0x22860 ;  /* 0x0002286005059836 */ /* 0x000fe20000000000 */
[----:B------:R-:W-:Y:S01]  /*c1a0*/  SHF.R.U32.HI R20, RZ, 0x4, R20 ;  /* 0x00000004ff147819 */ /* 0x000fe20000011614 */
[----:B------:R-:W-:Y:S01]  /*c1b0*/  IMAD.IADD R206, R202, 0x1, -R203 ;  /* 0x00000001cace7824 */ /* 0x000fe200078e0acb */
[----:B------:R-:W-:Y:S01]  /*c1c0*/  R2UR UR7, R183 ;  /* 0x00000000b70772ca */ /* 0x000fe200000e0000 */
[----:B------:R-:W-:Y:S01]  /*c1d0*/  IMAD.MOV.U32 R183, RZ, RZ, 0x40000040 ;  /* 0x40000040ffb77424 */ /* 0x000fe200078e00ff */
[----:B------:R-:W-:-:S02]  /*c1e0*/  LOP3.LUT R20, R20, 0x3fff, RZ, 0xc0, !PT ;  /* 0x00003fff14147812 */ /* 0x000fc400078ec0ff */
[----:B------:R-:W-:Y:S02]  /*c1f0*/  @!P1 PRMT R5, RZ, 0x654, R5 ;  /* 0x00000654ff059816 */ /* 0x000fe40000000005 */
[----:B------:R-:W-:-:S05]  /*c200*/  LOP3.LUT R20, R20, 0x3000000, RZ, 0xfc, !PT ;  /* 0x0300000014147812 */ /* 0x000fca00078efcff */
[----:B------:R-:W-:-:S05]  /*c210*/  IMAD R182, R16, 0xc00, R20 ;  /* 0x00000c0010b67824 */ /* 0x000fca00078e0214 */
[----:B------:R-:W-:Y:S01]  /*c220*/  R2UR UR6, R182 ;  /* 0x00000000b60672ca */ /* 0x000fe200000e0000 */
[----:B------:R-:W-:-:S12]  /*c230*/  WARPGROUP.ARRIVE ;  /* 0x00000000000079c5 */ /* 0x000fd80000000000 */
[----:B------:R-:W-:Y:S03]  /*c240*/  HGMMA.64x256x16.F32.BF16 R24, R152, gdesc[UR4].tnspB, RZ, !UPT, gsb0 ;  /* 0x43e0000498187df0 */ /* 0x000fe6000c0018ff */
[----:B------:R-:W-:Y:S02]  /*c250*/  WARPGROUP.DEPBAR.LE gsb0, 0x0 ;  /* 0x00008000000079c5 */ /* 0x000fe40000010000 */
[----:B------:R-:W-:Y:S01]  /*c260*/  VIADD R152, R182, 0x80 ;  /* 0x00000080b6987836 */ /* 0x000fe20000000000 */
[----:B------:R-:W-:Y:S01]  /*c270*/  WARPGROUP.ARRIVE ;  /* 0x00000000000079c5 */ /* 0x000fe20000000000 */
[----:B------:R-:W-:Y:S02]  /*c280*/  IMAD.MOV.U32 R153, RZ, RZ, 0x40000040 ;  /* 0x40000040ff997424 */ /* 0x000fe400078e00ff */
[----:B------:R-:W-:Y:S01]  /*c290*/  IMAD R155, R205, 0x80, R206 ;  /* 0x00000080cd9b7824 */ /* 0x000fe200078e02ce */
[----:B------:R-:W-:Y:S01]  /*c2a0*/  R2UR UR6, R152 ;  /* 0x00000000980672ca */ /* 0x000fe200000e0000 */
[----:B------:R-:W-:Y:S01]  /*c2b0*/  VIADD R152, R182, 0x100 ;  /* 0x00000100b6987836 */ /* 0x000fe20000000000 */
[----:B------:R-:W-:Y:S01]  /*c2c0*/  R2UR UR7, R153 ;  /* 0x00000000990772ca */ /* 0x000fe200000e0000 */
[----:B------:R-:W-:-:S02]  /*c2d0*/  IMAD.MOV.U32 R153, RZ, RZ, 0x40000040 ;  /* 0x40000040ff997424 */ /* 0x000fc400078e00ff */
[----:B------:R-:W-:-:S13]  /*c2e0*/  IMAD.IADD R180, R155, 0x1, R180 ;  /* 0x000000019bb47824 */ /* 0x000fda00078e02b4 */
        /* <DEDUP_REMOVED lines=31> */
[----:B------:R1:W-:Y:S02]  /*c4e0*/  @!P1 SYNCS.ARRIVE.TRANS64.RED.A1T0 RZ, [R5+URZ], RZ ;  /* 0x000000ff05ff99a7 */ /* 0x0003e4000810043f */
[----:B-1----:R-:W-:Y:S01]  /*c4f0*/  VIADD R5, R178, 0xfffffffe ;  /* 0xfffffffeb2057836 */ /* 0x002fe20000000000 */
        /* <DEDUP_REMOVED lines=12> */
.L_x_2130:
[----:B------:R-:W-:-:S13]  /*c5c0*/  ISETP.NE.AND P2, PT, R181, 0x1, PT ;  /* 0x00000001b500780c */ /* 0x000fda0003f45270 */
[----:B------:R-:W0:Y:S02]  /*c5d0*/  @P2 LDC.64 R152, c[0x0][0x9e8] ;  /* 0x00027a00ff982b82 */ /* 0x000e240000000a00 */
[----:B0-----:R-:W-:-:S05]  /*c5e0*/  @P2 IMAD.HI.U32 R152, R154, R152, RZ ;  /* 0x000000989a982227 */ /* 0x001fca00078e00ff */
[----:B------:R-:W-:-:S07]  /*c5f0*/  @P2 SHF.R.U32.HI R154, RZ, R153, R152 ;  /* 0x00000099ff9a2219 */ /* 0x000fce0000011698 */
.L_x_2131:
[----:B------:R-:W-:Y:S05]  /*c600*/  BSYNC B0 ;  /* 0x0000000000007941 */ /* 0x000fea0003800000 */
.L_x_2129:
[----:B------:R-:W-:-:S05]  /*c610*/  IMAD R181, R154, R181, R181 ;  /* 0x000000b59ab57224 */ /* 0x000fca00078e02b5 */
[----:B------:R-:W-:-:S07]  /*c620*/  VIMNMX R180, R180, R181, PT ;  /* 0x000000b5b4b47248 */ /* 0x000fce0003fe0100 */
.L_x_2128:
[----:B------:R-:W-:Y:S01]  /*c630*/  IMAD.HI R180, R180, 0x2aaaaaab, RZ ;  /* 0x2aaaaaabb4b47827 */ /* 0x000fe200078e02ff */
[----:B------:R-:W-:Y:S01]  /*c640*/  ULDC UR41, c[0x0][0x9e4] ;  /* 0x0002790000297ab9 */ /* 0x000fe20000000800 */
[----:B------:R-:W-:Y:S01]  /*c650*/  ULDC UR44, c[0x0][0x9e4] ;  /* 0x00027900002c7ab9 */ /* 0x000fe20000000800 */
[----:B------:R-:W-:Y:S01]  /*c660*/  ULDC UR45, c[0x0][0x988] ;  /* 0x00026200002d7ab9 */ /* 0x000fe20000000800 */
[----:B------:R-:W-:Y:S01]  /*c670*/  ULDC UR42, c[0x0][0x988] ;  /* 0x00026200002a7ab9 */ /* 0x000fe20000000800 */
[----:B------:R-:W-:Y:S01]  /*c680*/  SHF.R.U32.HI R153, RZ, 0x1f, R180 ;  /* 0x0000001fff997819 */ /* 0x000fe200000116b4 */
[----:B------:R-:W-:Y:S01]  /*c690*/  ULDC UR43, c[0x0][0x988] ;  /* 0x00026200002b7ab9 */ /* 0x000fe20000000800 */
[----:B------:R-:W-:Y:S01]  /*c6a0*/  ULDC UR36, c[0x0][0x9d8] ;  /* 0x0002760000247ab9 */ /* 0x000fe20000000800 */
[----:B------:R-:W-:Y:S01]  /*c6b0*/  ULDC UR38, c[0x0][0x9d8] ;  /* 0x0002760000267ab9 */ /* 0x000fe20000000800 */
[----:B------:R-:W-:Y:S01]  /*c6c0*/  LEA.HI.SX32 R180, R180, R153, 0x1c ;  /* 0x00000099b4b47211 */ /* 0x000fe200078fe2ff */
[----:B------:R-:W-:Y:S01]  /*c6d0*/  ULDC UR39, c[0x0][0x9d8] ;  /* 0x0002760000277ab9 */ /* 0x000fe20000000800 */
[----:B------:R-:W-:Y:S01]  /*c6e0*/  ULDC UR37, c[0x0][0x9e0] ;  /* 0x0002780000257ab9 */ /* 0x000fe20000000800 */
[----:B------:R-:W-:Y:S01]  /*c6f0*/  ULDC UR40, c[0x0][0x9e0] ;  /* 0x0002780000287ab9 */ /* 0x000fe20000000800 */
[----:B------:R-:W-:-:S04]  /*c700*/  VIMNMX R213, R217, R180, !PT ;  /* 0x000000b4d9d57248 */ /* 0x000fc80007fe0100 */
[----:B------:R-:W-:-:S13]  /*c710*/  ISETP.GE.AND P2, PT, R5, R213, PT ;  /* 0x000000d50500720c */ /* 0x000fda0003f46270 */
[----:B------:R-:W-:Y:S05]  /*c720*/  @!P2 BRA `(.L_x_2132) ;  /* 0x0000003400cca947 */ /* 0x000fea0003800000 */
[----:B------:R-:W-:-:S04]  /*c730*/  IMAD.IADD R212, R0, 0x1, R206 ;  /* 0x0000000100d47824 */ /* 0x000fc800078e02ce */
[----:B------:R-:W-:-:S07]  /*c740*/  VIADD R207, R212, 0x8 ;  /* 0x00000008d4cf7836 */ /* 0x000fce0000000000 */
.L_x_2150:
[----:B------:R-:W-:Y:S01]  /*c750*/  VIADD R16, R16, 0x1 ;  /* 0x0000000110107836 */ /* 0x000fe20000000000 */
[----:B------:R-:W-:Y:S05]  /*c760*/  YIELD ;  /* 0x0000000000007946 */ /* 0x000fea0003800000 */
[----:B------:R-:W-:-:S04]  /*c770*/  ISETP.NE.AND P2, PT, R16, 0x2, PT ;  /* 0x000000021000780c */ /* 0x000fc80003f45270 */
[----:B------:R-:W-:Y:S02]  /*c780*/  SEL R153, RZ, 0x1, P2 ;  /* 0x00000001ff997807 */ /* 0x000fe40001000000 */
[----:B------:R-:W-:Y:S02]  /*c790*/  SEL R16, R16, RZ, P2 ;  /* 0x000000ff10107207 */ /* 0x000fe40001000000 */
[----:B------:R-:W-:Y:S01]  /*c7a0*/  LOP3.LUT R22, R22, R153, RZ, 0x3c, !PT ;  /* 0x0000009916167212 */ /* 0x000fe200078e3cff */
[----:B0-----:R-:W-:Y:S06]  /*c7b0*/  @!P0 BRA `(.L_x_2133) ;  /* 0x0000000000048947 */ /* 0x001fec0003800000 */
[----:B------:R-:W-:Y:S01]  /*c7c0*/  BPT.TRAP 0x1 ;  /* 0x000000040000795c */ /* 0x000fe20000300000 */
.L_x_2133:
[----:B------:R-:W-:Y:S01]  /*c7d0*/  IMAD R209, R16, 0x8, R17 ;  /* 0x0000000810d17824 */ /* 0x000fe200078e0211 */
[----:B------:R-:W-:-:S04]  /*c7e0*/  SHF.L.U32 R204, R22, 0x1f, RZ ;  /* 0x0000001f16cc7819 */ /* 0x000fc800000006ff */
[----:B------:R0:W1:Y:S01]  /*c7f0*/  SYNCS.PHASECHK.TRANS64.TRYWAIT P2, [R209+URZ+0x22830], R204 ;  /* 0x022830ccd10075a7 */ /* 0x000062000804017f */
[----:B------:R-:W-:Y:S05]  /*c800*/  @!P0 BRA `(.L_x_2134) ;  /* 0x0000000000048947 */ /* 0x000fea0003800000 */
[----:B------:R-:W-:Y:S01]  /*c810*/  BPT.TRAP 0x1 ;  /* 0x000000040000795c */ /* 0x000fe20000300000 */
.L_x_2134:
[----:B------:R-:W-:Y:S02]  /*c820*/  IMAD R210, R16, 0x300, R21 ;  /* 0x0000030010d27824 */ /* 0x000fe400078e0215 */
[----:B------:R-:W-:Y:S01]  /*c830*/  IMAD.MOV.U32 R211, RZ, RZ, 0x40000040 ;  /* 0x40000040ffd37424 */ /* 0x000fe200078e00ff */
[----:B-1----:R-:W-:Y:S06]  /*c840*/  @P2 BRA `(.L_x_2135) ;  /* 0x0000000000082947 */ /* 0x002fec0003800000 */
[----:B------:R-:W1:Y:S02]  /*c850*/  SYNCS.PHASECHK.TRANS64.TRYWAIT P2, [R209+URZ+0x22830], R204 ;  /* 0x022830ccd10075a7 */ /* 0x000e64000804017f */
[----:B-1----:R-:W-:Y:S05]  /*c860*/  @!P2 BRA `(.L_x_2136) ;  /* 0x0000013400bca947 */ /* 0x002fea0003800000 */
.L_x_2135:
[----:B------:R-:W-:Y:S05]  /*c870*/  WARPSYNC.ALL ;  /* 0x0000000000007948 */ /* 0x000fea0003800000 */
[C---:B------:R-:W-:Y:S01]  /*c880*/  R2UR UR6, R210.reuse ;  /* 0x00000000d20672ca */ /* 0x040fe200000e0000 */
[C---:B------:R-:W-:Y:S01]  /*c890*/  VIADD R152, R210.reuse, 0x2 ;  /* 0x00000002d2987836 */ /* 0x040fe20000000000 */
[----:B------:R-:W-:Y:S01]  /*c8a0*/  R2UR UR7, R211 ;  /* 0x00000000d30772ca */ /* 0x000fe200000e0000 */
[----:B------:R-:W-:Y:S01]  /*c8b0*/  VIADD R154, R210, 0x4 ;  /* 0x00000004d29a7836 */ /* 0x000fe20000000000 */
[----:B------:R-:W-:Y:S01]  /*c8c0*/  R2UR UR4, R6 ;  /* 0x00000000060472ca */ /* 0x000fe200000e0000 */
[----:B------:R-:W-:Y:S01]  /*c8d0*/  IMAD.MOV.U32 R153, RZ, RZ, 0x40000040 ;  /* 0x40000040ff997424 */ /* 0x000fe200078e00ff */
[----:B------:R-:W-:Y:S01]  /*c8e0*/  R2UR UR5, R7 ;  /* 0x00000000070572ca */ /* 0x000fe200000e0000 */
[----:B------:R-:W-:Y:S01]  /*c8f0*/  IMAD.MOV.U32 R155, RZ, RZ, 0x40000040 ;  /* 0x40000040ff9b7424 */ /* 0x000fe200078e00ff */
[----:B------:R-:W-:Y:S01]  /*c900*/  R2UR UR10, R152 ;  /* 0x00000000980a72ca */ /* 0x000fe200000e0000 */
[----:B------:R-:W-:Y:S01]  /*c910*/  VIADD R210, R210, 0x6 ;  /* 0x00000006d2d27836 */ /* 0x000fe20000000000 */
[----:B------:R-:W-:Y:S01]  /*c920*/  R2UR UR11, R153 ;  /* 0x00000000990b72ca */ /* 0x000fe200000e0000 */
[----:B------:R-:W-:Y:S01]  /*c930*/  IMAD.MOV.U32 R211, RZ, RZ, 0x40000040 ;  /* 0x40000040ffd37424 */ /* 0x000fe200078e00ff */
[----:B------:R-:W-:Y:S01]  /*c940*/  R2UR UR14, R154 ;  /* 0x000000009a0e72ca */ /* 0x000fe200000e0000 */
[----:B------:R-:W2:Y:S01]  /*c950*/  S2R R228, SR_TID.X ;  /* 0x0000000000e47919 */ /* 0x000ea20000002100 */
[----:B------:R-:W-:-:S02]  /*c960*/  R2UR UR15, R155 ;  /* 0x000000009b0f72ca */ /* 0x000fc400000e0000 */
[----:B------:R-:W-:Y:S01]  /*c970*/  WARPGROUP.ARRIVE ;  /* 0x00000000000079c5 */ /* 0x000fe20000000000 */
[----:B------:R-:W-:Y:S02]  /*c980*/  R2UR UR8, R14 ;  /* 0x000000000e0872ca */ /* 0x000fe400000e0000 */
[----:B------:R-:W-:Y:S02]  /*c990*/  R2UR UR9, R15 ;  /* 0x000000000f0972ca */ /* 0x000fe400000e0000 */
[----:B------:R-:W-:Y:S01]  /*c9a0*/  R2UR UR12, R10 ;  /* 0x000000000a0c72ca */ /* 0x000fe200000e0000 */
[----:B------:R-:W-:Y:S01]  /*c9b0*/  HGMMA.64x96x16.F32.BF16 R152, gdesc[UR4], RZ, !UPT, gsb0 ;  /* 0x01600000049879f0 */ /* 0x000fe2000c0018ff */
[----:B------:R-:W-:Y:S02]  /*c9c0*/  R2UR UR13, R11 ;  /* 0x000000000b0d72ca */ /* 0x000fe400000e0000 */
[----:B------:R-:W-:Y:S02]  /*c9d0*/  R2UR UR6, R210 ;  /* 0x00000000d20672ca */ /* 0x000fe400000e0000 */
[----:B------:R-:W-:-:S02]  /*c9e0*/  R2UR UR7, R211 ;  /* 0x00000000d30772ca */ /* 0x000fc400000e0000 */
[----:B------:R-:W-:Y:S02]  /*c9f0*/  R2UR UR4, R8 ;  /* 0x00000000080472ca */ /* 0x000fe400000e0000 */
[----:B------:R-:W-:Y:S02]  /*ca00*/  R2UR UR5, R9 ;  /* 0x00000000090572ca */ /* 0x000fe400000e0000 */
[----:B------:R-:W-:Y:S02]  /*ca10*/  LOP3.LUT P2, RZ, R2, 0x100000, RZ, 0xc0, !PT ;  /* 0x0010000002ff7812 */ /* 0x000fe4000784c0ff */
[----:B--2---:R-:W-:Y:S01]  /*ca20*/  SHF.R.U32.HI R228, RZ, 0x7, R228 ;  /* 0x00000007ffe47819 */ /* 0x004fe200000116e4 */
        /* <DEDUP_REMOVED lines=25> */
[----:B------:R-:W-:Y:S01]  /*cbc0*/  IADD3 R176, -R228, 0xb, RZ ;  /* 0x0000000be4b07810 */ /* 0x000fe20007ffe1ff */
        /* <DEDUP_REMOVED lines=13> */
[----:B------:R-:W-:Y:S01]  /*cca0*/  FMUL.FTZ R190, R194, UR36 ;  /* 0x00000024c2be7c20 */ /* 0x000fe20008410000 */
[----:B------:R-:W-:Y:S01]  /*ccb0*/  FMUL.FTZ R189, R195, UR36 ;  /* 0x00000024c3bd7c20 */ /* 0x000fe20008410000 */
[----:B------:R3:W-:Y:S01]  /*ccc0*/  @!P1 SYNCS.ARRIVE.TRANS64.RED.A1T0 RZ, [R164+URZ], RZ ;  /* 0x000000ffa4ff99a7 */ /* 0x0007e2000810043f */
        /* <DEDUP_REMOVED lines=20> */
[----:B---3--:R-:W-:-:S02]  /*ce10*/  IMAD R164, R5, -0x60, R202 ;  /* 0xffffffa005a47824 */ /* 0x008fc400078e02ca */
[----:B------:R-:W-:Y:S01]  /*ce20*/  FMUL.FTZ R193, R199, UR36 ;  /* 0x00000024c7c17c20 */ /* 0x000fe20008410000 */
[----:B------:R-:W3:Y:S02]  /*ce30*/  MUFU.TANH R152, R152 ;  /* 0x0000009800987308 */ /* 0x000ee40000002400 */
[----:B------:R-:W-:-:S06]  /*ce40*/  IADD3 R164, -R203, 0x1, R164 ;  /* 0x00000001cba47810 */ /* 0x000fcc0007ffe1a4 */
[----:B------:R-:W4:Y:S01]  /*ce50*/  MUFU.TANH R210, R210 ;  /* 0x000000d200d27308 */ /* 0x000f220000002400 */
[----:B------:R-:W-:-:S04]  /*ce60*/  IMAD.IADD R164, R164, 0x1, -R23 ;  /* 0x00000001a4a47824 */ /* 0x000fc800078e0a17 */
[C---:B------:R-:W-:Y:S02]  /*ce70*/  VIADD R228, R164.reuse, UR37 ;  /* 0x00000025a4e47c36 */ /* 0x040fe40008000000 */
[----:B------:R-:W-:Y:S01]  /*ce80*/  VIADD R199, R164, UR51 ;  /* 0x00000033a4c77c36 */ /* 0x000fe20008000000 */
[----:B------:R-:W0:Y:S01]  /*ce90*/  MUFU.TANH R153, R153 ;  /* 0x0000009900997308 */ /* 0x000e220000002400 */
[C---:B------:R-:W-:Y:S02]  /*cea0*/  IMAD.IADD R198, R0.reuse, 0x1, R228 ;  /* 0x0000000100c67824 */ /* 0x040fe400078e02e4 */
[----:B------:R-:W-:-:S05]  /*ceb0*/  IMAD.IADD R197, R0, 0x1, R199 ;  /* 0x0000000100c57824 */ /* 0x000fca00078e02c7 */
        /* <DEDUP_REMOVED lines=45> */
[----:B--234-:R-:W-:Y:S05]  /*d190*/  @!P2 BRA `(.L_x_2137) ;  /* 0x000000000058a947 */ /* 0x01cfea0003800000 */
[----:B------:R-:W-:Y:S01]  /*d1a0*/  IMAD.IADD R196, R0, 0x1, R206 ;  /* 0x0000000100c47824 */ /* 0x000fe200078e02ce */
[----:B------:R-:W-:Y:S04]  /*d1b0*/  BSSY B0, `(.L_x_2138) ;  /* 0x0000010000007945 */ /* 0x000fe80003800000 */
[----:B------:R-:W-:-:S13]  /*d1c0*/  ISETP.GT.AND P2, PT, R196, -0x1, PT ;  /* 0xffffffffc400780c */ /* 0x000fda0003f44270 */
        /* <DEDUP_REMOVED lines=9> */
.L_x_2139:
[----:B------:R-:W-:-:S05]  /*d260*/  IMAD.U32 R229, RZ, RZ, UR41 ;  /* 0x00000029ffe57e24 */ /* 0x000fca000f8e00ff */
[----:B------:R-:W-:-:S13]  /*d270*/  ISETP.NE.AND P2, PT, R229, 0x1, PT ;  /* 0x00000001e500780c */ /* 0x000fda0003f45270 */
[----:B------:R-:W2:Y:S02]  /*d280*/  @P2 LDC.64 R164, c[0x0][0x9e8] ;  /* 0x00027a00ffa42b82 */ /* 0x000ea40000000a00 */
[----:B--2---:R-:W-:-:S05]  /*d290*/  @P2 IMAD.HI.U32 R164, R196, R164, RZ ;  /* 0x000000a4c4a42227 */ /* 0x004fca00078e00ff */
[----:B------:R-:W-:-:S07]  /*d2a0*/  @P2 SHF.R.U32.HI R196, RZ, R165, R164 ;  /* 0x000000a5ffc42219 */ /* 0x000fce00000116a4 */
.L_x_2140:
[----:B------:R-:W-:Y:S05]  /*d2b0*/  BSYNC B0 ;  /* 0x0000000000007941 */ /* 0x000fea0003800000 */
.L_x_2138:
[----:B------:R-:W-:-:S04]  /*d2c0*/  IMAD R164, R5, -0x60, -R23 ;  /* 0xffffffa005a47824 */ /* 0x000fc800078e0a17 */
[----:B------:R-:W-:-:S05]  /*d2d0*/  IMAD R164, R196, R229, R164 ;  /* 0x000000e5c4a47224 */ /* 0x000fca00078e02a4 */
[----:B------:R-:W-:Y:S02]  /*d2e0*/  VIMNMX R197, R197, R164, !PT ;  /* 0x000000a4c5c57248 */ /* 0x000fe40007fe0100 */
[----:B------:R-:W-:-:S07]  /*d2f0*/  VIADDMNMX R198, R164, R229, R198, PT ;  /* 0x000000e5a4c67246 */ /* 0x000fce00038001c6 */
.L_x_2137:
[----:B------:R-:W-:Y:S01]  /*d300*/  IMAD R196, R5, -0x60, RZ ;  /* 0xffffffa005c47824 */ /* 0x000fe200078e02ff */
[----:B------:R-:W-:Y:S02]  /*d310*/  LOP3.LUT R2, R2, 0xfff7ffff, RZ, 0xc0, !PT ;  /* 0xfff7ffff02027812 */ /* 0x000fe400078ec0ff */
[--C-:B------:R-:W-:Y:S02]  /*d320*/  IADD3 R228, R228, 0x8, R0.reuse ;  /* 0x00000008e4e47810 */ /* 0x100fe40007ffe000 */
[C---:B------:R-:W-:Y:S02]  /*d330*/  ISETP.GE.AND P2, PT, R196.reuse, 0x1, PT ;  /* 0x00000001c400780c */ /* 0x040fe40003f46270 */
[----:B------:R-:W-:Y:S02]  /*d340*/  ISETP.GE.AND P4, PT, R196, 0x9, PT ;  /* 0x00000009c400780c */ /* 0x000fe40003f86270 */
[----:B------:R-:W-:-:S09]  /*d350*/  IADD3 R199, R199, 0x8, R0 ;  /* 0x00000008c7c77810 */ /* 0x000fd20007ffe000 */
[----:B------:R-:W-:Y:S02]  /*d360*/  @P2 LOP3.LUT R2, R2, 0x80000, RZ, 0xfc, !PT ;  /* 0x0008000002022812 */ /* 0x000fe400078efcff */
[----:B------:R-:W-:Y:S02]  /*d370*/  ISETP.GT.AND P2, PT, R197, RZ, !P2 ;  /* 0x000000ffc500720c */ /* 0x000fe40005744270 */
[----:B------:R-:W-:Y:S02]  /*d380*/  LOP3.LUT R2, R2, 0xfffffffd, RZ, 0xc0, !PT ;  /* 0xfffffffd02027812 */ /* 0x000fe400078ec0ff */
[----:B------:R-:W-:Y:S02]  /*d390*/  ISETP.LT.OR P3, PT, R198, 0x1, P2 ;  /* 0x00000001c600780c */ /* 0x000fe40001761670 */
[----:B------:R-:W-:Y:S02]  /*d3a0*/  ISETP.GE.AND P2, PT, R196, 0x2, PT ;  /* 0x00000002c400780c */ /* 0x000fe40003f46270 */
[----:B------:R-:W-:-:S02]  /*d3b0*/  FSEL R152, R152, -INF , !P3 ;  /* 0xff80000098987808 */ /* 0x000fc40005800000 */
[C---:B------:R-:W-:Y:S02]  /*d3c0*/  ISETP.GT.AND P3, PT, R197.reuse, 0x1, !P2 ;  /* 0x00000001c500780c */ /* 0x040fe40005764270 */
[----:B------:R-:W-:Y:S02]  /*d3d0*/  @P4 LOP3.LUT R2, R2, 0x2, RZ, 0xfc, !PT ;  /* 0x0000000202024812 */ /* 0x000fe400078efcff */
[----:B------:R-:W-:Y:S02]  /*d3e0*/  ISETP.LT.OR P3, PT, R198, 0x2, P3 ;  /* 0x00000002c600780c */ /* 0x000fe40001f61670 */
[----:B------:R-:W-:Y:S02]  /*d3f0*/  LOP3.LUT R2, R2, 0xfffffffb, RZ, 0xc0, !PT ;  /* 0xfffffffb02027812 */ /* 0x000fe400078ec0ff */
[----:B------:R-:W-:Y:S02]  /*d400*/  FSEL R210, R210, -INF , !P3 ;  /* 0xff800000d2d27808 */ /* 0x000fe40005800000 */
[----:B------:R-:W-:-:S02]  /*d410*/  ISETP.GT.AND P3, PT, R197, 0x8, !P4 ;  /* 0x00000008c500780c */ /* 0x000fc40006764270 */
[----:B------:R-:W-:Y:S02]  /*d420*/  ISETP.GE.AND P4, PT, R196, 0xa, PT ;  /* 0x0000000ac400780c */ /* 0x000fe40003f86270 */
[----:B------:R-:W-:-:S04]  /*d430*/  ISETP.LT.OR P3, PT, R198, 0x9, P3 ;  /* 0x00000009c600780c */ /* 0x000fc80001f61670 */
[----:B0-----:R-:W-:Y:S02]  /*d440*/  FSEL R155, R155, -INF , !P3 ;  /* 0xff8000009b9b7808 */ /* 0x001fe40005800000 */
        /* <DEDUP_REMOVED lines=118> */
[----:B------:R-:W-:-:S13]  /*dbb0*/  LOP3.LUT P6, RZ, R2, 0x100000, RZ, 0xc0, !PT ;  /* 0x0010000002ff7812 */ /* 0x000fda00078cc0ff */
[----:B------:R-:W-:Y:S05]  /*dbc0*/  @!P6 BRA `(.L_x_2141) ;  /* 0x00000000005ce947 */ /* 0x000fea0003800000 */
[----:B------:R-:W-:Y:S01]  /*dbd0*/  ISETP.GT.AND P6, PT, R207, -0x1, PT ;  /* 0xffffffffcf00780c */ /* 0x000fe20003fc4270 */
[----:B------:R-:W-:-:S12]  /*dbe0*/  BSSY B0, `(.L_x_2142) ;  /* 0x0000011000007945 */ /* 0x000fd80003800000 */
[----:B------:R-:W-:Y:S05]  /*dbf0*/  @P6 BRA `(.L_x_2143) ;  /* 0x0000000000246947 */ /* 0x000fea0003800000 */
[----:B------:R-:W-:Y:S02]  /*dc00*/  IMAD.U32 R197, RZ, RZ, UR41 ;  /* 0x00000029ffc57e24 */ /* 0x000fe4000f8e00ff */
[----:B------:R-:W-:-:S03]  /*dc10*/  VIADD R198, R212, 0x8 ;  /* 0x00000008d4c67836 */ /* 0x000fc60000000000 */
[----:B------:R-:W-:Y:S02]  /*dc20*/  ISETP.NE.AND P6, PT, R197, 0x1, PT ;  /* 0x00000001c500780c */ /* 0x000fe40003fc5270 */
[----:B------:R-:W-:-:S11]  /*dc30*/  LOP3.LUT R198, RZ, R198, RZ, 0x33, !PT ;  /* 0x000000c6ffc67212 */ /* 0x000fd600078e33ff */
[----:B------:R-:W0:Y:S02]  /*dc40*/  @P6 LDC.64 R164, c[0x0][0x9e8] ;  /* 0x00027a00ffa46b82 */ /* 0x000e240000000a00 */
[----:B0-----:R-:W-:-:S05]  /*dc50*/  @P6 IMAD.HI.U32 R164, R198, R164, RZ ;  /* 0x000000a4c6a46227 */ /* 0x001fca00078e00ff */
[----:B------:R-:W-:-:S04]  /*dc60*/  @P6 SHF.R.U32.HI R198, RZ, R165, R164 ;  /* 0x000000a5ffc66219 */ /* 0x000fc800000116a4 */
[----:B------:R-:W-:Y:S01]  /*dc70*/  LOP3.LUT R198, RZ, R198, RZ, 0x33, !PT ;  /* 0x000000c6ffc67212 */ /* 0x000fe200078e33ff */
[----:B------:R-:W-:Y:S06]  /*dc80*/  BRA `(.L_x_2144) ;  /* 0x0000000000187947 */ /* 0x000fec0003800000 */
.L_x_2143:
[----:B------:R-:W-:Y:S02]  /*dc90*/  IMAD.U32 R197, RZ, RZ, UR41 ;  /* 0x00000029ffc57e24 */ /* 0x000fe4000f8e00ff */
[----:B------:R-:W-:-:S03]  /*dca0*/  IMAD.MOV.U32 R198, RZ, RZ, R207 ;  /* 0x000000ffffc67224 */ /* 0x000fc600078e00cf */
[----:B------:R-:W-:-:S13]  /*dcb0*/  ISETP.NE.AND P6, PT, R197, 0x1, PT ;  /* 0x00000001c500780c */ /* 0x000fda0003fc5270 */
[----:B------:R-:W0:Y:S02]  /*dcc0*/  @P6 LDC.64 R164, c[0x0][0x9e8] ;  /* 0x00027a00ffa46b82 */ /* 0x000e240000000a00 */
[----:B0-----:R-:W-:-:S05]  /*dcd0*/  @P6 IMAD.HI.U32 R164, R207, R164, RZ ;  /* 0x000000a4cfa46227 */ /* 0x001fca00078e00ff */
[----:B------:R-:W-:-:S07]  /*dce0*/  @P6 SHF.R.U32.HI R198, RZ, R165, R164 ;  /* 0x000000a5ffc66219 */ /* 0x000fce00000116a4 */
.L_x_2144:
[----:B------:R-:W-:Y:S05]  /*dcf0*/  BSYNC B0 ;  /* 0x0000000000007941 */ /* 0x000fea0003800000 */
.L_x_2142:
[----:B------:R-:W-:-:S04]  /*dd00*/  IMAD.IADD R196, R196, 0x1, -R23 ;  /* 0x00000001c4c47824 */ /* 0x000fc800078e0a17 */
[----:B------:R-:W-:-:S05]  /*dd10*/  IMAD R196, R198, R197, R196 ;  /* 0x000000c5c6c47224 */ /* 0x000fca00078e02c4 */
[----:B------:R-:W-:Y:S02]  /*dd20*/  VIMNMX R199, R199, R196, !PT ;  /* 0x000000c4c7c77248 */ /* 0x000fe40007fe0100 */
[----:B------:R-:W-:-:S07]  /*dd30*/  VIADDMNMX R228, R196, R197, R228, PT ;  /* 0x000000c5c4e47246 */ /* 0x000fce00038001e4 */
.L_x_2141:
[C---:B------:R-:W-:Y:S02]  /*dd40*/  ISETP.GT.AND P2, PT, R199.reuse, 0x1, !P2 ;  /* 0x00000001c700780c */ /* 0x040fe40005744270 */
[----:B------:R-:W-:Y:S02]  /*dd50*/  LOP3.LUT P6, RZ, R2, 0x8000, RZ, 0xc0, !PT ;  /* 0x0000800002ff7812 */ /* 0x000fe400078cc0ff */
[----:B------:R-:W-:Y:S02]  /*dd60*/  ISETP.LT.OR P2, PT, R228, 0x2, P2 ;  /* 0x00000002e400780c */ /* 0x000fe40001741670 */
[----:B------:R-:W-:Y:S02]  /*dd70*/  ISETP.GT.AND P3, PT, R199, 0x50, !P3 ;  /* 0x00000050c700780c */ /* 0x000fe40005f64270 */
[----:B------:R-:W-:Y:S02]  /*dd80*/  FSEL R154, R154, -INF , !P2 ;  /* 0xff8000009a9a7808 */ /* 0x000fe40005000000 */
[----:B------:R-:W-:-:S02]  /*dd90*/  LOP3.LUT P2, RZ, R2, 0x2, RZ, 0xc0, !PT ;  /* 0x0000000202ff7812 */ /* 0x000fc4000784c0ff */
[C---:B------:R-:W-:Y:S02]  /*dda0*/  ISETP.LT.OR P3, PT, R228.reuse, 0x51, P3 ;  /* 0x00000051e400780c */ /* 0x040fe40001f61670 */
[C---:B------:R-:W-:Y:S02]  /*ddb0*/  ISETP.GT.AND P2, PT, R199.reuse, 0x8, !P2 ;  /* 0x00000008c700780c */ /* 0x040fe40005744270 */
[----:B------:R-:W-:Y:S02]  /*ddc0*/  ISETP.GT.AND P4, PT, R199, 0x51, !P4 ;  /* 0x00000051c700780c */ /* 0x000fe40006784270 */
[----:B------:R-:W-:Y:S02]  /*ddd0*/  ISETP.LT.OR P2, PT, R228, 0x9, P2 ;  /* 0x00000009e400780c */ /* 0x000fe40001741670 */
[----:B------:R-:W-:Y:S02]  /*dde0*/  FSEL R190, R190, -INF , !P3 ;  /* 0xff800000bebe7808 */ /* 0x000fe40005800000 */
[----:B------:R-:W-:-:S02]  /*ddf0*/  FSEL R157, R157, -INF , !P2 ;  /* 0xff8000009d9d7808 */ /* 0x000fc40005000000 */
[----:B------:R-:W-:Y:S02]  /*de00*/  LOP3.LUT P2, RZ, R2, 0x4, RZ, 0xc0, !PT ;  /* 0x0000000402ff7812 */ /* 0x000fe4000784c0ff */
[C---:B------:R-:W-:Y:S02]  /*de10*/  ISETP.GT.AND P5, PT, R199.reuse, 0x58, !P5 ;  /* 0x00000058c700780c */ /* 0x040fe40006fa4270 */
[----:B------:R-:W-:Y:S02]  /*de20*/  ISETP.GT.AND P2, PT, R199, 0x9, !P2 ;  /* 0x00000009c700780c */ /* 0x000fe40005744270 */
[C---:B------:R-:W-:Y:S02]  /*de30*/  ISETP.LT.OR P4, PT, R228.reuse, 0x52, P4 ;  /* 0x00000052e400780c */ /* 0x040fe40002781670 */
[C---:B------:R-:W-:Y:S02]  /*de40*/  ISETP.LT.OR P2, PT, R228.reuse, 0xa, P2 ;  /* 0x0000000ae400780c */ /* 0x040fe40001741670 */
[----:B------:R-:W-:-:S02]  /*de50*/  ISETP.LT.OR P5, PT, R228, 0x59, P5 ;  /* 0x00000059e400780c */ /* 0x000fc40002fa1670 */
[----:B------:R-:W-:Y:S02]  /*de60*/  FSEL R158, R158, -INF , !P2 ;  /* 0xff8000009e9e7808 */ /* 0x000fe40005000000 */
[----:B------:R-:W-:Y:S02]  /*de70*/  LOP3.LUT P2, RZ, R2, 0x8, RZ, 0xc0, !PT ;  /* 0x0000000802ff7812 */ /* 0x000fe4000784c0ff */
[----:B------:R-:W-:Y:S02]  /*de80*/  FSEL R189, R189, -INF , !P4 ;  /* 0xff800000bdbd7808 */ /* 0x000fe40006000000 */
[----:B------:R-:W-:Y:S02]  /*de90*/  ISETP.GT.AND P2, PT, R199, 0x10, !P2 ;  /* 0x00000010c700780c */ /* 0x000fe40005744270 */
[----:B------:R-:W-:Y:S02]  /*dea0*/  FSEL R191, R191, -INF , !P5 ;  /* 0xff800000bfbf7808 */ /* 0x000fe40006800000 */
        /* <DEDUP_REMOVED lines=34> */
[----:B------:R-:W-:Y:S02]  /*e0d0*/  FMNMX.FTZ R177, R152, R12, !PT ;  /* 0x0000000c98b17209 */ /* 0x000fe40007810000 */
[----:B------:R-:W-:Y:S02]  /*e0e0*/  LOP3.LUT P2, RZ, R2, 0x400, RZ, 0xc0, !PT ;  /* 0x0000040002ff7812 */ /* 0x000fe4000784c0ff */
[----:B------:R-:W-:Y:S02]  /*e0f0*/  FMNMX.FTZ R177, R210, R177, !PT ;  /* 0x000000b1d2b17209 */ /* 0x000fe40007810000 */
[----:B------:R-:W-:Y:S02]  /*e100*/  ISETP.GT.AND P2, PT, R199, 0x31, !P2 ;  /* 0x00000031c700780c */ /* 0x000fe40005744270 */
[----:B------:R-:W-:-:S02]  /*e110*/  FMNMX.FTZ R177, R155, R177, !PT ;  /* 0x000000b19bb17209 */ /* 0x000fc40007810000 */
[----:B------:R-:W-:Y:S02]  /*e120*/  ISETP.LT.OR P2, PT, R228, 0x32, P2 ;  /* 0x00000032e400780c */ /* 0x000fe40001741670 */
[----:B------:R-:W-:Y:S02]  /*e130*/  FMNMX.FTZ R177, R156, R177, !PT ;  /* 0x000000b19cb17209 */ /* 0x000fe40007810000 */
[----:B------:R-:W-:Y:S02]  /*e140*/  FSEL R165, R178, -INF , !P2 ;  /* 0xff800000b2a57808 */ /* 0x000fe40005000000 */
[----:B------:R-:W-:Y:S02]  /*e150*/  FMNMX.FTZ R177, R159, R177, !PT ;  /* 0x000000b19fb17209 */ /* 0x000fe40007810000 */
[----:B------:R-:W-:Y:S02]  /*e160*/  LOP3.LUT P2, RZ, R2, 0x200, RZ, 0xc0, !PT ;  /* 0x0000020002ff7812 */ /* 0x000fe4000784c0ff */
[----:B------:R-:W-:-:S02]  /*e170*/  FMNMX.FTZ R177, R160, R177, !PT ;  /* 0x000000b1a0b17209 */ /* 0x000fc40007810000 */
[----:B------:R-:W-:Y:S02]  /*e180*/  ISETP.GT.AND P2, PT, R199, 0x38, !P2 ;  /* 0x00000038c700780c */ /* 0x000fe40005744270 */
[----:B------:R-:W-:Y:S02]  /*e190*/  FMNMX.FTZ R177, R163, R177, !PT ;  /* 0x000000b1a3b17209 */ /* 0x000fe40007810000 */
[----:B------:R-:W-:Y:S02]  /*e1a0*/  ISETP.LT.OR P2, PT, R228, 0x39, P2 ;  /* 0x00000039e400780c */ /* 0x000fe40001741670 */
[----:B------:R-:W-:Y:S02]  /*e1b0*/  FMNMX.FTZ R177, R211, R177, !PT ;  /* 0x000000b1d3b17209 */ /* 0x000fe40007810000 */
[----:B------:R-:W-:Y:S02]  /*e1c0*/  FSEL R179, R179, -INF , !P2 ;  /* 0xff800000b3b37808 */ /* 0x000fe40005000000 */
[----:B------:R-:W-:-:S02]  /*e1d0*/  FMNMX.FTZ R177, R168, R177, !PT ;  /* 0x000000b1a8b17209 */ /* 0x000fc40007810000 */
[----:B------:R-:W-:Y:S02]  /*e1e0*/  LOP3.LUT P2, RZ, R2, 0x100, RZ, 0xc0, !PT ;  /* 0x0000010002ff7812 */ /* 0x000fe4000784c0ff */
[----:B------:R-:W-:Y:S02]  /*e1f0*/  FMNMX.FTZ R177, R169, R177, !PT ;  /* 0x000000b1a9b17209 */ /* 0x000fe40007810000 */
[----:B------:R-:W-:Y:S02]  /*e200*/  ISETP.GT.AND P2, PT, R199, 0x39, !P2 ;  /* 0x00000039c700780c */ /* 0x000fe40005744270 */
[----:B------:R-:W-:Y:S02]  /*e210*/  FMNMX.FTZ R177, R172, R177, !PT ;  /* 0x000000b1acb17209 */ /* 0x000fe40007810000 */
[----:B------:R-:W-:Y:S02]  /*e220*/  ISETP.LT.OR P2, PT, R228, 0x3a, P2 ;  /* 0x0000003ae400780c */ /* 0x000fe40001741670 */
[----:B------:R-:W-:-:S02]  /*e230*/  FMNMX.FTZ R177, R173, R177, !PT ;  /* 0x000000b1adb17209 */ /* 0x000fc40007810000 */
        /* <DEDUP_REMOVED lines=25> */
[----:B------:R-:W-:Y:S01]  /*e3d0*/  ISETP.GT.AND P2, PT, R199, 0x49, !P6 ;  /* 0x00000049c700780c */ /* 0x000fe20007744270 */
[----:B------:R-:W0:Y:S01]  /*e3e0*/  SHFL.BFLY PT, R178, R177, 0x2, 0x1f ;  /* 0x0c401f00b1b27f89 */ /* 0x000e2200000e0000 */
[----:B------:R-:W-:Y:S02]  /*e3f0*/  LOP3.LUT P6, RZ, R2, 0x1, RZ, 0xc0, !PT ;  /* 0x0000000102ff7812 */ /* 0x000fe400078cc0ff */
[----:B------:R-:W-:-:S04]  /*e400*/  ISETP.LT.OR P2, PT, R228, 0x4a, P2 ;  /* 0x0000004ae400780c */ /* 0x000fc80001741670 */
[----:B------:R-:W-:Y:S02]  /*e410*/  FSEL R187, R187, -INF , !P2 ;  /* 0xff800000bbbb7808 */ /* 0x000fe40005000000 */
[----:B0-----:R-:W-:-:S05]  /*e420*/  FMNMX.FTZ R178, R177, R178, !PT ;  /* 0x000000b2b1b27209 */ /* 0x001fca0007810000 */
[----:B------:R-:W0:Y:S02]  /*e430*/  SHFL.BFLY PT, R177, R178, 0x1, 0x1f ;  /* 0x0c201f00b2b17f89 */ /* 0x000e2400000e0000 */
[----:B0-----:R-:W-:Y:S01]  /*e440*/  FMNMX.FTZ R178, R178, R177, !PT ;  /* 0x000000b1b2b27209 */ /* 0x001fe20007810000 */
[----:B------:R-:W-:-:S03]  /*e450*/  IMAD.U32 R177, RZ, RZ, UR42 ;  /* 0x0000002affb17e24 */ /* 0x000fc6000f8e00ff */
[----:B------:R-:W-:-:S04]  /*e460*/  FSETP.NEU.FTZ.AND P2, PT, R178, -INF , PT ;  /* 0xff800000b200780b */ /* 0x000fc80003f5d000 */
[----:B------:R-:W-:-:S05]  /*e470*/  FSEL R196, R178, RZ, P2 ;  /* 0x000000ffb2c47208 */ /* 0x000fca0001000000 */
[----:B------:R-:W-:Y:S01]  /*e480*/  FADD.FTZ R196, -R196, R12 ;  /* 0x0000000cc4c47221 */ /* 0x000fe20000010100 */
[----:B------:R-:W-:-:S05]  /*e490*/  FMUL.FTZ R12, R178, R177 ;  /* 0x000000b1b20c7220 */ /* 0x000fca0000410000 */
[----:B------:R-:W-:Y:S02]  /*e4a0*/  FSEL R12, R12, RZ, P2 ;  /* 0x000000ff0c0c7208 */ /* 0x000fe40001000000 */
[----:B------:R-:W-:-:S03]  /*e4b0*/  LOP3.LUT P2, RZ, R2, 0x80000, RZ, 0xc0, !PT ;  /* 0x0008000002ff7812 */ /* 0x000fc6000784c0ff */
[-CC-:B------:R-:W-:Y:S01]  /*e4c0*/  FFMA.FTZ R152, R152, R177.reuse, -R12.reuse ;  /* 0x000000b198987223 */ /* 0x180fe2000001080c */
[----:B------:R-:W-:Y:S01]  /*e4d0*/  ISETP.GT.AND P2, PT, R199, RZ, !P2 ;  /* 0x000000ffc700720c */ /* 0x000fe20005744270 */
[-CC-:B------:R-:W-:Y:S01]  /*e4e0*/  FFMA.FTZ R210, R210, R177.reuse, -R12.reuse ;  /* 0x000000b1d2d27223 */ /* 0x180fe2000001080c */
[-CC-:B------:R-:W-:Y:S01]  /*e4f0*/  FFMA.FTZ R155, R155, R177.reuse, -R12.reuse ;  /* 0x000000b19b9b7223 */ /* 0x180fe2000001080c */
[-CC-:B------:R-:W-:Y:S01]  /*e500*/  FFMA.FTZ R156, R156, R177.reuse, -R12.reuse ;  /* 0x000000b19c9c7223 */ /* 0x180fe2000001080c */
[----:B------:R-:W-:Y:S01]  /*e510*/  ISETP.LT.OR P2, PT, R228, 0x1, P2 ;  /* 0x00000001e400780c */ /* 0x000fe20001741670 */
[-CC-:B------:R-:W-:Y:S01]  /*e520*/  FFMA.FTZ R159, R159, R177.reuse, -R12.reuse ;  /* 0x000000b19f9f7223 */ /* 0x180fe2000001080c */
[-CC-:B------:R-:W-:Y:S01]  /*e530*/  FFMA.FTZ R160, R160, R177.reuse, -R12.reuse ;  /* 0x000000b1a0a07223 */ /* 0x180fe2000001080c */
[-CC-:B------:R-:W-:Y:S01]  /*e540*/  FFMA.FTZ R163, R163, R177.reuse, -R12.reuse ;  /* 0x000000b1a3a37223 */ /* 0x180fe2000001080c */
[----:B------:R-:W-:Y:S01]  /*e550*/  FSEL R153, R153, -INF , !P2 ;  /* 0xff80000099997808 */ /* 0x000fe20005000000 */
        /* <DEDUP_REMOVED lines=17> */
[----:B------:R-:W-:Y:S01]  /*e670*/  FMUL.FTZ R12, R196, R177 ;  /* 0x000000b1c40c7220 */ /* 0x000fe20000410000 */
[----:B------:R-:W-:Y:S01]  /*e680*/  FMNMX.FTZ R196, R153, R13, !PT ;  /* 0x0000000d99c47209 */ /* 0x000fe20007810000 */
[----:B------:R-:W-:Y:S01]  /*e690*/  MUFU.EX2 R152, R152 ;  /* 0x0000009800987308 */ /* 0x000fe20000000800 */
[----:B------:R-:W-:-:S02]  /*e6a0*/  ISETP.GT.AND P2, PT, R199, 0x59, !P6 ;  /* 0x00000059c700780c */ /* 0x000fc40007744270 */
[----:B------:R-:W-:Y:S02]  /*e6b0*/  FMNMX.FTZ R196, R154, R196, !PT ;  /* 0x000000c49ac47209 */ /* 0x000fe40007810000 */
[----:B------:R-:W-:Y:S02]  /*e6c0*/  ISETP.LT.OR P2, PT, R228, 0x5a, P2 ;  /* 0x0000005ae400780c */ /* 0x000fe40001741670 */
[----:B------:R-:W-:Y:S01]  /*e6d0*/  FMNMX.FTZ R196, R157, R196, !PT ;  /* 0x000000c49dc47209 */ /* 0x000fe20007810000 */
[----:B------:R-:W0:Y:S01]  /*e6e0*/  MUFU.EX2 R12, R12 ;  /* 0x0000000c000c7308 */ /* 0x000e220000000800 */
[----:B------:R-:W-:Y:S02]  /*e6f0*/  FSEL R193, R193, -INF , !P2 ;  /* 0xff800000c1c17808 */ /* 0x000fe40005000000 */
[----:B------:R-:W-:-:S04]  /*e700*/  FMNMX.FTZ R196, R158, R196, !PT ;  /* 0x000000c49ec47209 */ /* 0x000fc80007810000 */
[----:B------:R-:W-:Y:S01]  /*e710*/  FMNMX.FTZ R196, R161, R196, !PT ;  /* 0x000000c4a1c47209 */ /* 0x000fe20007810000 */
[----:B------:R-:W2:Y:S03]  /*e720*/  MUFU.EX2 R210, R210 ;  /* 0x000000d200d27308 */ /* 0x000ea60000000800 */
[----:B------:R-:W-:-:S04]  /*e730*/  FMNMX.FTZ R196, R162, R196, !PT ;  /* 0x000000c4a2c47209 */ /* 0x000fc80007810000 */
[----:B------:R-:W-:Y:S01]  /*e740*/  FMNMX.FTZ R196, R166, R196, !PT ;  /* 0x000000c4a6c47209 */ /* 0x000fe20007810000 */
[----:B------:R-:W3:Y:S01]  /*e750*/  MUFU.EX2 R155, R155 ;  /* 0x0000009b009b7308 */ /* 0x000ee20000000800 */
[----:B0-----:R-:W-:Y:S01]  /*e760*/  FFMA.FTZ R4, R12, R4, R152 ;  /* 0x000000040c047223 */ /* 0x001fe20000010098 */
[----:B------:R-:W-:Y:S01]  /*e770*/  FMUL.FTZ R24, R24, R12 ;  /* 0x0000000c18187220 */ /* 0x000fe20000410000 */
[----:B------:R-:W-:Y:S01]  /*e780*/  FMNMX.FTZ R196, R167, R196, !PT ;  /* 0x000000c4a7c47209 */ /* 0x000fe20007810000 */
[-C--:B------:R-:W-:Y:S01]  /*e790*/  FMUL.FTZ R25, R25, R12.reuse ;  /* 0x0000000c19197220 */ /* 0x080fe20000410000 */
[-C--:B------:R-:W-:Y:S01]  /*e7a0*/  FMUL.FTZ R28, R28, R12.reuse ;  /* 0x0000000c1c1c7220 */ /* 0x080fe20000410000 */
[----:B------:R-:W-:Y:S01]  /*e7b0*/  FMUL.FTZ R29, R29, R12 ;  /* 0x0000000c1d1d7220 */ /* 0x000fe20000410000 */
[----:B------:R-:W-:Y:S01]  /*e7c0*/  FMNMX.FTZ R196, R170, R196, !PT ;  /* 0x000000c4aac47209 */ /* 0x000fe20007810000 */
[----:B------:R-:W0:Y:S01]  /*e7d0*/  MUFU.EX2 R156, R156 ;  /* 0x0000009c009c7308 */ /* 0x000e220000000800 */
[C---:B--2---:R-:W-:Y:S01]  /*e7e0*/  FADD.FTZ R4, R210.reuse, R4 ;  /* 0x00000004d2047221 */ /* 0x044fe20000010000 */
[----:B------:R-:W-:Y:S01]  /*e7f0*/  F2FP.BF16.F32.PACK_AB R152, R210, R152 ;  /* 0x00000098d298723e */ /* 0x000fe200000010ff */
[----:B------:R-:W-:Y:S01]  /*e800*/  FMUL.FTZ R32, R32, R12 ;  /* 0x0000000c20207220 */ /* 0x000fe20000410000 */
[----:B------:R-:W-:Y:S01]  /*e810*/  FMNMX.FTZ R196, R171, R196, !PT ;  /* 0x000000c4abc47209 */ /* 0x000fe20007810000 */
[-C--:B------:R-:W-:Y:S01]  /*e820*/  FMUL.FTZ R33, R33, R12.reuse ;  /* 0x0000000c21217220 */ /* 0x080fe20000410000 */
[-C--:B------:R-:W-:Y:S01]  /*e830*/  FMUL.FTZ R36, R36, R12.reuse ;  /* 0x0000000c24247220 */ /* 0x080fe20000410000 */
[----:B------:R-:W-:Y:S01]  /*e840*/  FMUL.FTZ R37, R37, R12 ;  /* 0x0000000c25257220 */ /* 0x000fe20000410000 */
[----:B------:R-:W-:Y:S01]  /*e850*/  FMNMX.FTZ R196, R174, R196, !PT ;  /* 0x000000c4aec47209 */ /* 0x000fe20007810000 */
[----:B------:R-:W2:Y:S01]  /*e860*/  MUFU.EX2 R159, R159 ;  /* 0x0000009f009f7308 */ /* 0x000ea20000000800 */
[----:B---3--:R-:W-:Y:S01]  /*e870*/  FADD.FTZ R4, R155, R4 ;  /* 0x000000049b047221 */ /* 0x008fe20000010000 */
[----:B------:R-:W-:Y:S01]  /*e880*/  FMUL.FTZ R40, R40, R12 ;  /* 0x0000000c28287220 */ /* 0x000fe20000410000 */
[----:B------:R-:W-:Y:S01]  /*e890*/  FMNMX.FTZ R196, R175, R196, !PT ;  /* 0x000000c4afc47209 */ /* 0x000fe20007810000 */
[-C--:B------:R-:W-:Y:S01]  /*e8a0*/  FMUL.FTZ R41, R41, R12.reuse ;  /* 0x0000000c29297220 */ /* 0x080fe20000410000 */
[-C--:B------:R-:W-:Y:S01]  /*e8b0*/  FMUL.FTZ R44, R44, R12.reuse ;  /* 0x0000000c2c2c7220 */ /* 0x080fe20000410000 */
[----:B------:R-:W-:Y:S01]  /*e8c0*/  FMUL.FTZ R45, R45, R12 ;  /* 0x0000000c2d2d7220 */ /* 0x000fe20000410000 */
[----:B------:R-:W-:Y:S01]  /*e8d0*/  FMNMX.FTZ R196, R164, R196, !PT ;  /* 0x000000c4a4c47209 */ /* 0x000fe20007810000 */
[----:B------:R-:W3:Y:S01]  /*e8e0*/  MUFU.EX2 R160, R160 ;  /* 0x000000a000a07308 */ /* 0x000ee20000000800 */
[----:B0-----:R-:W-:Y:S01]  /*e8f0*/  FADD.FTZ R4, R156, R4 ;  /* 0x000000049c047221 */ /* 0x001fe20000010000 */
[----:B------:R-:W-:Y:S01]  /*e900*/  FMUL.FTZ R48, R48, R12 ;  /* 0x0000000c30307220 */ /* 0x000fe20000410000 */
[----:B------:R-:W-:Y:S01]  /*e910*/  FMNMX.FTZ R196, R165, R196, !PT ;  /* 0x000000c4a5c47209 */ /* 0x000fe20007810000 */
[-C--:B------:R-:W-:Y:S01]  /*e920*/  FMUL.FTZ R49, R49, R12.reuse ;  /* 0x0000000c31317220 */ /* 0x080fe20000410000 */
[-C--:B------:R-:W-:Y:S01]  /*e930*/  FMUL.FTZ R52, R52, R12.reuse ;  /* 0x0000000c34347220 */ /* 0x080fe20000410000 */
[----:B------:R-:W-:Y:S01]  /*e940*/  FMUL.FTZ R53, R53, R12 ;  /* 0x0000000c35357220 */ /* 0x000fe20000410000 */
[----:B------:R-:W-:Y:S01]  /*e950*/  FMNMX.FTZ R196, R179, R196, !PT ;  /* 0x000000c4b3c47209 */ /* 0x000fe20007810000 */
[----:B------:R-:W0:Y:S01]  /*e960*/  MUFU.EX2 R163, R163 ;  /* 0x000000a300a37308 */ /* 0x000e220000000800 */
[----:B--2---:R-:W-:Y:S01]  /*e970*/  FADD.FTZ R4, R159, R4 ;  /* 0x000000049f047221 */ /* 0x004fe20000010000 */
[----:B------:R-:W-:Y:S01]  /*e980*/  FMUL.FTZ R56, R56, R12 ;  /* 0x0000000c38387220 */ /* 0x000fe20000410000 */
[----:B------:R-:W-:Y:S01]  /*e990*/  FMNMX.FTZ R196, R180, R196, !PT ;  /* 0x000000c4b4c47209 */ /* 0x000fe20007810000 */
[-C--:B------:R-:W-:Y:S01]  /*e9a0*/  FMUL.FTZ R57, R57, R12.reuse ;  /* 0x0000000c39397220 */ /* 0x080fe20000410000 */
[-C--:B------:R-:W-:Y:S01]  /*e9b0*/  FMUL.FTZ R60, R60, R12.reuse ;  /* 0x0000000c3c3c7220 */ /* 0x080fe20000410000 */
[----:B------:R-:W-:Y:S01]  /*e9c0*/  FMUL.FTZ R61, R61, R12 ;  /* 0x0000000c3d3d7220 */ /* 0x000fe20000410000 */
[----:B------:R-:W-:Y:S01]  /*e9d0*/  FMNMX.FTZ R196, R182, R196, !PT ;  /* 0x000000c4b6c47209 */ /* 0x000fe20007810000 */
[----:B------:R2:W-:Y:S01]  /*e9e0*/  MUFU.EX2 R198, R181 ;  /* 0x000000b500c67308 */ /* 0x0005e20000000800 */
        /* <DEDUP_REMOVED lines=16> */
[-C--:B------:R-:W-:Y:S01]  /*eaf0*/  FMUL.FTZ R80, R80, R12.reuse ;  /* 0x0000000c50507220 */ /* 0x080fe20000410000 */
[----:B------:R-:W-:Y:S01]  /*eb00*/  FMUL.FTZ R81, R81, R12 ;  /* 0x0000000c51517220 */ /* 0x000fe20000410000 */
[----:B------:R-:W-:Y:S01]  /*eb10*/  FMNMX.FTZ R196, R189, R196, !PT ;  /* 0x000000c4bdc47209 */ /* 0x000fe20007810000 */
[-C--:B------:R-:W-:Y:S01]  /*eb20*/  FMUL.FTZ R84, R84, R12.reuse ;  /* 0x0000000c54547220 */ /* 0x080fe20000410000 */
[-C--:B------:R-:W-:Y:S01]  /*eb30*/  FMUL.FTZ R85, R85, R12.reuse ;  /* 0x0000000c55557220 */ /* 0x080fe20000410000 */
[----:B------:R-:W-:Y:S01]  /*eb40*/  FMUL.FTZ R88, R88, R12 ;  /* 0x0000000c58587220 */ /* 0x000fe20000410000 */
[----:B------:R-:W-:Y:S01]  /*eb50*/  FMNMX.FTZ R196, R191, R196, !PT ;  /* 0x000000c4bfc47209 */ /* 0x000fe20007810000 */
[----:B------:R-:W4:Y:S01]  /*eb60*/  MUFU.EX2 R169, R169 ;  /* 0x000000a900a97308 */ /* 0x000f220000000800 */
[-C--:B------:R-:W-:Y:S01]  /*eb70*/  FMUL.FTZ R89, R89, R12.reuse ;  /* 0x0000000c59597220 */ /* 0x080fe20000410000 */
[----:B------:R-:W-:Y:S01]  /*eb80*/  FMUL.FTZ R92, R92, R12 ;  /* 0x0000000c5c5c7220 */ /* 0x000fe20000410000 */
[----:B------:R-:W-:Y:S01]  /*eb90*/  FMNMX.FTZ R196, R193, R196, !PT ;  /* 0x000000c4c1c47209 */ /* 0x000fe20007810000 */
[-C--:B------:R-:W-:Y:S01]  /*eba0*/  FMUL.FTZ R93, R93, R12.reuse ;  /* 0x0000000c5d5d7220 */ /* 0x080fe20000410000 */
[-C--:B------:R-:W-:Y:S01]  /*ebb0*/  FMUL.FTZ R96, R96, R12.reuse ;  /* 0x0000000c60607220 */ /* 0x080fe20000410000 */
[-C--:B------:R-:W-:Y:S01]  /*ebc0*/  FMUL.FTZ R97, R97, R12.reuse ;  /* 0x0000000c61617220 */ /* 0x080fe20000410000 */
[-C--:B------:R-:W-:Y:S01]  /*ebd0*/  FMUL.FTZ R100, R100, R12.reuse ;  /* 0x0000000c64647220 */ /* 0x080fe20000410000 */
[----:B------:R-:W5:Y:S01]  /*ebe0*/  SHFL.BFLY PT, R197, R196, 0x2, 0x1f ;  /* 0x0c401f00c4c57f89 */ /* 0x000f6200000e0000 */
        /* <DEDUP_REMOVED lines=23> */
[----:B-----5:R-:W-:Y:S01]  /*ed60*/  FMNMX.FTZ R196, R196, R197, !PT ;  /* 0x000000c5c4c47209 */ /* 0x020fe20007810000 */
[----:B------:R-:W5:Y:S01]  /*ed70*/  MUFU.EX2 R224, R224 ;  /* 0x000000e000e07308 */ /* 0x000f620000000800 */
[-C--:B------:R-:W-:Y:S01]  /*ed80*/  FMUL.FTZ R141, R141, R12.reuse ;  /* 0x0000000c8d8d7220 */ /* 0x080fe20000410000 */
[-C--:B------:R-:W-:Y:S01]  /*ed90*/  FMUL.FTZ R144, R144, R12.reuse ;  /* 0x0000000c90907220 */ /* 0x080fe20000410000 */
[-C--:B------:R-:W-:Y:S01]  /*eda0*/  FMUL.FTZ R145, R145, R12.reuse ;  /* 0x0000000c91917220 */ /* 0x080fe20000410000 */
[----:B------:R-:W2:Y:S01]  /*edb0*/  SHFL.BFLY PT, R197, R196, 0x1, 0x1f ;  /* 0x0c201f00c4c57f89 */ /* 0x000ea200000e0000 */
[-C--:B------:R-:W-:Y:S01]  /*edc0*/  FMUL.FTZ R148, R148, R12.reuse ;  /* 0x0000000c94947220 */ /* 0x080fe20000410000 */
[----:B------:R-:W-:-:S02]  /*edd0*/  FMUL.FTZ R149, R149, R12 ;  /* 0x0000000c95957220 */ /* 0x000fc40000410000 */
[----:B------:R-:W5:Y:S08]  /*ede0*/  MUFU.EX2 R225, R225 ;  /* 0x000000e100e17308 */ /* 0x000f700000000800 */
[----:B------:R-:W-:Y:S08]  /*edf0*/  MUFU.EX2 R184, R184 ;  /* 0x000000b800b87308 */ /* 0x000ff00000000800 */
[----:B------:R-:W-:Y:S01]  /*ee00*/  MUFU.EX2 R185, R185 ;  /* 0x000000b900b97308 */ /* 0x000fe20000000800 */
[----:B--2---:R-:W-:-:S04]  /*ee10*/  FMNMX.FTZ R181, R196, R197, !PT ;  /* 0x000000c5c4b57209 */ /* 0x004fc80007810000 */
[C---:B------:R-:W-:Y:S01]  /*ee20*/  FSETP.NEU.FTZ.AND P2, PT, R181.reuse, -INF , PT ;  /* 0xff800000b500780b */ /* 0x040fe20003f5d000 */
[----:B------:R-:W-:Y:S02]  /*ee30*/  FMUL.FTZ R196, R181, R177 ;  /* 0x000000b1b5c47220 */ /* 0x000fe40000410000 */
[----:B------:R-:W-:Y:S03]  /*ee40*/  MUFU.EX2 R188, R188 ;  /* 0x000000bc00bc7308 */ /* 0x000fe60000000800 */
[----:B------:R-:W-:-:S05]  /*ee50*/  FSEL R196, R196, RZ, P2 ;  /* 0x000000ffc4c47208 */ /* 0x000fca0001000000 */
[----:B------:R-:W-:Y:S01]  /*ee60*/  MUFU.EX2 R226, R226 ;  /* 0x000000e200e27308 */ /* 0x000fe20000000800 */
[----:B------:R-:W-:Y:S01]  /*ee70*/  FFMA.FTZ R197, R154, R177, -R196 ;  /* 0x000000b19ac57223 */ /* 0x000fe200000108c4 */
[----:B------:R-:W-:Y:S01]  /*ee80*/  F2FP.BF16.F32.PACK_AB R154, R156, R155 ;  /* 0x0000009b9c9a723e */ /* 0x000fe200000010ff */
[----:B---3--:R-:W-:Y:S01]  /*ee90*/  FADD.FTZ R155, R211, R4 ;  /* 0x00000004d39b7221 */ /* 0x008fe20000010000 */
[----:B------:R-:W-:Y:S01]  /*eea0*/  F2FP.BF16.F32.PACK_AB R156, R160, R159 ;  /* 0x0000009fa09c723e */ /* 0x000fe200000010ff */
[-CC-:B------:R-:W-:Y:S01]  /*eeb0*/  FFMA.FTZ R229, R157, R177.reuse, -R196.reuse ;  /* 0x000000b19de57223 */ /* 0x180fe200000108c4 */
[--C-:B------:R-:W-:Y:S01]  /*eec0*/  FFMA.FTZ R157, R158, R177, -R196.reuse ;  /* 0x000000b19e9d7223 */ /* 0x100fe200000108c4 */
[----:B0-----:R-:W-:Y:S01]  /*eed0*/  FADD.FTZ R4, R168, R155 ;  /* 0x0000009ba8047221 */ /* 0x001fe20000010000 */
[----:B------:R-:W-:Y:S01]  /*eee0*/  MUFU.EX2 R192, R192 ;  /* 0x000000c000c07308 */ /* 0x000fe20000000800 */
[----:B------:R-:W-:Y:S01]  /*eef0*/  F2FP.BF16.F32.PACK_AB R158, R211, R163 ;  /* 0x000000a3d39e723e */ /* 0x000fe200000010ff */
[-C--:B------:R-:W-:Y:S01]  /*ef00*/  FFMA.FTZ R230, R153, R177.reuse, -R196 ;  /* 0x000000b199e67223 */ /* 0x080fe200000108c4 */
[----:B----4-:R-:W-:Y:S01]  /*ef10*/  FADD.FTZ R159, R169, R4 ;  /* 0x00000004a99f7221 */ /* 0x010fe20000010000 */
[-CC-:B------:R-:W-:Y:S01]  /*ef20*/  FFMA.FTZ R153, R174, R177.reuse, -R196.reuse ;  /* 0x000000b1ae997223 */ /* 0x180fe200000108c4 */
[-CC-:B------:R-:W-:Y:S01]  /*ef30*/  FFMA.FTZ R228, R161, R177.reuse, -R196.reuse ;  /* 0x000000b1a1e47223 */ /* 0x180fe200000108c4 */
[-CC-:B------:R-:W-:Y:S01]  /*ef40*/  FFMA.FTZ R161, R162, R177.reuse, -R196.reuse ;  /* 0x000000b1a2a17223 */ /* 0x180fe200000108c4 */
[----:B-1----:R-:W-:Y:S01]  /*ef50*/  FADD.FTZ R4, R172, R159 ;  /* 0x0000009fac047221 */ /* 0x002fe20000010000 */
[----:B------:R-:W0:Y:S01]  /*ef60*/  MUFU.EX2 R227, R227 ;  /* 0x000000e300e37308 */ /* 0x000e220000000800 */
[C---:B------:R-:W-:Y:S01]  /*ef70*/  F2FP.BF16.F32.PACK_AB R162, R173.reuse, R172 ;  /* 0x000000acada2723e */ /* 0x040fe200000010ff */
[-C--:B------:R-:W-:Y:S01]  /*ef80*/  FFMA.FTZ R210, R166, R177.reuse, -R196 ;  /* 0x000000b1a6d27223 */ /* 0x080fe200000108c4 */
[----:B------:R-:W-:Y:S01]  /*ef90*/  FADD.FTZ R4, R173, R4 ;  /* 0x00000004ad047221 */ /* 0x000fe20000010000 */
[-CC-:B------:R-:W-:Y:S01]  /*efa0*/  FFMA.FTZ R167, R167, R177.reuse, -R196.reuse ;  /* 0x000000b1a7a77223 */ /* 0x180fe200000108c4 */
[-CC-:B------:R-:W-:Y:S01]  /*efb0*/  FFMA.FTZ R199, R170, R177.reuse, -R196.reuse ;  /* 0x000000b1aac77223 */ /* 0x180fe200000108c4 */
[-C--:B------:R-:W-:Y:S01]  /*efc0*/  FFMA.FTZ R171, R171, R177.reuse, -R196 ;  /* 0x000000b1abab7223 */ /* 0x080fe200000108c4 */
[----:B------:R-:W-:Y:S01]  /*efd0*/  FADD.FTZ R159, R223, R4 ;  /* 0x00000004df9f7221 */ /* 0x000fe20000010000 */
[----:B------:R-:W1:Y:S01]  /*efe0*/  MUFU.EX2 R194, R194 ;  /* 0x000000c200c27308 */ /* 0x000e620000000800 */
[-CC-:B------:R-:W-:Y:S01]  /*eff0*/  FFMA.FTZ R175, R175, R177.reuse, -R196.reuse ;  /* 0x000000b1afaf7223 */ /* 0x180fe200000108c4 */
[-CC-:B------:R-:W-:Y:S01]  /*f000*/  FFMA.FTZ R231, R164, R177.reuse, -R196.reuse ;  /* 0x000000b1a4e77223 */ /* 0x180fe200000108c4 */
[----:B-----5:R-:W-:Y:S01]  /*f010*/  FADD.FTZ R4, R224, R159 ;  /* 0x0000009fe0047221 */ /* 0x020fe20000010000 */
[-CC-:B------:R-:W-:Y:S01]  /*f020*/  FFMA.FTZ R165, R165, R177.reuse, -R196.reuse ;  /* 0x000000b1a5a57223 */ /* 0x180fe200000108c4 */
[-CC-:B------:R-:W-:Y:S01]  /*f030*/  FFMA.FTZ R179, R179, R177.reuse, -R196.reuse ;  /* 0x000000b1b3b37223 */ /* 0x180fe200000108c4 */
[-C--:B------:R-:W-:Y:S01]  /*f040*/  FFMA.FTZ R180, R180, R177.reuse, -R196 ;  /* 0x000000b1b4b47223 */ /* 0x080fe200000108c4 */
[----:B------:R-:W-:Y:S01]  /*f050*/  FADD.FTZ R159, R225, R4 ;  /* 0x00000004e19f7221 */ /* 0x000fe20000010000 */
[----:B------:R-:W2:Y:S01]  /*f060*/  MUFU.EX2 R174, R195 ;  /* 0x000000c300ae7308 */ /* 0x000ea20000000800 */
[----:B0-----:R-:W-:Y:S01]  /*f070*/  F2FP.BF16.F32.PACK_AB R172, R227, R192 ;  /* 0x000000c0e3ac723e */ /* 0x001fe200000010ff */
[-CC-:B------:R-:W-:Y:S01]  /*f080*/  FFMA.FTZ R182, R182, R177.reuse, -R196.reuse ;  /* 0x000000b1b6b67223 */ /* 0x180fe200000108c4 */
[----:B------:R-:W-:Y:S01]  /*f090*/  FADD.FTZ R159, R198, R159 ;  /* 0x0000009fc69f7221 */ /* 0x000fe20000010000 */
[-CC-:B------:R-:W-:Y:S01]  /*f0a0*/  FFMA.FTZ R183, R183, R177.reuse, -R196.reuse ;  /* 0x000000b1b7b77223 */ /* 0x180fe200000108c4 */
[-CC-:B------:R-:W-:Y:S01]  /*f0b0*/  FFMA.FTZ R186, R186, R177.reuse, -R196.reuse ;  /* 0x000000b1baba7223 */ /* 0x180fe200000108c4 */
[-CC-:B------:R-:W-:Y:S01]  /*f0c0*/  FFMA.FTZ R187, R187, R177.reuse, -R196.reuse ;  /* 0x000000b1bbbb7223 */ /* 0x180fe200000108c4 */
[----:B------:R-:W-:Y:S01]  /*f0d0*/  FADD.FTZ R4, R184, R159 ;  /* 0x0000009fb8047221 */ /* 0x000fe20000010000 */
[----:B------:R-:W-:Y:S01]  /*f0e0*/  MUFU.EX2 R230, R230 ;  /* 0x000000e600e67308 */ /* 0x000fe20000000800 */
[-CC-:B------:R-:W-:Y:S01]  /*f0f0*/  FFMA.FTZ R190, R190, R177.reuse, -R196.reuse ;  /* 0x000000b1bebe7223 */ /* 0x180fe200000108c4 */
[-C--:B------:R-:W-:Y:S01]  /*f100*/  FFMA.FTZ R189, R189, R177.reuse, -R196 ;  /* 0x000000b1bdbd7223 */ /* 0x080fe200000108c4 */
[----:B------:R-:W-:Y:S01]  /*f110*/  FADD.FTZ R163, R185, R4 ;  /* 0x00000004b9a37221 */ /* 0x000fe20000010000 */
[-CC-:B------:R-:W-:Y:S01]  /*f120*/  FFMA.FTZ R191, R191, R177.reuse, -R196.reuse ;  /* 0x000000b1bfbf7223 */ /* 0x180fe200000108c4 */
[----:B------:R-:W-:Y:S01]  /*f130*/  FFMA.FTZ R193, R193, R177, -R196 ;  /* 0x000000b1c1c17223 */ /* 0x000fe200000108c4 */
[----:B------:R-:W-:Y:S01]  /*f140*/  F2FP.BF16.F32.PACK_AB R160, R169, R168 ;  /* 0x000000a8a9a0723e */ /* 0x000fe200000010ff */
[----:B------:R-:W-:Y:S01]  /*f150*/  FADD.FTZ R163, R188, R163 ;  /* 0x000000a3bca37221 */ /* 0x000fe20000010000 */
[----:B------:R-:W-:Y:S01]  /*f160*/  MUFU.EX2 R197, R197 ;  /* 0x000000c500c57308 */ /* 0x000fe20000000800 */
[----:B------:R-:W-:-:S02]  /*f170*/  F2FP.BF16.F32.PACK_AB R168, R185, R184 ;  /* 0x000000b8b9a8723e */ /* 0x000fc400000010ff */
[C---:B------:R-:W-:Y:S01]  /*f180*/  FADD.FTZ R163, R226.reuse, R163 ;  /* 0x000000a3e2a37221 */ /* 0x040fe20000010000 */
[----:B------:R-:W-:Y:S02]  /*f190*/  F2FP.BF16.F32.PACK_AB R170, R226, R188 ;  /* 0x000000bce2aa723e */ /* 0x000fe400000010ff */
[----:B------:R-:W-:Y:S01]  /*f1a0*/  F2FP.BF16.F32.PACK_AB R166, R198, R225 ;  /* 0x000000e1c6a6723e */ /* 0x000fe200000010ff */
[----:B------:R-:W-:Y:S01]  /*f1b0*/  FADD.FTZ R4, R192, R163 ;  /* 0x000000a3c0047221 */ /* 0x000fe20000010000 */
[----:B------:R-:W-:Y:S01]  /*f1c0*/  FSEL R192, R181, RZ, P2 ;  /* 0x000000ffb5c07208 */ /* 0x000fe20001000000 */
[----:B------:R-:W-:Y:S01]  /*f1d0*/  MUFU.EX2 R155, R229 ;  /* 0x000000e5009b7308 */ /* 0x000fe20000000800 */
[----:B------:R-:W-:Y:S01]  /*f1e0*/  F2FP.BF16.F32.PACK_AB R164, R224, R223 ;  /* 0x000000dfe0a4723e */ /* 0x000fe200000010ff */
[----:B------:R-:W-:-:S04]  /*f1f0*/  FADD.FTZ R163, R227, R4 ;  /* 0x00000004e3a37221 */ /* 0x000fc80000010000 */
[----:B-1----:R-:W-:Y:S02]  /*f200*/  FADD.FTZ R163, R194, R163 ;  /* 0x000000a3c2a37221 */ /* 0x002fe40000010000 */
[----:B------:R-:W-:Y:S02]  /*f210*/  MUFU.EX2 R157, R157 ;  /* 0x0000009d009d7308 */ /* 0x000fe40000000800 */
[C---:B--2---:R-:W-:Y:S01]  /*f220*/  FADD.FTZ R4, R174.reuse, R163 ;  /* 0x000000a3ae047221 */ /* 0x044fe20000010000 */
[----:B------:R-:W-:Y:S01]  /*f230*/  F2FP.BF16.F32.PACK_AB R174, R174, R194 ;  /* 0x000000c2aeae723e */ /* 0x000fe200000010ff */
[----:B------:R-:W-:-:S04]  /*f240*/  FADD.FTZ R194, -R192, R13 ;  /* 0x0000000dc0c27221 */ /* 0x000fc80000010100 */
[----:B------:R-:W-:Y:S01]  /*f250*/  FMUL.FTZ R13, R194, R177 ;  /* 0x000000b1c20d7220 */ /* 0x000fe20000410000 */
[----:B------:R-:W-:Y:S08]  /*f260*/  MUFU.EX2 R228, R228 ;  /* 0x000000e400e47308 */ /* 0x000ff00000000800 */
[----:B------:R-:W0:Y:S08]  /*f270*/  MUFU.EX2 R13, R13 ;  /* 0x0000000d000d7308 */ /* 0x000e300000000800 */
[----:B------:R-:W1:Y:S08]  /*f280*/  MUFU.EX2 R161, R161 ;  /* 0x000000a100a17308 */ /* 0x000e700000000800 */
        /* <DEDUP_REMOVED lines=9> */
[----:B------:R-:W-:Y:S01]  /*f320*/  FADD.FTZ R196, R155, R196 ;  /* 0x000000c49bc47221 */ /* 0x000fe20000010000 */
[----:B------:R-:W-:Y:S01]  /*f330*/  F2FP.BF16.F32.PACK_AB R155, R157, R155 ;  /* 0x0000009b9d9b723e */ /* 0x000fe200000010ff */
[-C--:B------:R-:W-:Y:S01]  /*f340*/  FMUL.FTZ R35, R35, R13.reuse ;  /* 0x0000000d23237220 */ /* 0x080fe20000410000 */
[-C--:B------:R-:W-:Y:S01]  /*f350*/  FMUL.FTZ R38, R38, R13.reuse ;  /* 0x0000000d26267220 */ /* 0x080fe20000410000 */
[----:B------:R-:W-:Y:S01]  /*f360*/  FADD.FTZ R3, R157, R196 ;  /* 0x000000c49d037221 */ /* 0x000fe20000010000 */
[----:B-1----:R-:W-:Y:S01]  /*f370*/  F2FP.BF16.F32.PACK_AB R157, R161, R228 ;  /* 0x000000e4a19d723e */ /* 0x002fe200000010ff */
[-C--:B------:R-:W-:Y:S01]  /*f380*/  FMUL.FTZ R39, R39, R13.reuse ;  /* 0x0000000d27277220 */ /* 0x080fe20000410000 */
[----:B------:R-:W1:Y:S01]  /*f390*/  MUFU.EX2 R199, R199 ;  /* 0x000000c700c77308 */ /* 0x000e620000000800 */
[----:B------:R-:W-:Y:S01]  /*f3a0*/  FADD.FTZ R196, R228, R3 ;  /* 0x00000003e4c47221 */ /* 0x000fe20000010000 */
[-C--:B------:R-:W-:Y:S01]  /*f3b0*/  FMUL.FTZ R42, R42, R13.reuse ;  /* 0x0000000d2a2a7220 */ /* 0x080fe20000410000 */
[-C--:B------:R-:W-:Y:S01]  /*f3c0*/  FMUL.FTZ R43, R43, R13.reuse ;  /* 0x0000000d2b2b7220 */ /* 0x080fe20000410000 */
[-C--:B------:R-:W-:Y:S01]  /*f3d0*/  FMUL.FTZ R46, R46, R13.reuse ;  /* 0x0000000d2e2e7220 */ /* 0x080fe20000410000 */
[----:B------:R-:W-:Y:S01]  /*f3e0*/  FADD.FTZ R196, R161, R196 ;  /* 0x000000c4a1c47221 */ /* 0x000fe20000010000 */
[-C--:B------:R-:W-:Y:S01]  /*f3f0*/  FMUL.FTZ R47, R47, R13.reuse ;  /* 0x0000000d2f2f7220 */ /* 0x080fe20000410000 */
[----:B------:R-:W-:Y:S01]  /*f400*/  FMUL.FTZ R50, R50, R13 ;  /* 0x0000000d32327220 */ /* 0x000fe20000410000 */
[----:B------:R-:W3:Y:S01]  /*f410*/  MUFU.EX2 R188, R171 ;  /* 0x000000ab00bc7308 */ /* 0x000ee20000000800 */
[----:B--2---:R-:W-:Y:S01]  /*f420*/  FADD.FTZ R3, R159, R196 ;  /* 0x000000c49f037221 */ /* 0x004fe20000010000 */
[----:B0-----:R-:W-:Y:S01]  /*f430*/  F2FP.BF16.F32.PACK_AB R159, R184, R159 ;  /* 0x0000009fb89f723e */ /* 0x001fe200000010ff */
[-C--:B------:R-:W-:Y:S01]  /*f440*/  FMUL.FTZ R51, R51, R13.reuse ;  /* 0x0000000d33337220 */ /* 0x080fe20000410000 */
[-C--:B------:R-:W-:Y:S01]  /*f450*/  FMUL.FTZ R54, R54, R13.reuse ;  /* 0x0000000d36367220 */ /* 0x080fe20000410000 */
[----:B------:R-:W-:Y:S01]  /*f460*/  FADD.FTZ R198, R184, R3 ;  /* 0x00000003b8c67221 */ /* 0x000fe20000010000 */
[-C--:B------:R-:W-:Y:S01]  /*f470*/  FMUL.FTZ R55, R55, R13.reuse ;  /* 0x0000000d37377220 */ /* 0x080fe20000410000 */
[-C--:B------:R-:W-:Y:S01]  /*f480*/  FMUL.FTZ R58, R58, R13.reuse ;  /* 0x0000000d3a3a7220 */ /* 0x080fe20000410000 */
[----:B------:R0:W-:Y:S01]  /*f490*/  MUFU.EX2 R163, R153 ;  /* 0x0000009900a37308 */ /* 0x0001e20000000800 */
        /* <DEDUP_REMOVED lines=10> */
[----:B---3--:R-:W-:Y:S01]  /*f540*/  F2FP.BF16.F32.PACK_AB R161, R188, R199 ;  /* 0x000000c7bca1723e */ /* 0x008fe200000010ff */
        /* <DEDUP_REMOVED lines=30> */
[----:B0-----:R-:W-:Y:S01]  /*f730*/  F2FP.BF16.F32.PACK_AB R165, R194, R231 ;  /* 0x000000e7c2a5723e */ /* 0x001fe200000010ff */
[-C--:B------:R-:W-:Y:S01]  /*f740*/  FMUL.FTZ R123, R123, R13.reuse ;  /* 0x0000000d7b7b7220 */ /* 0x080fe20000410000 */
[----:B------:R-:W-:Y:S01]  /*f750*/  FMUL.FTZ R126, R126, R13 ;  /* 0x0000000d7e7e7220 */ /* 0x000fe20000410000 */
[----:B------:R-:W-:Y:S01]  /*f760*/  FADD.FTZ R3, R163, R182 ;  /* 0x000000b6a3037221 */ /* 0x000fe20000010000 */
[C---:B------:R-:W-:Y:S01]  /*f770*/  F2FP.BF16.F32.PACK_AB R163, R192.reuse, R163 ;  /* 0x000000a3c0a3723e */ /* 0x040fe200000010ff */
        /* <DEDUP_REMOVED lines=16> */
[----:B------:R-:W-:Y:S01]  /*f880*/  FMUL.FTZ R151, R151, R13 ;  /* 0x0000000d97977220 */ /* 0x000fe20000410000 */
[----:B------:R3:W4:Y:S08]  /*f890*/  MUFU.EX2 R171, R186 ;  /* 0x000000ba00ab7308 */ /* 0x0007300000000800 */
[----:B------:R-:W5:Y:S01]  /*f8a0*/  MUFU.EX2 R182, R187 ;  /* 0x000000bb00b67308 */ /* 0x000f620000000800 */
[----:B---3--:R-:W-:-:S04]  /*f8b0*/  FADD.FTZ R186, R194, R3 ;  /* 0x00000003c2ba7221 */ /* 0x008fc80000010000 */
[----:B--2---:R-:W-:Y:S01]  /*f8c0*/  FADD.FTZ R3, R167, R186 ;  /* 0x000000baa7037221 */ /* 0x004fe20000010000 */
[C---:B0-----:R-:W-:Y:S02]  /*f8d0*/  F2FP.BF16.F32.PACK_AB R167, R180.reuse, R167 ;  /* 0x000000a7b4a7723e */ /* 0x041fe400000010ff */
[----:B------:R0:W2:Y:S01]  /*f8e0*/  MUFU.EX2 R173, R190 ;  /* 0x000000be00ad7308 */ /* 0x0000a20000000800 */
[----:B------:R-:W-:-:S04]  /*f8f0*/  FADD.FTZ R186, R180, R3 ;  /* 0x00000003b4ba7221 */ /* 0x000fc80000010000 */
[----:B------:R-:W-:Y:S01]  /*f900*/  FADD.FTZ R3, R169, R186 ;  /* 0x000000baa9037221 */ /* 0x000fe20000010000 */
[C---:B-1----:R-:W-:Y:S02]  /*f910*/  F2FP.BF16.F32.PACK_AB R169, R196.reuse, R169 ;  /* 0x000000a9c4a9723e */ /* 0x042fe400000010ff */
[----:B------:R-:W1:Y:S01]  /*f920*/  MUFU.EX2 R12, R189 ;  /* 0x000000bd000c7308 */ /* 0x000e620000000800 */
[----:B------:R-:W-:-:S04]  /*f930*/  FADD.FTZ R186, R196, R3 ;  /* 0x00000003c4ba7221 */ /* 0x000fc80000010000 */
[----:B----4-:R-:W-:Y:S01]  /*f940*/  FADD.FTZ R3, R171, R186 ;  /* 0x000000baab037221 */ /* 0x010fe20000010000 */
[C---:B-----5:R-:W-:Y:S02]  /*f950*/  F2FP.BF16.F32.PACK_AB R171, R182.reuse, R171 ;  /* 0x000000abb6ab723e */ /* 0x060fe400000010ff */
[----:B------:R-:W3:Y:S01]  /*f960*/  MUFU.EX2 R175, R191 ;  /* 0x000000bf00af7308 */ /* 0x000ee20000000800 */
[----:B0-----:R-:W-:-:S04]  /*f970*/  FADD.FTZ R190, R182, R3 ;  /* 0x00000003b6be7221 */ /* 0x001fc80000010000 */
[----:B--2---:R-:W-:-:S03]  /*f980*/  FADD.FTZ R3, R173, R190 ;  /* 0x000000bead037221 */ /* 0x004fc60000010000 */
[----:B------:R-:W0:Y:S01]  /*f990*/  MUFU.EX2 R186, R193 ;  /* 0x000000c100ba7308 */ /* 0x000e220000000800 */
[C---:B-1----:R-:W-:Y:S01]  /*f9a0*/  FADD.FTZ R184, R12.reuse, R3 ;  /* 0x000000030cb87221 */ /* 0x042fe20000010000 */
[----:B------:R-:W-:-:S03]  /*f9b0*/  F2FP.BF16.F32.PACK_AB R173, R12, R173 ;  /* 0x000000ad0cad723e */ /* 0x000fc600000010ff */
[----:B---3--:R-:W-:-:S04]  /*f9c0*/  FADD.FTZ R3, R175, R184 ;  /* 0x000000b8af037221 */ /* 0x008fc80000010000 */
[C---:B0-----:R-:W-:Y:S01]  /*f9d0*/  FADD.FTZ R3, R186.reuse, R3 ;  /* 0x00000003ba037221 */ /* 0x041fe20000010000 */
[----:B------:R-:W-:Y:S01]  /*f9e0*/  F2FP.BF16.F32.PACK_AB R175, R186, R175 ;  /* 0x000000afbaaf723e */ /* 0x000fe200000010ff */
[----:B------:R-:W-:Y:S06]  /*f9f0*/  @!P0 BRA `(.L_x_2145) ;  /* 0x0000000000048947 */ /* 0x000fec0003800000 */
[----:B------:R-:W-:Y:S01]  /*fa00*/  BPT.TRAP 0x1 ;  /* 0x000000040000795c */ /* 0x000fe20000300000 */
.L_x_2145:
[----:B------:R0:W1:Y:S01]  /*fa10*/  SYNCS.PHASECHK.TRANS64.TRYWAIT P2, [R209+URZ+0x22850], R204 ;  /* 0x022850ccd10075a7 */ /* 0x000062000804017f */
[----:B------:R-:W-:Y:S05]  /*fa20*/  @!P0 BRA `(.L_x_2146) ;  /* 0x0000000000048947 */ /* 0x000fea0003800000 */
[----:B------:R-:W-:Y:S01]  /*fa30*/  BPT.TRAP 0x1 ;  /* 0x000000040000795c */ /* 0x000fe20000300000 */
.L_x_2146:
[----:B------:R-:W-:Y:S04]  /*fa40*/  BSSY B0, `(.L_x_2147) ;  /* 0x0000004000007945 */ /* 0x000fe80003800000 */
[----:B-1----:R-:W-:Y:S05]  /*fa50*/  @P2 BRA `(.L_x_2148) ;  /* 0x0000000000082947 */ /* 0x002fea0003800000 */
[----:B------:R-:W1:Y:S02]  /*fa60*/  SYNCS.PHASECHK.TRANS64.TRYWAIT P2, [R209+URZ+0x22850], R204 ;  /* 0x022850ccd10075a7 */ /* 0x000e64000804017f */
[----:B-1----:R-:W-:Y:S05]  /*fa70*/  @!P2 BRA `(.L_x_2149) ;  /* 0x00000104004ca947 */ /* 0x002fea0003800000 */
.L_x_2148:
[----:B------:R-:W-:Y:S05]  /*fa80*/  BSYNC B0 ;  /* 0x0000000000007941 */ /* 0x000fea0003800000 */
.L_x_2147:
[----:B------:R-:W2:Y:S01]  /*fa90*/  S2R R179, SR_TID.X ;  /* 0x0000000000b37919 */ /* 0x000ea20000002100 */
[----:B------:R-:W-:Y:S01]  /*faa0*/  IMAD.MOV.U32 R13, RZ, RZ, 0x40000040 ;  /* 0x40000040ff0d7424 */ /* 0x000fe200078e00ff */
[----:B------:R-:W-:Y:S05]  /*fab0*/  WARPSYNC.ALL ;  /* 0x0000000000007948 */ /* 0x000fea0003800000 */
[----:B------:R-:W-:Y:S01]  /*fac0*/  R2UR UR7, R13 ;  /* 0x000000000d0772ca */ /* 0x000fe200000e0000 */
[----:B------:R-:W-:Y:S01]  /*fad0*/  IMAD R12, R16, 0xc00, R20 ;  /* 0x00000c00100c7824 */ /* 0x000fe200078e0214 */
[----:B------:R-:W-:Y:S01]  /*fae0*/  ISETP.GT.AND P2, PT, R5, R213, PT ;  /* 0x000000d50500720c */ /* 0x000fe20003f44270 */
[----:B01----:R-:W-:-:S02]  /*faf0*/  @!P1 VIADD R209, R209, 0x22860 ;  /* 0x00022860d1d19836 */ /* 0x003fc40000000000 */
[----:B------:R-:W-:Y:S01]  /*fb00*/  VIADD R5, R5, 0xffffffff ;  /* 0xffffffff05057836 */ /* 0x000fe20000000000 */
[----:B------:R-:W-:Y:S02]  /*fb10*/  R2UR UR6, R12 ;  /* 0x000000000c0672ca */ /* 0x000fe400000e0000 */
[----:B------:R-:W-:Y:S02]  /*fb20*/  @!P1 PRMT R209, RZ, 0x654, R209 ;  /* 0x00000654ffd19816 */ /* 0x000fe400000000d1 */
[----:B--2---:R-:W-:-:S05]  /*fb30*/  SHF.R.U32.HI R179, RZ, 0x7, R179 ;  /* 0x00000007ffb37819 */ /* 0x004fca00000116b3 */
[----:B------:R-:W-:-:S05]  /*fb40*/  VIADD R13, R179, 0x8 ;  /* 0x00000008b30d7836 */ /* 0x000fca0000000000 */
[----:B------:R0:W-:Y:S02]  /*fb50*/  BAR.SYNC.DEFER_BLOCKING R13, 0x100 ;  /* 0x0004000d0000751d */ /* 0x0001e40000010000 */
[----:B0-----:R-:W-:-:S04]  /*fb60*/  IMAD.MOV.U32 R13, RZ, RZ, 0x40000040 ;  /* 0x40000040ff0d7424 */ /* 0x001fc800078e00ff */
        /* <DEDUP_REMOVED lines=34> */
[----:B------:R-:W-:Y:S01]  /*fd90*/  R2UR UR6, R12 ;  /* 0x000000000c0672ca */ /* 0x000fe200000e0000 */
[----:B------:R-:W-:Y:S01]  /*fda0*/  IMAD.MOV.U32 R12, RZ, RZ, R178 ;  /* 0x000000ffff0c7224 */ /* 0x000fe200078e00b2 */
[----:B------:R-:W-:Y:S01]  /*fdb0*/  R2UR UR7, R13 ;  /* 0x000000000d0772ca */ /* 0x000fe200000e0000 */
[----:B------:R-:W-:Y:S01]  /*fdc0*/  IMAD.MOV.U32 R13, RZ, RZ, R181 ;  /* 0x000000ffff0d7224 */ /* 0x000fe200078e00b5 */
[----:B------:R-:W-:Y:S02]  /*fdd0*/  WARPGROUP.DEPBAR.LE gsb0, 0x0 ;  /* 0x00008000000079c5 */ /* 0x000fe40000010000 */
[----:B------:R-:W-:-:S15]  /*fde0*/  WARPGROUP.ARRIVE ;  /* 0x00000000000079c5 */ /* 0x000fde0000000000 */
[----:B------:R-:W-:-:S06]  /*fdf0*/  NOP ;  /* 0x0000000000007918 */ /* 0x000fcc0000000000 */
[----:B------:R-:W-:Y:S03]  /*fe00*/  HGMMA.64x256x16.F32.BF16 R24, R172, gdesc[UR4].tnspB, R24, gsb0 ;  /* 0x43e00004ac187df0 */ /* 0x000fe60008001818 */
[----:B------:R-:W-:Y:S02]  /*fe10*/  WARPGROUP.DEPBAR.LE gsb0, 0x0 ;  /* 0x00008000000079c5 */ /* 0x000fe40000010000 */
[----:B------:R0:W-:Y:S01]  /*fe20*/  @!P1 SYNCS.ARRIVE.TRANS64.RED.A1T0 RZ, [R209+URZ], RZ ;  /* 0x000000ffd1ff99a7 */ /* 0x0001e2000810043f */
[----:B------:R-:W-:Y:S05]  /*fe30*/  @P2 BRA `(.L_x_2150) ;  /* 0xffffffc800442947 */ /* 0x000fea000383ffff */
[----:B------:R-:W-:Y:S02]  /*fe40*/  IMAD.MOV.U32 R13, RZ, RZ, R181 ;  /* 0x000000ffff0d7224 */ /* 0x000fe400078e00b5 */
[----:B------:R-:W-:-:S07]  /*fe50*/  IMAD.MOV.U32 R12, RZ, RZ, R178 ;  /* 0x000000ffff0c7224 */ /* 0x000fce00078e00b2 */
.L_x_2132:
[----:B------:R-:W1:Y:S01]  /*fe60*/  LDC R226, c[0x0][0x9e4] ;  /* 0x00027900ffe27b82 */ /* 0x000e620000000800 */
[----:B------:R-:W-:Y:S01]  /*fe70*/  IADD3 R152, R202, 0x80, -R203 ;  /* 0x00000080ca987810 */ /* 0x000fe20007ffe8cb */
[----:B------:R-:W-:Y:S01]  /*fe80*/  ULDC UR4, c[0x0][0x9dc] ;  /* 0x0002770000047ab9 */ /* 0x000fe20000000800 */
[----:B------:R-:W-:-:S03]  /*fe90*/  LOP3.LUT R2, R2, 0xffefffff, RZ, 0xc0, !PT ;  /* 0xffefffff02027812 */ /* 0x000fc600078ec0ff */
[----:B------:R-:W-:-:S04]  /*fea0*/  IMAD R152, R205, 0x80, R152 ;  /* 0x00000080cd987824 */ /* 0x000fc800078e0298 */
[----:B------:R-:W-:Y:S01]  /*feb0*/  VIADD R154, R152, -UR4 ;  /* 0x80000004989a7c36 */ /* 0x000fe20008000000 */
[----:B-1----:R-:W-:-:S13]  /*fec0*/  ISETP.GE.AND P2, PT, R226, 0x1, PT ;  /* 0x00000001e200780c */ /* 0x002fda0003f46270 */
[----:B------:R-:W-:Y:S01]  /*fed0*/  @P2 LOP3.LUT R2, R2, 0x100000, RZ, 0xfc, !PT ;  /* 0x0010000002022812 */ /* 0x000fe200078efcff */
[----:B------:R-:W-:Y:S06]  /*fee0*/  @!P2 BRA `(.L_x_2151) ;  /* 0x000000000048a947 */ /* 0x000fec0003800000 */
[----:B------:R-:W-:Y:S01]  /*fef0*/  IMAD.MOV.U32 R155, RZ, RZ, R152 ;  /* 0x000000ffff9b7224 */ /* 0x000fe200078e0098 */
[----:B------:R-:W-:Y:S04]  /*ff00*/  BSSY B0, `(.L_x_2152) ;  /* 0x000000e000007945 */ /* 0x000fe80003800000 */
        /* <DEDUP_REMOVED lines=9> */
.L_x_2153:
[----:B------:R-:W-:-:S13]  /*ffa0*/  ISETP.NE.AND P2, PT, R226, 0x1, PT ;  /* 0x00000001e200780c */ /* 0x000fda0003f45270 */
[----:B------:R-:W1:Y:S02]  /*ffb0*/  @P2 LDC.64 R152, c[0x0][0x9e8] ;  /* 0x00027a00ff982b82 */ /* 0x000e640000000a00 */
[----:B-1----:R-:W-:-:S05]  /*ffc0*/  @P2 IMAD.HI.U32 R152, R155, R152, RZ ;  /* 0x000000989b982227 */ /* 0x002fca00078e00ff */
[----:B------:R-:W-:-:S07]  /*ffd0*/  @P2 SHF.R.U32.HI R155, RZ, R153, R152 ;  /* 0x00000099ff9b2219 */ /* 0x000fce0000011698 */
.L_x_2154:
[----:B------:R-:W-:Y:S05]  /*ffe0*/  BSYNC B0 ;  /* 0x0000000000007941 */ /* 0x000fea0003800000 */
.L_x_2152:
[----:B------:R-:W-:-:S05]  /*fff0*/  IMAD R155, R155, R226, RZ ;  /* 0x000000e29b9b7224 */ /* 0x000fca00078e02ff */
[----:B------:R-:W-:-:S07]  /*10000*/  VIMNMX R154, R154, R155, !PT ;  /* 0x0000009b9a9a7248 */ /* 0x000fce0007fe0100 */
.L_x_2151:
[----:B------:R-:W-:-:S04]  /*10010*/  VIADD R154, R154, 0x5f ;  /* 0x0000005f9a9a7836 */ /* 0x000fc80000000000 */
[----:B------:R-:W-:-:S05]  /*10020*/  IMAD.HI R154, R154, 0x2aaaaaab, RZ ;  /* 0x2aaaaaab9a9a7827 */ /* 0x000fca00078e02ff */
[----:B------:R-:W-:-:S04]  /*10030*/  SHF.R.U32.HI R153, RZ, 0x1f, R154 ;  /* 0x0000001fff997819 */ /* 0x000fc8000001169a */
[----:B------:R-:W-:-:S04]  /*10040*/  LEA.HI.SX32 R204, R154, R153, 0x1c ;  /* 0x000000999acc7211 */ /* 0x000fc800078fe2ff */
[----:B------:R-:W-:-:S04]  /*10050*/  VIMNMX R204, R217, R204, !PT ;  /* 0x000000ccd9cc7248 */ /* 0x000fc80007fe0100 */
[----:B------:R-:W-:-:S13]  /*10060*/  ISETP.GE.AND P2, PT, R5, R204, PT ;  /* 0x000000cc0500720c */ /* 0x000fda0003f46270 */
[----:B------:R-:W-:Y:S05]  /*10070*/  @!P2 BRA `(.L_x_2155) ;  /* 0x00000024003ca947 */ /* 0x000fea0003800000 */
[----:B------:R-:W-:Y:S02]  /*10080*/  IMAD.MOV.U32 R207, RZ, RZ, R13 ;  /* 0x000000ffffcf7224 */ /* 0x000fe400078e000d */
[----:B0-----:R-:W-:Y:S02]  /*10090*/  IMAD.MOV.U32 R209, RZ, RZ, R12 ;  /* 0x000000ffffd17224 */ /* 0x001fe400078e000c */
[----:B------:R-:W-:-:S07]  /*100a0*/  IMAD.MOV.U32 R206, RZ, RZ, R5 ;  /* 0x000000ffffce7224 */ /* 0x000fce00078e0005 */
.L_x_2165:
[----:B------:R-:W-:Y:S01]  /*100b0*/  VIADD R16, R16, 0x1 ;  /* 0x0000000110107836 */ /* 0x000fe20000000000 */
[----:B------:R-:W-:Y:S05]  /*100c0*/  YIELD ;  /* 0x0000000000007946 */ /* 0x000fea0003800000 */
[----:B------:R-:W-:Y:S01]  /*100d0*/  ISETP.NE.AND P3, PT, R16, 0x2, PT ;  /* 0x000000021000780c */ /* 0x000fe20003f65270 */
[----:B0-----:R-:W-:Y:S02]  /*100e0*/  IMAD.MOV.U32 R5, RZ, RZ, R206 ;  /* 0x000000ffff057224 */ /* 0x001fe400078e00ce */
[----:B------:R-:W-:Y:S01]  /*100f0*/  VIADD R206, R206, 0xffffffff ;  /* 0xffffffffcece7836 */ /* 0x000fe20000000000 */
[----:B------:R-:W-:-:S02]  /*10100*/  SEL R13, RZ, 0x1, P3 ;  /* 0x00000001ff0d7807 */ /* 0x000fc40001800000 */
[----:B------:R-:W-:Y:S02]  /*10110*/  ISETP.GT.AND P2, PT, R5, R204, PT ;  /* 0x000000cc0500720c */ /* 0x000fe40003f44270 */
[----:B------:R-:W-:Y:S02]  /*10120*/  LOP3.LUT R22, R22, R13, RZ, 0x3c, !PT ;  /* 0x0000000d16167212 */ /* 0x000fe400078e3cff */
[----:B------:R-:W-:Y:S01]  /*10130*/  SEL R16, R16, RZ, P3 ;  /* 0x000000ff10107207 */ /* 0x000fe20001800000 */
[----:B------:R-:W-:Y:S08]  /*10140*/  @!P0 BRA `(.L_x_2156) ;  /* 0x0000000000048947 */ /* 0x000ff00003800000 */
[----:B------:R-:W-:Y:S01]  /*10150*/  BPT.TRAP 0x1 ;  /* 0x000000040000795c */ /* 0x000fe20000300000 */
.L_x_2156:
[----:B------:R-:W-:Y:S01]  /*10160*/  IMAD R205, R16, 0x8, R17 ;  /* 0x0000000810cd7824 */ /* 0x000fe200078e0211 */
[----:B------:R-:W-:-:S04]  /*10170*/  SHF.L.U32 R5, R22, 0x1f, RZ ;  /* 0x0000001f16057819 */ /* 0x000fc800000006ff */
[----:B------:R0:W1:Y:S01]  /*10180*/  SYNCS.PHASECHK.TRANS64.TRYWAIT P3, [R205+URZ+0x22830], R5 ;  /* 0x02283005cd0075a7 */ /* 0x000062000806017f */
[----:B------:R-:W-:Y:S05]  /*10190*/  @!P0 BRA `(.L_x_2157) ;  /* 0x0000000000048947 */ /* 0x000fea0003800000 */
[----:B------:R-:W-:Y:S01]  /*101a0*/  BPT.TRAP 0x1 ;  /* 0x000000040000795c */ /* 0x000fe20000300000 */
.L_x_2157:
[----:B------:R-:W-:Y:S02]  /*101b0*/  IMAD R12, R16, 0x300, R21 ;  /* 0x00000300100c7824 */ /* 0x000fe400078e0215 */
[----:B------:R-:W-:Y:S01]  /*101c0*/  IMAD.MOV.U32 R13, RZ, RZ, 0x40000040 ;  /* 0x40000040ff0d7424 */ /* 0x000fe200078e00ff */
[----:B-1----:R-:W-:Y:S06]  /*101d0*/  @P3 BRA `(.L_x_2158) ;  /* 0x0000000000083947 */ /* 0x002fec0003800000 */
[----:B------:R-:W1:Y:S02]  /*101e0*/  SYNCS.PHASECHK.TRANS64.TRYWAIT P3, [R205+URZ+0x22830], R5 ;  /* 0x02283005cd0075a7 */ /* 0x000e64000806017f */
[----:B-1----:R-:W-:Y:S05]  /*101f0*/  @!P3 BRA `(.L_x_2159) ;  /* 0x000000fc0080b947 */ /* 0x002fea0003800000 */
.L_x_2158:
        /* <DEDUP_REMOVED lines=17> */
[----:B------:R-:W-:-:S02]  /*10310*/  R2UR UR5, R15 ;  /* 0x000000000f0572ca */ /* 0x000fc400000e0000 */
[----:B--2---:R-:W-:Y:S01]  /*10320*/  SHF.R.U32.HI R225, RZ, 0x7, R225 ;  /* 0x00000007ffe17819 */ /* 0x004fe200000116e1 */
[----:B------:R-:W-:Y:S02]  /*10330*/  WARPGROUP.DEPBAR.LE gsb0, 0x0 ;  /* 0x00008000000079c5 */ /* 0x000fe40000010000 */
[----:B------:R-:W-:-:S08]  /*10340*/  WARPGROUP.ARRIVE ;  /* 0x00000000000079c5 */ /* 0x000fd00000000000 */
        /* <DEDUP_REMOVED lines=44> */
[----:B--2---:R-:W-:Y:S01]  /*10610*/  FMNMX.FTZ R177, R13, R209, !PT ;  /* 0x000000d10db17209 */ /* 0x004fe20007810000 */
        /* <DEDUP_REMOVED lines=30> */
[----:B------:R-:W-:-:S05]  /*10800*/  FMUL.FTZ R199, R199, UR38 ;  /* 0x00000026c7c77c20 */ /* 0x000fca0008410000 */
        /* <DEDUP_REMOVED lines=37> */
[----:B----4-:R-:W-:-:S05]  /*10a60*/  FMNMX.FTZ R12, R196, R177, !PT ;  /* 0x000000b1c40c7209 */ /* 0x010fca0007810000 */
[----:B------:R-:W4:Y:S02]  /*10a70*/  SHFL.BFLY PT, R177, R12, 0x2, 0x1f ;  /* 0x0c401f000cb17f89 */ /* 0x000f2400000e0000 */
[----:B------:R-:W5:Y:S08]  /*10a80*/  MUFU.TANH R157, R157 ;  /* 0x0000009d009d7308 */ /* 0x000f700000002400 */
[----:B------:R-:W0:Y:S08]  /*10a90*/  MUFU.TANH R158, R158 ;  /* 0x0000009e009e7308 */ /* 0x000e300000002400 */
[----:B------:R-:W1:Y:S01]  /*10aa0*/  MUFU.TANH R161, R161 ;  /* 0x000000a100a17308 */ /* 0x000e620000002400 */
[----:B----4-:R-:W-:-:S07]  /*10ab0*/  FMNMX.FTZ R12, R12, R177, !PT ;  /* 0x000000b10c0c7209 */ /* 0x010fce0007810000 */
[----:B------:R-:W4:Y:S01]  /*10ac0*/  MUFU.TANH R162, R162 ;  /* 0x000000a200a27308 */ /* 0x000f220000002400 */
[----:B------:R-:W2:Y:S07]  /*10ad0*/  SHFL.BFLY PT, R177, R12, 0x1, 0x1f ;  /* 0x0c201f000cb17f89 */ /* 0x000eae00000e0000 */
[----:B------:R-:W4:Y:S08]  /*10ae0*/  MUFU.TANH R165, R165 ;  /* 0x000000a500a57308 */ /* 0x000f300000002400 */
[----:B------:R-:W4:Y:S08]  /*10af0*/  MUFU.TANH R166, R166 ;  /* 0x000000a600a67308 */ /* 0x000f300000002400 */
[----:B------:R-:W4:Y:S01]  /*10b00*/  MUFU.TANH R169, R169 ;  /* 0x000000a900a97308 */ /* 0x000f220000002400 */
[----:B--2---:R-:W-:Y:S01]  /*10b10*/  FMNMX.FTZ R12, R12, R177, !PT ;  /* 0x000000b10c0c7209 */ /* 0x004fe20007810000 */
[----:B------:R-:W-:-:S04]  /*10b20*/  IMAD.U32 R177, RZ, RZ, UR43 ;  /* 0x0000002bffb17e24 */ /* 0x000fc8000f8e00ff */
[CC--:B------:R-:W-:Y:S01]  /*10b30*/  FMUL.FTZ R212, R12.reuse, R177.reuse ;  /* 0x000000b10cd47220 */ /* 0x0c0fe20000410000 */
[----:B------:R-:W-:Y:S01]  /*10b40*/  FADD.FTZ R198, -R12, R209 ;  /* 0x000000d10cc67221 */ /* 0x000fe20000010100 */
[----:B------:R-:W2:Y:S02]  /*10b50*/  MUFU.TANH R170, R170 ;  /* 0x000000aa00aa7308 */ /* 0x000ea40000002400 */
[--C-:B------:R-:W-:Y:S01]  /*10b60*/  FFMA.FTZ R209, R13, R177, -R212.reuse ;  /* 0x000000b10dd17223 */ /* 0x100fe200000108d4 */
[----:B------:R-:W-:Y:S01]  /*10b70*/  FMNMX.FTZ R13, R153, R207, !PT ;  /* 0x000000cf990d7209 */ /* 0x000fe20007810000 */
[-CC-:B------:R-:W-:Y:S01]  /*10b80*/  FFMA.FTZ R211, R176, R177.reuse, -R212.reuse ;  /* 0x000000b1b0d37223 */ /* 0x180fe200000108d4 */
[-C--:B------:R-:W-:Y:S01]  /*10b90*/  FMUL.FTZ R198, R198, R177.reuse ;  /* 0x000000b1c6c67220 */ /* 0x080fe20000410000 */
[--C-:B------:R-:W-:Y:S01]  /*10ba0*/  FFMA.FTZ R152, R152, R177, -R212.reuse ;  /* 0x000000b198987223 */ /* 0x100fe200000108d4 */
[----:B---3--:R-:W-:Y:S01]  /*10bb0*/  FMNMX.FTZ R13, R154, R13, !PT ;  /* 0x0000000d9a0d7209 */ /* 0x008fe20007810000 */
[----:B------:R-:W3:Y:S01]  /*10bc0*/  MUFU.TANH R173, R173 ;  /* 0x000000ad00ad7308 */ /* 0x000ee20000002400 */
[-CC-:B------:R-:W-:Y:S01]  /*10bd0*/  FFMA.FTZ R155, R155, R177.reuse, -R212.reuse ;  /* 0x000000b19b9b7223 */ /* 0x180fe200000108d4 */
[--C-:B------:R-:W-:Y:S01]  /*10be0*/  FFMA.FTZ R156, R156, R177, -R212.reuse ;  /* 0x000000b19c9c7223 */ /* 0x100fe200000108d4 */
[----:B-----5:R-:W-:Y:S01]  /*10bf0*/  FMNMX.FTZ R13, R157, R13, !PT ;  /* 0x0000000d9d0d7209 */ /* 0x020fe20007810000 */
[-CC-:B------:R-:W-:Y:S01]  /*10c00*/  FFMA.FTZ R159, R159, R177.reuse, -R212.reuse ;  /* 0x000000b19f9f7223 */ /* 0x180fe200000108d4 */
[-CC-:B------:R-:W-:Y:S01]  /*10c10*/  FFMA.FTZ R160, R160, R177.reuse, -R212.reuse ;  /* 0x000000b1a0a07223 */ /* 0x180fe200000108d4 */
[--C-:B------:R-:W-:Y:S01]  /*10c20*/  FFMA.FTZ R163, R163, R177, -R212.reuse ;  /* 0x000000b1a3a37223 */ /* 0x100fe200000108d4 */
[----:B0-----:R-:W-:Y:S01]  /*10c30*/  FMNMX.FTZ R13, R158, R13, !PT ;  /* 0x0000000d9e0d7209 */ /* 0x001fe20007810000 */
[----:B------:R-:W0:Y:S01]  /*10c40*/  MUFU.TANH R175, R175 ;  /* 0x000000af00af7308 */ /* 0x000e220000002400 */
[-CC-:B------:R-:W-:Y:S01]  /*10c50*/  FFMA.FTZ R164, R164, R177.reuse, -R212.reuse ;  /* 0x000000b1a4a47223 */ /* 0x180fe200000108d4 */
[--C-:B------:R-:W-:Y:S01]  /*10c60*/  FFMA.FTZ R167, R167, R177, -R212.reuse ;  /* 0x000000b1a7a77223 */ /* 0x100fe200000108d4 */
[----:B-1----:R-:W-:Y:S01]  /*10c70*/  FMNMX.FTZ R13, R161, R13, !PT ;  /* 0x0000000da10d7209 */ /* 0x002fe20007810000 */
[-CC-:B------:R-:W-:Y:S01]  /*10c80*/  FFMA.FTZ R168, R168, R177.reuse, -R212.reuse ;  /* 0x000000b1a8a87223 */ /* 0x180fe200000108d4 */
[-CC-:B------:R-:W-:Y:S01]  /*10c90*/  FFMA.FTZ R171, R171, R177.reuse, -R212.reuse ;  /* 0x000000b1abab7223 */ /* 0x180fe200000108d4 */
[--C-:B------:R-:W-:Y:S01]  /*10ca0*/  FFMA.FTZ R172, R172, R177, -R212.reuse ;  /* 0x000000b1acac7223 */ /* 0x100fe200000108d4 */
[----:B----4-:R-:W-:Y:S01]  /*10cb0*/  FMNMX.FTZ R13, R162, R13, !PT ;  /* 0x0000000da20d7209 */ /* 0x010fe20007810000 */
[----:B------:R-:W1:Y:S01]  /*10cc0*/  MUFU.TANH R178, R178 ;  /* 0x000000b200b27308 */ /* 0x000e620000002400 */
[-CC-:B------:R-:W-:Y:S01]  /*10cd0*/  FFMA.FTZ R174, R174, R177.reuse, -R212.reuse ;  /* 0x000000b1aeae7223 */ /* 0x180fe200000108d4 */
[--C-:B------:R-:W-:Y:S01]  /*10ce0*/  FFMA.FTZ R180, R180, R177, -R212.reuse ;  /* 0x000000b1b4b47223 */ /* 0x100fe200000108d4 */
[----:B------:R-:W-:Y:S01]  /*10cf0*/  FMNMX.FTZ R13, R165, R13, !PT ;  /* 0x0000000da50d7209 */ /* 0x000fe20007810000 */
[-CC-:B------:R-:W-:Y:S01]  /*10d00*/  FFMA.FTZ R181, R181, R177.reuse, -R212.reuse ;  /* 0x000000b1b5b57223 */ /* 0x180fe200000108d4 */
[-CC-:B------:R-:W-:Y:S01]  /*10d10*/  FFMA.FTZ R184, R184, R177.reuse, -R212.reuse ;  /* 0x000000b1b8b87223 */ /* 0x180fe200000108d4 */
[--C-:B------:R-:W-:Y:S01]  /*10d20*/  FFMA.FTZ R185, R185, R177, -R212.reuse ;  /* 0x000000b1b9b97223 */ /* 0x100fe200000108d4 */
[----:B------:R-:W-:Y:S01]  /*10d30*/  FMNMX.FTZ R13, R166, R13, !PT ;  /* 0x0000000da60d7209 */ /* 0x000fe20007810000 */
[----:B------:R-:W4:Y:S01]  /*10d40*/  MUFU.TANH R179, R179 ;  /* 0x000000b300b37308 */ /* 0x000f220000002400 */
[-CC-:B------:R-:W-:Y:S01]  /*10d50*/  FFMA.FTZ R188, R188, R177.reuse, -R212.reuse ;  /* 0x000000b1bcbc7223 */ /* 0x180fe200000108d4 */
[--C-:B------:R-:W-:Y:S01]  /*10d60*/  FFMA.FTZ R189, R189, R177, -R212.reuse ;  /* 0x000000b1bdbd7223 */ /* 0x100fe200000108d4 */
[----:B------:R-:W-:Y:S01]  /*10d70*/  FMNMX.FTZ R13, R169, R13, !PT ;  /* 0x0000000da90d7209 */ /* 0x000fe20007810000 */
[-CC-:B------:R-:W-:Y:S01]  /*10d80*/  FFMA.FTZ R192, R192, R177.reuse, -R212.reuse ;  /* 0x000000b1c0c07223 */ /* 0x180fe200000108d4 */
[-CC-:B------:R-:W-:Y:S01]  /*10d90*/  FFMA.FTZ R210, R210, R177.reuse, -R212.reuse ;  /* 0x000000b1d2d27223 */ /* 0x180fe200000108d4 */
[----:B------:R-:W-:Y:S01]  /*10da0*/  FFMA.FTZ R193, R193, R177, -R212 ;  /* 0x000000b1c1c17223 */ /* 0x000fe200000108d4 */
[----:B--2---:R-:W-:Y:S01]  /*10db0*/  FMNMX.FTZ R13, R170, R13, !PT ;  /* 0x0000000daa0d7209 */ /* 0x004fe20007810000 */
[----:B------:R-:W2:Y:S03]  /*10dc0*/  MUFU.TANH R182, R182 ;  /* 0x000000b600b67308 */ /* 0x000ea60000002400 */
[----:B---3--:R-:W-:-:S04]  /*10dd0*/  FMNMX.FTZ R13, R173, R13, !PT ;  /* 0x0000000dad0d7209 */ /* 0x008fc80007810000 */
[----:B0-----:R-:W-:Y:S01]  /*10de0*/  FMNMX.FTZ R13, R175, R13, !PT ;  /* 0x0000000daf0d7209 */ /* 0x001fe20007810000 */
[----:B------:R-:W0:Y:S03]  /*10df0*/  MUFU.TANH R183, R183 ;  /* 0x000000b700b77308 */ /* 0x000e260000002400 */
[----:B-1----:R-:W-:-:S04]  /*10e00*/  FMNMX.FTZ R13, R178, R13, !PT ;  /* 0x0000000db20d7209 */ /* 0x002fc80007810000 */
[----:B----4-:R-:W-:Y:S01]  /*10e10*/  FMNMX.FTZ R13, R179, R13, !PT ;  /* 0x0000000db30d7209 */ /* 0x010fe20007810000 */
[----:B------:R-:W1:Y:S03]  /*10e20*/  MUFU.TANH R186, R186 ;  /* 0x000000ba00ba7308 */ /* 0x000e660000002400 */
[----:B--2---:R-:W-:-:S05]  /*10e30*/  FMNMX.FTZ R13, R182, R13, !PT ;  /* 0x0000000db60d7209 */ /* 0x004fca0007810000 */
        /* <DEDUP_REMOVED lines=15> */
[----:B-1----:R-:W-:-:S07]  /*10f30*/  FMNMX.FTZ R13, R197, R13, !PT ;  /* 0x0000000dc50d7209 */ /* 0x002fce0007810000 */
        /* <DEDUP_REMOVED lines=20> */
[-C--:B------:R-:W-:Y:S01]  /*11080*/  FMUL.FTZ R52, R52, R198.reuse ;  /* 0x000000c634347220 */ /* 0x080fe20000410000 */
[-C--:B------:R-:W-:Y:S01]  /*11090*/  FMUL.FTZ R53, R53, R198.reuse ;  /* 0x000000c635357220 */ /* 0x080fe20000410000 */
[-C--:B------:R-:W-:Y:S01]  /*110a0*/  FMUL.FTZ R56, R56, R198.reuse ;  /* 0x000000c638387220 */ /* 0x080fe20000410000 */
[-C--:B------:R-:W-:Y:S01]  /*110b0*/  FMUL.FTZ R57, R57, R198.reuse ;  /* 0x000000c639397220 */ /* 0x080fe20000410000 */
[-C--:B------:R-:W-:Y:S01]  /*110c0*/  FMUL.FTZ R60, R60, R198.reuse ;  /* 0x000000c63c3c7220 */ /* 0x080fe20000410000 */
[----:B--2---:R-:W-:Y:S01]  /*110d0*/  FMNMX.FTZ R13, R13, R213, !PT ;  /* 0x000000d50d0d7209 */ /* 0x004fe20007810000 */
[-C--:B------:R-:W-:Y:S01]  /*110e0*/  FFMA.FTZ R213, R196, R177.reuse, -R212 ;  /* 0x000000b1c4d57223 */ /* 0x080fe200000108d4 */
[----:B------:R-:W2:Y:S01]  /*110f0*/  MUFU.EX2 R159, R159 ;  /* 0x0000009f009f7308 */ /* 0x000ea20000000800 */
[-C--:B------:R-:W-:Y:S01]  /*11100*/  FMUL.FTZ R61, R61, R198.reuse ;  /* 0x000000c63d3d7220 */ /* 0x080fe20000410000 */
[-C--:B------:R-:W-:Y:S01]  /*11110*/  FMUL.FTZ R64, R64, R198.reuse ;  /* 0x000000c640407220 */ /* 0x080fe20000410000 */
[----:B------:R-:W5:Y:S01]  /*11120*/  SHFL.BFLY PT, R176, R13, 0x1, 0x1f ;  /* 0x0c201f000db07f89 */ /* 0x000f6200000e0000 */
        /* <DEDUP_REMOVED lines=23> */
[----:B-----5:R-:W-:Y:S01]  /*112a0*/  FMNMX.FTZ R13, R13, R176, !PT ;  /* 0x000000b00d0d7209 */ /* 0x020fe20007810000 */
[-C--:B------:R-:W-:Y:S01]  /*112b0*/  FMUL.FTZ R105, R105, R198.reuse ;  /* 0x000000c669697220 */ /* 0x080fe20000410000 */
[-C--:B------:R-:W-:Y:S01]  /*112c0*/  FMUL.FTZ R108, R108, R198.reuse ;  /* 0x000000c66c6c7220 */ /* 0x080fe20000410000 */
[-C--:B------:R-:W-:Y:S01]  /*112d0*/  FMUL.FTZ R109, R109, R198.reuse ;  /* 0x000000c66d6d7220 */ /* 0x080fe20000410000 */
[-C--:B------:R-:W-:Y:S01]  /*112e0*/  FMUL.FTZ R112, R112, R198.reuse ;  /* 0x000000c670707220 */ /* 0x080fe20000410000 */
[----:B------:R-:W-:Y:S01]  /*112f0*/  FADD.FTZ R176, -R13, R207 ;  /* 0x000000cf0db07221 */ /* 0x000fe20000010100 */
        /* <DEDUP_REMOVED lines=26> */
[-CC-:B-----5:R-:W-:Y:S01]  /*114a0*/  FFMA.FTZ R158, R179, R177.reuse, -R176.reuse ;  /* 0x000000b1b39e7223 */ /* 0x1a0fe200000108b0 */
[-CC-:B------:R-:W-:Y:S01]  /*114b0*/  FFMA.FTZ R187, R187, R177.reuse, -R176.reuse ;  /* 0x000000b1bbbb7223 */ /* 0x180fe200000108b0 */
[-CC-:B------:R-:W-:Y:S01]  /*114c0*/  FFMA.FTZ R190, R190, R177.reuse, -R176.reuse ;  /* 0x000000b1bebe7223 */ /* 0x180fe200000108b0 */
[-CC-:B------:R-:W-:Y:S01]  /*114d0*/  FFMA.FTZ R191, R191, R177.reuse, -R176.reuse ;  /* 0x000000b1bfbf7223 */ /* 0x180fe200000108b0 */
[-CC-:B------:R-:W-:Y:S01]  /*114e0*/  FFMA.FTZ R194, R194, R177.reuse, -R176.reuse ;  /* 0x000000b1c2c27223 */ /* 0x180fe200000108b0 */
[-CC-:B------:R-:W-:Y:S01]  /*114f0*/  FFMA.FTZ R195, R195, R177.reuse, -R176.reuse ;  /* 0x000000b1c3c37223 */ /* 0x180fe200000108b0 */
[-CC-:B------:R-:W-:Y:S01]  /*11500*/  FFMA.FTZ R197, R197, R177.reuse, -R176.reuse ;  /* 0x000000b1c5c57223 */ /* 0x180fe200000108b0 */
[----:B------:R-:W-:Y:S01]  /*11510*/  FFMA.FTZ R199, R199, R177, -R176 ;  /* 0x000000b1c7c77223 */ /* 0x000fe200000108b0 */
[----:B-1----:R-:W-:Y:S01]  /*11520*/  FFMA.FTZ R179, R198, R4, R209 ;  /* 0x00000004c6b37223 */ /* 0x002fe200000100d1 */
[----:B------:R-:W-:Y:S01]  /*11530*/  @!P1 VIADD R176, R205, 0x22840 ;  /* 0x00022840cdb09836 */ /* 0x000fe20000000000 */
[----:B------:R1:W-:Y:S01]  /*11540*/  MUFU.EX2 R175, R166 ;  /* 0x000000a600af7308 */ /* 0x0003e20000000800 */
[-C--:B------:R-:W-:Y:S01]  /*11550*/  FMUL.FTZ R124, R124, R198.reuse ;  /* 0x000000c67c7c7220 */ /* 0x080fe20000410000 */
[C---:B---3--:R-:W-:Y:S01]  /*11560*/  FADD.FTZ R4, R152.reuse, R179 ;  /* 0x000000b398047221 */ /* 0x048fe20000010000 */
[----:B------:R-:W-:Y:S01]  /*11570*/  F2FP.BF16.F32.PACK_AB R152, R152, R209 ;  /* 0x000000d19898723e */ /* 0x000fe200000010ff */
[-C--:B------:R-:W-:Y:S01]  /*11580*/  FMUL.FTZ R125, R125, R198.reuse ;  /* 0x000000c67d7d7220 */ /* 0x080fe20000410000 */
[-C--:B------:R-:W-:Y:S01]  /*11590*/  FMUL.FTZ R128, R128, R198.reuse ;  /* 0x000000c680807220 */ /* 0x080fe20000410000 */
[-C--:B------:R-:W-:Y:S01]  /*115a0*/  FMUL.FTZ R129, R129, R198.reuse ;  /* 0x000000c681817220 */ /* 0x080fe20000410000 */
[-C--:B------:R-:W-:Y:S01]  /*115b0*/  FMUL.FTZ R132, R132, R198.reuse ;  /* 0x000000c684847220 */ /* 0x080fe20000410000 */
[----:B------:R-:W3:Y:S01]  /*115c0*/  MUFU.EX2 R168, R168 ;  /* 0x000000a800a87308 */ /* 0x000ee20000000800 */
[----:B-1----:R-:W-:Y:S01]  /*115d0*/  @!P1 PRMT R166, RZ, 0x654, R176 ;  /* 0x00000654ffa69816 */ /* 0x002fe200000000b0 */
[-C--:B------:R-:W-:Y:S01]  /*115e0*/  FMUL.FTZ R133, R133, R198.reuse ;  /* 0x000000c685857220 */ /* 0x080fe20000410000 */
[----:B------:R-:W-:Y:S01]  /*115f0*/  IADD3 R176, -R225, 0xb, RZ ;  /* 0x0000000be1b07810 */ /* 0x000fe20007ffe1ff */
[----:B0-----:R-:W-:Y:S01]  /*11600*/  FADD.FTZ R225, R155, R4 ;  /* 0x000000049be17221 */ /* 0x001fe20000010000 */
[-C--:B------:R-:W-:Y:S01]  /*11610*/  FMUL.FTZ R136, R136, R198.reuse ;  /* 0x000000c688887220 */ /* 0x080fe20000410000 */
[-C--:B------:R-:W-:Y:S01]  /*11620*/  FMUL.FTZ R137, R137, R198.reuse ;  /* 0x000000c689897220 */ /* 0x080fe20000410000 */
[-C--:B------:R-:W-:Y:S01]  /*11630*/  FMUL.FTZ R140, R140, R198.reuse ;  /* 0x000000c68c8c7220 */ /* 0x080fe20000410000 */
[----:B----4-:R-:W-:Y:S01]  /*11640*/  FADD.FTZ R4, R156, R225 ;  /* 0x000000e19c047221 */ /* 0x010fe20000010000 */
[-C--:B------:R-:W-:Y:S01]  /*11650*/  FMUL.FTZ R141, R141, R198.reuse ;  /* 0x000000c68d8d7220 */ /* 0x080fe20000410000 */
[-C--:B------:R-:W-:Y:S01]  /*11660*/  FMUL.FTZ R144, R144, R198.reuse ;  /* 0x000000c690907220 */ /* 0x080fe20000410000 */
[-C--:B------:R-:W-:Y:S01]  /*11670*/  FMUL.FTZ R145, R145, R198.reuse ;  /* 0x000000c691917220 */ /* 0x080fe20000410000 */
[----:B--2---:R-:W-:Y:S01]  /*11680*/  FADD.FTZ R209, R159, R4 ;  /* 0x000000049fd17221 */ /* 0x004fe20000010000 */
[-C--:B------:R-:W-:Y:S01]  /*11690*/  FMUL.FTZ R148, R148, R198.reuse ;  /* 0x000000c694947220 */ /* 0x080fe20000410000 */
[----:B------:R-:W-:Y:S01]  /*116a0*/  FMUL.FTZ R149, R149, R198 ;  /* 0x000000c695957220 */ /* 0x000fe20000410000 */
[----:B------:R-:W0:Y:S01]  /*116b0*/  MUFU.EX2 R171, R171 ;  /* 0x000000ab00ab7308 */ /* 0x000e220000000800 */
[----:B------:R-:W-:Y:S01]  /*116c0*/  FADD.FTZ R4, R160, R209 ;  /* 0x000000d1a0047221 */ /* 0x000fe20000010000 */
[----:B------:R1:W-:Y:S06]  /*116d0*/  BAR.ARV R176, 0x100 ;  /* 0x000400b00000751d */ /* 0x0003ec0000002000 */
[----:B------:R2:W-:Y:S01]  /*116e0*/  MUFU.EX2 R198, R154 ;  /* 0x0000009a00c67308 */ /* 0x0005e20000000800 */
[----:B------:R4:W-:Y:S07]  /*116f0*/  @!P1 SYNCS.ARRIVE.TRANS64.RED.A1T0 RZ, [R166+URZ], RZ ;  /* 0x000000ffa6ff99a7 */ /* 0x0009ee000810043f */
[----:B------:R-:W5:Y:S01]  /*11700*/  MUFU.EX2 R172, R172 ;  /* 0x000000ac00ac7308 */ /* 0x000f620000000800 */
[----:B--2---:R-:W-:Y:S01]  /*11710*/  F2FP.BF16.F32.PACK_AB R154, R156, R155 ;  /* 0x0000009b9c9a723e */ /* 0x004fe200000010ff */
[----:B------:R-:W-:Y:S01]  /*11720*/  FADD.FTZ R155, R163, R4 ;  /* 0x00000004a39b7221 */ /* 0x000fe20000010000 */
[----:B------:R-:W-:-:S02]  /*11730*/  F2FP.BF16.F32.PACK_AB R156, R160, R159 ;  /* 0x0000009fa09c723e */ /* 0x000fc400000010ff */
[----:B---3--:R-:W-:Y:S01]  /*11740*/  F2FP.BF16.F32.PACK_AB R160, R168, R167 ;  /* 0x000000a7a8a0723e */ /* 0x008fe200000010ff */
[----:B------:R-:W-:Y:S02]  /*11750*/  FADD.FTZ R4, R164, R155 ;  /* 0x0000009ba4047221 */ /* 0x000fe40000010000 */
[----:B------:R-:W2:Y:S02]  /*11760*/  MUFU.EX2 R174, R174 ;  /* 0x000000ae00ae7308 */ /* 0x000ea40000000800 */
[----:B------:R-:W-:-:S04]  /*11770*/  FADD.FTZ R155, R167, R4 ;  /* 0x00000004a79b7221 */ /* 0x000fc80000010000 */
[----:B------:R-:W-:Y:S02]  /*11780*/  FADD.FTZ R4, R168, R155 ;  /* 0x0000009ba8047221 */ /* 0x000fe40000010000 */
[----:B------:R-:W3:Y:S02]  /*11790*/  MUFU.EX2 R211, R211 ;  /* 0x000000d300d37308 */ /* 0x000ee40000000800 */
[----:B0-----:R-:W-:-:S04]  /*117a0*/  FADD.FTZ R155, R171, R4 ;  /* 0x00000004ab9b7221 */ /* 0x001fc80000010000 */
[----:B-----5:R-:W-:Y:S02]  /*117b0*/  FADD.FTZ R155, R172, R155 ;  /* 0x0000009bac9b7221 */ /* 0x020fe40000010000 */
[----:B------:R-:W0:Y:S02]  /*117c0*/  MUFU.EX2 R196, R196 ;  /* 0x000000c400c47308 */ /* 0x000e240000000800 */
[----:B--2---:R-:W-:-:S06]  /*117d0*/  FADD.FTZ R4, R174, R155 ;  /* 0x0000009bae047221 */ /* 0x004fcc0000010000 */
[----:B------:R-:W2:Y:S01]  /*117e0*/  MUFU.EX2 R153, R153 ;  /* 0x0000009900997308 */ /* 0x000ea20000000800 */
[----:B---3--:R-:W-:-:S07]  /*117f0*/  FADD.FTZ R155, R211, R4 ;  /* 0x00000004d39b7221 */ /* 0x008fce0000010000 */
        /* <DEDUP_REMOVED lines=8> */
[----:B------:R-:W4:Y:S01]  /*11880*/  MUFU.EX2 R181, R181 ;  /* 0x000000b500b57308 */ /* 0x000f220000000800 */
[----:B--2---:R-:W-:Y:S01]  /*11890*/  FFMA.FTZ R3, R196, R3, R153 ;  /* 0x00000003c4037223 */ /* 0x004fe20000010099 */
[-C--:B------:R-:W-:Y:S01]  /*118a0*/  FMUL.FTZ R39, R39, R196.reuse ;  /* 0x000000c427277220 */ /* 0x080fe20000410000 */
[-C--:B------:R-:W-:Y:S01]  /*118b0*/  FMUL.FTZ R42, R42, R196.reuse ;  /* 0x000000c42a2a7220 */ /* 0x080fe20000410000 */
[-C--:B------:R-:W-:Y:S01]  /*118c0*/  FMUL.FTZ R43, R43, R196.reuse ;  /* 0x000000c42b2b7220 */ /* 0x080fe20000410000 */
[-C--:B------:R-:W-:Y:S01]  /*118d0*/  FMUL.FTZ R46, R46, R196.reuse ;  /* 0x000000c42e2e7220 */ /* 0x080fe20000410000 */
[-C--:B------:R-:W-:Y:S01]  /*118e0*/  FMUL.FTZ R47, R47, R196.reuse ;  /* 0x000000c42f2f7220 */ /* 0x080fe20000410000 */
[-C--:B------:R-:W-:Y:S01]  /*118f0*/  FMUL.FTZ R50, R50, R196.reuse ;  /* 0x000000c432327220 */ /* 0x080fe20000410000 */
[----:B------:R-:W0:Y:S01]  /*11900*/  MUFU.EX2 R212, R212 ;  /* 0x000000d400d47308 */ /* 0x000e220000000800 */
[----:B---3--:R-:W-:Y:S01]  /*11910*/  FADD.FTZ R4, R180, R155 ;  /* 0x0000009bb4047221 */ /* 0x008fe20000010000 */
[-C--:B------:R-:W-:Y:S01]  /*11920*/  FMUL.FTZ R51, R51, R196.reuse ;  /* 0x000000c433337220 */ /* 0x080fe20000410000 */
[-C--:B------:R-:W-:Y:S01]  /*11930*/  FMUL.FTZ R54, R54, R196.reuse ;  /* 0x000000c436367220 */ /* 0x080fe20000410000 */
[-C--:B------:R-:W-:Y:S01]  /*11940*/  FMUL.FTZ R55, R55, R196.reuse ;  /* 0x000000c437377220 */ /* 0x080fe20000410000 */
[-C--:B------:R-:W-:Y:S01]  /*11950*/  FMUL.FTZ R58, R58, R196.reuse ;  /* 0x000000c43a3a7220 */ /* 0x080fe20000410000 */
[-C--:B------:R-:W-:Y:S01]  /*11960*/  FMUL.FTZ R59, R59, R196.reuse ;  /* 0x000000c43b3b7220 */ /* 0x080fe20000410000 */
[----:B------:R-:W-:Y:S01]  /*11970*/  FMUL.FTZ R62, R62, R196 ;  /* 0x000000c43e3e7220 */ /* 0x000fe20000410000 */
[----:B------:R-:W2:Y:S01]  /*11980*/  MUFU.EX2 R157, R157 ;  /* 0x0000009d009d7308 */ /* 0x000ea20000000800 */
[C---:B----4-:R-:W-:Y:S01]  /*11990*/  F2FP.BF16.F32.PACK_AB R166, R181.reuse, R180 ;  /* 0x000000b4b5a6723e */ /* 0x050fe200000010ff */
[----:B------:R-:W-:Y:S01]  /*119a0*/  FADD.FTZ R155, R181, R4 ;  /* 0x00000004b59b7221 */ /* 0x000fe20000010000 */
        /* <DEDUP_REMOVED lines=15> */
[-C--:B------:R-:W-:Y:S01]  /*11aa0*/  FMUL.FTZ R86, R86, R196.reuse ;  /* 0x000000c456567220 */ /* 0x080fe20000410000 */
[-C--:B------:R-:W-:Y:S01]  /*11ab0*/  FMUL.FTZ R87, R87, R196.reuse ;  /* 0x000000c457577220 */ /* 0x080fe20000410000 */
[-C--:B------:R-:W-:Y:S01]  /*11ac0*/  FMUL.FTZ R90, R90, R196.reuse ;  /* 0x000000c45a5a7220 */ /* 0x080fe20000410000 */
[----:B------:R-:W-:Y:S01]  /*11ad0*/  FADD.FTZ R180, R213, R180 ;  /* 0x000000b4d5b47221 */ /* 0x000fe20000010000 */
        /* <DEDUP_REMOVED lines=27> */
[C---:B---3--:R-:W-:Y:S01]  /*11c90*/  FADD.FTZ R180, R169.reuse, R180 ;  /* 0x000000b4a9b47221 */ /* 0x048fe20000010000 */
[----:B------:R-:W-:Y:S01]  /*11ca0*/  F2FP.BF16.F32.PACK_AB R159, R169, R165 ;  /* 0x000000a5a99f723e */ /* 0x000fe200000010ff */
[-C--:B------:R-:W-:Y:S01]  /*11cb0*/  FMUL.FTZ R131, R131, R196.reuse ;  /* 0x000000c483837220 */ /* 0x080fe20000410000 */
[-C--:B------:R-:W-:Y:S01]  /*11cc0*/  FMUL.FTZ R134, R134, R196.reuse ;  /* 0x000000c486867220 */ /* 0x080fe20000410000 */
[----:B------:R-:W-:Y:S01]  /*11cd0*/  FADD.FTZ R3, R175, R180 ;  /* 0x000000b4af037221 */ /* 0x000fe20000010000 */
[-C--:B------:R-:W-:Y:S01]  /*11ce0*/  FMUL.FTZ R135, R135, R196.reuse ;  /* 0x000000c487877220 */ /* 0x080fe20000410000 */
[-C--:B------:R-:W-:Y:S01]  /*11cf0*/  FMUL.FTZ R138, R138, R196.reuse ;  /* 0x000000c48a8a7220 */ /* 0x080fe20000410000 */
[----:B------:R3:W4:Y:S01]  /*11d00*/  MUFU.EX2 R179, R162 ;  /* 0x000000a200b37308 */ /* 0x0007220000000800 */
[----:B0-----:R-:W-:Y:S01]  /*11d10*/  FADD.FTZ R180, R178, R3 ;  /* 0x00000003b2b47221 */ /* 0x001fe20000010000 */
[-C--:B------:R-:W-:Y:S01]  /*11d20*/  FMUL.FTZ R139, R139, R196.reuse ;  /* 0x000000c48b8b7220 */ /* 0x080fe20000410000 */
[-C--:B------:R-:W-:Y:S01]  /*11d30*/  FMUL.FTZ R142, R142, R196.reuse ;  /* 0x000000c48e8e7220 */ /* 0x080fe20000410000 */
[-C--:B------:R-:W-:Y:S01]  /*11d40*/  FMUL.FTZ R143, R143, R196.reuse ;  /* 0x000000c48f8f7220 */ /* 0x080fe20000410000 */
[-C--:B------:R-:W-:Y:S01]  /*11d50*/  FMUL.FTZ R146, R146, R196.reuse ;  /* 0x000000c492927220 */ /* 0x080fe20000410000 */
[-C--:B------:R-:W-:Y:S01]  /*11d60*/  FMUL.FTZ R147, R147, R196.reuse ;  /* 0x000000c493937220 */ /* 0x080fe20000410000 */
[-C--:B------:R-:W-:Y:S01]  /*11d70*/  FMUL.FTZ R150, R150, R196.reuse ;  /* 0x000000c496967220 */ /* 0x080fe20000410000 */
[----:B------:R0:W5:Y:S01]  /*11d80*/  MUFU.EX2 R209, R158 ;  /* 0x0000009e00d17308 */ /* 0x0001620000000800 */
[----:B--2---:R-:W-:Y:S01]  /*11d90*/  FADD.FTZ R180, R173, R180 ;  /* 0x000000b4adb47221 */ /* 0x004fe20000010000 */
[----:B---3--:R-:W-:Y:S01]  /*11da0*/  F2FP.BF16.F32.PACK_AB R162, R172, R171 ;  /* 0x000000abaca2723e */ /* 0x008fe200000010ff */
[----:B------:R-:W-:Y:S01]  /*11db0*/  FMUL.FTZ R151, R151, R196 ;  /* 0x000000c497977220 */ /* 0x000fe20000410000 */
[----:B------:R-:W-:-:S04]  /*11dc0*/  F2FP.BF16.F32.PACK_AB R153, R212, R153 ;  /* 0x00000099d499723e */ /* 0x000fc800000010ff */
[----:B------:R-:W2:Y:S01]  /*11dd0*/  MUFU.EX2 R182, R182 ;  /* 0x000000b600b67308 */ /* 0x000ea20000000800 */
[----:B----4-:R-:W-:Y:S01]  /*11de0*/  FADD.FTZ R3, R179, R180 ;  /* 0x000000b4b3037221 */ /* 0x010fe20000010000 */
[----:B0-----:R-:W-:Y:S02]  /*11df0*/  F2FP.BF16.F32.PACK_AB R158, R164, R163 ;  /* 0x000000a3a49e723e */ /* 0x001fe400000010ff */
[----:B------:R-:W-:Y:S01]  /*11e00*/  F2FP.BF16.F32.PACK_AB R164, R211, R174 ;  /* 0x000000aed3a4723e */ /* 0x000fe200000010ff */
[----:B------:R-:W-:Y:S01]  /*11e10*/  FADD.FTZ R180, R198, R3 ;  /* 0x00000003c6b47221 */ /* 0x000fe20000010000 */
[----:B------:R-:W-:Y:S02]  /*11e20*/  F2FP.BF16.F32.PACK_AB R163, R179, R173 ;  /* 0x000000adb3a3723e */ /* 0x000fe400000010ff */
[----:B------:R-:W0:Y:S01]  /*11e30*/  MUFU.EX2 R183, R183 ;  /* 0x000000b700b77308 */ /* 0x000e220000000800 */
[C---:B-----5:R-:W-:Y:S01]  /*11e40*/  FADD.FTZ R3, R209.reuse, R180 ;  /* 0x000000b4d1037221 */ /* 0x060fe20000010000 */
[----:B------:R-:W-:-:S06]  /*11e50*/  F2FP.BF16.F32.PACK_AB R165, R209, R198 ;  /* 0x000000c6d1a5723e */ /* 0x000fcc00000010ff */
[----:B------:R-:W3:Y:S01]  /*11e60*/  MUFU.EX2 R184, R184 ;  /* 0x000000b800b87308 */ /* 0x000ee20000000800 */
[----:B--2---:R-:W-:-:S07]  /*11e70*/  FADD.FTZ R180, R182, R3 ;  /* 0x00000003b6b47221 */ /* 0x004fce0000010000 */
[----:B------:R-:W2:Y:S01]  /*11e80*/  MUFU.EX2 R186, R186 ;  /* 0x000000ba00ba7308 */ /* 0x000ea20000000800 */
[C---:B0-----:R-:W-:Y:S01]  /*11e90*/  FADD.FTZ R3, R183.reuse, R180 ;  /* 0x000000b4b7037221 */ /* 0x041fe20000010000 */
[----:B------:R-:W-:-:S06]  /*11ea0*/  F2FP.BF16.F32.PACK_AB R167, R183, R182 ;  /* 0x000000b6b7a7723e */ /* 0x000fcc00000010ff */
[----:B------:R-:W0:Y:S01]  /*11eb0*/  MUFU.EX2 R185, R185 ;  /* 0x000000b900b97308 */ /* 0x000e220000000800 */
[----:B---3--:R-:W-:-:S07]  /*11ec0*/  FADD.FTZ R4, R184, R155 ;  /* 0x0000009bb8047221 */ /* 0x008fce0000010000 */
[----:B------:R-:W3:Y:S01]  /*11ed0*/  MUFU.EX2 R187, R187 ;  /* 0x000000bb00bb7308 */ /* 0x000ee20000000800 */
[----:B--2---:R-:W-:-:S07]  /*11ee0*/  FADD.FTZ R180, R186, R3 ;  /* 0x00000003bab47221 */ /* 0x004fce0000010000 */
[----:B------:R-:W2:Y:S01]  /*11ef0*/  MUFU.EX2 R188, R188 ;  /* 0x000000bc00bc7308 */ /* 0x000ea20000000800 */
[C---:B0-----:R-:W-:Y:S01]  /*11f00*/  FADD.FTZ R155, R185.reuse, R4 ;  /* 0x00000004b99b7221 */ /* 0x041fe20000010000 */
[----:B------:R-:W-:-:S06]  /*11f10*/  F2FP.BF16.F32.PACK_AB R168, R185, R184 ;  /* 0x000000b8b9a8723e */ /* 0x000fcc00000010ff */
[----:B------:R-:W0:Y:S01]  /*11f20*/  MUFU.EX2 R171, R190 ;  /* 0x000000be00ab7308 */ /* 0x000e220000000800 */
[C---:B---3--:R-:W-:Y:S01]  /*11f30*/  FADD.FTZ R180, R187.reuse, R180 ;  /* 0x000000b4bbb47221 */ /* 0x048fe20000010000 */
[----:B------:R-:W-:-:S06]  /*11f40*/  F2FP.BF16.F32.PACK_AB R169, R187, R186 ;  /* 0x000000babba9723e */ /* 0x000fcc00000010ff */
[----:B------:R-:W3:Y:S01]  /*11f50*/  MUFU.EX2 R189, R189 ;  /* 0x000000bd00bd7308 */ /* 0x000ee20000000800 */
[----:B--2---:R-:W-:-:S07]  /*11f60*/  FADD.FTZ R4, R188, R155 ;  /* 0x0000009bbc047221 */ /* 0x004fce0000010000 */
[----:B------:R-:W2:Y:S01]  /*11f70*/  MUFU.EX2 R191, R191 ;  /* 0x000000bf00bf7308 */ /* 0x000ea20000000800 */
[----:B0-----:R-:W-:-:S07]  /*11f80*/  FADD.FTZ R184, R171, R180 ;  /* 0x000000b4abb87221 */ /* 0x001fce0000010000 */
[----:B------:R-:W0:Y:S01]  /*11f90*/  MUFU.EX2 R192, R192 ;  /* 0x000000c000c07308 */ /* 0x000e220000000800 */
[C---:B---3--:R-:W-:Y:S01]  /*11fa0*/  FADD.FTZ R155, R189.reuse, R4 ;  /* 0x00000004bd9b7221 */ /* 0x048fe20000010000 */
[----:B------:R-:W-:-:S06]  /*11fb0*/  F2FP.BF16.F32.PACK_AB R170, R189, R188 ;  /* 0x000000bcbdaa723e */ /* 0x000fcc00000010ff */
[----:B------:R-:W3:Y:S01]  /*11fc0*/  MUFU.EX2 R194, R194 ;  /* 0x000000c200c27308 */ /* 0x000ee20000000800 */
[C---:B--2---:R-:W-:Y:S01]  /*11fd0*/  FADD.FTZ R3, R191.reuse, R184 ;  /* 0x000000b8bf037221 */ /* 0x044fe20000010000 */
[----:B------:R-:W-:-:S06]  /*11fe0*/  F2FP.BF16.F32.PACK_AB R171, R191, R171 ;  /* 0x000000abbfab723e */ /* 0x000fcc00000010ff */
[----:B------:R-:W2:Y:S01]  /*11ff0*/  MUFU.EX2 R210, R210 ;  /* 0x000000d200d27308 */ /* 0x000ea20000000800 */
[----:B0-----:R-:W-:-:S07]  /*12000*/  FADD.FTZ R155, R192, R155 ;  /* 0x0000009bc09b7221 */ /* 0x001fce0000010000 */
[----:B------:R-:W0:Y:S01]  /*12010*/  MUFU.EX2 R195, R195 ;  /* 0x000000c300c37308 */ /* 0x000e220000000800 */
[----:B---3--:R-:W-:-:S07]  /*12020*/  FADD.FTZ R184, R194, R3 ;  /* 0x00000003c2b87221 */ /* 0x008fce0000010000 */
[----:B------:R-:W3:Y:S01]  /*12030*/  MUFU.EX2 R193, R193 ;  /* 0x000000c100c17308 */ /* 0x000ee20000000800 */
[----:B--2---:R-:W-:Y:S01]  /*12040*/  FADD.FTZ R4, R210, R155 ;  /* 0x0000009bd2047221 */ /* 0x004fe20000010000 */
[----:B------:R-:W-:Y:S02]  /*12050*/  F2FP.BF16.F32.PACK_AB R155, R213, R157 ;  /* 0x0000009dd59b723e */ /* 0x000fe400000010ff */
[----:B------:R-:W-:Y:S02]  /*12060*/  F2FP.BF16.F32.PACK_AB R157, R223, R161 ;  /* 0x000000a1df9d723e */ /* 0x000fe400000010ff */
[----:B------:R-:W-:Y:S02]  /*12070*/  F2FP.BF16.F32.PACK_AB R161, R178, R175 ;  /* 0x000000afb2a1723e */ /* 0x000fe400000010ff */
[----:B------:R-:W2:Y:S01]  /*12080*/  MUFU.EX2 R197, R197 ;  /* 0x000000c500c57308 */ /* 0x000ea20000000800 */
[----:B0-----:R-:W-:Y:S01]  /*12090*/  FADD.FTZ R184, R195, R184 ;  /* 0x000000b8c3b87221 */ /* 0x001fe20000010000 */
[----:B------:R-:W-:-:S02]  /*120a0*/  F2FP.BF16.F32.PACK_AB R172, R210, R192 ;  /* 0x000000c0d2ac723e */ /* 0x000fc400000010ff */
[----:B------:R-:W-:-:S04]  /*120b0*/  F2FP.BF16.F32.PACK_AB R173, R195, R194 ;  /* 0x000000c2c3ad723e */ /* 0x000fc800000010ff */
[----:B------:R-:W0:Y:S01]  /*120c0*/  MUFU.EX2 R180, R199 ;  /* 0x000000c700b47308 */ /* 0x000e220000000800 */
[----:B---3--:R-:W-:Y:S01]  /*120d0*/  FADD.FTZ R4, R193, R4 ;  /* 0x00000004c1047221 */ /* 0x008fe20000010000 */
[----:B------:R-:W-:-:S03]  /*120e0*/  F2FP.BF16.F32.PACK_AB R174, R207, R193 ;  /* 0x000000c1cfae723e */ /* 0x000fc600000010ff */
[----:B------:R-:W-:Y:S01]  /*120f0*/  FADD.FTZ R4, R207, R4 ;  /* 0x00000004cf047221 */ /* 0x000fe20000010000 */
[----:B--2---:R-:W-:-:S04]  /*12100*/  FADD.FTZ R3, R197, R184 ;  /* 0x000000b8c5037221 */ /* 0x004fc80000010000 */
[C---:B0-----:R-:W-:Y:S01]  /*12110*/  FADD.FTZ R3, R180.reuse, R3 ;  /* 0x00000003b4037221 */ /* 0x041fe20000010000 */
[----:B------:R-:W-:Y:S01]  /*12120*/  F2FP.BF16.F32.PACK_AB R175, R180, R197 ;  /* 0x000000c5b4af723e */ /* 0x000fe200000010ff */
[----:B-1----:R-:W-:Y:S06]  /*12130*/  @!P0 BRA `(.L_x_2160) ;  /* 0x0000000000048947 */ /* 0x002fec0003800000 */
[----:B------:R-:W-:Y:S01]  /*12140*/  BPT.TRAP 0x1 ;  /* 0x000000040000795c */ /* 0x000fe20000300000 */
.L_x_2160:
[----:B------:R0:W1:Y:S01]  /*12150*/  SYNCS.PHASECHK.TRANS64.TRYWAIT P3, [R205+URZ+0x22850], R5 ;  /* 0x02285005cd0075a7 */ /* 0x000062000806017f */
[----:B------:R-:W-:Y:S05]  /*12160*/  @!P0 BRA `(.L_x_2161) ;  /* 0x0000000000048947 */ /* 0x000fea0003800000 */
[----:B------:R-:W-:Y:S01]  /*12170*/  BPT.TRAP 0x1 ;  /* 0x000000040000795c */ /* 0x000fe20000300000 */
.L_x_2161:
[----:B------:R-:W-:Y:S04]  /*12180*/  BSSY B0, `(.L_x_2162) ;  /* 0x0000004000007945 */ /* 0x000fe80003800000 */
[----:B-1----:R-:W-:Y:S05]  /*12190*/  @P3 BRA `(.L_x_2163) ;  /* 0x0000000000083947 */ /* 0x002fea0003800000 */
[----:B------:R-:W1:Y:S02]  /*121a0*/  SYNCS.PHASECHK.TRANS64.TRYWAIT P3, [R205+URZ+0x22850], R5 ;  /* 0x02285005cd0075a7 */ /* 0x000e64000806017f */
[----:B-1----:R-:W-:Y:S05]  /*121b0*/  @!P3 BRA `(.L_x_2164) ;  /* 0x000000dc00a4b947 */ /* 0x002fea0003800000 */
.L_x_2163:
[----:B------:R-:W-:Y:S05]  /*121c0*/  BSYNC B0 ;  /* 0x0000000000007941 */ /* 0x000fea0003800000 */
.L_x_2162:
[----:B------:R-:W2:Y:S01]  /*121d0*/  S2R R180, SR_TID.X ;  /* 0x0000000000b47919 */ /* 0x000ea20000002100 */
[----:B------:R-:W-:Y:S05]  /*121e0*/  WARPSYNC.ALL ;  /* 0x0000000000007948 */ /* 0x000fea0003800000 */
[----:B------:R-:W-:Y:S02]  /*121f0*/  IMAD R178, R16, 0xc00, R20 ;  /* 0x00000c0010b27824 */ /* 0x000fe400078e0214 */
[----:B------:R-:W-:Y:S02]  /*12200*/  IMAD.MOV.U32 R179, RZ, RZ, 0x40000040 ;  /* 0x40000040ffb37424 */ /* 0x000fe400078e00ff */
[----:B01----:R-:W-:Y:S01]  /*12210*/  @!P1 VIADD R205, R205, 0x22860 ;  /* 0x00022860cdcd9836 */ /* 0x003fe20000000000 */
[----:B------:R-:W-:Y:S01]  /*12220*/  R2UR UR6, R178 ;  /* 0x00000000b20672ca */ /* 0x000fe200000e0000 */
[----:B------:R-:W-:Y:S01]  /*12230*/  IMAD.MOV.U32 R207, RZ, RZ, R13 ;  /* 0x000000ffffcf7224 */ /* 0x000fe200078e000d */
[----:B------:R-:W-:Y:S01]  /*12240*/  R2UR UR7, R179 ;  /* 0x00000000b30772ca */ /* 0x000fe200000e0000 */
[----:B------:R-:W-:Y:S01]  /*12250*/  IMAD.MOV.U32 R179, RZ, RZ, 0x40000040 ;  /* 0x40000040ffb37424 */ /* 0x000fe200078e00ff */
[----:B------:R-:W-:Y:S01]  /*12260*/  @!P1 PRMT R205, RZ, 0x654, R205 ;  /* 0x00000654ffcd9816 */ /* 0x000fe200000000cd */
[----:B------:R-:W-:Y:S01]  /*12270*/  IMAD.MOV.U32 R209, RZ, RZ, R12 ;  /* 0x000000ffffd17224 */ /* 0x000fe200078e000c */
        /* <DEDUP_REMOVED lines=46> */
[----:B0-----:R-:W-:-:S07]  /*12560*/  IMAD.MOV.U32 R5, RZ, RZ, R206 ;  /* 0x000000ffff057224 */ /* 0x001fce00078e00ce */
.L_x_2155:
[----:B------:R-:W-:-:S13]  /*12570*/  ISETP.GE.AND P2, PT, R5, R217, PT ;  /* 0x000000d90500720c */ /* 0x000fda0003f46270 */
[----:B------:R-:W-:Y:S05]  /*12580*/  @!P2 BRA `(.L_x_2166) ;  /* 0x0000003400d0a947 */ /* 0x000fea0003800000 */
[----:B------:R-:W-:Y:S02]  /*12590*/  VIADD R206, R0, 0x8 ;  /* 0x0000000800ce7836 */ /* 0x000fe40000000000 */
[----:B------:R-:W-:Y:S02]  /*125a0*/  IMAD.MOV.U32 R207, RZ, RZ, R13 ;  /* 0x000000ffffcf7224 */ /* 0x000fe400078e000d */
[----:B0-----:R-:W-:Y:S01]  /*125b0*/  IMAD.MOV.U32 R209, RZ, RZ, R12 ;  /* 0x000000ffffd17224 */ /* 0x001fe200078e000c */
[----:B------:R-:W-:-:S07]  /*125c0*/  IADD3 R206, R206, R202, -R203 ;  /* 0x000000cacece7210 */ /* 0x000fce0007ffe8cb */
.L_x_2184:
[----:B------:R-:W-:Y:S01]  /*125d0*/  VIADD R16, R16, 0x1 ;  /* 0x0000000110107836 */ /* 0x000fe20000000000 */
[----:B------:R-:W-:Y:S05]  /*125e0*/  YIELD ;  /* 0x0000000000007946 */ /* 0x000fea0003800000 */
[----:B------:R-:W-:-:S04]  /*125f0*/  ISETP.NE.AND P2, PT, R16, 0x2, PT ;  /* 0x000000021000780c */ /* 0x000fc80003f45270 */
[----:B------:R-:W-:Y:S02]  /*12600*/  SEL R13, RZ, 0x1, P2 ;  /* 0x00000001ff0d7807 */ /* 0x000fe40001000000 */
[----:B------:R-:W-:Y:S02]  /*12610*/  SEL R16, R16, RZ, P2 ;  /* 0x000000ff10107207 */ /* 0x000fe40001000000 */
[----:B------:R-:W-:Y:S01]  /*12620*/  LOP3.LUT R22, R22, R13, RZ, 0x3c, !PT ;  /* 0x0000000d16167212 */ /* 0x000fe200078e3cff */
[----:B-1----:R-:W-:Y:S06]  /*12630*/  @!P0 BRA `(.L_x_2167) ;  /* 0x0000000000048947 */ /* 0x002fec0003800000 */
[----:B------:R-:W-:Y:S01]  /*12640*/  BPT.TRAP 0x1 ;  /* 0x000000040000795c */ /* 0x000fe20000300000 */
.L_x_2167:
[----:B------:R-:W-:Y:S01]  /*12650*/  IMAD R205, R16, 0x8, R17 ;  /* 0x0000000810cd7824 */ /* 0x000fe200078e0211 */
[----:B------:R-:W-:-:S04]  /*12660*/  SHF.L.U32 R204, R22, 0x1f, RZ ;  /* 0x0000001f16cc7819 */ /* 0x000fc800000006ff */
[----:B------:R0:W1:Y:S01]  /*12670*/  SYNCS.PHASECHK.TRANS64.TRYWAIT P2, [R205+URZ+0x22830], R204 ;  /* 0x022830cccd0075a7 */ /* 0x000062000804017f */
[----:B------:R-:W-:Y:S05]  /*12680*/  @!P0 BRA `(.L_x_2168) ;  /* 0x0000000000048947 */ /* 0x000fea0003800000 */
[----:B------:R-:W-:Y:S01]  /*12690*/  BPT.TRAP 0x1 ;  /* 0x000000040000795c */ /* 0x000fe20000300000 */
.L_x_2168:
[----:B------:R-:W-:Y:S02]  /*126a0*/  IMAD R12, R16, 0x300, R21 ;  /* 0x00000300100c7824 */ /* 0x000fe400078e0215 */
[----:B------:R-:W-:Y:S01]  /*126b0*/  IMAD.MOV.U32 R13, RZ, RZ, 0x40000040 ;  /* 0x40000040ff0d7424 */ /* 0x000fe200078e00ff */
[----:B-1----:R-:W-:Y:S06]  /*126c0*/  @P2 BRA `(.L_x_2169) ;  /* 0x0000000000082947 */ /* 0x002fec0003800000 */
[----:B------:R-:W1:Y:S02]  /*126d0*/  SYNCS.PHASECHK.TRANS64.TRYWAIT P2, [R205+URZ+0x22830], R204 ;  /* 0x022830cccd0075a7 */ /* 0x000e64000804017f */
[----:B-1----:R-:W-:Y:S05]  /*126e0*/  @!P2 BRA `(.L_x_2170) ;  /* 0x000000d8006ca947 */ /* 0x002fea0003800000 */
.L_x_2169:
        /* <DEDUP_REMOVED lines=9> */
[----:B------:R-:W2:Y:S01]  /*12780*/  S2R R224, SR_TID.X ;  /* 0x0000000000e07919 */ /* 0x000ea20000002100 */
[----:B------:R-:W-:-:S10]  /*12790*/  ISETP.GE.AND P2, PT, R226, 0x1, PT ;  /* 0x00000001e200780c */ /* 0x000fd40003f46270 */
[----:B------:R-:W-:Y:S01]  /*127a0*/  HGMMA.64x96x16.F32.BF16 R152, gdesc[UR4], RZ, !UPT, gsb0 ;  /* 0x01600000049879f0 */ /* 0x000fe2000c0018ff */
[----:B------:R-:W-:Y:S01]  /*127b0*/  R2UR UR6, R210 ;  /* 0x00000000d20672ca */ /* 0x000fe200000e0000 */
[----:B------:R-:W-:Y:S01]  /*127c0*/  VIADD R210, R12, 0x4 ;  /* 0x000000040cd27836 */ /* 0x000fe20000000000 */
[----:B------:R-:W-:Y:S01]  /*127d0*/  R2UR UR7, R211 ;  /* 0x00000000d30772ca */ /* 0x000fe200000e0000 */
[----:B------:R-:W-:Y:S01]  /*127e0*/  IMAD.MOV.U32 R211, RZ, RZ, 0x40000040 ;  /* 0x40000040ffd37424 */ /* 0x000fe200078e00ff */
[----:B------:R-:W-:Y:S01]  /*127f0*/  R2UR UR4, R14 ;  /* 0x000000000e0472ca */ /* 0x000fe200000e0000 */
[----:B------:R-:W-:Y:S01]  /*12800*/  VIADD R12, R12, 0x6 ;  /* 0x000000060c0c7836 */ /* 0x000fe20000000000 */
[----:B------:R-:W-:Y:S02]  /*12810*/  R2UR UR5, R15 ;  /* 0x000000000f0572ca */ /* 0x000fe400000e0000 */
[----:B--2---:R-:W-:Y:S01]  /*12820*/  SHF.R.U32.HI R224, RZ, 0x7, R224 ;  /* 0x00000007ffe07819 */ /* 0x004fe200000116e0 */
[----:B------:R-:W-:-:S02]  /*12830*/  WARPGROUP.DEPBAR.LE gsb0, 0x0 ;  /* 0x00008000000079c5 */ /* 0x000fc40000010000 */
        /* <DEDUP_REMOVED lines=26> */
[----:B------:R-:W-:Y:S01]  /*129e0*/  IADD3 R176, -R224, 0xb, RZ ;  /* 0x0000000be0b07810 */ /* 0x000fe20007ffe1ff */
        /* <DEDUP_REMOVED lines=43> */
[----:B------:R-:W-:Y:S01]  /*12ca0*/  FMUL.FTZ R193, R199, UR39 ;  /* 0x00000027c7c17c20 */ /* 0x000fe20008410000 */
[----:B------:R-:W3:Y:S01]  /*12cb0*/  MUFU.TANH R12, R12 ;  /* 0x0000000c000c7308 */ /* 0x000ee20000002400 */
[----:B------:R-:W-:-:S05]  /*12cc0*/  IADD3 R164, -R203, 0x1, R164 ;  /* 0x00000001cba47810 */ /* 0x000fca0007ffe1a4 */
[----:B------:R-:W-:Y:S02]  /*12cd0*/  IMAD.IADD R164, R164, 0x1, -R23 ;  /* 0x00000001a4a47824 */ /* 0x000fe400078e0a17 */
[----:B------:R-:W4:Y:S02]  /*12ce0*/  MUFU.TANH R13, R13 ;  /* 0x0000000d000d7308 */ /* 0x000f240000002400 */
[C---:B------:R-:W-:Y:S02]  /*12cf0*/  VIADD R224, R164.reuse, UR40 ;  /* 0x00000028a4e07c36 */ /* 0x040fe40008000000 */
[----:B------:R-:W-:Y:S02]  /*12d00*/  VIADD R199, R164, UR51 ;  /* 0x00000033a4c77c36 */ /* 0x000fe40008000000 */
[C---:B------:R-:W-:Y:S02]  /*12d10*/  IMAD.IADD R198, R0.reuse, 0x1, R224 ;  /* 0x0000000100c67824 */ /* 0x040fe400078e02e0 */
[----:B------:R-:W0:Y:S01]  /*12d20*/  MUFU.TANH R152, R152 ;  /* 0x0000009800987308 */ /* 0x000e220000002400 */
[----:B------:R-:W-:-:S07]  /*12d30*/  IMAD.IADD R197, R0, 0x1, R199 ;  /* 0x0000000100c57824 */ /* 0x000fce00078e02c7 */
        /* <DEDUP_REMOVED lines=46> */
[----:B------:R-:W-:Y:S01]  /*13020*/  IADD3 R196, R0, R202, -R203 ;  /* 0x000000ca00c47210 */ /* 0x000fe20007ffe8cb */
[----:B------:R-:W-:Y:S03]  /*13030*/  BSSY B0, `(.L_x_2172) ;  /* 0x0000010000007945 */ /* 0x000fe60003800000 */
        /* <DEDUP_REMOVED lines=10> */
.L_x_2173:
[----:B------:R-:W-:-:S05]  /*130e0*/  IMAD.U32 R225, RZ, RZ, UR44 ;  /* 0x0000002cffe17e24 */ /* 0x000fca000f8e00ff */
[----:B------:R-:W-:-:S13]  /*130f0*/  ISETP.NE.AND P2, PT, R225, 0x1, PT ;  /* 0x00000001e100780c */ /* 0x000fda0003f45270 */
[----:B------:R-:W2:Y:S02]  /*13100*/  @P2 LDC.64 R164, c[0x0][0x9e8] ;  /* 0x00027a00ffa42b82 */ /* 0x000ea40000000a00 */
[----:B--2---:R-:W-:-:S05]  /*13110*/  @P2 IMAD.HI.U32 R164, R196, R164, RZ ;  /* 0x000000a4c4a42227 */ /* 0x004fca00078e00ff */
[----:B------:R-:W-:-:S07]  /*13120*/  @P2 SHF.R.U32.HI R196, RZ, R165, R164 ;  /* 0x000000a5ffc42219 */ /* 0x000fce00000116a4 */
.L_x_2174:
[----:B------:R-:W-:Y:S05]  /*13130*/  BSYNC B0 ;  /* 0x0000000000007941 */ /* 0x000fea0003800000 */
.L_x_2172:
[----:B------:R-:W-:-:S04]  /*13140*/  IMAD R164, R5, -0x60, -R23 ;  /* 0xffffffa005a47824 */ /* 0x000fc800078e0a17 */
[----:B------:R-:W-:-:S05]  /*13150*/  IMAD R164, R196, R225, R164 ;  /* 0x000000e1c4a47224 */ /* 0x000fca00078e02a4 */
[----:B------:R-:W-:Y:S02]  /*13160*/  VIMNMX R197, R197, R164, !PT ;  /* 0x000000a4c5c57248 */ /* 0x000fe40007fe0100 */
[----:B------:R-:W-:-:S07]  /*13170*/  VIADDMNMX R198, R164, R225, R198, PT ;  /* 0x000000e1a4c67246 */ /* 0x000fce00038001c6 */
.L_x_2171:
        /* <DEDUP_REMOVED lines=12> */
[----:B------:R-:W-:Y:S02]  /*13240*/  ISETP.GT.AND P3, PT, R197, 0x1, !P2 ;  /* 0x00000001c500780c */ /* 0x000fe40005764270 */
        /* <DEDUP_REMOVED lines=126> */
[----:B------:R-:W-:-:S13]  /*13a30*/  ISETP.GE.AND P6, PT, R226, 0x1, PT ;  /* 0x00000001e200780c */ /* 0x000fda0003fc6270 */
[----:B------:R-:W-:Y:S05]  /*13a40*/  @!P6 BRA `(.L_x_2175) ;  /* 0x000000000060e947 */ /* 0x000fea0003800000 */
[----:B------:R-:W-:Y:S01]  /*13a50*/  ISETP.GT.AND P6, PT, R206, -0x1, PT ;  /* 0xffffffffce00780c */ /* 0x000fe20003fc4270 */
[----:B------:R-:W-:-:S12]  /*13a60*/  BSSY B0, `(.L_x_2176) ;  /* 0x0000012000007945 */ /* 0x000fd80003800000 */
[----:B------:R-:W-:Y:S05]  /*13a70*/  @P6 BRA `(.L_x_2177) ;  /* 0x0000000000286947 */ /* 0x000fea0003800000 */
[----:B------:R-:W-:Y:S02]  /*13a80*/  IMAD.U32 R177, RZ, RZ, UR44 ;  /* 0x0000002cffb17e24 */ /* 0x000fe4000f8e00ff */
[----:B------:R-:W-:-:S03]  /*13a90*/  VIADD R197, R0, 0x8 ;  /* 0x0000000800c57836 */ /* 0x000fc60000000000 */
[----:B------:R-:W-:Y:S02]  /*13aa0*/  ISETP.NE.AND P6, PT, R177, 0x1, PT ;  /* 0x00000001b100780c */ /* 0x000fe40003fc5270 */
[----:B------:R-:W-:-:S04]  /*13ab0*/  IADD3 R197, R197, R202, -R203 ;  /* 0x000000cac5c57210 */ /* 0x000fc80007ffe8cb */
[----:B------:R-:W-:-:S07]  /*13ac0*/  LOP3.LUT R197, RZ, R197, RZ, 0x33, !PT ;  /* 0x000000c5ffc57212 */ /* 0x000fce00078e33ff */
[----:B------:R-:W0:Y:S02]  /*13ad0*/  @P6 LDC.64 R12, c[0x0][0x9e8] ;  /* 0x00027a00ff0c6b82 */ /* 0x000e240000000a00 */
[----:B0-----:R-:W-:-:S05]  /*13ae0*/  @P6 IMAD.HI.U32 R12, R197, R12, RZ ;  /* 0x0000000cc50c6227 */ /* 0x001fca00078e00ff */
[----:B------:R-:W-:-:S04]  /*13af0*/  @P6 SHF.R.U32.HI R197, RZ, R13, R12 ;  /* 0x0000000dffc56219 */ /* 0x000fc8000001160c */
[----:B------:R-:W-:Y:S01]  /*13b00*/  LOP3.LUT R197, RZ, R197, RZ, 0x33, !PT ;  /* 0x000000c5ffc57212 */ /* 0x000fe200078e33ff */
[----:B------:R-:W-:Y:S06]  /*13b10*/  BRA `(.L_x_2178) ;  /* 0x0000000000187947 */ /* 0x000fec0003800000 */
.L_x_2177:
[----:B------:R-:W-:Y:S02]  /*13b20*/  IMAD.U32 R177, RZ, RZ, UR44 ;  /* 0x0000002cffb17e24 */ /* 0x000fe4000f8e00ff */
[----:B------:R-:W-:-:S03]  /*13b30*/  IMAD.MOV.U32 R197, RZ, RZ, R206 ;  /* 0x000000ffffc57224 */ /* 0x000fc600078e00ce */
[----:B------:R-:W-:-:S13]  /*13b40*/  ISETP.NE.AND P6, PT, R177, 0x1, PT ;  /* 0x00000001b100780c */ /* 0x000fda0003fc5270 */
[----:B------:R-:W0:Y:S02]  /*13b50*/  @P6 LDC.64 R12, c[0x0][0x9e8] ;  /* 0x00027a00ff0c6b82 */ /* 0x000e240000000a00 */
[----:B0-----:R-:W-:-:S05]  /*13b60*/  @P6 IMAD.HI.U32 R12, R206, R12, RZ ;  /* 0x0000000cce0c6227 */ /* 0x001fca00078e00ff */
[----:B------:R-:W-:-:S07]  /*13b70*/  @P6 SHF.R.U32.HI R197, RZ, R13, R12 ;  /* 0x0000000dffc56219 */ /* 0x000fce000001160c */
.L_x_2178:
[----:B------:R-:W-:Y:S05]  /*13b80*/  BSYNC B0 ;  /* 0x0000000000007941 */ /* 0x000fea0003800000 */
.L_x_2176:
[----:B------:R-:W-:-:S04]  /*13b90*/  IMAD.IADD R196, R196, 0x1, -R23 ;  /* 0x00000001c4c47824 */ /* 0x000fc800078e0a17 */
[----:B------:R-:W-:-:S05]  /*13ba0*/  IMAD R196, R197, R177, R196 ;  /* 0x000000b1c5c47224 */ /* 0x000fca00078e02c4 */
[----:B------:R-:W-:Y:S02]  /*13bb0*/  VIADDMNMX R224, R196, R177, R224, PT ;  /* 0x000000b1c4e07246 */ /* 0x000fe400038001e0 */
[----:B------:R-:W-:-:S07]  /*13bc0*/  VIMNMX R199, R199, R196, !PT ;  /* 0x000000c4c7c77248 */ /* 0x000fce0007fe0100 */
.L_x_2175:
        /* <DEDUP_REMOVED lines=56> */
[C---:B------:R-:W-:Y:S02]  /*13f50*/  ISETP.GT.AND P2, PT, R199.reuse, 0x21, !P2 ;  /* 0x00000021c700780c */ /* 0x040fe40005744270 */
[----:B------:R-:W-:Y:S02]  /*13f60*/  FMNMX.FTZ R196, R194, R13, !PT ;  /* 0x0000000dc2c47209 */ /* 0x000fe40007810000 */
[----:B------:R-:W-:Y:S02]  /*13f70*/  ISETP.LT.OR P2, PT, R224, 0x22, P2 ;  /* 0x00000022e000780c */ /* 0x000fe40001741670 */
[----:B------:R-:W-:Y:S01]  /*13f80*/  ISETP.GT.AND P3, PT, R199, 0x50, !P3 ;  /* 0x00000050c700780c */ /* 0x000fe20005f64270 */
[----:B------:R-:W0:Y:S01]  /*13f90*/  SHFL.BFLY PT, R13, R196, 0x2, 0x1f ;  /* 0x0c401f00c40d7f89 */ /* 0x000e2200000e0000 */
[----:B------:R-:W-:-:S02]  /*13fa0*/  FSEL R171, R171, -INF , !P2 ;  /* 0xff800000abab7808 */ /* 0x000fc40005000000 */
[----:B------:R-:W-:Y:S02]  /*13fb0*/  ISETP.GT.AND P2, PT, R199, 0x28, !P6 ;  /* 0x00000028c700780c */ /* 0x000fe40007744270 */
[----:B------:R-:W-:Y:S02]  /*13fc0*/  LOP3.LUT P6, RZ, R2, 0x80000, RZ, 0xc0, !PT ;  /* 0x0008000002ff7812 */ /* 0x000fe400078cc0ff */
        /* <DEDUP_REMOVED lines=47> */
[----:B------:R-:W-:Y:S02]  /*142c0*/  ISETP.GT.AND P2, PT, R199, RZ, !P6 ;  /* 0x000000ffc700720c */ /* 0x000fe40007744270 */
[----:B------:R-:W-:Y:S02]  /*142d0*/  LOP3.LUT P6, RZ, R2, 0x1, RZ, 0xc0, !PT ;  /* 0x0000000102ff7812 */ /* 0x000fe400078cc0ff */
[----:B------:R-:W-:-:S04]  /*142e0*/  ISETP.LT.OR P2, PT, R224, 0x1, P2 ;  /* 0x00000001e000780c */ /* 0x000fc80001741670 */
[----:B------:R-:W-:Y:S02]  /*142f0*/  FSEL R152, R152, -INF , !P2 ;  /* 0xff80000098987808 */ /* 0x000fe40005000000 */
[----:B------:R-:W-:Y:S02]  /*14300*/  ISETP.GT.AND P2, PT, R199, 0x59, !P6 ;  /* 0x00000059c700780c */ /* 0x000fe40007744270 */
[----:B------:R-:W-:Y:S02]  /*14310*/  FMNMX.FTZ R12, R152, R207, !PT ;  /* 0x000000cf980c7209 */ /* 0x000fe40007810000 */
[----:B------:R-:W-:Y:S02]  /*14320*/  ISETP.LT.OR P2, PT, R224, 0x5a, P2 ;  /* 0x0000005ae000780c */ /* 0x000fe40001741670 */
[----:B------:R-:W-:Y:S02]  /*14330*/  FMNMX.FTZ R177, R153, R12, !PT ;  /* 0x0000000c99b17209 */ /* 0x000fe40007810000 */
[----:B------:R-:W-:-:S02]  /*14340*/  FSEL R193, R193, -INF , !P2 ;  /* 0xff800000c1c17808 */ /* 0x000fc40005000000 */
[----:B------:R-:W-:-:S04]  /*14350*/  FMNMX.FTZ R12, R156, R177, !PT ;  /* 0x000000b19c0c7209 */ /* 0x000fc80007810000 */
[----:B------:R-:W-:-:S04]  /*14360*/  FMNMX.FTZ R177, R157, R12, !PT ;  /* 0x0000000c9db17209 */ /* 0x000fc80007810000 */
[----:B------:R-:W-:-:S04]  /*14370*/  FMNMX.FTZ R12, R160, R177, !PT ;  /* 0x000000b1a00c7209 */ /* 0x000fc80007810000 */
[----:B------:R-:W-:-:S04]  /*14380*/  FMNMX.FTZ R177, R161, R12, !PT ;  /* 0x0000000ca1b17209 */ /* 0x000fc80007810000 */
[----:B------:R-:W-:-:S04]  /*14390*/  FMNMX.FTZ R12, R166, R177, !PT ;  /* 0x000000b1a60c7209 */ /* 0x000fc80007810000 */
[----:B------:R-:W-:-:S04]  /*143a0*/  FMNMX.FTZ R177, R167, R12, !PT ;  /* 0x0000000ca7b17209 */ /* 0x000fc80007810000 */
[----:B------:R-:W-:-:S04]  /*143b0*/  FMNMX.FTZ R12, R170, R177, !PT ;  /* 0x000000b1aa0c7209 */ /* 0x000fc80007810000 */
[----:B------:R-:W-:Y:S02]  /*143c0*/  FMNMX.FTZ R177, R171, R12, !PT ;  /* 0x0000000cabb17209 */ /* 0x000fe40007810000 */
[----:B------:R-:W0:Y:S02]  /*143d0*/  SHFL.BFLY PT, R12, R13, 0x1, 0x1f ;  /* 0x0c201f000d0c7f89 */ /* 0x000e2400000e0000 */
[----:B------:R-:W-:-:S04]  /*143e0*/  FMNMX.FTZ R196, R174, R177, !PT ;  /* 0x000000b1aec47209 */ /* 0x000fc80007810000 */
[----:B------:R-:W-:-:S04]  /*143f0*/  FMNMX.FTZ R177, R175, R196, !PT ;  /* 0x000000c4afb17209 */ /* 0x000fc80007810000 */
[----:B------:R-:W-:-:S04]  /*14400*/  FMNMX.FTZ R196, R178, R177, !PT ;  /* 0x000000b1b2c47209 */ /* 0x000fc80007810000 */
[----:B------:R-:W-:-:S04]  /*14410*/  FMNMX.FTZ R177, R179, R196, !PT ;  /* 0x000000c4b3b17209 */ /* 0x000fc80007810000 */
[----:B------:R-:W-:-:S04]  /*14420*/  FMNMX.FTZ R196, R180, R177, !PT ;  /* 0x000000b1b4c47209 */ /* 0x000fc80007810000 */
[----:B------:R-:W-:Y:S02]  /*14430*/  FMNMX.FTZ R177, R181, R196, !PT ;  /* 0x000000c4b5b17209 */ /* 0x000fe40007810000 */
[----:B0-----:R-:W-:Y:S02]  /*14440*/  FMNMX.FTZ R12, R13, R12, !PT ;  /* 0x0000000c0d0c7209 */ /* 0x001fe40007810000 */
[----:B------:R-:W-:Y:S01]  /*14450*/  FMNMX.FTZ R196, R182, R177, !PT ;  /* 0x000000b1b6c47209 */ /* 0x000fe20007810000 */
[----:B------:R-:W-:Y:S01]  /*14460*/  IMAD.U32 R177, RZ, RZ, UR45 ;  /* 0x0000002dffb17e24 */ /* 0x000fe2000f8e00ff */
[C---:B------:R-:W-:Y:S02]  /*14470*/  FSETP.NEU.FTZ.AND P3, PT, R12.reuse, -INF , PT ;  /* 0xff8000000c00780b */ /* 0x040fe40003f7d000 */
[----:B------:R-:W-:Y:S02]  /*14480*/  FMNMX.FTZ R13, R183, R196, !PT ;  /* 0x000000c4b70d7209 */ /* 0x000fe40007810000 */
[----:B------:R-:W-:-:S02]  /*14490*/  FSEL R198, R12, RZ, P3 ;  /* 0x000000ff0cc67208 */ /* 0x000fc40001800000 */
[----:B------:R-:W-:-:S03]  /*144a0*/  FMNMX.FTZ R196, R186, R13, !PT ;  /* 0x0000000dbac47209 */ /* 0x000fc60007810000 */
[----:B------:R-:W-:Y:S01]  /*144b0*/  FADD.FTZ R13, -R198, R209 ;  /* 0x000000d1c60d7221 */ /* 0x000fe20000010100 */
[----:B------:R-:W-:-:S04]  /*144c0*/  FMNMX.FTZ R196, R187, R196, !PT ;  /* 0x000000c4bbc47209 */ /* 0x000fc80007810000 */
[----:B------:R-:W-:Y:S01]  /*144d0*/  FMNMX.FTZ R197, R191, R196, !PT ;  /* 0x000000c4bfc57209 */ /* 0x000fe20007810000 */
[----:B------:R-:W-:-:S03]  /*144e0*/  FMUL.FTZ R196, R12, R177 ;  /* 0x000000b10cc47220 */ /* 0x000fc60000410000 */
[----:B------:R-:W-:Y:S02]  /*144f0*/  FMNMX.FTZ R197, R190, R197, !PT ;  /* 0x000000c5bec57209 */ /* 0x000fe40007810000 */
[----:B------:R-:W-:Y:S02]  /*14500*/  FSEL R196, R196, RZ, P3 ;  /* 0x000000ffc4c47208 */ /* 0x000fe40001800000 */
[----:B------:R-:W-:-:S03]  /*14510*/  FMNMX.FTZ R197, R192, R197, !PT ;  /* 0x000000c5c0c57209 */ /* 0x000fc60007810000 */
[--C-:B------:R-:W-:Y:S01]  /*14520*/  FFMA.FTZ R164, R164, R177, -R196.reuse ;  /* 0x000000b1a4a47223 */ /* 0x100fe200000108c4 */
[----:B------:R-:W-:Y:S01]  /*14530*/  FMNMX.FTZ R197, R193, R197, !PT ;  /* 0x000000c5c1c57209 */ /* 0x000fe20007810000 */
        /* <DEDUP_REMOVED lines=23> */
[----:B------:R-:W-:Y:S01]  /*146b0*/  MUFU.EX2 R164, R164 ;  /* 0x000000a400a47308 */ /* 0x000fe20000000800 */
[----:B------:R-:W0:Y:S07]  /*146c0*/  SHFL.BFLY PT, R196, R197, 0x2, 0x1f ;  /* 0x0c401f00c5c47f89 */ /* 0x000e2e00000e0000 */
[----:B------:R-:W-:Y:S08]  /*146d0*/  MUFU.EX2 R165, R165 ;  /* 0x000000a500a57308 */ /* 0x000ff00000000800 */
[----:B------:R-:W-:Y:S08]  /*146e0*/  MUFU.EX2 R154, R154 ;  /* 0x0000009a009a7308 */ /* 0x000ff00000000800 */
[----:B------:R-:W-:Y:S01]  /*146f0*/  MUFU.EX2 R155, R155 ;  /* 0x0000009b009b7308 */ /* 0x000fe20000000800 */
[----:B0-----:R-:W-:Y:S01]  /*14700*/  FMNMX.FTZ R197, R197, R196, !PT ;  /* 0x000000c4c5c57209 */ /* 0x001fe20007810000 */
[----:B------:R-:W-:-:S04]  /*14710*/  FMUL.FTZ R196, R13, R177 ;  /* 0x000000b10dc47220 */ /* 0x000fc80000410000 */
[----:B------:R-:W0:Y:S02]  /*14720*/  SHFL.BFLY PT, R198, R197, 0x1, 0x1f ;  /* 0x0c201f00c5c67f89 */ /* 0x000e2400000e0000 */
[----:B------:R-:W2:Y:S08]  /*14730*/  MUFU.EX2 R196, R196 ;  /* 0x000000c400c47308 */ /* 0x000eb00000000800 */
[----:B------:R-:W3:Y:S08]  /*14740*/  MUFU.EX2 R158, R158 ;  /* 0x0000009e009e7308 */ /* 0x000ef00000000800 */
[----:B------:R-:W4:Y:S01]  /*14750*/  MUFU.EX2 R159, R159 ;  /* 0x0000009f009f7308 */ /* 0x000f220000000800 */
[----:B--2---:R-:W-:Y:S01]  /*14760*/  FFMA.FTZ R4, R196, R4, R164 ;  /* 0x00000004c4047223 */ /* 0x004fe200000100a4 */
[-C--:B------:R-:W-:Y:S01]  /*14770*/  FMUL.FTZ R24, R24, R196.reuse ;  /* 0x000000c418187220 */ /* 0x080fe20000410000 */
[-C--:B------:R-:W-:Y:S01]  /*14780*/  FMUL.FTZ R25, R25, R196.reuse ;  /* 0x000000c419197220 */ /* 0x080fe20000410000 */
[----:B------:R-:W-:Y:S01]  /*14790*/  FMUL.FTZ R28, R28, R196 ;  /* 0x000000c41c1c7220 */ /* 0x000fe20000410000 */
[----:B------:R-:W-:Y:S01]  /*147a0*/  FADD.FTZ R199, R165, R4 ;  /* 0x00000004a5c77221 */ /* 0x000fe20000010000 */
[----:B0-----:R-:W-:Y:S01]  /*147b0*/  FMNMX.FTZ R13, R197, R198, !PT ;  /* 0x000000c6c50d7209 */ /* 0x001fe20007810000 */
[----:B------:R-:W-:Y:S01]  /*147c0*/  FMUL.FTZ R29, R29, R196 ;  /* 0x000000c41d1d7220 */ /* 0x000fe20000410000 */
[----:B------:R-:W0:Y:S01]  /*147d0*/  MUFU.EX2 R162, R162 ;  /* 0x000000a200a27308 */ /* 0x000e220000000800 */
[----:B------:R-:W-:Y:S01]  /*147e0*/  FADD.FTZ R4, R154, R199 ;  /* 0x000000c79a047221 */ /* 0x000fe20000010000 */
[C---:B------:R-:W-:Y:S01]  /*147f0*/  FSETP.NEU.FTZ.AND P2, PT, R13.reuse, -INF , PT ;  /* 0xff8000000d00780b */ /* 0x040fe20003f5d000 */
[-C--:B------:R-:W-:Y:S01]  /*14800*/  FMUL.FTZ R198, R13, R177.reuse ;  /* 0x000000b10dc67220 */ /* 0x080fe20000410000 */
[----:B------:R-:W-:Y:S01]  /*14810*/  F2FP.BF16.F32.PACK_AB R154, R155, R154 ;  /* 0x0000009a9b9a723e */ /* 0x000fe200000010ff */
[-C--:B------:R-:W-:Y:S01]  /*14820*/  FMUL.FTZ R32, R32, R196.reuse ;  /* 0x000000c420207220 */ /* 0x080fe20000410000 */
[-C--:B------:R-:W-:Y:S01]  /*14830*/  FMUL.FTZ R33, R33, R196.reuse ;  /* 0x000000c421217220 */ /* 0x080fe20000410000 */
[-C--:B------:R-:W-:Y:S01]  /*14840*/  FMUL.FTZ R36, R36, R196.reuse ;  /* 0x000000c424247220 */ /* 0x080fe20000410000 */
[----:B------:R-:W-:Y:S01]  /*14850*/  FSEL R198, R198, RZ, P2 ;  /* 0x000000ffc6c67208 */ /* 0x000fe20001000000 */
[----:B------:R-:W2:Y:S01]  /*14860*/  MUFU.EX2 R163, R163 ;  /* 0x000000a300a37308 */ /* 0x000ea20000000800 */
[-C--:B------:R-:W-:Y:S01]  /*14870*/  FMUL.FTZ R37, R37, R196.reuse ;  /* 0x000000c425257220 */ /* 0x080fe20000410000 */
[-C--:B------:R-:W-:Y:S01]  /*14880*/  FMUL.FTZ R40, R40, R196.reuse ;  /* 0x000000c428287220 */ /* 0x080fe20000410000 */
[----:B------:R-:W-:Y:S01]  /*14890*/  FMUL.FTZ R41, R41, R196 ;  /* 0x000000c429297220 */ /* 0x000fe20000410000 */
        /* <DEDUP_REMOVED lines=12> */
[----:B------:R-:W1:Y:S01]  /*14960*/  MUFU.EX2 R168, R168 ;  /* 0x000000a800a87308 */ /* 0x000e620000000800 */
[----:B-----5:R-:W-:Y:S01]  /*14970*/  F2FP.BF16.F32.PACK_AB R152, R165, R164 ;  /* 0x000000a4a598723e */ /* 0x020fe200000010ff */
[----:B------:R-:W-:Y:S01]  /*14980*/  FADD.FTZ R165, R155, R4 ;  /* 0x000000049ba57221 */ /* 0x000fe20000010000 */
[-CC-:B------:R-:W-:Y:S01]  /*14990*/  FFMA.FTZ R175, R175, R177.reuse, -R198.reuse ;  /* 0x000000b1afaf7223 */ /* 0x180fe200000108c6 */
[-CC-:B------:R-:W-:Y:S01]  /*149a0*/  FFMA.FTZ R178, R178, R177.reuse, -R198.reuse ;  /* 0x000000b1b2b27223 */ /* 0x180fe200000108c6 */
[-CC-:B------:R-:W-:Y:S01]  /*149b0*/  FFMA.FTZ R179, R179, R177.reuse, -R198.reuse ;  /* 0x000000b1b3b37223 */ /* 0x180fe200000108c6 */
[----:B---3--:R-:W-:Y:S01]  /*149c0*/  FADD.FTZ R4, R158, R165 ;  /* 0x000000a59e047221 */ /* 0x008fe20000010000 */
[-CC-:B------:R-:W-:Y:S01]  /*149d0*/  FFMA.FTZ R180, R180, R177.reuse, -R198.reuse ;  /* 0x000000b1b4b47223 */ /* 0x180fe200000108c6 */
[----:B------:R-:W3:Y:S01]  /*149e0*/  MUFU.EX2 R169, R169 ;  /* 0x000000a900a97308 */ /* 0x000ee20000000800 */
[-C--:B------:R-:W-:Y:S01]  /*149f0*/  FFMA.FTZ R181, R181, R177.reuse, -R198 ;  /* 0x000000b1b5b57223 */ /* 0x080fe200000108c6 */
[----:B----4-:R-:W-:Y:S01]  /*14a00*/  FADD.FTZ R165, R159, R4 ;  /* 0x000000049fa57221 */ /* 0x010fe20000010000 */
[-CC-:B------:R-:W-:Y:S01]  /*14a10*/  FFMA.FTZ R182, R182, R177.reuse, -R198.reuse ;  /* 0x000000b1b6b67223 */ /* 0x180fe200000108c6 */
[-CC-:B------:R-:W-:Y:S01]  /*14a20*/  FFMA.FTZ R183, R183, R177.reuse, -R198.reuse ;  /* 0x000000b1b7b77223 */ /* 0x180fe200000108c6 */
[-CC-:B------:R-:W-:Y:S01]  /*14a30*/  FFMA.FTZ R186, R186, R177.reuse, -R198.reuse ;  /* 0x000000b1baba7223 */ /* 0x180fe200000108c6 */
[----:B0-----:R-:W-:Y:S01]  /*14a40*/  FADD.FTZ R4, R162, R165 ;  /* 0x000000a5a2047221 */ /* 0x001fe20000010000 */
[-CC-:B------:R-:W-:Y:S01]  /*14a50*/  FFMA.FTZ R187, R187, R177.reuse, -R198.reuse ;  /* 0x000000b1bbbb7223 */ /* 0x180fe200000108c6 */
[----:B------:R-:W0:Y:S01]  /*14a60*/  MUFU.EX2 R172, R172 ;  /* 0x000000ac00ac7308 */ /* 0x000e220000000800 */
[-CC-:B------:R-:W-:Y:S01]  /*14a70*/  FFMA.FTZ R191, R191, R177.reuse, -R198.reuse ;  /* 0x000000b1bfbf7223 */ /* 0x180fe200000108c6 */
[-CC-:B------:R-:W-:Y:S01]  /*14a80*/  FFMA.FTZ R190, R190, R177.reuse, -R198.reuse ;  /* 0x000000b1bebe7223 */ /* 0x180fe200000108c6 */
[-CC-:B------:R-:W-:Y:S01]  /*14a90*/  FFMA.FTZ R192, R192, R177.reuse, -R198.reuse ;  /* 0x000000b1c0c07223 */ /* 0x180fe200000108c6 */
[----:B------:R-:W-:Y:S01]  /*14aa0*/  FFMA.FTZ R193, R193, R177, -R198 ;  /* 0x000000b1c1c17223 */ /* 0x000fe200000108c6 */
        /* <DEDUP_REMOVED lines=12> */
[----:B----4-:R-:W-:Y:S01]  /*14b70*/  F2FP.BF16.F32.PACK_AB R156, R159, R158 ;  /* 0x0000009e9f9c723e */ /* 0x010fe200000010ff */
[C---:B--2---:R-:W-:Y:S01]  /*14b80*/  FADD.FTZ R159, R163.reuse, R4 ;  /* 0x00000004a39f7221 */ /* 0x044fe20000010000 */
[----:B------:R-:W-:Y:S01]  /*14b90*/  F2FP.BF16.F32.PACK_AB R158, R163, R162 ;  /* 0x000000a2a39e723e */ /* 0x000fe200000010ff */
[-C--:B------:R-:W-:Y:S01]  /*14ba0*/  FMUL.FTZ R64, R64, R196.reuse ;  /* 0x000000c440407220 */ /* 0x080fe20000410000 */
[-C--:B------:R-:W-:Y:S01]  /*14bb0*/  FMUL.FTZ R65, R65, R196.reuse ;  /* 0x000000c441417220 */ /* 0x080fe20000410000 */
[----:B-1----:R-:W-:Y:S01]  /*14bc0*/  FADD.FTZ R4, R168, R159 ;  /* 0x0000009fa8047221 */ /* 0x002fe20000010000 */
[-C--:B------:R-:W-:Y:S01]  /*14bd0*/  FMUL.FTZ R68, R68, R196.reuse ;  /* 0x000000c444447220 */ /* 0x080fe20000410000 */
[----:B------:R-:W1:Y:S01]  /*14be0*/  MUFU.EX2 R210, R210 ;  /* 0x000000d200d27308 */ /* 0x000e620000000800 */
[-C--:B------:R-:W-:Y:S01]  /*14bf0*/  FMUL.FTZ R69, R69, R196.reuse ;  /* 0x000000c445457220 */ /* 0x080fe20000410000 */
[----:B---3--:R-:W-:Y:S01]  /*14c00*/  FADD.FTZ R163, R169, R4 ;  /* 0x00000004a9a37221 */ /* 0x008fe20000010000 */
[-C--:B------:R-:W-:Y:S01]  /*14c10*/  FMUL.FTZ R72, R72, R196.reuse ;  /* 0x000000c448487220 */ /* 0x080fe20000410000 */
[-C--:B------:R-:W-:Y:S01]  /*14c20*/  FMUL.FTZ R73, R73, R196.reuse ;  /* 0x000000c449497220 */ /* 0x080fe20000410000 */
[-C--:B------:R-:W-:Y:S01]  /*14c30*/  FMUL.FTZ R76, R76, R196.reuse ;  /* 0x000000c44c4c7220 */ /* 0x080fe20000410000 */
[----:B0-----:R-:W-:Y:S01]  /*14c40*/  FADD.FTZ R4, R172, R163 ;  /* 0x000000a3ac047221 */ /* 0x001fe20000010000 */
[----:B------:R-:W-:Y:S01]  /*14c50*/  FMUL.FTZ R77, R77, R196 ;  /* 0x000000c44d4d7220 */ /* 0x000fe20000410000 */
[----:B------:R-:W0:Y:S01]  /*14c60*/  MUFU.EX2 R225, R225 ;  /* 0x000000e100e17308 */ /* 0x000e220000000800 */
[C---:B-----5:R-:W-:Y:S01]  /*14c70*/  F2FP.BF16.F32.PACK_AB R162, R173.reuse, R172 ;  /* 0x000000acada2723e */ /* 0x060fe200000010ff */
        /* <DEDUP_REMOVED lines=48> */
[----:B------:R-:W-:-:S06]  /*14f80*/  FMUL.FTZ R149, R149, R196 ;  /* 0x000000c495957220 */ /* 0x000fcc0000410000 */
[----:B------:R-:W3:Y:S08]  /*14f90*/  MUFU.EX2 R213, R213 ;  /* 0x000000d500d57308 */ /* 0x000ef00000000800 */
[----:B------:R4:W-:Y:S08]  /*14fa0*/  MUFU.EX2 R159, R160 ;  /* 0x000000a0009f7308 */ /* 0x0009f00000000800 */
[----:B------:R-:W5:Y:S01]  /*14fb0*/  MUFU.EX2 R223, R223 ;  /* 0x000000df00df7308 */ /* 0x000f620000000800 */
[----:B----4-:R-:W-:Y:S01]  /*14fc0*/  F2FP.BF16.F32.PACK_AB R160, R169, R168 ;  /* 0x000000a8a9a0723e */ /* 0x010fe200000010ff */
[C---:B--2---:R-:W-:Y:S01]  /*14fd0*/  FADD.FTZ R169, R185.reuse, R4 ;  /* 0x00000004b9a97221 */ /* 0x044fe20000010000 */
[----:B------:R-:W-:-:S03]  /*14fe0*/  F2FP.BF16.F32.PACK_AB R168, R185, R184 ;  /* 0x000000b8b9a8723e */ /* 0x000fc600000010ff */
[----:B-1----:R-:W-:Y:S02]  /*14ff0*/  FADD.FTZ R4, R188, R169 ;  /* 0x000000a9bc047221 */ /* 0x002fe40000010000 */
[----:B------:R-:W1:Y:S02]  /*15000*/  MUFU.EX2 R195, R195 ;  /* 0x000000c300c37308 */ /* 0x000e640000000800 */
[----:B0-----:R-:W-:-:S04]  /*15010*/  FADD.FTZ R4, R189, R4 ;  /* 0x00000004bd047221 */ /* 0x001fc80000010000 */
[----:B---3--:R-:W-:Y:S02]  /*15020*/  FADD.FTZ R4, R213, R4 ;  /* 0x00000004d5047221 */ /* 0x008fe40000010000 */
[----:B------:R0:W-:Y:S01]  /*15030*/  MUFU.EX2 R165, R170 ;  /* 0x000000aa00a57308 */ /* 0x0001e20000000800 */
[----:B-----5:R-:W-:-:S07]  /*15040*/  F2FP.BF16.F32.PACK_AB R172, R223, R213 ;  /* 0x000000d5dfac723e */ /* 0x020fce00000010ff */
[----:B------:R-:W2:Y:S01]  /*15050*/  MUFU.EX2 R194, R194 ;  /* 0x000000c200c27308 */ /* 0x000ea20000000800 */
[----:B0-----:R-:W-:Y:S01]  /*15060*/  F2FP.BF16.F32.PACK_AB R170, R189, R188 ;  /* 0x000000bcbdaa723e */ /* 0x001fe200000010ff */
[----:B------:R-:W-:Y:S01]  /*15070*/  FADD.FTZ R188, R223, R4 ;  /* 0x00000004dfbc7221 */ /* 0x000fe20000010000 */
[----:B------:R-:W-:-:S03]  /*15080*/  FSEL R4, R13, RZ, P2 ;  /* 0x000000ff0d047208 */ /* 0x000fc60001000000 */
[----:B-1----:R-:W-:Y:S02]  /*15090*/  FADD.FTZ R169, R195, R188 ;  /* 0x000000bcc3a97221 */ /* 0x002fe40000010000 */
[----:B------:R-:W-:Y:S01]  /*150a0*/  FADD.FTZ R188, -R4, R207 ;  /* 0x000000cf04bc7221 */ /* 0x000fe20000010100 */
[----:B------:R-:W-:Y:S03]  /*150b0*/  MUFU.EX2 R153, R153 ;  /* 0x0000009900997308 */ /* 0x000fe60000000800 */
[----:B------:R-:W-:-:S05]  /*150c0*/  FMUL.FTZ R188, R188, R177 ;  /* 0x000000b1bcbc7220 */ /* 0x000fca0000410000 */
[----:B------:R-:W-:Y:S01]  /*150d0*/  MUFU.EX2 R157, R157 ;  /* 0x0000009d009d7308 */ /* 0x000fe20000000800 */
[----:B--2---:R-:W-:-:S07]  /*150e0*/  FADD.FTZ R4, R194, R169 ;  /* 0x000000a9c2047221 */ /* 0x004fce0000010000 */
[----:B------:R-:W0:Y:S08]  /*150f0*/  MUFU.EX2 R188, R188 ;  /* 0x000000bc00bc7308 */ /* 0x000e300000000800 */
[----:B------:R-:W-:Y:S08]  /*15100*/  MUFU.EX2 R198, R167 ;  /* 0x000000a700c67308 */ /* 0x000ff00000000800 */
[----:B------:R1:W-:Y:S01]  /*15110*/  MUFU.EX2 R167, R174 ;  /* 0x000000ae00a77308 */ /* 0x0003e20000000800 */
        /* <DEDUP_REMOVED lines=8> */
[----:B-1----:R-:W-:Y:S01]  /*151a0*/  F2FP.BF16.F32.PACK_AB R174, R194, R195 ;  /* 0x000000c3c2ae723e */ /* 0x002fe200000010ff */
[----:B------:R-:W-:Y:S01]  /*151b0*/  FFMA.FTZ R194, R188, R3, R197 ;  /* 0x00000003bcc27223 */ /* 0x000fe200000100c5 */
[-C--:B------:R-:W-:Y:S01]  /*151c0*/  FMUL.FTZ R39, R39, R188.reuse ;  /* 0x000000bc27277220 */ /* 0x080fe20000410000 */
[-C--:B------:R-:W-:Y:S01]  /*151d0*/  FMUL.FTZ R42, R42, R188.reuse ;  /* 0x000000bc2a2a7220 */ /* 0x080fe20000410000 */
[-C--:B------:R-:W-:Y:S01]  /*151e0*/  FMUL.FTZ R43, R43, R188.reuse ;  /* 0x000000bc2b2b7220 */ /* 0x080fe20000410000 */
[C---:B------:R-:W-:Y:S01]  /*151f0*/  FADD.FTZ R194, R153.reuse, R194 ;  /* 0x000000c299c27221 */ /* 0x040fe20000010000 */
[----:B------:R-:W-:Y:S01]  /*15200*/  F2FP.BF16.F32.PACK_AB R153, R153, R197 ;  /* 0x000000c59999723e */ /* 0x000fe200000010ff */
[----:B------:R1:W2:Y:S01]  /*15210*/  MUFU.EX2 R163, R166 ;  /* 0x000000a600a37308 */ /* 0x0002a20000000800 */
[-C--:B------:R-:W-:Y:S01]  /*15220*/  FMUL.FTZ R46, R46, R188.reuse ;  /* 0x000000bc2e2e7220 */ /* 0x080fe20000410000 */
[----:B------:R-:W-:Y:S01]  /*15230*/  FADD.FTZ R194, R155, R194 ;  /* 0x000000c29bc27221 */ /* 0x000fe20000010000 */
[----:B------:R-:W-:Y:S01]  /*15240*/  F2FP.BF16.F32.PACK_AB R155, R157, R155 ;  /* 0x0000009b9d9b723e */ /* 0x000fe200000010ff */
[-C--:B------:R-:W-:Y:S01]  /*15250*/  FMUL.FTZ R47, R47, R188.reuse ;  /* 0x000000bc2f2f7220 */ /* 0x080fe20000410000 */
[-C--:B------:R-:W-:Y:S01]  /*15260*/  FMUL.FTZ R50, R50, R188.reuse ;  /* 0x000000bc32327220 */ /* 0x080fe20000410000 */
[----:B------:R-:W-:Y:S01]  /*15270*/  FADD.FTZ R194, R157, R194 ;  /* 0x000000c29dc27221 */ /* 0x000fe20000010000 */
[-C--:B------:R-:W-:Y:S01]  /*15280*/  FMUL.FTZ R51, R51, R188.reuse ;  /* 0x000000bc33337220 */ /* 0x080fe20000410000 */
[----:B------:R-:W3:Y:S01]  /*15290*/  MUFU.EX2 R184, R171 ;  /* 0x000000ab00b87308 */ /* 0x000ee20000000800 */
[----:B-1----:R-:W-:Y:S01]  /*152a0*/  F2FP.BF16.F32.PACK_AB R166, R212, R211 ;  /* 0x000000d3d4a6723e */ /* 0x002fe200000010ff */
[----:B------:R-:W-:Y:S01]  /*152b0*/  FADD.FTZ R194, R159, R194 ;  /* 0x000000c29fc27221 */ /* 0x000fe20000010000 */
[----:B0-----:R-:W-:Y:S01]  /*152c0*/  F2FP.BF16.F32.PACK_AB R157, R161, R159 ;  /* 0x0000009fa19d723e */ /* 0x001fe200000010ff */
[-C--:B------:R-:W-:Y:S01]  /*152d0*/  FMUL.FTZ R54, R54, R188.reuse ;  /* 0x000000bc36367220 */ /* 0x080fe20000410000 */
[-C--:B------:R-:W-:Y:S01]  /*152e0*/  FMUL.FTZ R55, R55, R188.reuse ;  /* 0x000000bc37377220 */ /* 0x080fe20000410000 */
[----:B------:R-:W-:Y:S01]  /*152f0*/  FADD.FTZ R194, R161, R194 ;  /* 0x000000c2a1c27221 */ /* 0x000fe20000010000 */
[-C--:B------:R-:W-:Y:S01]  /*15300*/  FMUL.FTZ R58, R58, R188.reuse ;  /* 0x000000bc3a3a7220 */ /* 0x080fe20000410000 */
[----:B------:R-:W0:Y:S01]  /*15310*/  MUFU.EX2 R210, R175 ;  /* 0x000000af00d27308 */ /* 0x000e220000000800 */
[----:B--2---:R-:W-:Y:S01]  /*15320*/  F2FP.BF16.F32.PACK_AB R159, R198, R163 ;  /* 0x000000a3c69f723e */ /* 0x004fe200000010ff */
[----:B------:R-:W-:Y:S01]  /*15330*/  FADD.FTZ R3, R163, R194 ;  /* 0x000000c2a3037221 */ /* 0x000fe20000010000 */
[-C--:B------:R-:W-:Y:S01]  /*15340*/  FMUL.FTZ R59, R59, R188.reuse ;  /* 0x000000bc3b3b7220 */ /* 0x080fe20000410000 */
[-C--:B------:R-:W-:Y:S01]  /*15350*/  FMUL.FTZ R62, R62, R188.reuse ;  /* 0x000000bc3e3e7220 */ /* 0x080fe20000410000 */
[-C--:B------:R-:W-:Y:S01]  /*15360*/  FMUL.FTZ R63, R63, R188.reuse ;  /* 0x000000bc3f3f7220 */ /* 0x080fe20000410000 */
[----:B------:R-:W-:Y:S01]  /*15370*/  FADD.FTZ R212, R198, R3 ;  /* 0x00000003c6d47221 */ /* 0x000fe20000010000 */
[-C--:B------:R-:W-:Y:S01]  /*15380*/  FMUL.FTZ R66, R66, R188.reuse ;  /* 0x000000bc42427220 */ /* 0x080fe20000410000 */
[----:B------:R-:W-:Y:S01]  /*15390*/  MUFU.EX2 R178, R178 ;  /* 0x000000b200b27308 */ /* 0x000fe20000000800 */
[----:B---3--:R-:W-:Y:S01]  /*153a0*/  F2FP.BF16.F32.PACK_AB R161, R184, R165 ;  /* 0x000000a5b8a1723e */ /* 0x008fe200000010ff */
[----:B------:R-:W-:Y:S01]  /*153b0*/  FADD.FTZ R3, R165, R212 ;  /* 0x000000d4a5037221 */ /* 0x000fe20000010000 */
[-C--:B------:R-:W-:Y:S01]  /*153c0*/  FMUL.FTZ R67, R67, R188.reuse ;  /* 0x000000bc43437220 */ /* 0x080fe20000410000 */
[-C--:B------:R-:W-:Y:S01]  /*153d0*/  FMUL.FTZ R70, R70, R188.reuse ;  /* 0x000000bc46467220 */ /* 0x080fe20000410000 */
[-C--:B------:R-:W-:Y:S01]  /*153e0*/  FMUL.FTZ R71, R71, R188.reuse ;  /* 0x000000bc47477220 */ /* 0x080fe20000410000 */
[-C--:B------:R-:W-:Y:S01]  /*153f0*/  FMUL.FTZ R74, R74, R188.reuse ;  /* 0x000000bc4a4a7220 */ /* 0x080fe20000410000 */
[-C--:B------:R-:W-:Y:S01]  /*15400*/  FMUL.FTZ R75, R75, R188.reuse ;  /* 0x000000bc4b4b7220 */ /* 0x080fe20000410000 */
[----:B------:R-:W1:Y:S01]  /*15410*/  MUFU.EX2 R179, R179 ;  /* 0x000000b300b37308 */ /* 0x000e620000000800 */
[----:B0-----:R-:W-:Y:S01]  /*15420*/  F2FP.BF16.F32.PACK_AB R163, R210, R167 ;  /* 0x000000a7d2a3723e */ /* 0x001fe200000010ff */
        /* <DEDUP_REMOVED lines=14> */
[----:B------:R-:W-:Y:S01]  /*15510*/  MUFU.EX2 R180, R180 ;  /* 0x000000b400b47308 */ /* 0x000fe20000000800 */
[----:B0-----:R-:W-:Y:S01]  /*15520*/  FADD.FTZ R182, R184, R3 ;  /* 0x00000003b8b67221 */ /* 0x001fe20000010000 */
[----:B-1----:R-:W-:Y:S01]  /*15530*/  F2FP.BF16.F32.PACK_AB R165, R179, R178 ;  /* 0x000000b2b3a5723e */ /* 0x002fe200000010ff */
[-C--:B------:R-:W-:Y:S01]  /*15540*/  FMUL.FTZ R103, R103, R188.reuse ;  /* 0x000000bc67677220 */ /* 0x080fe20000410000 */
[-C--:B------:R-:W-:Y:S01]  /*15550*/  FMUL.FTZ R106, R106, R188.reuse ;  /* 0x000000bc6a6a7220 */ /* 0x080fe20000410000 */
[----:B------:R-:W-:Y:S01]  /*15560*/  FADD.FTZ R3, R167, R182 ;  /* 0x000000b6a7037221 */ /* 0x000fe20000010000 */
[-C--:B------:R-:W-:Y:S01]  /*15570*/  FMUL.FTZ R107, R107, R188.reuse ;  /* 0x000000bc6b6b7220 */ /* 0x080fe20000410000 */
[-C--:B------:R-:W-:Y:S01]  /*15580*/  FMUL.FTZ R110, R110, R188.reuse ;  /* 0x000000bc6e6e7220 */ /* 0x080fe20000410000 */
[----:B------:R-:W0:Y:S01]  /*15590*/  MUFU.EX2 R181, R181 ;  /* 0x000000b500b57308 */ /* 0x000e220000000800 */
[----:B------:R-:W-:Y:S01]  /*155a0*/  FADD.FTZ R3, R210, R3 ;  /* 0x00000003d2037221 */ /* 0x000fe20000010000 */
        /* <DEDUP_REMOVED lines=27> */
[----:B------:R-:W-:Y:S01]  /*15760*/  FADD.FTZ R186, R181, R186 ;  /* 0x000000bab5ba7221 */ /* 0x000fe20000010000 */
[----:B------:R-:W-:-:S02]  /*15770*/  FMUL.FTZ R151, R151, R188 ;  /* 0x000000bc97977220 */ /* 0x000fc40000410000 */
[----:B------:R-:W1:Y:S01]  /*15780*/  MUFU.EX2 R173, R191 ;  /* 0x000000bf00ad7308 */ /* 0x000e620000000800 */
[----:B------:R-:W-:Y:S01]  /*15790*/  FADD.FTZ R3, R169, R186 ;  /* 0x000000baa9037221 */ /* 0x000fe20000010000 */
[----:B--2---:R-:W-:-:S03]  /*157a0*/  F2FP.BF16.F32.PACK_AB R169, R194, R169 ;  /* 0x000000a9c2a9723e */ /* 0x004fc600000010ff */
[----:B------:R-:W-:-:S03]  /*157b0*/  FADD.FTZ R186, R194, R3 ;  /* 0x00000003c2ba7221 */ /* 0x000fc60000010000 */
[----:B------:R-:W2:Y:S01]  /*157c0*/  MUFU.EX2 R190, R190 ;  /* 0x000000be00be7308 */ /* 0x000ea20000000800 */
[----:B------:R-:W-:Y:S01]  /*157d0*/  FADD.FTZ R3, R171, R186 ;  /* 0x000000baab037221 */ /* 0x000fe20000010000 */
[----:B0-----:R-:W-:-:S03]  /*157e0*/  F2FP.BF16.F32.PACK_AB R171, R182, R171 ;  /* 0x000000abb6ab723e */ /* 0x001fc600000010ff */
[----:B------:R-:W-:-:S03]  /*157f0*/  FADD.FTZ R196, R182, R3 ;  /* 0x00000003b6c47221 */ /* 0x000fc60000010000 */
[----:B------:R-:W0:Y:S01]  /*15800*/  MUFU.EX2 R175, R192 ;  /* 0x000000c000af7308 */ /* 0x000e220000000800 */
[----:B-1----:R-:W-:-:S07]  /*15810*/  FADD.FTZ R3, R173, R196 ;  /* 0x000000c4ad037221 */ /* 0x002fce0000010000 */
[----:B------:R-:W1:Y:S01]  /*15820*/  MUFU.EX2 R186, R193 ;  /* 0x000000c100ba7308 */ /* 0x000e620000000800 */
[C---:B--2---:R-:W-:Y:S01]  /*15830*/  FADD.FTZ R184, R190.reuse, R3 ;  /* 0x00000003beb87221 */ /* 0x044fe20000010000 */
[----:B------:R-:W-:-:S03]  /*15840*/  F2FP.BF16.F32.PACK_AB R173, R190, R173 ;  /* 0x000000adbead723e */ /* 0x000fc600000010ff */
[----:B0-----:R-:W-:-:S04]  /*15850*/  FADD.FTZ R3, R175, R184 ;  /* 0x000000b8af037221 */ /* 0x001fc80000010000 */
[C---:B-1----:R-:W-:Y:S01]  /*15860*/  FADD.FTZ R3, R186.reuse, R3 ;  /* 0x00000003ba037221 */ /* 0x042fe20000010000 */
[----:B------:R-:W-:Y:S01]  /*15870*/  F2FP.BF16.F32.PACK_AB R175, R186, R175 ;  /* 0x000000afbaaf723e */ /* 0x000fe200000010ff */
[----:B------:R-:W-:Y:S06]  /*15880*/  @!P0 BRA `(.L_x_2179) ;  /* 0x0000000000048947 */ /* 0x000fec0003800000 */
[----:B------:R-:W-:Y:S01]  /*15890*/  BPT.TRAP 0x1 ;  /* 0x000000040000795c */ /* 0x000fe20000300000 */
.L_x_2179:
[----:B------:R0:W1:Y:S01]  /*158a0*/  SYNCS.PHASECHK.TRANS64.TRYWAIT P2, [R205+URZ+0x22850], R204 ;  /* 0x022850cccd0075a7 */ /* 0x000062000804017f */
[----:B------:R-:W-:Y:S05]  /*158b0*/  @!P0 BRA `(.L_x_2180) ;  /* 0x0000000000048947 */ /* 0x000fea0003800000 */
[----:B------:R-:W-:Y:S01]  /*158c0*/  BPT.TRAP 0x1 ;  /* 0x000000040000795c */ /* 0x000fe20000300000 */
.L_x_2180:
[----:B------:R-:W-:Y:S04]  /*158d0*/  BSSY B0, `(.L_x_2181) ;  /* 0x0000004000007945 */ /* 0x000fe80003800000 */
[----:B-1----:R-:W-:Y:S05]  /*158e0*/  @P2 BRA `(.L_x_2182) ;  /* 0x0000000000082947 */ /* 0x002fea0003800000 */
[----:B------:R-:W1:Y:S02]  /*158f0*/  SYNCS.PHASECHK.TRANS64.TRYWAIT P2, [R205+URZ+0x22850], R204 ;  /* 0x022850cccd0075a7 */ /* 0x000e64000804017f */
[----:B-1----:R-:W-:Y:S05]  /*15900*/  @!P2 BRA `(.L_x_2183) ;  /* 0x000000a400f8a947 */ /* 0x002fea0003800000 */
.L_x_2182:
[----:B------:R-:W-:Y:S05]  /*15910*/  BSYNC B0 ;  /* 0x0000000000007941 */ /* 0x000fea0003800000 */
.L_x_2181:
        /* <DEDUP_REMOVED lines=8> */
[----:B------:R-:W-:Y:S01]  /*159a0*/  R2UR UR6, R178 ;  /* 0x00000000b20672ca */ /* 0x000fe200000e0000 */
[----:B------:R-:W-:Y:S01]  /*159b0*/  IMAD.MOV.U32 R207, RZ, RZ, R13 ;  /* 0x000000ffffcf7224 */ /* 0x000fe200078e000d */
[----:B------:R-:W-:Y:S01]  /*159c0*/  @!P1 PRMT R205, RZ, 0x654, R205 ;  /* 0x00000654ffcd9816 */ /* 0x000fe200000000cd */
[----:B------:R-:W-:Y:S01]  /*159d0*/  IMAD.MOV.U32 R209, RZ, RZ, R12 ;  /* 0x000000ffffd17224 */ /* 0x000fe200078e000c */
        /* <DEDUP_REMOVED lines=47> */
.L_x_2166:
[----:B------:R-:W-:Y:S05]  /*15cd0*/  WARPSYNC.ALL ;  /* 0x0000000000007948 */ /* 0x000fea0003800000 */
[----:B------:R-:W2:Y:S01]  /*15ce0*/  SHFL.BFLY PT, R5, R4, 0x2, 0x1f ;  /* 0x0c401f0004057f89 */ /* 0x000ea200000e0000 */
[----:B------:R-:W-:Y:S01]  /*15cf0*/  IMAD.MOV.U32 R8, RZ, RZ, RZ ;  /* 0x000000ffff087224 */ /* 0x000fe200078e00ff */
[----:B------:R3:W-:Y:S06]  /*15d00*/  BAR.ARV R176, 0x100 ;  /* 0x000400b00000751d */ /* 0x0007ec0000002000 */
[----:B------:R-:W-:-:S02]  /*15d10*/  VIADD R16, R16, 0x1 ;  /* 0x0000000110107836 */ /* 0x000fc40000000000 */
[----:B------:R-:W-:Y:S06]  /*15d20*/  BAR.ARV 0x8, 0x120 ;  /* 0x0204800000007b1d */ /* 0x000fec0000002000 */
[----:B------:R-:W-:Y:S01]  /*15d30*/  ISETP.NE.AND P1, PT, R16, 0x2, PT ;  /* 0x000000021000780c */ /* 0x000fe20003f25270 */
[----:B------:R-:W-:Y:S01]  /*15d40*/  VIADD R232, R232, 0x1 ;  /* 0x00000001e8e87836 */ /* 0x000fe20000000000 */
[----:B------:R-:W4:Y:S01]  /*15d50*/  SHFL.BFLY PT, R6, R3, 0x2, 0x1f ;  /* 0x0c401f0003067f89 */ /* 0x000f2200000e0000 */
[----:B------:R-:W-:Y:S02]  /*15d60*/  PLOP3.LUT P0, PT, PT, PT, PT, 0x8, 0x0 ;  /* 0x000000000000781c */ /* 0x000fe40003f0e170 */
[----:B------:R-:W-:Y:S01]  /*15d70*/  SEL R16, R16, RZ, P1 ;  /* 0x000000ff10107207 */ /* 0x000fe20000800000 */
[----:B--2---:R-:W-:Y:S01]  /*15d80*/  FADD.FTZ R0, R5, R4 ;  /* 0x0000000405007221 */ /* 0x004fe20000010000 */
[----:B------:R-:W-:-:S04]  /*15d90*/  IMAD.MOV.U32 R4, RZ, RZ, -0x800000 ;  /* 0xff800000ff047424 */ /* 0x000fc800078e00ff */
[----:B------:R-:W2:Y:S01]  /*15da0*/  SHFL.BFLY PT, R5, R0, 0x1, 0x1f ;  /* 0x0c201f0000057f89 */ /* 0x000ea200000e0000 */
[----:B----4-:R-:W-:Y:S01]  /*15db0*/  FADD.FTZ R7, R6, R3 ;  /* 0x0000000306077221 */ /* 0x010fe20000010000 */
[----:B------:R-:W-:-:S04]  /*15dc0*/  SEL R3, RZ, 0x1, P1 ;  /* 0x00000001ff037807 */ /* 0x000fc80000800000 */
[----:B------:R-:W4:Y:S01]  /*15dd0*/  SHFL.BFLY PT, R6, R7, 0x1, 0x1f ;  /* 0x0c201f0007067f89 */ /* 0x000f2200000e0000 */
[----:B------:R-:W-:Y:S01]  /*15de0*/  LOP3.LUT R22, R22, R3, RZ, 0x3c, !PT ;  /* 0x0000000316167212 */ /* 0x000fe200078e3cff */
[----:B------:R-:W-:Y:S02]  /*15df0*/  IMAD.MOV.U32 R3, RZ, RZ, -0x800000 ;  /* 0xff800000ff037424 */ /* 0x000fe400078e00ff */
[----:B--2---:R-:W-:Y:S01]  /*15e00*/  FADD.FTZ R5, R0, R5 ;  /* 0x0000000500057221 */ /* 0x004fe20000010000 */
[----:B------:R-:W-:-:S04]  /*15e10*/  IMAD.MOV.U32 R0, RZ, RZ, RZ ;  /* 0x000000ffff007224 */ /* 0x000fc800078e00ff */
[----:B------:R-:W-:-:S13]  /*15e20*/  FSETP.NE.FTZ.AND P2, PT, R5, RZ, PT ;  /* 0x000000ff0500720b */ /* 0x000fda0003f55000 */
[----:B------:R-:W2:Y:S01]  /*15e30*/  @P2 MUFU.RCP R8, R5 ;  /* 0x0000000500082308 */ /* 0x000ea20000001000 */
[----:B------:R-:W-:Y:S01]  /*15e40*/  @P2 FMUL.FTZ R9, R177, 0.69314718246459960938 ;  /* 0x3f317218b1092820 */ /* 0x000fe20000410000 */
[----:B----4-:R-:W-:-:S05]  /*15e50*/  FADD.FTZ R6, R7, R6 ;  /* 0x0000000607067221 */ /* 0x010fca0000010000 */
[----:B------:R-:W-:Y:S01]  /*15e60*/  FSETP.NE.FTZ.AND P3, PT, R6, RZ, PT ;  /* 0x000000ff0600720b */ /* 0x000fe20003f75000 */
        /* <DEDUP_REMOVED lines=64> */
[----:B------:R-:W2:Y:S01]  /*16270*/  @P3 MUFU.LG2 R10, R6 ;  /* 0x00000006000a3308 */ /* 0x000ea20000000c00 */
[----:B------:R-:W-:-:S07]  /*16280*/  @P3 FMUL.FTZ R177, R177, 0.69314718246459960938 ;  /* 0x3f317218b1b13820 */ /* 0x000fce0000410000 */
[----:B------:R-:W4:Y:S08]  /*16290*/  @P2 MUFU.LG2 R8, R5 ;  /* 0x0000000500082308 */ /* 0x000f300000000c00 */
[----:B------:R-:W5:Y:S01]  /*162a0*/  @P3 MUFU.RCP R0, R6 ;  /* 0x0000000600003308 */ /* 0x000f620000001000 */
[----:B--2---:R-:W-:-:S04]  /*162b0*/  @P3 FMUL.FTZ R10, R10, 0.69314718246459960938 ;  /* 0x3f3172180a0a3820 */ /* 0x004fc80000410000 */
[----:B------:R-:W-:Y:S01]  /*162c0*/  @P3 FFMA.FTZ R3, R177, R13, R10 ;  /* 0x0000000db1033223 */ /* 0x000fe2000001000a */
[----:B----4-:R-:W-:-:S04]  /*162d0*/  @P2 FMUL.FTZ R8, R8, 0.69314718246459960938 ;  /* 0x3f31721808082820 */ /* 0x010fc80000410000 */
[----:B------:R-:W-:Y:S01]  /*162e0*/  @P2 FFMA.FTZ R4, R9, R12, R8 ;  /* 0x0000000c09042223 */ /* 0x000fe20000010008 */
        /* <DEDUP_REMOVED lines=63> */
[----:B---3--:R-:W-:-:S07]  /*166e0*/  FMUL.FTZ R0, R151, R0 ;  /* 0x0000000097007220 */ /* 0x008fce0000410000 */
.L_x_2065:
[----:B------:R-:W-:Y:S05]  /*166f0*/  WARPSYNC.ALL ;  /* 0x0000000000007948 */ /* 0x000fea0003800000 */
[----:B------:R-:W2:Y:S08]  /*16700*/  S2UR UR5, SR_CgaCtaId ;  /* 0x00000000000579c3 */ /* 0x000eb00000008800 */
[----:B------:R-:W-:Y:S06]  /*16710*/  BAR.SYNC.DEFER_BLOCKING 0x5, 0x120 ;  /* 0x0144800000007b1d */ /* 0x000fec0000010000 */
[----:B------:R-:W-:Y:S01]  /*16720*/  UMOV UR4, 0x400 ;  /* 0x0000040000047882 */ /* 0x000fe20000000000 */
[----:B------:R-:W-:Y:S01]  /*16730*/  BSSY B0, `(.L_x_2185) ;  /* 0x0000297000007945 */ /* 0x000fe20003800000 */
[----:B--2---:R-:W-:-:S06]  /*16740*/  ULEA UR4, UR5, UR4, 0x18 ;  /* 0x0000000405047291 */ /* 0x004fcc000f8ec03f */
[----:B------:R-:W-:-:S05]  /*16750*/  IMAD.U32 R17, RZ, RZ, UR4 ;  /* 0x00000004ff117e24 */ /* 0x000fca000f8e00ff */
[----:B-1----:R1:W2:Y:S01]  /*16760*/  LDS.128 R204, [R17+0x228d0] ;  /* 0x0228d00011cc7984 */ /* 0x0022a20000000c00 */
[----:B------:R-:W-:Y:S06]  /*16770*/  BAR.ARV 0x4, 0x120 ;  /* 0x0104800000007b1d */ /* 0x000fec0000002000 */
[----:B------:R-:W-:Y:S05]  /*16780*/  @P0 BRA `(.L_x_2186) ;  /* 0x0000001c00640947 */ /* 0x000fea0003800000 */
[----:B------:R-:W3:Y:S01]  /*16790*/  LDL R11, [R1+0x14] ;  /* 0x00001400010b7983 */ /* 0x000ee20000100800 */
[----:B------:R-:W-:Y:S05]  /*167a0*/  WARPSYNC.ALL ;  /* 0x0000000000007948 */ /* 0x000fea0003800000 */
[----:B------:R-:W4:Y:S01]  /*167b0*/  S2R R10, SR_SWINHI ;  /* 0x00000000000a7919 */ /* 0x000f220000002f00 */
[----:B------:R-:W-:Y:S01]  /*167c0*/  F2FP.BF16.F32.PACK_AB R48, R49, R48 ;  /* 0x000000303130723e */ /* 0x000fe200000010ff */
[----:B------:R-:W-:Y:S01]  /*167d0*/  ULDC.64 UR4, c[0x0][0xbd8] ;  /* 0x0002f60000047ab9 */ /* 0x000fe20000000a00 */
[----:B------:R-:W-:Y:S02]  /*167e0*/  F2FP.BF16.F32.PACK_AB R56, R57, R56 ;  /* 0x000000383938723e */ /* 0x000fe400000010ff */
[----:B------:R-:W-:-:S02]  /*167f0*/  F2FP.BF16.F32.PACK_AB R49, R7, R50 ;  /* 0x000000320731723e */ /* 0x000fc400000010ff */
[----:B------:R-:W-:Y:S02]  /*16800*/  F2FP.BF16.F32.PACK_AB R57, R6, R58 ;  /* 0x0000003a0639723e */ /* 0x000fe400000010ff */
[----:B------:R-:W0:Y:S01]  /*16810*/  LDC.64 R6, c[0x0][0xbd8] ;  /* 0x0002f600ff067b82 */ /* 0x000e220000000a00 */
        /* <DEDUP_REMOVED lines=12> */
[----:B----4-:R-:W-:Y:S02]  /*168e0*/  MOV R9, R10 ;  /* 0x0000000a00097202 */ /* 0x010fe40000000f00 */
        /* <DEDUP_REMOVED lines=33> */
[----:B------:R-:W-:Y:S01]  /*16b00*/  F2FP.BF16.F32.PACK_AB R147, R0, R150 ;  /* 0x000000960093723e */ /* 0x000fe200000010ff */
[----:B---3--:R-:W-:-:S03]  /*16b10*/  IMAD.WIDE R118, R11, 0x2, R8 ;  /* 0x000000020b767825 */ /* 0x008fc600078e0208 */
[C---:B------:R-:W-:Y:S02]  /*16b20*/  IADD3 R173, P1, R118.reuse, 0x20, RZ ;  /* 0x0000002076ad7810 */ /* 0x040fe40007f3e0ff */
[C---:B------:R-:W-:Y:S02]  /*16b30*/  IADD3 R175, P2, R118.reuse, 0x40, RZ ;  /* 0x0000004076af7810 */ /* 0x040fe40007f5e0ff */
[C---:B------:R-:W-:Y:S01]  /*16b40*/  IADD3 R177, P3, R118.reuse, 0x60, RZ ;  /* 0x0000006076b17810 */ /* 0x040fe20007f7e0ff */
[--C-:B------:R-:W-:Y:S01]  /*16b50*/  IMAD.X R13, RZ, RZ, R119.reuse, P1 ;  /* 0x000000ffff0d7224 */ /* 0x100fe200008e0677 */
[C---:B------:R-:W-:Y:S01]  /*16b60*/  IADD3 R183, P0, R118.reuse, 0x4040, RZ ;  /* 0x0000404076b77810 */ /* 0x040fe20007f1e0ff */
[--C-:B------:R-:W-:Y:S01]  /*16b70*/  IMAD.X R15, RZ, RZ, R119.reuse, P2 ;  /* 0x000000ffff0f7224 */ /* 0x100fe200010e0677 */
[----:B------:R-:W-:Y:S01]  /*16b80*/  LOP3.LUT R12, R173, 0x380, RZ, 0xc0, !PT ;  /* 0x00000380ad0c7812 */ /* 0x000fe200078ec0ff */
[--C-:B------:R-:W-:Y:S01]  /*16b90*/  IMAD.X R21, RZ, RZ, R119.reuse, P3 ;  /* 0x000000ffff157224 */ /* 0x100fe200018e0677 */
[----:B------:R-:W-:Y:S01]  /*16ba0*/  IADD3 R179, P4, R118, 0x4000, RZ ;  /* 0x0000400076b37810 */ /* 0x000fe20007f9e0ff */
[----:B------:R-:W-:Y:S01]  /*16bb0*/  IMAD.X R47, RZ, RZ, R119, P0 ;  /* 0x000000ffff2f7224 */ /* 0x000fe200000e0677 */
[----:B------:R-:W-:-:S02]  /*16bc0*/  LOP3.LUT R14, R175, 0x380, RZ, 0xc0, !PT ;  /* 0x00000380af0e7812 */ /* 0x000fc400078ec0ff */
[----:B------:R-:W-:Y:S01]  /*16bd0*/  LOP3.LUT R20, R177, 0x380, RZ, 0xc0, !PT ;  /* 0x00000380b1147812 */ /* 0x000fe200078ec0ff */
[--C-:B-----5:R-:W-:Y:S01]  /*16be0*/  IMAD.X R31, RZ, RZ, R119.reuse, P4 ;  /* 0x000000ffff1f7224 */ /* 0x120fe200020e0677 */
[----:B------:R-:W-:Y:S02]  /*16bf0*/  IADD3 R10, P0, R118, 0xc000, RZ ;  /* 0x0000c000760a7810 */ /* 0x000fe40007f1e0ff */
[----:B------:R-:W-:Y:S02]  /*16c00*/  SHF.R.U64 R12, R12, 0x3, RZ ;  /* 0x000000030c0c7819 */ /* 0x000fe400000012ff */
[C---:B------:R-:W-:Y:S01]  /*16c10*/  IADD3 R185, P1, R118.reuse, 0x4060, RZ ;  /* 0x0000406076b97810 */ /* 0x040fe20007f3e0ff */
[--C-:B------:R-:W-:Y:S01]  /*16c20*/  IMAD.X R107, RZ, RZ, R119.reuse, P0 ;  /* 0x000000ffff6b7224 */ /* 0x100fe200000e0677 */
[----:B------:R-:W-:Y:S02]  /*16c30*/  IADD3 R90, P2, R118, 0x8000, RZ ;  /* 0x00008000765a7810 */ /* 0x000fe40007f5e0ff */
[----:B------:R-:W-:Y:S01]  /*16c40*/  SHF.R.U64 R14, R14, 0x3, RZ ;  /* 0x000000030e0e7819 */ /* 0x000fe200000012ff */
[--C-:B------:R-:W-:Y:S01]  /*16c50*/  IMAD.X R87, RZ, RZ, R119.reuse, P1 ;  /* 0x000000ffff577224 */ /* 0x100fe200008e0677 */
[C---:B------:R-:W-:Y:S01]  /*16c60*/  LOP3.LUT R11, R118.reuse, 0x380, RZ, 0xc0, !PT ;  /* 0x00000380760b7812 */ /* 0x040fe200078ec0ff */
[----:B------:R-:W-:Y:S01]  /*16c70*/  IMAD.X R91, RZ, RZ, R119, P2 ;  /* 0x000000ffff5b7224 */ /* 0x000fe200010e0677 */
[----:B------:R-:W-:-:S02]  /*16c80*/  IADD3 R94, P3, R118, 0x8020, RZ ;  /* 0x00008020765e7810 */ /* 0x000fc40007f7e0ff */
[----:B------:R-:W-:Y:S02]  /*16c90*/  SHF.R.U64 R20, R20, 0x3, RZ ;  /* 0x0000000314147819 */ /* 0x000fe400000012ff */
[C---:B------:R-:W-:Y:S01]  /*16ca0*/  IADD3 R181, P5, R118.reuse, 0x4020, RZ ;  /* 0x0000402076b57810 */ /* 0x040fe20007fbe0ff */
[--C-:B------:R-:W-:Y:S01]  /*16cb0*/  IMAD.X R95, RZ, RZ, R119.reuse, P3 ;  /* 0x000000ffff5f7224 */ /* 0x100fe200018e0677 */
[----:B------:R-:W-:Y:S02]  /*16cc0*/  IADD3 R98, P4, R118, 0x8040, RZ ;  /* 0x0000804076627810 */ /* 0x000fe40007f9e0ff */
[----:B------:R-:W-:Y:S01]  /*16cd0*/  LOP3.LUT R12, R12, R173, RZ, 0x3c, !PT ;  /* 0x000000ad0c0c7212 */ /* 0x000fe200078e3cff */
[--C-:B------:R-:W-:Y:S01]  /*16ce0*/  IMAD.X R39, RZ, RZ, R119.reuse, P5 ;  /* 0x000000ffff277224 */ /* 0x100fe200028e0677 */
[----:B------:R-:W-:Y:S01]  /*16cf0*/  LOP3.LUT R30, R179, 0x380, RZ, 0xc0, !PT ;  /* 0x00000380b31e7812 */ /* 0x000fe200078ec0ff */
[----:B------:R-:W-:Y:S01]  /*16d00*/  IMAD.X R99, RZ, RZ, R119, P4 ;  /* 0x000000ffff637224 */ /* 0x000fe200020e0677 */
[----:B------:R-:W-:-:S02]  /*16d10*/  LOP3.LUT R14, R14, R175, RZ, 0x3c, !PT ;  /* 0x000000af0e0e7212 */ /* 0x000fc400078e3cff */
[----:B------:R-:W-:Y:S02]  /*16d20*/  LOP3.LUT R173, R90, 0x380, RZ, 0xc0, !PT ;  /* 0x000003805aad7812 */ /* 0x000fe400078ec0ff */
[----:B------:R-:W-:Y:S02]  /*16d30*/  SHF.R.U64 R11, R11, 0x3, RZ ;  /* 0x000000030b0b7819 */ /* 0x000fe400000012ff */
[----:B------:R-:W-:Y:S02]  /*16d40*/  LOP3.LUT R20, R20, R177, RZ, 0x3c, !PT ;  /* 0x000000b114147212 */ /* 0x000fe400078e3cff */
[----:B------:R-:W-:Y:S02]  /*16d50*/  LOP3.LUT R175, R94, 0x380, RZ, 0xc0, !PT ;  /* 0x000003805eaf7812 */ /* 0x000fe400078ec0ff */
[----:B------:R-:W-:Y:S02]  /*16d60*/  ISETP.NE.U32.AND P0, PT, RZ, UR4, PT ;  /* 0x00000004ff007c0c */ /* 0x000fe4000bf05070 */
[----:B------:R-:W-:-:S02]  /*16d70*/  IADD3 R110, P1, R118, 0xc020, RZ ;  /* 0x0000c020766e7810 */ /* 0x000fc40007f3e0ff */
[----:B------:R-:W-:Y:S02]  /*16d80*/  LOP3.LUT R38, R181, 0x380, RZ, 0xc0, !PT ;  /* 0x00000380b5267812 */ /* 0x000fe400078ec0ff */
[----:B------:R-:W-:Y:S01]  /*16d90*/  LOP3.LUT R177, R98, 0x380, RZ, 0xc0, !PT ;  /* 0x0000038062b17812 */ /* 0x000fe200078ec0ff */
[----:B------:R-:W-:Y:S01]  /*16da0*/  IMAD.X R111, RZ, RZ, R119, P1 ;  /* 0x000000ffff6f7224 */ /* 0x000fe200008e0677 */
[----:B------:R-:W-:Y:S02]  /*16db0*/  LOP3.LUT R46, R183, 0x380, RZ, 0xc0, !PT ;  /* 0x00000380b72e7812 */ /* 0x000fe400078ec0ff */
[----:B------:R-:W-:Y:S02]  /*16dc0*/  SHF.R.U64 R30, R30, 0x3, RZ ;  /* 0x000000031e1e7819 */ /* 0x000fe400000012ff */
[C---:B------:R-:W-:Y:S02]  /*16dd0*/  IADD3 R102, P5, R118.reuse, 0x8060, RZ ;  /* 0x0000806076667810 */ /* 0x040fe40007fbe0ff */
[----:B------:R-:W-:-:S02]  /*16de0*/  IADD3 R114, P2, R118, 0xc040, RZ ;  /* 0x0000c04076727810 */ /* 0x000fc40007f5e0ff */
[----:B------:R-:W-:Y:S01]  /*16df0*/  IADD3 R151, P3, R118, 0xc060, RZ ;  /* 0x0000c06076977810 */ /* 0x000fe20007f7e0ff */
[--C-:B------:R-:W-:Y:S01]  /*16e00*/  IMAD.X R103, RZ, RZ, R119.reuse, P5 ;  /* 0x000000ffff677224 */ /* 0x100fe200028e0677 */
[----:B------:R-:W-:Y:S01]  /*16e10*/  LOP3.LUT R86, R185, 0x380, RZ, 0xc0, !PT ;  /* 0x00000380b9567812 */ /* 0x000fe200078ec0ff */
[--C-:B------:R-:W-:Y:S01]  /*16e20*/  IMAD.X R115, RZ, RZ, R119.reuse, P2 ;  /* 0x000000ffff737224 */ /* 0x100fe200010e0677 */
[----:B------:R-:W-:Y:S02]  /*16e30*/  SHF.R.U64 R173, R173, 0x3, RZ ;  /* 0x00000003adad7819 */ /* 0x000fe400000012ff */
[----:B------:R-:W-:Y:S01]  /*16e40*/  LOP3.LUT R118, R11, R118, RZ, 0x3c, !PT ;  /* 0x000000760b767212 */ /* 0x000fe200078e3cff */
[----:B------:R-:W-:Y:S01]  /*16e50*/  IMAD.X R11, RZ, RZ, R119, P3 ;  /* 0x000000ffff0b7224 */ /* 0x000fe200018e0677 */
[----:B------:R-:W-:Y:S02]  /*16e60*/  SHF.R.U64 R175, R175, 0x3, RZ ;  /* 0x00000003afaf7819 */ /* 0x000fe400000012ff */
[----:B------:R-:W-:Y:S01]  /*16e70*/  ISETP.NE.AND.EX P0, PT, RZ, UR5, PT, P0 ;  /* 0x00000005ff007c0c */ /* 0x000fe2000bf05300 */
[----:B------:R-:W-:Y:S01]  /*16e80*/  ULDC.64 UR4, c[0x0][0xbe0] ;  /* 0x0002f80000047ab9 */ /* 0x000fe20000000a00 */
[----:B------:R-:W-:-:S02]  /*16e90*/  SHF.R.U64 R38, R38, 0x3, RZ ;  /* 0x0000000326267819 */ /* 0x000fc400000012ff */
[----:B------:R-:W-:Y:S02]  /*16ea0*/  SHF.R.U64 R177, R177, 0x3, RZ ;  /* 0x00000003b1b17819 */ /* 0x000fe400000012ff */
[----:B------:R-:W-:Y:S02]  /*16eb0*/  SHF.R.U64 R46, R46, 0x3, RZ ;  /* 0x000000032e2e7819 */ /* 0x000fe400000012ff */
[----:B------:R-:W-:Y:S02]  /*16ec0*/  LOP3.LUT R30, R30, R179, RZ, 0x3c, !PT ;  /* 0x000000b31e1e7212 */ /* 0x000fe400078e3cff */
[----:B------:R-:W-:Y:S02]  /*16ed0*/  SHF.R.U64 R86, R86, 0x3, RZ ;  /* 0x0000000356567819 */ /* 0x000fe400000012ff */
[----:B------:R-:W-:Y:S02]  /*16ee0*/  LOP3.LUT R179, R102, 0x380, RZ, 0xc0, !PT ;  /* 0x0000038066b37812 */ /* 0x000fe400078ec0ff */
[----:B------:R-:W-:-:S02]  /*16ef0*/  LOP3.LUT R90, R173, R90, RZ, 0x3c, !PT ;  /* 0x0000005aad5a7212 */ /* 0x000fc400078e3cff */
[----:B------:R-:W-:Y:S02]  /*16f00*/  ISETP.NE.U32.AND P1, PT, RZ, UR4, PT ;  /* 0x00000004ff007c0c */ /* 0x000fe4000bf25070 */
[----:B------:R-:W-:Y:S02]  /*16f10*/  LOP3.LUT R94, R175, R94, RZ, 0x3c, !PT ;  /* 0x0000005eaf5e7212 */ /* 0x000fe400078e3cff */
[----:B------:R-:W-:Y:S02]  /*16f20*/  LOP3.LUT R173, R10, 0x380, RZ, 0xc0, !PT ;  /* 0x000003800aad7812 */ /* 0x000fe400078ec0ff */
[----:B------:R-:W-:Y:S01]  /*16f30*/  MOV R118, R118 ;  /* 0x0000007600767202 */ /* 0x000fe20000000f00 */
[----:B------:R-:W-:Y:S01]  /*16f40*/  BAR.SYNC.DEFER_BLOCKING 0x1, 0x100 ;  /* 0x0044000000007b1d */ /* 0x000fe20000010000 */
[----:B------:R-:W-:Y:S02]  /*16f50*/  LOP3.LUT R38, R38, R181, RZ, 0x3c, !PT ;  /* 0x000000b526267212 */ /* 0x000fe400078e3cff */
[----:B------:R-:W-:-:S02]  /*16f60*/  LOP3.LUT R98, R177, R98, RZ, 0x3c, !PT ;  /* 0x00000062b1627212 */ /* 0x000fc400078e3cff */
[----:B------:R-:W-:Y:S02]  /*16f70*/  LOP3.LUT R175, R110, 0x380, RZ, 0xc0, !PT ;  /* 0x000003806eaf7812 */ /* 0x000fe400078ec0ff */
[----:B------:R-:W-:Y:S02]  /*16f80*/  MOV R13, R12 ;  /* 0x0000000c000d7202 */ /* 0x000fe40000000f00 */
[----:B------:R-:W-:Y:S02]  /*16f90*/  LOP3.LUT R46, R46, R183, RZ, 0x3c, !PT ;  /* 0x000000b72e2e7212 */ /* 0x000fe400078e3cff */
[----:B------:R-:W-:Y:S02]  /*16fa0*/  LOP3.LUT R177, R114, 0x380, RZ, 0xc0, !PT ;  /* 0x0000038072b17812 */ /* 0x000fe400078ec0ff */
[----:B------:R-:W-:Y:S02]  /*16fb0*/  LOP3.LUT R174, R151, 0x380, RZ, 0xc0, !PT ;  /* 0x0000038097ae7812 */ /* 0x000fe400078ec0ff */
[----:B------:R-:W-:-:S02]  /*16fc0*/  MOV R14, R14 ;  /* 0x0000000e000e7202 */ /* 0x000fc40000000f00 */
[----:B------:R-:W-:Y:S02]  /*16fd0*/  LOP3.LUT R86, R86, R185, RZ, 0x3c, !PT ;  /* 0x000000b956567212 */ /* 0x000fe400078e3cff */
[----:B------:R-:W-:Y:S02]  /*16fe0*/  SHF.R.U64 R179, R179, 0x3, RZ ;  /* 0x00000003b3b37819 */ /* 0x000fe400000012ff */
[----:B------:R-:W-:Y:S02]  /*16ff0*/  MOV R12, R20 ;  /* 0x00000014000c7202 */ /* 0x000fe40000000f00 */
[----:B------:R-:W-:Y:S01]  /*17000*/  ISETP.NE.AND.EX P1, PT, RZ, UR5, PT, P1 ;  /* 0x00000005ff007c0c */ /* 0x000fe2000bf25310 */
[----:B------:R-:W-:Y:S01]  /*17010*/  STSM.16.M88.4 [R118], R24 ;  /* 0x0000001876007844 */ /* 0x000fe20000000200 */
[----:B------:R-:W-:Y:S02]  /*17020*/  SHF.R.U64 R173, R173, 0x3, RZ ;  /* 0x00000003adad7819 */ /* 0x000fe400000012ff */
[----:B------:R-:W-:Y:S01]  /*17030*/  MOV R30, R30 ;  /* 0x0000001e001e7202 */ /* 0x000fe20000000f00 */
[----:B------:R-:W-:Y:S01]  /*17040*/  STSM.16.M88.4 [R13], R32 ;  /* 0x000000200d007844 */ /* 0x000fe20000000200 */
[----:B------:R-:W-:-:S02]  /*17050*/  SHF.R.U64 R175, R175, 0x3, RZ ;  /* 0x00000003afaf7819 */ /* 0x000fc400000012ff */
[----:B------:R-:W-:Y:S01]  /*17060*/  MOV R38, R38 ;  /* 0x0000002600267202 */ /* 0x000fe20000000f00 */
[----:B------:R-:W-:Y:S01]  /*17070*/  STSM.16.M88.4 [R14], R40 ;  /* 0x000000280e007844 */ /* 0x000fe20000000200 */
[----:B------:R-:W-:Y:S02]  /*17080*/  SHF.R.U64 R177, R177, 0x3, RZ ;  /* 0x00000003b1b17819 */ /* 0x000fe400000012ff */
[----:B------:R-:W-:Y:S01]  /*17090*/  SHF.R.U64 R174, R174, 0x3, RZ ;  /* 0x00000003aeae7819 */ /* 0x000fe200000012ff */
[----:B------:R3:W-:Y:S01]  /*170a0*/  STSM.16.M88.4 [R12], R48 ;  /* 0x000000300c007844 */ /* 0x0007e20000000200 */
[----:B------:R-:W-:Y:S02]  /*170b0*/  MOV R46, R46 ;  /* 0x0000002e002e7202 */ /* 0x000fe40000000f00 */
[----:B------:R-:W-:Y:S01]  /*170c0*/  LOP3.LUT R102, R179, R102, RZ, 0x3c, !PT ;  /* 0x00000066b3667212 */ /* 0x000fe200078e3cff */
[----:B------:R-:W-:Y:S01]  /*170d0*/  STSM.16.M88.4 [R30], R56 ;  /* 0x000000381e007844 */ /* 0x000fe20000000200 */
[----:B------:R-:W-:-:S02]  /*170e0*/  MOV R86, R86 ;  /* 0x0000005600567202 */ /* 0x000fc40000000f00 */
[----:B------:R-:W-:Y:S01]  /*170f0*/  MOV R20, R90 ;  /* 0x0000005a00147202 */ /* 0x000fe20000000f00 */
[----:B------:R-:W-:Y:S01]  /*17100*/  STSM.16.M88.4 [R38], R64 ;  /* 0x0000004026007844 */ /* 0x000fe20000000200 */
[----:B------:R-:W-:Y:S02]  /*17110*/  LOP3.LUT R106, R173, R10, RZ, 0x3c, !PT ;  /* 0x0000000aad6a7212 */ /* 0x000fe400078e3cff */
[----:B------:R-:W-:Y:S01]  /*17120*/  F2FP.BF16.F32.PACK_AB R90, R93, R92 ;  /* 0x0000005c5d5a723e */ /* 0x000fe200000010ff */
[----:B------:R-:W-:Y:S01]  /*17130*/  STSM.16.M88.4 [R46], R72 ;  /* 0x000000482e007844 */ /* 0x000fe20000000200 */
[----:B------:R-:W-:Y:S02]  /*17140*/  F2FP.BF16.F32.PACK_AB R91, R153, R152 ;  /* 0x00000098995b723e */ /* 0x000fe400000010ff */
[----:B------:R-:W-:Y:S01]  /*17150*/  LOP3.LUT R110, R175, R110, RZ, 0x3c, !PT ;  /* 0x0000006eaf6e7212 */ /* 0x000fe200078e3cff */
[----:B------:R-:W-:Y:S01]  /*17160*/  STSM.16.M88.4 [R86], R80 ;  /* 0x0000005056007844 */ /* 0x000fe20000000200 */
[----:B------:R-:W-:-:S02]  /*17170*/  MOV R94, R94 ;  /* 0x0000005e005e7202 */ /* 0x000fc40000000f00 */
[----:B---3--:R-:W-:Y:S01]  /*17180*/  F2FP.BF16.F32.PACK_AB R12, R97, R166 ;  /* 0x000000a6610c723e */ /* 0x008fe200000010ff */
[----:B------:R3:W-:Y:S01]  /*17190*/  STSM.16.M88.4 [R20], R88 ;  /* 0x0000005814007844 */ /* 0x0007e20000000200 */
[----:B------:R-:W-:Y:S02]  /*171a0*/  F2FP.BF16.F32.PACK_AB R13, R155, R154 ;  /* 0x0000009a9b0d723e */ /* 0x000fe400000010ff */
[----:B------:R-:W-:Y:S02]  /*171b0*/  F2FP.BF16.F32.PACK_AB R14, R101, R167 ;  /* 0x000000a7650e723e */ /* 0x000fe400000010ff */
[----:B------:R-:W-:Y:S02]  /*171c0*/  F2FP.BF16.F32.PACK_AB R15, R157, R156 ;  /* 0x0000009c9d0f723e */ /* 0x000fe400000010ff */
[----:B------:R-:W-:Y:S02]  /*171d0*/  LOP3.LUT R114, R177, R114, RZ, 0x3c, !PT ;  /* 0x00000072b1727212 */ /* 0x000fe400078e3cff */
[----:B------:R-:W-:Y:S01]  /*171e0*/  LOP3.LUT R10, R174, R151, RZ, 0x3c, !PT ;  /* 0x00000097ae0a7212 */ /* 0x000fe200078e3cff */
[----:B------:R4:W-:Y:S01]  /*171f0*/  STSM.16.M88.4 [R94], R12 ;  /* 0x0000000c5e007844 */ /* 0x0009e20000000200 */
[----:B------:R-:W-:-:S02]  /*17200*/  MOV R98, R98 ;  /* 0x0000006200627202 */ /* 0x000fc40000000f00 */
[----:B------:R-:W-:Y:S02]  /*17210*/  F2FP.BF16.F32.PACK_AB R24, R105, R168 ;  /* 0x000000a86918723e */ /* 0x000fe400000010ff */
[----:B------:R-:W-:Y:S01]  /*17220*/  F2FP.BF16.F32.PACK_AB R25, R159, R158 ;  /* 0x0000009e9f19723e */ /* 0x000fe200000010ff */
[----:B------:R-:W-:Y:S01]  /*17230*/  ULDC UR4, c[0x0][0xa88] ;  /* 0x0002a20000047ab9 */ /* 0x000fe20000000800 */
[----:B------:R-:W-:Y:S01]  /*17240*/  F2FP.BF16.F32.PACK_AB R26, R109, R169 ;  /* 0x000000a96d1a723e */ /* 0x000fe200000010ff */
[----:B---3--:R-:W-:Y:S01]  /*17250*/  IMAD.MOV.U32 R20, RZ, RZ, RZ ;  /* 0x000000ffff147224 */ /* 0x008fe200078e00ff */
[----:B------:R-:W-:Y:S02]  /*17260*/  F2FP.BF16.F32.PACK_AB R27, R161, R160 ;  /* 0x000000a0a11b723e */ /* 0x000fe400000010ff */
[----:B------:R-:W-:Y:S02]  /*17270*/  MOV R102, R102 ;  /* 0x0000006600667202 */ /* 0x000fe40000000f00 */
[----:B------:R-:W-:Y:S01]  /*17280*/  F2FP.BF16.F32.PACK_AB R30, R117, R171 ;  /* 0x000000ab751e723e */ /* 0x000fe200000010ff */
[----:B------:R3:W-:Y:S01]  /*17290*/  STSM.16.M88.4 [R98], R24 ;  /* 0x0000001862007844 */ /* 0x0007e20000000200 */
[----:B------:R-:W-:-:S02]  /*172a0*/  F2FP.BF16.F32.PACK_AB R31, R165, R164 ;  /* 0x000000a4a51f723e */ /* 0x000fc400000010ff */
[----:B------:R-:W-:Y:S02]  /*172b0*/  MOV R106, R106 ;  /* 0x0000006a006a7202 */ /* 0x000fe40000000f00 */
[----:B------:R-:W-:Y:S01]  /*172c0*/  F2FP.BF16.F32.PACK_AB R173, R123, R122 ;  /* 0x0000007a7bad723e */ /* 0x000fe200000010ff */
[----:B------:R3:W-:Y:S01]  /*172d0*/  STSM.16.M88.4 [R102], R28 ;  /* 0x0000001c66007844 */ /* 0x0007e20000000200 */
[----:B------:R-:W-:Y:S02]  /*172e0*/  F2FP.BF16.F32.PACK_AB R174, R125, R124 ;  /* 0x0000007c7dae723e */ /* 0x000fe400000010ff */
[----:B------:R-:W-:Y:S02]  /*172f0*/  F2FP.BF16.F32.PACK_AB R175, R127, R126 ;  /* 0x0000007e7faf723e */ /* 0x000fe400000010ff */
[----:B------:R-:W-:Y:S02]  /*17300*/  MOV R110, R110 ;  /* 0x0000006e006e7202 */ /* 0x000fe40000000f00 */
[----:B------:R-:W-:Y:S01]  /*17310*/  MOV R114, R114 ;  /* 0x0000007200727202 */ /* 0x000fe20000000f00 */
[----:B------:R3:W-:Y:S01]  /*17320*/  STSM.16.M88.4 [R106], R172 ;  /* 0x000000ac6a007844 */ /* 0x0007e20000000200 */
[----:B------:R-:W-:Y:S01]  /*17330*/  MOV R21, R10 ;  /* 0x0000000a00157202 */ /* 0x000fe20000000f00 */
[----:B0-----:R-:W-:-:S02]  /*17340*/  IMAD.WIDE R10, R221, 0x4, R6 ;  /* 0x00000004dd0a7825 */ /* 0x001fc400078e0206 */
[----:B------:R-:W0:Y:S01]  /*17350*/  @P1 LDC.64 R6, c[0x0][0xbe0] ;  /* 0x0002f800ff061b82 */ /* 0x000e220000000a00 */
[----:B------:R3:W-:Y:S04]  /*17360*/  STSM.16.M88.4 [R110], R128 ;  /* 0x000000806e007844 */ /* 0x0007e80000000200 */
[----:B------:R3:W-:Y:S04]  /*17370*/  STSM.16.M88.4 [R114], R136 ;  /* 0x0000008872007844 */ /* 0x0007e80000000200 */
[----:B------:R3:W-:Y:S01]  /*17380*/  STSM.16.M88.4 [R21], R144 ;  /* 0x0000009015007844 */ /* 0x0007e20000000200 */
[----:B------:R-:W-:Y:S01]  /*17390*/  BAR.SYNC.DEFER_BLOCKING 0x1, 0x100 ;  /* 0x0044000000007b1d */ /* 0x000fe20000010000 */
[----:B------:R-:W-:-:S02]  /*173a0*/  IMAD.U32 R79, RZ, RZ, UR4 ;  /* 0x00000004ff4f7e24 */ /* 0x000fc4000f8e00ff */
[----:B0-----:R-:W-:-:S03]  /*173b0*/  @P1 IMAD.WIDE R6, R221, 0x4, R6 ;  /* 0x00000004dd061825 */ /* 0x001fc600078e0206 */
[----:B------:R3:W5:Y:S01]  /*173c0*/  @P0 LDG.E R20, desc[UR52][R10.64] ;  /* 0x000000340a140981 */ /* 0x000762000c1e1900 */
[----:B------:R-:W-:-:S03]  /*173d0*/  IMAD R5, R214, 0x40, R208 ;  /* 0x00000040d6057824 */ /* 0x000fc600078e02d0 */
[----:B------:R3:W5:Y:S01]  /*173e0*/  @P1 LDG.E R79, desc[UR52][R6.64] ;  /* 0x00000034064f1981 */ /* 0x000762000c1e1900 */
[----:B------:R-:W-:-:S03]  /*173f0*/  IMAD.WIDE R8, R5, 0x2, R8 ;  /* 0x0000000205087825 */ /* 0x000fc600078e0208 */
[----:B----4-:R-:W-:Y:S01]  /*17400*/  IADD3 R13, P4, R8, 0x1000, RZ ;  /* 0x00001000080d7810 */ /* 0x010fe20007f9e0ff */
[----:B------:R-:W-:-:S12]  /*17410*/  @P1 BRA `(.L_x_2187) ;  /* 0x0000000000101947 */ /* 0x000fd80003800000 */
[----:B------:R-:W-:Y:S05]  /*17420*/  @!P0 BRA `(.L_x_2187) ;  /* 0x00000000000c8947 */ /* 0x000fea0003800000 */
[----:B------:R-:W4:Y:S04]  /*17430*/  LDG.E R0, desc[UR52][R10.64] ;  /* 0x000000340a007981 */ /* 0x000f28000c1e1900 */
[----:B-----5:R-:W4:Y:S02]  /*17440*/  LDG.E R79, desc[UR52][R10.64+0x4] ;  /* 0x000004340a4f7981 */ /* 0x020f24000c1e1900 */
[----:B----4-:R-:W-:-:S07]  /*17450*/  IMAD.IADD R79, R79, 0x1, -R0 ;  /* 0x000000014f4f7824 */ /* 0x010fce00078e0a00 */
.L_x_2187:
[----:B---3--:R-:W3:Y:S01]  /*17460*/  LDL R10, [R1+0xc] ;  /* 0x00000c00010a7983 */ /* 0x008ee20000100800 */
[----:B------:R-:W-:Y:S01]  /*17470*/  SHF.R.S32.HI R78, RZ, 0x1f, R220 ;  /* 0x0000001fff4e7819 */ /* 0x000fe200000114dc */
[----:B------:R-:W-:Y:S01]  /*17480*/  ULDC.64 UR4, c[0x0][0xb70] ;  /* 0x0002dc0000047ab9 */ /* 0x000fe20000000a00 */
[--C-:B-----5:R-:W-:Y:S01]  /*17490*/  SHF.R.S32.HI R21, RZ, 0x1f, R20.reuse ;  /* 0x0000001fff157819 */ /* 0x120fe20000011414 */
[----:B------:R-:W0:Y:S01]  /*174a0*/  S2R R15, SR_TID.X ;  /* 0x00000000000f7919 */ /* 0x000e220000002100 */
[----:B------:R-:W-:Y:S01]  /*174b0*/  SHF.R.S32.HI R0, RZ, 0x1f, R221 ;  /* 0x0000001fff007819 */ /* 0x000fe200000114dd */
[----:B------:R-:W-:Y:S01]  /*174c0*/  IMAD R5, R78, UR4, RZ ;  /* 0x000000044e057c24 */ /* 0x000fe2000f8e02ff */
[----:B------:R-:W-:Y:S01]  /*174d0*/  SEL R81, R221, RZ, !P0 ;  /* 0x000000ffdd517207 */ /* 0x000fe20004000000 */
[----:B------:R-:W-:Y:S01]  /*174e0*/  IMAD.WIDE.U32 R6, R220, UR4, R20 ;  /* 0x00000004dc067c25 */ /* 0x000fe2000f8e0014 */
[----:B------:R-:W-:Y:S02]  /*174f0*/  SEL R80, R0, RZ, !P0 ;  /* 0x000000ff00507207 */ /* 0x000fe40004000000 */
[----:B------:R-:W-:Y:S01]  /*17500*/  IADD3 R29, P0, R8, 0x3000, RZ ;  /* 0x00003000081d7810 */ /* 0x000fe20007f1e0ff */
[----:B------:R-:W-:Y:S01]  /*17510*/  IMAD R5, R220, UR5, R5 ;  /* 0x00000005dc057c24 */ /* 0x000fe2000f8e0205 */
[----:B------:R-:W-:Y:S01]  /*17520*/  ULDC.64 UR4, c[0x0][0xb78] ;  /* 0x0002de0000047ab9 */ /* 0x000fe20000000a00 */
[----:B------:R-:W-:Y:S01]  /*17530*/  IADD3 R25, P3, R8, 0x2000, RZ ;  /* 0x0000200008197810 */ /* 0x000fe20007f7e0ff */
[----:B------:R-:W-:Y:S01]  /*17540*/  IMAD R0, R80, UR4, RZ ;  /* 0x0000000450007c24 */ /* 0x000fe2000f8e02ff */
[C---:B------:R-:W-:Y:S01]  /*17550*/  IADD3 R37, P2, R8.reuse, 0x5000, RZ ;  /* 0x0000500008257810 */ /* 0x040fe20007f5e0ff */
[----:B------:R-:W-:Y:S01]  /*17560*/  IMAD.IADD R7, R7, 0x1, R5 ;  /* 0x0000000107077824 */ /* 0x000fe200078e0205 */
[----:B------:R-:W-:-:S02]  /*17570*/  IADD3 R33, P1, R8, 0x4000, RZ ;  /* 0x0000400008217810 */ /* 0x000fc40007f3e0ff */
[----:B------:R-:W-:Y:S01]  /*17580*/  LOP3.LUT R28, R29, 0x380, RZ, 0xc0, !PT ;  /* 0x000003801d1c7812 */ /* 0x000fe200078ec0ff */
[----:B------:R-:W-:Y:S01]  /*17590*/  IMAD.WIDE.U32 R6, R81, UR4, R6 ;  /* 0x0000000451067c25 */ /* 0x000fe2000f8e0006 */
[----:B------:R-:W-:Y:S02]  /*175a0*/  LOP3.LUT R12, R13, 0x380, RZ, 0xc0, !PT ;  /* 0x000003800d0c7812 */ /* 0x000fe400078ec0ff */
[----:B------:R-:W-:Y:S02]  /*175b0*/  LOP3.LUT R24, R25, 0x380, RZ, 0xc0, !PT ;  /* 0x0000038019187812 */ /* 0x000fe400078ec0ff */
[----:B------:R-:W-:Y:S02]  /*175c0*/  LOP3.LUT R36, R37, 0x380, RZ, 0xc0, !PT ;  /* 0x0000038025247812 */ /* 0x000fe400078ec0ff */
[----:B------:R-:W-:Y:S02]  /*175d0*/  LOP3.LUT R32, R33, 0x380, RZ, 0xc0, !PT ;  /* 0x0000038021207812 */ /* 0x000fe400078ec0ff */
[----:B------:R-:W-:-:S02]  /*175e0*/  SHF.R.U64 R28, R28, 0x3, RZ ;  /* 0x000000031c1c7819 */ /* 0x000fc400000012ff */
[----:B------:R-:W-:Y:S02]  /*175f0*/  SHF.R.U64 R12, R12, 0x3, RZ ;  /* 0x000000030c0c7819 */ /* 0x000fe400000012ff */
[----:B------:R-:W-:Y:S01]  /*17600*/  SHF.R.U64 R24, R24, 0x3, RZ ;  /* 0x0000000318187819 */ /* 0x000fe200000012ff */
[----:B0-----:R-:W-:Y:S01]  /*17610*/  VIADD R15, R15, 0xffffff80 ;  /* 0xffffff800f0f7836 */ /* 0x001fe20000000000 */
[----:B------:R-:W-:Y:S02]  /*17620*/  SHF.R.U64 R36, R36, 0x3, RZ ;  /* 0x0000000324247819 */ /* 0x000fe400000012ff */
[----:B------:R-:W-:Y:S02]  /*17630*/  SHF.R.U64 R32, R32, 0x3, RZ ;  /* 0x0000000320207819 */ /* 0x000fe400000012ff */
[----:B------:R-:W-:Y:S02]  /*17640*/  SHF.R.S32.HI R14, RZ, 0x1f, R15 ;  /* 0x0000001fff0e7819 */ /* 0x000fe4000001140f */
        /* <DEDUP_REMOVED lines=8> */
[----:B------:R-:W-:-:S02]  /*176d0*/  LEA.HI R14, R14, R15, RZ, 0x7 ;  /* 0x0000000f0e0e7211 */ /* 0x000fc400078f38ff */
[C---:B------:R-:W-:Y:S02]  /*176e0*/  IADD3 R45, P4, R8.reuse, 0x7000, RZ ;  /* 0x00007000082d7810 */ /* 0x040fe40007f9e0ff */
[----:B------:R-:W-:Y:S02]  /*176f0*/  IADD3 R49, P3, R8, 0x8000, RZ ;  /* 0x0000800008317810 */ /* 0x000fe40007f7e0ff */
[----:B------:R-:W-:Y:S01]  /*17700*/  LOP3.LUT R32, R32, R33, RZ, 0x3c, !PT ;  /* 0x0000002120207212 */ /* 0x000fe200078e3cff */
[----:B------:R-:W-:Y:S01]  /*17710*/  IMAD.X R33, RZ, RZ, R9, P1 ;  /* 0x000000ffff217224 */ /* 0x000fe200008e0609 */
[C---:B------:R-:W-:Y:S02]  /*17720*/  IADD3 R57, P2, R8.reuse, 0xb000, RZ ;  /* 0x0000b00008397810 */ /* 0x040fe40007f5e0ff */
[----:B------:R-:W-:Y:S02]  /*17730*/  IADD3 R53, P1, R8, 0xa000, RZ ;  /* 0x0000a00008357810 */ /* 0x000fe40007f3e0ff */
[----:B------:R-:W-:-:S02]  /*17740*/  LOP3.LUT R14, R14, 0xffffff80, RZ, 0xc0, !PT ;  /* 0xffffff800e0e7812 */ /* 0x000fc400078ec0ff */
[----:B------:R-:W-:Y:S02]  /*17750*/  LOP3.LUT R44, R45, 0x380, RZ, 0xc0, !PT ;  /* 0x000003802d2c7812 */ /* 0x000fe400078ec0ff */
[----:B------:R-:W-:Y:S01]  /*17760*/  LOP3.LUT R48, R49, 0x380, RZ, 0xc0, !PT ;  /* 0x0000038031307812 */ /* 0x000fe200078ec0ff */
[----:B------:R-:W-:Y:S01]  /*17770*/  IMAD.IADD R14, R15, 0x1, -R14 ;  /* 0x000000010f0e7824 */ /* 0x000fe200078e0a0e */
[----:B------:R-:W-:Y:S02]  /*17780*/  LOP3.LUT R56, R57, 0x380, RZ, 0xc0, !PT ;  /* 0x0000038039387812 */ /* 0x000fe400078ec0ff */
[----:B------:R-:W-:Y:S02]  /*17790*/  LOP3.LUT R52, R53, 0x380, RZ, 0xc0, !PT ;  /* 0x0000038035347812 */ /* 0x000fe400078ec0ff */
[----:B------:R-:W-:Y:S02]  /*177a0*/  SHF.R.U64 R44, R44, 0x3, RZ ;  /* 0x000000032c2c7819 */ /* 0x000fe400000012ff */
[----:B------:R-:W-:-:S02]  /*177b0*/  SHF.R.U64 R48, R48, 0x3, RZ ;  /* 0x0000000330307819 */ /* 0x000fc400000012ff */
[----:B------:R-:W-:Y:S02]  /*177c0*/  SHF.R.U64 R56, R56, 0x3, RZ ;  /* 0x0000000338387819 */ /* 0x000fe400000012ff */
[----:B------:R-:W-:Y:S02]  /*177d0*/  SHF.R.U64 R52, R52, 0x3, RZ ;  /* 0x0000000334347819 */ /* 0x000fe400000012ff */
[----:B------:R-:W-:Y:S01]  /*177e0*/  LOP3.LUT R44, R44, R45, RZ, 0x3c, !PT ;  /* 0x0000002d2c2c7212 */ /* 0x000fe200078e3cff */
[--C-:B------:R-:W-:Y:S01]  /*177f0*/  IMAD.X R45, RZ, RZ, R9.reuse, P4 ;  /* 0x000000ffff2d7224 */ /* 0x100fe200020e0609 */
[----:B------:R-:W-:Y:S01]  /*17800*/  LOP3.LUT R48, R48, R49, RZ, 0x3c, !PT ;  /* 0x0000003130307212 */ /* 0x000fe200078e3cff */
[--C-:B------:R-:W-:Y:S01]  /*17810*/  IMAD.X R49, RZ, RZ, R9.reuse, P3 ;  /* 0x000000ffff317224 */ /* 0x100fe200018e0609 */
[----:B------:R-:W-:Y:S01]  /*17820*/  LOP3.LUT R56, R56, R57, RZ, 0x3c, !PT ;  /* 0x0000003938387212 */ /* 0x000fe200078e3cff */
[----:B------:R-:W-:Y:S01]  /*17830*/  IMAD.X R57, RZ, RZ, R9, P2 ;  /* 0x000000ffff397224 */ /* 0x000fe200010e0609 */
[----:B------:R-:W-:-:S02]  /*17840*/  IADD3 R65, P4, R8, 0xd000, RZ ;  /* 0x0000d00008417810 */ /* 0x000fc40007f9e0ff */
[----:B------:R-:W-:Y:S02]  /*17850*/  IADD3 R69, P3, R8, 0xe000, RZ ;  /* 0x0000e00008457810 */ /* 0x000fe40007f7e0ff */
[----:B------:R-:W-:Y:S01]  /*17860*/  LOP3.LUT R52, R52, R53, RZ, 0x3c, !PT ;  /* 0x0000003534347212 */ /* 0x000fe200078e3cff */
[----:B------:R-:W-:Y:S01]  /*17870*/  IMAD.X R53, RZ, RZ, R9, P1 ;  /* 0x000000ffff357224 */ /* 0x000fe200008e0609 */
[----:B------:R-:W-:Y:S02]  /*17880*/  LOP3.LUT R64, R65, 0x380, RZ, 0xc0, !PT ;  /* 0x0000038041407812 */ /* 0x000fe400078ec0ff */
[----:B------:R-:W-:Y:S02]  /*17890*/  LOP3.LUT R68, R69, 0x380, RZ, 0xc0, !PT ;  /* 0x0000038045447812 */ /* 0x000fe400078ec0ff */
[----:B------:R-:W-:Y:S02]  /*178a0*/  SHF.R.U64 R64, R64, 0x3, RZ ;  /* 0x0000000340407819 */ /* 0x000fe400000012ff */
[----:B------:R-:W-:-:S02]  /*178b0*/  SHF.R.U64 R68, R68, 0x3, RZ ;  /* 0x0000000344447819 */ /* 0x000fc400000012ff */
[----:B------:R-:W-:Y:S01]  /*178c0*/  LOP3.LUT R64, R64, R65, RZ, 0x3c, !PT ;  /* 0x0000004140407212 */ /* 0x000fe200078e3cff */
[--C-:B------:R-:W-:Y:S01]  /*178d0*/  IMAD.X R65, RZ, RZ, R9.reuse, P4 ;  /* 0x000000ffff417224 */ /* 0x100fe200020e0609 */
[----:B------:R-:W-:Y:S01]  /*178e0*/  LOP3.LUT R68, R68, R69, RZ, 0x3c, !PT ;  /* 0x0000004544447212 */ /* 0x000fe200078e3cff */
[----:B------:R-:W-:Y:S01]  /*178f0*/  IMAD.X R69, RZ, RZ, R9, P3 ;  /* 0x000000ffff457224 */ /* 0x000fe200018e0609 */
[----:B------:R-:W-:Y:S01]  /*17900*/  SHF.R.S32.HI R209, RZ, 0x1f, R208 ;  /* 0x0000001fffd17819 */ /* 0x000fe200000114d0 */
[----:B------:R-:W-:-:S05]  /*17910*/  IMAD R83, R234, -0x80, R79 ;  /* 0xffffff80ea537824 */ /* 0x000fca00078e024f */
[----:B------:R-:W-:Y:S02]  /*17920*/  ISETP.GE.AND P3, PT, R214, R83, PT ;  /* 0x00000053d600720c */ /* 0x000fe40003f66270 */
[----:B------:R-:W-:Y:S01]  /*17930*/  SHF.R.S32.HI R215, RZ, 0x1f, R214 ;  /* 0x0000001fffd77819 */ /* 0x000fe200000114d6 */
[----:B------:R-:W-:Y:S01]  /*17940*/  BSSY B1, `(.L_x_2188) ;  /* 0x000006c000017945 */ /* 0x000fe20003800000 */
[----:B---3--:R-:W-:Y:S02]  /*17950*/  IMAD R11, R234, 0x80, R10 ;  /* 0x00000080ea0b7824 */ /* 0x008fe400078e020a */
[----:B------:R-:W-:Y:S01]  /*17960*/  IMAD R10, R81, UR5, R0 ;  /* 0x00000005510a7c24 */ /* 0x000fe2000f8e0200 */
[----:B------:R-:W-:Y:S02]  /*17970*/  ULDC.64 UR4, c[0x0][0xb40] ;  /* 0x0002d00000047ab9 */ /* 0x000fe40000000a00 */
[----:B------:R-:W-:Y:S02]  /*17980*/  SHF.R.S32.HI R5, RZ, 0x1f, R11 ;  /* 0x0000001fff057819 */ /* 0x000fe4000001140b */
[----:B------:R-:W-:-:S04]  /*17990*/  IADD3 R0, P5, R11, R6, RZ ;  /* 0x000000060b007210 */ /* 0x000fc80007fbe0ff */
[----:B------:R-:W-:Y:S02]  /*179a0*/  IADD3.X R5, R5, R7, R10, P5, !PT ;  /* 0x0000000705057210 */ /* 0x000fe40002ffe40a */
[----:B------:R-:W-:Y:S02]  /*179b0*/  LEA R54, P5, R0, UR4, 0x2 ;  /* 0x0000000400367c11 */ /* 0x000fe4000f8a10ff */
[----:B------:R-:W-:Y:S02]  /*179c0*/  IADD3 R7, P0, R8, 0x9000, RZ ;  /* 0x0000900008077810 */ /* 0x000fe40007f1e0ff */
[----:B------:R-:W-:Y:S01]  /*179d0*/  LEA.HI.X R55, R0, UR5, R5, 0x2, P5 ;  /* 0x0000000500377c11 */ /* 0x000fe2000a8f1405 */
[----:B------:R-:W-:Y:S01]  /*179e0*/  VIADD R0, R11, 0x8 ;  /* 0x000000080b007836 */ /* 0x000fe20000000000 */
[----:B------:R-:W-:Y:S01]  /*179f0*/  IADD3 R41, P5, R8, 0x6000, RZ ;  /* 0x0000600008297810 */ /* 0x000fe20007fbe0ff */
[----:B------:R-:W-:Y:S01]  /*17a00*/  ULDC.64 UR4, c[0x0][0xaa0] ;  /* 0x0002a80000047ab9 */ /* 0x000fe20000000a00 */
[----:B------:R-:W-:-:S02]  /*17a10*/  LOP3.LUT R6, R7, 0x380, RZ, 0xc0, !PT ;  /* 0x0000038007067812 */ /* 0x000fc400078ec0ff */
[----:B------:R-:W-:Y:S02]  /*17a20*/  LOP3.LUT R40, R41, 0x380, RZ, 0xc0, !PT ;  /* 0x0000038029287812 */ /* 0x000fe400078ec0ff */
[----:B------:R-:W-:Y:S02]  /*17a30*/  SHF.R.U64 R6, R6, 0x3, RZ ;  /* 0x0000000306067819 */ /* 0x000fe400000012ff */
[----:B------:R-:W-:Y:S02]  /*17a40*/  SHF.R.U64 R40, R40, 0x3, RZ ;  /* 0x0000000328287819 */ /* 0x000fe400000012ff */
[----:B------:R-:W-:Y:S01]  /*17a50*/  LOP3.LUT R6, R6, R7, RZ, 0x3c, !PT ;  /* 0x0000000706067212 */ /* 0x000fe200078e3cff */
[--C-:B------:R-:W-:Y:S01]  /*17a60*/  IMAD.X R7, RZ, RZ, R9.reuse, P0 ;  /* 0x000000ffff077224 */ /* 0x100fe200000e0609 */
[----:B------:R-:W-:Y:S01]  /*17a70*/  LOP3.LUT R40, R40, R41, RZ, 0x3c, !PT ;  /* 0x0000002928287212 */ /* 0x000fe200078e3cff */
[----:B------:R-:W-:Y:S01]  /*17a80*/  IMAD.X R41, RZ, RZ, R9, P5 ;  /* 0x000000ffff297224 */ /* 0x000fe200028e0609 */
[----:B------:R-:W-:-:S02]  /*17a90*/  LOP3.LUT P0, RZ, R14, 0x3, RZ, 0xc0, !PT ;  /* 0x000000030eff7812 */ /* 0x000fc4000780c0ff */
[C---:B------:R-:W-:Y:S02]  /*17aa0*/  IADD3 R61, P5, R8.reuse, 0xc000, RZ ;  /* 0x0000c000083d7810 */ /* 0x040fe40007fbe0ff */
[----:B------:R-:W-:Y:S02]  /*17ab0*/  IADD3 R5, P2, R8, 0xf000, RZ ;  /* 0x0000f00008057810 */ /* 0x000fe40007f5e0ff */
[-C--:B------:R-:W-:Y:S02]  /*17ac0*/  ISETP.GE.OR P1, PT, R11, R79.reuse, P0 ;  /* 0x0000004f0b00720c */ /* 0x080fe40000726670 */
[----:B------:R-:W-:Y:S01]  /*17ad0*/  LOP3.LUT R60, R61, 0x380, RZ, 0xc0, !PT ;  /* 0x000003803d3c7812 */ /* 0x000fe200078ec0ff */
[----:B------:R-:W-:Y:S01]  /*17ae0*/  IMAD.X R73, RZ, RZ, R9, P2 ;  /* 0x000000ffff497224 */ /* 0x000fe200010e0609 */
[----:B------:R-:W-:Y:S02]  /*17af0*/  ISETP.GE.OR P0, PT, R0, R79, P0 ;  /* 0x0000004f0000720c */ /* 0x000fe40000706670 */
[----:B------:R-:W-:-:S02]  /*17b00*/  LOP3.LUT R11, R8, 0x380, RZ, 0xc0, !PT ;  /* 0x00000380080b7812 */ /* 0x000fc400078ec0ff */
[----:B------:R-:W-:Y:S02]  /*17b10*/  LOP3.LUT R0, R5, 0x380, RZ, 0xc0, !PT ;  /* 0x0000038005007812 */ /* 0x000fe400078ec0ff */
[----:B------:R-:W-:Y:S02]  /*17b20*/  SHF.R.U64 R60, R60, 0x3, RZ ;  /* 0x000000033c3c7819 */ /* 0x000fe400000012ff */
[----:B------:R-:W-:Y:S01]  /*17b30*/  SHF.R.U64 R11, R11, 0x3, RZ ;  /* 0x000000030b0b7819 */ /* 0x000fe200000012ff */
[----:B------:R0:W-:Y:S01]  /*17b40*/  @!P1 STG.E desc[UR52][R54.64], R4 ;  /* 0x0000000436009986 */ /* 0x0001e2000c101934 */
[----:B------:R-:W-:Y:S02]  /*17b50*/  SHF.R.U64 R0, R0, 0x3, RZ ;  /* 0x0000000300007819 */ /* 0x000fe400000012ff */
[----:B------:R-:W-:Y:S01]  /*17b60*/  LOP3.LUT R60, R60, R61, RZ, 0x3c, !PT ;  /* 0x0000003d3c3c7212 */ /* 0x000fe200078e3cff */
[----:B------:R-:W-:Y:S01]  /*17b70*/  IMAD.X R61, RZ, RZ, R9, P5 ;  /* 0x000000ffff3d7224 */ /* 0x000fe200028e0609 */
[----:B------:R-:W-:Y:S01]  /*17b80*/  LOP3.LUT R8, R11, R8, RZ, 0x3c, !PT ;  /* 0x000000080b087212 */ /* 0x000fe200078e3cff */
[----:B------:R3:W-:Y:S01]  /*17b90*/  @!P0 STG.E desc[UR52][R54.64+0x20], R3 ;  /* 0x0000200336008986 */ /* 0x0007e2000c101934 */
[----:B------:R-:W-:-:S03]  /*17ba0*/  LOP3.LUT R72, R0, R5, RZ, 0x3c, !PT ;  /* 0x0000000500487212 */ /* 0x000fc600078e3cff */
        /* <DEDUP_REMOVED lines=9> */
[----:B0-----:R-:W5:Y:S04]  /*17c40*/  LD.E.128 R4, desc[UR52][R6.64] ;  /* 0x0000003406047980 */ /* 0x001f68000c101d00 */
[----:B---3--:R-:W5:Y:S04]  /*17c50*/  LD.E.128 R52, desc[UR52][R52.64] ;  /* 0x0000003434347980 */ /* 0x008f68000c101d00 */
[----:B------:R-:W5:Y:S04]  /*17c60*/  LD.E.128 R56, desc[UR52][R56.64] ;  /* 0x0000003438387980 */ /* 0x000f68000c101d00 */
[----:B------:R-:W5:Y:S04]  /*17c70*/  LD.E.128 R60, desc[UR52][R60.64] ;  /* 0x000000343c3c7980 */ /* 0x000f68000c101d00 */
[----:B------:R-:W5:Y:S04]  /*17c80*/  LD.E.128 R64, desc[UR52][R64.64] ;  /* 0x0000003440407980 */ /* 0x000f68000c101d00 */
[----:B------:R-:W5:Y:S04]  /*17c90*/  LD.E.128 R68, desc[UR52][R68.64] ;  /* 0x0000003444447980 */ /* 0x000f68000c101d00 */
[----:B------:R-:W5:Y:S01]  /*17ca0*/  LD.E.128 R72, desc[UR52][R72.64] ;  /* 0x0000003448487980 */ /* 0x000f62000c101d00 */
[----:B------:R-:W-:Y:S01]  /*17cb0*/  IMAD R3, R21, UR4, RZ ;  /* 0x0000000415037c24 */ /* 0x000fe2000f8e02ff */
[----:B------:R-:W-:Y:S01]  /*17cc0*/  @!PT LDS RZ, [RZ] ;  /* 0x00000000fffff984 */ /* 0x000fe20000000800 */
[----:B------:R-:W-:Y:S01]  /*17cd0*/  @!PT LDS RZ, [RZ] ;  /* 0x00000000fffff984 */ /* 0x000fe20000000800 */
[----:B------:R-:W-:Y:S01]  /*17ce0*/  @!PT LDS RZ, [RZ] ;  /* 0x00000000fffff984 */ /* 0x000fe20000000800 */
[----:B------:R-:W-:Y:S01]  /*17cf0*/  @!PT LDS RZ, [RZ] ;  /* 0x00000000fffff984 */ /* 0x000fe20000000800 */
[----:B------:R0:W-:Y:S06]  /*17d00*/  MEMBAR.ALL.CTA ;  /* 0x0000000000007992 */ /* 0x0001ec0000008000 */
[----:B0-----:R-:W0:Y:S01]  /*17d10*/  FENCE.VIEW.ASYNC.S ;  /* 0x00000000000073c6 */ /* 0x001e220000000000 */
[----:B------:R-:W-:-:S04]  /*17d20*/  IMAD.WIDE.U32 R76, R20, UR4, R208 ;  /* 0x00000004144c7c25 */ /* 0x000fc8000f8e00d0 */
[----:B------:R-:W-:Y:S01]  /*17d30*/  IMAD R3, R20, UR5, R3 ;  /* 0x0000000514037c24 */ /* 0x000fe2000f8e0203 */
[----:B------:R-:W-:Y:S01]  /*17d40*/  ULDC.64 UR4, c[0x0][0xae0] ;  /* 0x0002b80000047ab9 */ /* 0x000fe20000000a00 */
[----:B------:R-:W-:Y:S02]  /*17d50*/  VIADD R0, R214, 0x20 ;  /* 0x00000020d6007836 */ /* 0x000fe40000000000 */
[----:B------:R-:W-:Y:S02]  /*17d60*/  IMAD R21, R78, UR4, RZ ;  /* 0x000000044e157c24 */ /* 0x000fe4000f8e02ff */
[----:B------:R-:W-:Y:S01]  /*17d70*/  IMAD.IADD R77, R77, 0x1, R3 ;  /* 0x000000014d4d7824 */ /* 0x000fe200078e0203 */
[----:B------:R-:W-:Y:S01]  /*17d80*/  ISETP.GE.AND P2, PT, R0, R83, PT ;  /* 0x000000530000720c */ /* 0x000fe20003f46270 */
[----:B------:R-:W-:Y:S02]  /*17d90*/  VIADD R3, R214, 0x40 ;  /* 0x00000040d6037836 */ /* 0x000fe40000000000 */
[----:B------:R-:W-:-:S02]  /*17da0*/  IMAD R79, R220, UR5, R21 ;  /* 0x00000005dc4f7c24 */ /* 0x000fc4000f8e0215 */
[----:B------:R-:W-:Y:S01]  /*17db0*/  IMAD.WIDE.U32 R20, R220, UR4, R76 ;  /* 0x00000004dc147c25 */ /* 0x000fe2000f8e004c */
[----:B------:R-:W-:-:S03]  /*17dc0*/  ULDC.64 UR4, c[0x0][0xae8] ;  /* 0x0002ba0000047ab9 */ /* 0x000fc60000000a00 */
        /* <DEDUP_REMOVED lines=8> */
[----:B0-----:R0:W-:Y:S03]  /*17e50*/  SYNCS.ARRIVE.TRANS64.RED.A1T0 RZ, [R0+URZ], RZ ;  /* 0x000000ff00ff79a7 */ /* 0x0011e6000810043f */
[----:B------:R-:W-:-:S02]  /*17e60*/  IMAD R3, R81, UR5, R3 ;  /* 0x0000000551037c24 */ /* 0x000fc4000f8e0203 */
[----:B------:R-:W-:-:S04]  /*17e70*/  IMAD.WIDE R76, R234, 0x80, R214 ;  /* 0x00000080ea4c7825 */ /* 0x000fc800078e02d6 */
[----:B------:R-:W-:Y:S01]  /*17e80*/  IMAD.IADD R83, R79, 0x1, R3 ;  /* 0x000000014f537824 */ /* 0x000fe200078e0203 */
[----:B0-----:R-:W-:Y:S06]  /*17e90*/  @P3 BRA `(.L_x_2189) ;  /* 0x0000000000583947 */ /* 0x001fec0003800000 */
[----:B------:R-:W-:Y:S01]  /*17ea0*/  ULDC.64 UR4, c[0x0][0xad8] ;  /* 0x0002b60000047ab9 */ /* 0x000fe20000000a00 */
[----:B------:R-:W-:Y:S01]  /*17eb0*/  IMAD.MOV.U32 R20, RZ, RZ, R78 ;  /* 0x000000ffff147224 */ /* 0x000fe200078e004e */
[----:B------:R-:W-:Y:S01]  /*17ec0*/  ULDC.64 UR6, c[0x0][0xa80] ;  /* 0x0002a00000067ab9 */ /* 0x000fe20000000a00 */
[----:B------:R-:W-:Y:S02]  /*17ed0*/  IMAD.MOV.U32 R21, RZ, RZ, R83 ;  /* 0x000000ffff157224 */ /* 0x000fe400078e0053 */
[----:B------:R-:W-:Y:S02]  /*17ee0*/  IMAD R3, R77, UR4, RZ ;  /* 0x000000044d037c24 */ /* 0x000fe4000f8e02ff */
[----:B------:R-:W-:Y:S01]  /*17ef0*/  IMAD.WIDE.U32 R20, R76, UR4, R20 ;  /* 0x000000044c147c25 */ /* 0x000fe2000f8e0014 */
[----:B------:R-:W-:Y:S02]  /*17f00*/  ULDC UR4, c[0x0][0xa8c] ;  /* 0x0002a30000047ab9 */ /* 0x000fe40000000800 */
[----:B------:R-:W-:Y:S01]  /*17f10*/  ISETP.GE.AND P5, PT, R208, UR4, PT ;  /* 0x00000004d0007c0c */ /* 0x000fe2000bfa6270 */
[----:B------:R-:W-:Y:S01]  /*17f20*/  IMAD R3, R76, UR5, R3 ;  /* 0x000000054c037c24 */ /* 0x000fe2000f8e0203 */
[----:B------:R-:W-:Y:S01]  /*17f30*/  LEA R80, P3, R20, UR6, 0x1 ;  /* 0x0000000614507c11 */ /* 0x000fe2000f8608ff */
[----:B------:R-:W-:-:S02]  /*17f40*/  VIADD R0, R208, 0x40 ;  /* 0x00000040d0007836 */ /* 0x000fc40000000000 */
[----:B------:R-:W-:-:S03]  /*17f50*/  IMAD.IADD R3, R21, 0x1, R3 ;  /* 0x0000000115037824 */ /* 0x000fc600078e0203 */
[----:B------:R-:W-:Y:S01]  /*17f60*/  ISETP.GE.AND P4, PT, R0, UR4, PT ;  /* 0x0000000400007c0c */ /* 0x000fe2000bf86270 */
[----:B------:R-:W-:Y:S01]  /*17f70*/  VIADD R0, R208, 0xc0 ;  /* 0x000000c0d0007836 */ /* 0x000fe20000000000 */
        /* <DEDUP_REMOVED lines=8> */
.L_x_2189:
[----:B------:R-:W-:Y:S05]  /*18000*/  BSYNC B1 ;  /* 0x0000000000017941 */ /* 0x000fea0003800000 */
.L_x_2188:
[----:B------:R-:W-:Y:S04]  /*18010*/  BSSY B1, `(.L_x_2190) ;  /* 0x000001a000017945 */ /* 0x000fe80003800000 */
[----:B------:R-:W-:Y:S05]  /*18020*/  @P2 BRA `(.L_x_2191) ;  /* 0x0000000000602947 */ /* 0x000fea0003800000 */
[----:B------:R-:W-:Y:S01]  /*18030*/  IADD3 R3, P2, R76, 0x20, RZ ;  /* 0x000000204c037810 */ /* 0x000fe20007f5e0ff */
[----:B------:R-:W-:Y:S01]  /*18040*/  ULDC.64 UR6, c[0x0][0xad8] ;  /* 0x0002b60000067ab9 */ /* 0x000fe20000000a00 */
[----:B0----5:R-:W-:Y:S01]  /*18050*/  IMAD.MOV.U32 R8, RZ, RZ, R78 ;  /* 0x000000ffff087224 */ /* 0x021fe200078e004e */
        /* <DEDUP_REMOVED lines=21> */
.L_x_2191:
[----:B------:R-:W-:Y:S05]  /*181b0*/  BSYNC B1 ;  /* 0x0000000000017941 */ /* 0x000fea0003800000 */
.L_x_2190:
[----:B------:R-:W-:Y:S04]  /*181c0*/  BSSY B1, `(.L_x_2192) ;  /* 0x000001a000017945 */ /* 0x000fe80003800000 */
[----:B------:R-:W-:Y:S05]  /*181d0*/  @P0 BRA `(.L_x_2193) ;  /* 0x0000000000600947 */ /* 0x000fea0003800000 */
[----:B------:R-:W-:Y:S01]  /*181e0*/  IADD3 R3, P0, R76, 0x40, RZ ;  /* 0x000000404c037810 */ /* 0x000fe20007f1e0ff */
[C---:B---3-5:R-:W-:Y:S01]  /*181f0*/  VIADD R4, R208.reuse, 0x40 ;  /* 0x00000040d0047836 */ /* 0x068fe20000000000 */
        /* <DEDUP_REMOVED lines=22> */
.L_x_2193:
[----:B------:R-:W-:Y:S05]  /*18360*/  BSYNC B1 ;  /* 0x0000000000017941 */ /* 0x000fea0003800000 */
.L_x_2192:
[----:B------:R-:W-:Y:S05]  /*18370*/  @P1 BRA `(.L_x_2194) ;  /* 0x0000000c00481947 */ /* 0x000fea0003800000 */
[----:B------:R-:W-:Y:S01]  /*18380*/  IADD3 R3, P0, R76, 0x60, RZ ;  /* 0x000000604c037810 */ /* 0x000fe20007f1e0ff */
[C---:B------:R-:W-:Y:S01]  /*18390*/  VIADD R0, R208.reuse, 0x40 ;  /* 0x00000040d0007836 */ /* 0x040fe20000000000 */
[----:B------:R-:W-:Y:S01]  /*183a0*/  ULDC UR4, c[0x0][0xa8c] ;  /* 0x0002a30000047ab9 */ /* 0x000fe20000000800 */
[----:B------:R-:W-:Y:S01]  /*183b0*/  ULDC.64 UR6, c[0x0][0xad8] ;  /* 0x0002b60000067ab9 */ /* 0x000fe20000000a00 */
[----:B---3-5:R-:W-:Y:S01]  /*183c0*/  IMAD.MOV.U32 R4, RZ, RZ, R78 ;  /* 0x000000ffff047224 */ /* 0x028fe200078e004e */
        /* <DEDUP_REMOVED lines=11> */
[----:B----4-:R-:W-:Y:S01]  /*18480*/  LEA R6, P0, R4, UR6, 0x1 ;  /* 0x0000000604067c11 */ /* 0x010fe2000f8008ff */
        /* <DEDUP_REMOVED lines=9> */
.L_x_2186:
[----:B------:R-:W-:Y:S01]  /*18520*/  ULDC.64 UR4, c[0x0][0xbd8] ;  /* 0x0002f60000047ab9 */ /* 0x000fe20000000a00 */
[----:B------:R-:W3:Y:S01]  /*18530*/  LDC.64 R4, c[0x0][0xbd8] ;  /* 0x0002f600ff047b82 */ /* 0x000ee20000000a00 */
[----:B------:R-:W-:Y:S01]  /*18540*/  ISETP.NE.U32.AND P0, PT, RZ, UR4, PT ;  /* 0x00000004ff007c0c */ /* 0x000fe2000bf05070 */
[----:B------:R-:W-:-:S03]  /*18550*/  IMAD.MOV.U32 R9, RZ, RZ, RZ ;  /* 0x000000ffff097224 */ /* 0x000fc600078e00ff */
[----:B------:R-:W-:Y:S01]  /*18560*/  ISETP.NE.AND.EX P0, PT, RZ, UR5, PT, P0 ;  /* 0x00000005ff007c0c */ /* 0x000fe2000bf05300 */
[----:B------:R-:W-:Y:S02]  /*18570*/  ULDC.64 UR4, c[0x0][0xbe0] ;  /* 0x0002f80000047ab9 */ /* 0x000fe40000000a00 */
[----:B------:R-:W-:-:S04]  /*18580*/  ISETP.NE.U32.AND P1, PT, RZ, UR4, PT ;  /* 0x00000004ff007c0c */ /* 0x000fc8000bf25070 */
[----:B------:R-:W-:Y:S01]  /*18590*/  ISETP.NE.AND.EX P1, PT, RZ, UR5, PT, P1 ;  /* 0x00000005ff007c0c */ /* 0x000fe2000bf25310 */
[----:B---3--:R-:W-:-:S12]  /*185a0*/  IMAD.WIDE R4, R221, 0x4, R4 ;  /* 0x00000004dd047825 */ /* 0x008fd800078e0204 */
[----:B------:R-:W3:Y:S01]  /*185b0*/  @P1 LDC.64 R6, c[0x0][0xbe0] ;  /* 0x0002f800ff061b82 */ /* 0x000ee20000000a00 */
[----:B------:R-:W-:Y:S02]  /*185c0*/  ULDC UR4, c[0x0][0xa88] ;  /* 0x0002a20000047ab9 */ /* 0x000fe40000000800 */
[----:B------:R-:W-:Y:S01]  /*185d0*/  IMAD.U32 R3, RZ, RZ, UR4 ;  /* 0x00000004ff037e24 */ /* 0x000fe2000f8e00ff */
[----:B------:R4:W5:Y:S01]  /*185e0*/  @P0 LDG.E R9, desc[UR52][R4.64] ;  /* 0x0000003404090981 */ /* 0x000962000c1e1900 */
[----:B------:R-:W0:Y:S01]  /*185f0*/  S2R R0, SR_TID.X ;  /* 0x0000000000007919 */ /* 0x000e220000002100 */
[----:B---3--:R-:W-:-:S05]  /*18600*/  @P1 IMAD.WIDE R6, R221, 0x4, R6 ;  /* 0x00000004dd061825 */ /* 0x008fca00078e0206 */
[----:B------:R4:W5:Y:S01]  /*18610*/  @P1 LDG.E R3, desc[UR52][R6.64] ;  /* 0x0000003406031981 */ /* 0x000962000c1e1900 */
[----:B0-----:R-:W-:-:S05]  /*18620*/  VIADD R0, R0, 0xffffff80 ;  /* 0xffffff8000007836 */ /* 0x001fca0000000000 */
[----:B------:R-:W-:Y:S01]  /*18630*/  ISETP.GT.AND P2, PT, R0, 0x7f, PT ;  /* 0x0000007f0000780c */ /* 0x000fe20003f44270 */
[----:B------:R-:W-:-:S12]  /*18640*/  @P1 BRA `(.L_x_2195) ;  /* 0x0000000000101947 */ /* 0x000fd80003800000 */
[----:B------:R-:W-:Y:S05]  /*18650*/  @!P0 BRA `(.L_x_2195) ;  /* 0x00000000000c8947 */ /* 0x000fea0003800000 */
[----:B------:R-:W3:Y:S04]  /*18660*/  LDG.E R0, desc[UR52][R4.64] ;  /* 0x0000003404007981 */ /* 0x000ee8000c1e1900 */
[----:B-----5:R-:W3:Y:S02]  /*18670*/  LDG.E R3, desc[UR52][R4.64+0x4] ;  /* 0x0000043404037981 */ /* 0x020ee4000c1e1900 */
[----:B---3--:R-:W-:-:S07]  /*18680*/  IMAD.IADD R3, R3, 0x1, -R0 ;  /* 0x0000000103037824 */ /* 0x008fce00078e0a00 */
.L_x_2195:
[----:B------:R-:W-:Y:S01]  /*18690*/  SHF.R.S32.HI R0, RZ, 0x1f, R221 ;  /* 0x0000001fff007819 */ /* 0x000fe200000114dd */
[----:B------:R-:W-:Y:S01]  /*186a0*/  BSSY B1, `(.L_x_2196) ;  /* 0x000001d000017945 */ /* 0x000fe20003800000 */
[----:B------:R-:W-:Y:S02]  /*186b0*/  SHF.R.S32.HI R10, RZ, 0x1f, R220 ;  /* 0x0000001fff0a7819 */ /* 0x000fe400000114dc */
[----:B------:R-:W-:Y:S02]  /*186c0*/  SHF.R.S32.HI R209, RZ, 0x1f, R208 ;  /* 0x0000001fffd17819 */ /* 0x000fe400000114d0 */
[----:B------:R-:W-:Y:S02]  /*186d0*/  SEL R11, R221, RZ, !P0 ;  /* 0x000000ffdd0b7207 */ /* 0x000fe40004000000 */
[----:B------:R-:W-:Y:S02]  /*186e0*/  SEL R12, R0, RZ, !P0 ;  /* 0x000000ff000c7207 */ /* 0x000fe40004000000 */
[----:B-----5:R-:W-:Y:S01]  /*186f0*/  SHF.R.S32.HI R8, RZ, 0x1f, R9 ;  /* 0x0000001fff087819 */ /* 0x020fe20000011409 */
[----:B------:R-:W-:Y:S06]  /*18700*/  @P2 BRA `(.L_x_2197) ;  /* 0x0000000000582947 */ /* 0x000fec0003800000 */
[----:B----4-:R-:W0:Y:S02]  /*18710*/  S2R R5, SR_TID.X ;  /* 0x0000000000057919 */ /* 0x010e240000002100 */
[----:B0-----:R-:W-:-:S04]  /*18720*/  IMAD R0, R234, 0x80, R5 ;  /* 0x00000080ea007824 */ /* 0x001fc800078e0205 */
        /* <DEDUP_REMOVED lines=20> */
.L_x_2197:
[----:B------:R-:W-:Y:S05]  /*18870*/  BSYNC B1 ;  /* 0x0000000000017941 */ /* 0x000fea0003800000 */
.L_x_2196:
[----:B------:R-:W-:Y:S01]  /*18880*/  ULDC.64 UR4, c[0x0][0xaa0] ;  /* 0x0002a80000047ab9 */ /* 0x000fe20000000a00 */
[----:B------:R-:W-:Y:S01]  /*18890*/  IMAD R13, R234, -0x80, R3 ;  /* 0xffffff80ea0d7824 */ /* 0x000fe200078e0203 */
[----:B------:R-:W-:Y:S01]  /*188a0*/  BSSY B1, `(.L_x_2198) ;  /* 0x000002d000017945 */ /* 0x000fe20003800000 */
[----:B------:R-:W-:Y:S02]  /*188b0*/  IMAD R0, R8, UR4, RZ ;  /* 0x0000000408007c24 */ /* 0x000fe4000f8e02ff */
[----:B0---4-:R-:W-:Y:S01]  /*188c0*/  IMAD.WIDE.U32 R4, R9, UR4, R208 ;  /* 0x0000000409047c25 */ /* 0x011fe2000f8e00d0 */
[----:B------:R-:W-:-:S03]  /*188d0*/  ISETP.GE.AND P1, PT, R214, R13, PT ;  /* 0x0000000dd600720c */ /* 0x000fc60003f26270 */
[----:B------:R-:W-:Y:S01]  /*188e0*/  IMAD R9, R9, UR5, R0 ;  /* 0x0000000509097c24 */ /* 0x000fe2000f8e0200 */
[----:B------:R-:W-:Y:S01]  /*188f0*/  ULDC.64 UR4, c[0x0][0xae0] ;  /* 0x0002b80000047ab9 */ /* 0x000fe20000000a00 */
[----:B------:R-:W-:Y:S02]  /*18900*/  VIADD R0, R214, 0x20 ;  /* 0x00000020d6007836 */ /* 0x000fe40000000000 */
[----:B------:R-:W-:Y:S02]  /*18910*/  IMAD R7, R10, UR4, RZ ;  /* 0x000000040a077c24 */ /* 0x000fe4000f8e02ff */
[----:B------:R-:W-:Y:S01]  /*18920*/  IMAD.IADD R5, R5, 0x1, R9 ;  /* 0x0000000105057824 */ /* 0x000fe200078e0209 */
[----:B------:R-:W-:Y:S01]  /*18930*/  ISETP.GE.AND P0, PT, R0, R13, PT ;  /* 0x0000000d0000720c */ /* 0x000fe20003f06270 */
[C---:B------:R-:W-:Y:S01]  /*18940*/  IMAD R7, R220.reuse, UR5, R7 ;  /* 0x00000005dc077c24 */ /* 0x040fe2000f8e0207 */
[----:B------:R-:W-:Y:S01]  /*18950*/  SHF.R.S32.HI R9, RZ, 0x1f, R214 ;  /* 0x0000001fff097819 */ /* 0x000fe200000114d6 */
[----:B------:R-:W-:Y:S01]  /*18960*/  IMAD.WIDE.U32 R4, R220, UR4, R4 ;  /* 0x00000004dc047c25 */ /* 0x000fe2000f8e0004 */
[----:B------:R-:W-:-:S03]  /*18970*/  ULDC.64 UR4, c[0x0][0xae8] ;  /* 0x0002ba0000047ab9 */ /* 0x000fc60000000a00 */
        /* <DEDUP_REMOVED lines=31> */
.L_x_2199:
[----:B------:R-:W-:Y:S05]  /*18b70*/  BSYNC B1 ;  /* 0x0000000000017941 */ /* 0x000fea0003800000 */
.L_x_2198:
        /* <DEDUP_REMOVED lines=21> */
[----:B0-----:R-:W-:Y:S01]  /*18cd0*/  LEA R14, P0, R4, UR6, 0x1 ;  /* 0x00000006040e7c11 */ /* 0x001fe2000f8008ff */
[----:B------:R-:W-:-:S05]  /*18ce0*/  IMAD.IADD R3, R5, 0x1, R3 ;  /* 0x0000000105037824 */ /* 0x000fca00078e0203 */
[----:B------:R-:W-:-:S05]  /*18cf0*/  LEA.HI.X R15, R4, UR7, R3, 0x1, P0 ;  /* 0x00000007040f7c11 */ /* 0x000fca00080f0c03 */
[----:B------:R3:W-:Y:S04]  /*18d00*/  @!P2 STG.E.128 desc[UR52][R14.64], RZ ;  /* 0x000000ff0e00a986 */ /* 0x0007e8000c101d34 */
[----:B------:R3:W-:Y:S04]  /*18d10*/  @!P3 STG.E.128 desc[UR52][R14.64+0x80], RZ ;  /* 0x000080ff0e00b986 */ /* 0x0007e8000c101d34 */
[----:B------:R3:W-:Y:S04]  /*18d20*/  @!P4 STG.E.128 desc[UR52][R14.64+0x100], RZ ;  /* 0x000100ff0e00c986 */ /* 0x0007e8000c101d34 */
[----:B------:R3:W-:Y:S02]  /*18d30*/  @!P5 STG.E.128 desc[UR52][R14.64+0x180], RZ ;  /* 0x000180ff0e00d986 */ /* 0x0007e4000c101d34 */
.L_x_2201:
[----:B------:R-:W-:Y:S05]  /*18d40*/  BSYNC B1 ;  /* 0x0000000000017941 */ /* 0x000fea0003800000 */
.L_x_2200:
        /* <DEDUP_REMOVED lines=27> */
.L_x_2203:
[----:B------:R-:W-:Y:S05]  /*18f00*/  BSYNC B1 ;  /* 0x0000000000017941 */ /* 0x000fea0003800000 */
.L_x_2202:
        /* <DEDUP_REMOVED lines=25> */
.L_x_2194:
[----:B------:R-:W-:Y:S05]  /*190a0*/  BSYNC B0 ;  /* 0x0000000000007941 */ /* 0x000fea0003800000 */
.L_x_2185:
[----:B------:R-:W-:Y:S02]  /*190b0*/  ULDC UR4, c[0x0][0xc14] ;  /* 0x0003050000047ab9 */ /* 0x000fe40000000800 */
[----:B--2---:R-:W-:-:S13]  /*190c0*/  ISETP.GE.AND P0, PT, R207, UR4, PT ;  /* 0x00000004cf007c0c */ /* 0x004fda000bf06270 */
[----:B------:R-:W-:Y:S05]  /*190d0*/  @!P0 BRA `(.L_x_2204) ;  /* 0xfffffe7c00b88947 */ /* 0x000fea000383ffff */
[----:B------:R-:W-:Y:S05]  /*190e0*/  BRA `(.L_x_1991) ;  /* 0x0000006000387947 */ /* 0x000fea0003800000 */
.L_x_1989:
[----:B------:R-:W-:-:S08]  /*190f0*/  NOP ;  /* 0x0000000000007918 */ /* 0x000fd00000000000 */
[----:B--2---:R-:W0:-:S00]  /*19100*/  USETMAXREG.DEALLOC.CTAPOOL 0x18 ;  /* 0x00000018000079c8 */ /* 0x004e0000080e0500 */
[----:B0-----:R-:W-:-:S06]  /*19110*/  LOP3.LUT R0, R0, 0x3, RZ, 0xc0, !PT ;  /* 0x0000000300007812 */ /* 0x001fcc00078ec0ff */
[----:B------:R-:W0:Y:S02]  /*19120*/  SHFL.IDX PT, R0, R0, RZ, 0x1f ;  /* 0x00001fff00007589 */ /* 0x000e2400000e0000 */
[----:B0-----:R-:W-:-:S13]  /*19130*/  ISETP.NE.AND P0, PT, R0, RZ, PT ;  /* 0x000000ff0000720c */ /* 0x001fda0003f05270 */
[----:B------:R-:W-:Y:S05]  /*19140*/  @P0 BRA `(.L_x_1991) ;  /* 0x0000006000200947 */ /* 0x000fea0003800000 */
[----:B------:R-:W-:Y:S01]  /*19150*/  LOP3.LUT R7, R3, 0x1f, RZ, 0xc0, !PT ;  /* 0x0000001f03077812 */ /* 0x000fe200078ec0ff */
[----:B------:R-:W-:Y:S01]  /*19160*/  ULDC UR5, c[0x0][0xc14] ;  /* 0x0003050000057ab9 */ /* 0x000fe20000000800 */
[----:B------:R-:W-:Y:S01]  /*19170*/  LOP3.LUT R2, R2, 0xffffffdf, RZ, 0xc0, !PT ;  /* 0xffffffdf02027812 */ /* 0x000fe200078ec0ff */
[----:B------:R-:W-:Y:S01]  /*19180*/  IMAD.MOV.U32 R10, RZ, RZ, RZ ;  /* 0x000000ffff0a7224 */ /* 0x000fe200078e00ff */
[----:B------:R-:W-:Y:S01]  /*19190*/  ISETP.NE.AND P0, PT, R7, 0x1f, PT ;  /* 0x0000001f0700780c */ /* 0x000fe20003f05270 */
[----:B------:R-:W0:Y:S01]  /*191a0*/  S2UR UR6, SR_CTAID.X ;  /* 0x00000000000679c3 */ /* 0x000e220000002500 */
[----:B------:R-:W-:-:S11]  /*191b0*/  ULDC UR4, c[0x0][0xc10] ;  /* 0x0003040000047ab9 */ /* 0x000fd60000000800 */
[----:B------:R-:W-:Y:S02]  /*191c0*/  @P0 LOP3.LUT R2, R2, 0x20, RZ, 0xfc, !PT ;  /* 0x0000002002020812 */ /* 0x000fe400078efcff */
[----:B------:R-:W-:-:S13]  /*191d0*/  ISETP.GE.OR P0, PT, R7, UR5, !P0 ;  /* 0x0000000507007c0c */ /* 0x000fda000c706670 */
[----:B------:R-:W1:Y:S02]  /*191e0*/  @!P0 LDC.64 R4, c[0x0][0xc58] ;  /* 0x00031600ff048b82 */ /* 0x000e640000000a00 */
[----:B-1----:R-:W-:-:S05]  /*191f0*/  @!P0 IMAD.WIDE.U32 R4, R7, 0x4, R4 ;  /* 0x0000000407048825 */ /* 0x002fca00078e0004 */
        /* <DEDUP_REMOVED lines=9> */
[----:B--2---:R-:W1:Y:S02]  /*19290*/  SHFL.UP PT, R0, R10, 0x1, RZ ;  /* 0x042000000a007989 */ /* 0x004e6400000e00ff */
[----:B-1----:R-:W-:-:S05]  /*192a0*/  SEL R3, R0, RZ, P1 ;  /* 0x000000ff00037207 */ /* 0x002fca0000800000 */
[----:B------:R-:W-:-:S05]  /*192b0*/  IMAD.IADD R3, R10, 0x1, R3 ;  /* 0x000000010a037824 */ /* 0x000fca00078e0203 */
[----:B------:R-:W1:Y:S02]  /*192c0*/  SHFL.UP PT, R0, R3, 0x2, RZ ;  /* 0x0440000003007989 */ /* 0x000e6400000e00ff */
[----:B-1----:R-:W-:Y:S02]  /*192d0*/  SEL R0, R0, RZ, P0 ;  /* 0x000000ff00007207 */ /* 0x002fe40000000000 */
[----:B------:R-:W-:-:S03]  /*192e0*/  ISETP.GE.U32.AND P0, PT, R7, 0x4, PT ;  /* 0x000000040700780c */ /* 0x000fc60003f06070 */
[----:B------:R-:W-:-:S05]  /*192f0*/  IMAD.IADD R0, R3, 0x1, R0 ;  /* 0x0000000103007824 */ /* 0x000fca00078e0200 */
[----:B------:R-:W1:Y:S05]  /*19300*/  SHFL.UP PT, R6, R0, 0x4, RZ ;  /* 0x0480000000067989 */ /* 0x000e6a00000e00ff */
[----:B------:R-:W-:-:S04]  /*19310*/  @P0 LOP3.LUT R2, R2, 0x8, RZ, 0xfc, !PT ;  /* 0x0000000802020812 */ /* 0x000fc800078efcff */
[----:B------:R-:W-:Y:S02]  /*19320*/  LOP3.LUT R2, R2, 0xfffffffb, RZ, 0xc0, !PT ;  /* 0xfffffffb02027812 */ /* 0x000fe400078ec0ff */
[----:B-1----:R-:W-:Y:S01]  /*19330*/  SEL R5, R6, RZ, P0 ;  /* 0x000000ff06057207 */ /* 0x002fe20000000000 */
[----:B------:R-:W-:Y:S01]  /*19340*/  IMAD.MOV.U32 R6, RZ, RZ, RZ ;  /* 0x000000ffff067224 */ /* 0x000fe200078e00ff */
[----:B------:R-:W-:-:S03]  /*19350*/  ISETP.GE.U32.AND P0, PT, R7, 0x8, PT ;  /* 0x000000080700780c */ /* 0x000fc60003f06070 */
[----:B------:R-:W-:-:S05]  /*19360*/  IMAD.IADD R5, R0, 0x1, R5 ;  /* 0x0000000100057824 */ /* 0x000fca00078e0205 */
[----:B------:R-:W1:Y:S05]  /*19370*/  SHFL.UP PT, R4, R5, 0x8, RZ ;  /* 0x0500000005047989 */ /* 0x000e6a00000e00ff */
[----:B------:R-:W-:-:S04]  /*19380*/  @P0 LOP3.LUT R2, R2, 0x4, RZ, 0xfc, !PT ;  /* 0x0000000402020812 */ /* 0x000fc800078efcff */
[----:B------:R-:W-:Y:S02]  /*19390*/  LOP3.LUT R2, R2, 0xfffffffd, RZ, 0xc0, !PT ;  /* 0xfffffffd02027812 */ /* 0x000fe400078ec0ff */
[----:B-1----:R-:W-:Y:S02]  /*193a0*/  SEL R4, R4, RZ, P0 ;  /* 0x000000ff04047207 */ /* 0x002fe40000000000 */
[----:B------:R-:W-:-:S03]  /*193b0*/  ISETP.GE.U32.AND P0, PT, R7, 0x10, PT ;  /* 0x000000100700780c */ /* 0x000fc60003f06070 */
[----:B------:R-:W-:-:S05]  /*193c0*/  IMAD.IADD R4, R5, 0x1, R4 ;  /* 0x0000000105047824 */ /* 0x000fca00078e0204 */
[----:B------:R-:W1:Y:S05]  /*193d0*/  SHFL.UP PT, R3, R4, 0x10, RZ ;  /* 0x0600000004037989 */ /* 0x000e6a00000e00ff */
[----:B------:R-:W-:Y:S02]  /*193e0*/  @P0 LOP3.LUT R2, R2, 0x2, RZ, 0xfc, !PT ;  /* 0x0000000202020812 */ /* 0x000fe400078efcff */
[----:B-1----:R-:W-:-:S05]  /*193f0*/  SEL R3, R3, RZ, P0 ;  /* 0x000000ff03037207 */ /* 0x002fca0000000000 */
[----:B------:R-:W-:-:S05]  /*19400*/  IMAD.IADD R0, R4, 0x1, R3 ;  /* 0x0000000104007824 */ /* 0x000fca00078e0203 */
[----:B------:R-:W1:Y:S02]  /*19410*/  SHFL.IDX PT, R3, R0, 0x1f, 0x1f ;  /* 0x03e01f0000037f89 */ /* 0x000e6400000e0000 */
[----:B-1----:R-:W-:-:S04]  /*19420*/  IMAD R3, R3, UR4, RZ ;  /* 0x0000000403037c24 */ /* 0x002fc8000f8e02ff */
[----:B------:R-:W-:Y:S01]  /*19430*/  IMAD.MOV.U32 R4, RZ, RZ, R3 ;  /* 0x000000ffff047224 */ /* 0x000fe200078e0003 */
[----:B0-----:R-:W-:-:S13]  /*19440*/  ISETP.GT.AND P0, PT, R3, UR6, PT ;  /* 0x0000000603007c0c */ /* 0x001fda000bf04270 */
[----:B------:R-:W-:Y:S05]  /*19450*/  @P0 BRA `(.L_x_2205) ;  /* 0x0000000000bc0947 */ /* 0x000fea0003800000 */
[----:B------:R-:W-:Y:S01]  /*19460*/  IMAD.MOV.U32 R3, RZ, RZ, R4 ;  /* 0x000000ffff037224 */ /* 0x000fe200078e0004 */
[----:B------:R-:W-:Y:S01]  /*19470*/  ULDC UR5, c[0x0][0xc14] ;  /* 0x0003050000057ab9 */ /* 0x000fe20000000800 */
[----:B------:R-:W-:Y:S01]  /*19480*/  IMAD.MOV.U32 R6, RZ, RZ, RZ ;  /* 0x000000ffff067224 */ /* 0x000fe200078e00ff */
[----:B------:R-:W-:Y:S01]  /*19490*/  ULDC UR7, c[0x0][0xc14] ;  /* 0x0003050000077ab9 */ /* 0x000fe20000000800 */
[----:B------:R-:W-:-:S05]  /*194a0*/  ULDC UR4, c[0x0][0xc10] ;  /* 0x0003040000047ab9 */ /* 0x000fca0000000800 */
.L_x_2209:
        /* <DEDUP_REMOVED lines=15> */
.L_x_2208:
[----:B------:R-:W-:Y:S05]  /*195a0*/  BSYNC B0 ;  /* 0x0000000000007941 */ /* 0x000fea0003800000 */
.L_x_2207:
        /* <DEDUP_REMOVED lines=26> */
.L_x_2205:
        /* <DEDUP_REMOVED lines=20> */
.L_x_2210:
[----:B-12---:R-:W-:Y:S02]  /*19890*/  IMAD.MOV R0, RZ, RZ, -R5 ;  /* 0x000000ffff007224 */ /* 0x006fe400078e0a05 */
[----:B---3--:R-:W-:Y:S02]  /*198a0*/  IMAD R16, R16, UR4, R7 ;  /* 0x0000000410107c24 */ /* 0x008fe4000f8e0207 */
[----:B------:R-:W-:Y:S02]  /*198b0*/  IMAD R3, R0, R11, RZ ;  /* 0x0000000b00037224 */ /* 0x000fe400078e02ff */
[----:B------:R-:W-:-:S04]  /*198c0*/  IMAD.MOV.U32 R4, RZ, RZ, RZ ;  /* 0x000000ffff047224 */ /* 0x000fc800078e00ff */
[----:B------:R-:W-:Y:S01]  /*198d0*/  IMAD.HI.U32 R4, R5, R3, R4 ;  /* 0x0000000305047227 */ /* 0x000fe200078e0004 */
[----:B------:R-:W-:Y:S02]  /*198e0*/  IADD3 R3, -R16, UR6, RZ ;  /* 0x0000000610037c10 */ /* 0x000fe4000fffe1ff */
        /* <DEDUP_REMOVED lines=19> */
[----:B------:R-:W-:Y:S01]  /*19a20*/  VIADDMNMX R8, R5, UR4, R8, PT ;  /* 0x0000000405087c46 */ /* 0x000fe2000b800108 */
[----:B------:R-:W-:-:S03]  /*19a30*/  IMAD.IADD R0, R3, 0x1, R0 ;  /* 0x0000000103007824 */ /* 0x000fc600078e0200 */
[----:B------:R-:W-:-:S04]  /*19a40*/  IABS R7, R8 ;  /* 0x0000000800077213 */ /* 0x000fc80000000000 */
[----:B------:R-:W1:Y:S08]  /*19a50*/  I2F.RP R10, R7 ;  /* 0x00000007000a7306 */ /* 0x000e700000209400 */
[----:B-1----:R-:W1:Y:S02]  /*19a60*/  MUFU.RCP R10, R10 ;  /* 0x0000000a000a7308 */ /* 0x002e640000001000 */
[----:B-1----:R-:W-:-:S06]  /*19a70*/  VIADD R4, R10, 0xffffffe ;  /* 0x0ffffffe0a047836 */ /* 0x002fcc0000000000 */
[----:B------:R1:W2:Y:S02]  /*19a80*/  F2I.FTZ.U32.TRUNC.NTZ R5, R4 ;  /* 0x0000000400057305 */ /* 0x0002a4000021f000 */
[----:B-1----:R-:W-:Y:S02]  /*19a90*/  IMAD.MOV.U32 R4, RZ, RZ, RZ ;  /* 0x000000ffff047224 */ /* 0x002fe400078e00ff */
[----:B--2---:R-:W-:-:S04]  /*19aa0*/  IMAD.MOV R6, RZ, RZ, -R5 ;  /* 0x000000ffff067224 */ /* 0x004fc800078e0a05 */
        /* <DEDUP_REMOVED lines=22> */
.L_x_2206:
[----:B------:R-:W-:Y:S02]  /*19c10*/  IMAD.MOV.U32 R17, RZ, RZ, RZ ;  /* 0x000000ffff117224 */ /* 0x000fe400078e00ff */
[----:B------:R-:W-:Y:S02]  /*19c20*/  IMAD.U32 R16, RZ, RZ, UR6 ;  /* 0x00000006ff107e24 */ /* 0x000fe4000f8e00ff */
[----:B------:R-:W-:-:S07]  /*19c30*/  IMAD.MOV.U32 R18, RZ, RZ, RZ ;  /* 0x000000ffff127224 */ /* 0x000fce00078e00ff */
.L_x_2211:
        /* <DEDUP_REMOVED lines=16> */
[----:B------:R-:W-:Y:S01]  /*19d40*/  ULDC.64 UR38, c[0x0][0x198] ;  /* 0x0000660000267ab9 */ /* 0x000fe20000000a00 */
[----:B------:R-:W-:Y:S02]  /*19d50*/  ULDC UR36, c[0x0][0xc] ;  /* 0x0000030000247ab9 */ /* 0x000fe40000000800 */
[----:B------:R1:W-:Y:S04]  /*19d60*/  STL [R1+0xc], R0 ;  /* 0x00000c0001007387 */ /* 0x0003e80000100800 */
[----:B------:R1:W-:Y:S04]  /*19d70*/  STL [R1+0x4], RZ ;  /* 0x000004ff01007387 */ /* 0x0003e80000100800 */
[----:B------:R1:W-:Y:S04]  /*19d80*/  STL [R1], RZ ;  /* 0x000000ff01007387 */ /* 0x0003e80000100800 */
[----:B------:R1:W-:Y:S02]  /*19d90*/  STL [R1+0x8], R0 ;  /* 0x0000080001007387 */ /* 0x0003e40000100800 */
.L_x_2312:
[----:B------:R-:W-:Y:S05]  /*19da0*/  YIELD ;  /* 0x0000000000007946 */ /* 0x000fea0003800000 */
[----:B------:R-:W-:Y:S01]  /*19db0*/  ULDC.64 UR4, c[0x0][0xa28] ;  /* 0x00028a0000047ab9 */ /* 0x000fe20000000a00 */
[----:B------:R-:W-:Y:S01]  /*19dc0*/  IMAD.MOV.U32 R6, RZ, RZ, RZ ;  /* 0x000000ffff067224 */ /* 0x000fe200078e00ff */
[----:B------:R-:W-:Y:S01]  /*19dd0*/  ISETP.NE.U32.AND P0, PT, RZ, UR4, PT ;  /* 0x00000004ff007c0c */ /* 0x000fe2000bf05070 */
[----:B-1----:R-:W-:Y:S01]  /*19de0*/  IMAD.MOV.U32 R0, RZ, RZ, RZ ;  /* 0x000000ffff007224 */ /* 0x002fe200078e00ff */
[----:B------:R-:W-:Y:S01]  /*19df0*/  ULDC.64 UR8, c[0x0][0xa08] ;  /* 0x0002820000087ab9 */ /* 0x000fe20000000a00 */
[----:B------:R-:W-:Y:S01]  /*19e00*/  ULDC.64 UR10, c[0x0][0xa10] ;  /* 0x00028400000a7ab9 */ /* 0x000fe20000000a00 */
        /* <DEDUP_REMOVED lines=21> */
[----:B------:R-:W-:Y:S01]  /*19f60*/  ISETP.NE.U32.AND P1, PT, RZ, UR8, PT ;  /* 0x00000008ff007c0c */ /* 0x000fe2000bf25070 */
[----:B------:R-:W-:Y:S01]  /*19f70*/  ULDC UR6, c[0x0][0x338] ;  /* 0x0000ce0000067ab9 */ /* 0x000fe20000000800 */
[----:B------:R-:W-:Y:S01]  /*19f80*/  ULDC UR4, c[0x0][0x404] ;  /* 0x0001010000047ab9 */ /* 0x000fe20000000800 */
[----:B------:R-:W-:Y:S01]  /*19f90*/  UISETP.NE.AND.EX UP0, UPT, UR5, URZ, UPT, UP0 ;  /* 0x0000003f0500728c */ /* 0x000fe2000bf05300 */
[----:B------:R-:W-:Y:S01]  /*19fa0*/  ISETP.NE.AND.EX P3, PT, RZ, UR9, PT, P1 ;  /* 0x00000009ff007c0c */ /* 0x000fe2000bf65310 */
[----:B------:R-:W-:Y:S01]  /*19fb0*/  IMAD.U32 R9, RZ, RZ, UR6 ;  /* 0x00000006ff097e24 */ /* 0x000fe2000f8e00ff */
[----:B------:R-:W-:Y:S01]  /*19fc0*/  ULDC UR5, c[0x0][0x2e0] ;  /* 0x0000b80000057ab9 */ /* 0x000fe20000000800 */
[----:B------:R-:W-:Y:S01]  /*19fd0*/  USEL UR4, UR4, 0x1, UP0 ;  /* 0x0000000104047887 */ /* 0x000fe20008000000 */
[----:B------:R-:W-:-:S03]  /*19fe0*/  ISETP.NE.U32.AND P1, PT, RZ, UR10, PT ;  /* 0x0000000aff007c0c */ /* 0x000fc6000bf25070 */
[----:B------:R-:W-:Y:S01]  /*19ff0*/  UIMAD UR4, UR4, UR5, URZ ;  /* 0x00000005040472a4 */ /* 0x000fe2000f8e023f */
[----:B------:R-:W-:-:S05]  /*1a000*/  ISETP.NE.AND.EX P1, PT, RZ, UR11, PT, P1 ;  /* 0x0000000bff007c0c */ /* 0x000fca000bf25310 */
[----:B------:R-:W-:Y:S01]  /*1a010*/  IMAD.U32 R7, RZ, RZ, UR4 ;  /* 0x00000004ff077e24 */ /* 0x000fe2000f8e00ff */
[----:B-1----:R-:W-:Y:S07]  /*1a020*/  @P0 BRA `(.L_x_2213) ;  /* 0x0000000000100947 */ /* 0x002fee0003800000 */
[----:B------:R-:W-:Y:S05]  /*1a030*/  @!P2 BRA `(.L_x_2213) ;  /* 0x00000000000ca947 */ /* 0x000fea0003800000 */
[----:B------:R-:W2:Y:S04]  /*1a040*/  LDG.E R5, desc[UR52][R2.64] ;  /* 0x0000003402057981 */ /* 0x000ea8000c1e1900 */
[----:B-----5:R-:W2:Y:S02]  /*1a050*/  LDG.E R0, desc[UR52][R2.64+0x4] ;  /* 0x0000043402007981 */ /* 0x020ea4000c1e1900 */
[----:B--2---:R-:W-:-:S07]  /*1a060*/  IMAD.IADD R0, R0, 0x1, -R5 ;  /* 0x0000000100007824 */ /* 0x004fce00078e0a05 */
.L_x_2213:
[----:B------:R-:W1:Y:S01]  /*1a070*/  LDC.64 R4, c[0x0][0xa08] ;  /* 0x00028200ff047b82 */ /* 0x000e620000000a00 */
[----:B------:R-:W-:Y:S01]  /*1a080*/  IMAD.MOV.U32 R8, RZ, RZ, RZ ;  /* 0x000000ffff087224 */ /* 0x000fe200078e00ff */
[----:B------:R-:W-:-:S06]  /*1a090*/  ULDC.64 UR4, c[0x0][0xa20] ;  /* 0x0002880000047ab9 */ /* 0x000fcc0000000a00 */
[----:B------:R-:W2:Y:S01]  /*1a0a0*/  LDC.64 R2, c[0x0][0xa10] ;  /* 0x00028400ff027b82 */ /* 0x000ea20000000a00 */
[----:B-1----:R-:W-:-:S05]  /*1a0b0*/  IMAD.WIDE R4, R19, 0x4, R4 ;  /* 0x0000000413047825 */ /* 0x002fca00078e0204 */
[----:B------:R-:W3:Y:S01]  /*1a0c0*/  @P3 LDG.E R8, desc[UR52][R4.64] ;  /* 0x0000003404083981 */ /* 0x000ee2000c1e1900 */
[----:B------:R-:W-:Y:S02]  /*1a0d0*/  IMAD.MOV.U32 R10, RZ, RZ, RZ ;  /* 0x000000ffff0a7224 */ /* 0x000fe400078e00ff */
[----:B--2---:R-:W-:-:S05]  /*1a0e0*/  IMAD.WIDE R2, R19, 0x4, R2 ;  /* 0x0000000413027825 */ /* 0x004fca00078e0202 */
[----:B------:R1:W5:Y:S01]  /*1a0f0*/  @P1 LDG.E R10, desc[UR52][R2.64] ;  /* 0x00000034020a1981 */ /* 0x000362000c1e1900 */
[----:B------:R-:W-:-:S04]  /*1a100*/  ISETP.NE.U32.AND P0, PT, RZ, UR4, PT ;  /* 0x00000004ff007c0c */ /* 0x000fc8000bf05070 */
[----:B------:R-:W-:Y:S01]  /*1a110*/  ISETP.NE.AND.EX P0, PT, RZ, UR5, PT, P0 ;  /* 0x00000005ff007c0c */ /* 0x000fe2000bf05300 */
[----:B---3-5:R-:W-:-:S05]  /*1a120*/  IMAD.IADD R8, R8, 0x1, R6 ;  /* 0x0000000108087824 */ /* 0x028fca00078e0206 */
[----:B------:R1:W-:Y:S07]  /*1a130*/  STL [R1+0x10], R8 ;  /* 0x0000100801007387 */ /* 0x0003ee0000100800 */
[----:B------:R-:W-:Y:S05]  /*1a140*/  @!P0 BRA `(.L_x_2214) ;  /* 0x0000000000108947 */ /* 0x000fea0003800000 */
[----:B------:R-:W2:Y:S02]  /*1a150*/  LDC.64 R4, c[0x0][0xa20] ;  /* 0x00028800ff047b82 */ /* 0x000ea40000000a00 */
[----:B--2---:R-:W-:-:S05]  /*1a160*/  IMAD.WIDE R4, R19, 0x4, R4 ;  /* 0x0000000413047825 */ /* 0x004fca00078e0204 */
[----:B------:R2:W5:Y:S01]  /*1a170*/  LDG.E R7, desc[UR52][R4.64] ;  /* 0x0000003404077981 */ /* 0x000562000c1e1900 */
[----:B------:R-:W-:Y:S05]  /*1a180*/  BRA `(.L_x_2215) ;  /* 0x0000000000107947 */ /* 0x000fea0003800000 */
.L_x_2214:
[----:B------:R-:W-:Y:S05]  /*1a190*/  @!P3 BRA `(.L_x_2215) ;  /* 0x00000000000cb947 */ /* 0x000fea0003800000 */
[----:B------:R-:W2:Y:S04]  /*1a1a0*/  LDG.E R7, desc[UR52][R4.64] ;  /* 0x0000003404077981 */ /* 0x000ea8000c1e1900 */
[----:B------:R-:W2:Y:S02]  /*1a1b0*/  LDG.E R4, desc[UR52][R4.64+0x4] ;  /* 0x0000043404047981 */ /* 0x000ea4000c1e1900 */
[----:B--2---:R-:W-:-:S07]  /*1a1c0*/  IMAD.IADD R7, R4, 0x1, -R7 ;  /* 0x0000000104077824 */ /* 0x004fce00078e0a07 */
.L_x_2215:
[----:B--2---:R-:W2:Y:S04]  /*1a1d0*/  @P1 LDG.E R4, desc[UR52][R2.64] ;  /* 0x0000003402041981 */ /* 0x004ea8000c1e1900 */
[----:B-1----:R-:W2:Y:S01]  /*1a1e0*/  @P1 LDG.E R2, desc[UR52][R2.64+0x4] ;  /* 0x0000043402021981 */ /* 0x002ea2000c1e1900 */
[----:B-----5:R-:W-:Y:S02]  /*1a1f0*/  IMAD.IADD R5, R7, 0x1, -R6 ;  /* 0x0000000107057824 */ /* 0x020fe400078e0a06 */
[----:B--2---:R-:W-:Y:S01]  /*1a200*/  @P1 IMAD.IADD R9, R2, 0x1, -R4 ;  /* 0x0000000102091824 */ /* 0x004fe200078e0a04 */
[----:B------:R-:W-:-:S03]  /*1a210*/  LEA R4, R17, 0x80, 0x7 ;  /* 0x0000008011047811 */ /* 0x000fc600078e38ff */
[----:B------:R-:W-:-:S04]  /*1a220*/  IMAD.IADD R8, R5, 0x1, R9 ;  /* 0x0000000105087824 */ /* 0x000fc800078e0209 */
[C---:B------:R-:W-:Y:S01]  /*1a230*/  VIADD R20, R8.reuse, 0x5f ;  /* 0x0000005f08147836 */ /* 0x040fe20000000000 */
[----:B------:R-:W-:-:S03]  /*1a240*/  IADD3 R4, R8, R4, -R0 ;  /* 0x0000000408047210 */ /* 0x000fc60007ffe800 */
[----:B------:R-:W-:-:S05]  /*1a250*/  IMAD.HI R20, R20, 0x2aaaaaab, RZ ;  /* 0x2aaaaaab14147827 */ /* 0x000fca00078e02ff */
[----:B------:R-:W-:-:S04]  /*1a260*/  SHF.R.U32.HI R2, RZ, 0x1f, R20 ;  /* 0x0000001fff027819 */ /* 0x000fc80000011614 */
[----:B------:R-:W-:Y:S02]  /*1a270*/  LEA.HI.SX32 R20, R20, R2, 0x1c ;  /* 0x0000000214147211 */ /* 0x000fe400078fe2ff */
[----:B------:R-:W1:Y:S02]  /*1a280*/  LDC.64 R2, c[0x0][0x9e0] ;  /* 0x00027800ff027b82 */ /* 0x000e640000000a00 */
[----:B-1----:R-:W-:Y:S01]  /*1a290*/  ISETP.GE.AND P2, PT, R3, 0x1, PT ;  /* 0x000000010300780c */ /* 0x002fe20003f46270 */
[----:B------:R-:W-:-:S12]  /*1a2a0*/  IMAD.IADD R2, R4, 0x1, R2 ;  /* 0x0000000104027824 */ /* 0x000fd800078e0202 */
[----:B------:R-:W-:Y:S05]  /*1a2b0*/  @!P2 BRA `(.L_x_2216) ;  /* 0x000000000048a947 */ /* 0x000fea0003800000 */
        /* <DEDUP_REMOVED lines=11> */
.L_x_2218:
[----:B------:R-:W-:-:S13]  /*1a370*/  ISETP.NE.AND P0, PT, R3, 0x1, PT ;  /* 0x000000010300780c */ /* 0x000fda0003f05270 */
[----:B------:R-:W1:Y:S02]  /*1a380*/  @P0 LDC.64 R6, c[0x0][0x9e8] ;  /* 0x00027a00ff060b82 */ /* 0x000e640000000a00 */
[----:B-1----:R-:W-:-:S05]  /*1a390*/  @P0 IMAD.HI.U32 R6, R11, R6, RZ ;  /* 0x000000060b060227 */ /* 0x002fca00078e00ff */
[----:B------:R-:W-:-:S07]  /*1a3a0*/  @P0 SHF.R.U32.HI R11, RZ, R7, R6 ;  /* 0x00000007ff0b0219 */ /* 0x000fce0000011606 */
.L_x_2219:
[----:B------:R-:W-:Y:S05]  /*1a3b0*/  BSYNC B0 ;  /* 0x0000000000007941 */ /* 0x000fea0003800000 */
.L_x_2217:
[----:B------:R-:W-:-:S05]  /*1a3c0*/  IMAD R11, R11, R3, R3 ;  /* 0x000000030b0b7224 */ /* 0x000fca00078e0203 */
[----:B------:R-:W-:-:S07]  /*1a3d0*/  VIMNMX R2, R2, R11, PT ;  /* 0x0000000b02027248 */ /* 0x000fce0003fe0100 */
.L_x_2216:
        /* <DEDUP_REMOVED lines=15> */
.L_x_2222:
[----:B------:R-:W-:Y:S01]  /*1a4d0*/  ISETP.NE.AND P0, PT, R3, 0x1, PT ;  /* 0x000000010300780c */ /* 0x000fe20003f05270 */
[----:B------:R-:W-:-:S12]  /*1a4e0*/  IMAD.MOV.U32 R11, RZ, RZ, R0 ;  /* 0x000000ffff0b7224 */ /* 0x000fd800078e0000 */
[----:B------:R-:W1:Y:S02]  /*1a4f0*/  @P0 LDC.64 R6, c[0x0][0x9e8] ;  /* 0x00027a00ff060b82 */ /* 0x000e640000000a00 */
[----:B-1----:R-:W-:-:S05]  /*1a500*/  @P0 IMAD.HI.U32 R6, R0, R6, RZ ;  /* 0x0000000600060227 */ /* 0x002fca00078e00ff */
[----:B------:R-:W-:-:S07]  /*1a510*/  @P0 SHF.R.U32.HI R11, RZ, R7, R6 ;  /* 0x00000007ff0b0219 */ /* 0x000fce0000011606 */
.L_x_2223:
[----:B------:R-:W-:Y:S05]  /*1a520*/  BSYNC B0 ;  /* 0x0000000000007941 */ /* 0x000fea0003800000 */
.L_x_2221:
[----:B------:R-:W-:-:S05]  /*1a530*/  IMAD R3, R11, R3, RZ ;  /* 0x000000030b037224 */ /* 0x000fca00078e02ff */
[----:B------:R-:W-:-:S07]  /*1a540*/  VIMNMX R8, R8, R3, !PT ;  /* 0x0000000308087248 */ /* 0x000fce0007fe0100 */
.L_x_2220:
[----:B------:R-:W-:Y:S01]  /*1a550*/  VIADD R2, R2, 0x5f ;  /* 0x0000005f02027836 */ /* 0x000fe20000000000 */
[----:B------:R-:W-:Y:S01]  /*1a560*/  BSSY B0, `(.L_x_2224) ;  /* 0x00000ea000007945 */ /* 0x000fe20003800000 */
[----:B------:R-:W-:Y:S01]  /*1a570*/  IMAD.HI R8, R8, 0x2aaaaaab, RZ ;  /* 0x2aaaaaab08087827 */ /* 0x000fe200078e02ff */
[----:B------:R-:W-:-:S03]  /*1a580*/  PLOP3.LUT P2, PT, PT, PT, PT, 0x80, 0x0 ;  /* 0x000000000000781c */ /* 0x000fc60003f4f070 */
[----:B------:R-:W-:-:S05]  /*1a590*/  IMAD.HI R2, R2, 0x2aaaaaab, RZ ;  /* 0x2aaaaaab02027827 */ /* 0x000fca00078e02ff */
[----:B------:R-:W-:-:S04]  /*1a5a0*/  SHF.R.U32.HI R3, RZ, 0x1f, R2 ;  /* 0x0000001fff037819 */ /* 0x000fc80000011602 */
[----:B------:R-:W-:Y:S02]  /*1a5b0*/  LEA.HI.SX32 R3, R2, R3, 0x1c ;  /* 0x0000000302037211 */ /* 0x000fe400078fe2ff */
[----:B------:R-:W-:Y:S02]  /*1a5c0*/  SHF.R.U32.HI R2, RZ, 0x1f, R8 ;  /* 0x0000001fff027819 */ /* 0x000fe40000011608 */
[----:B------:R-:W-:Y:S02]  /*1a5d0*/  VIMNMX R3, R20, R3, PT ;  /* 0x0000000314037248 */ /* 0x000fe40003fe0100 */
[----:B------:R-:W-:-:S03]  /*1a5e0*/  LEA.HI.SX32 R2, R8, R2, 0x1c ;  /* 0x0000000208027211 */ /* 0x000fc600078fe2ff */
[----:B------:R-:W-:Y:S01]  /*1a5f0*/  IMAD R3, R3, 0x60, -R5 ;  /* 0x0000006003037824 */ /* 0x000fe200078e0a05 */
[----:B------:R-:W-:-:S04]  /*1a600*/  VIMNMX R2, RZ, R2, !PT ;  /* 0x00000002ff027248 */ /* 0x000fc80007fe0100 */
[----:B------:R-:W-:Y:S01]  /*1a610*/  VIMNMX R9, R3, R9, PT ;  /* 0x0000000903097248 */ /* 0x000fe20003fe0100 */
[----:B------:R-:W-:-:S05]  /*1a620*/  IMAD R2, R2, 0x60, -R5 ;  /* 0x0000006002027824 */ /* 0x000fca00078e0a05 */
[----:B------:R-:W-:-:S04]  /*1a630*/  VIMNMX R5, RZ, R2, !PT ;  /* 0x00000002ff057248 */ /* 0x000fc80007fe0100 */
[----:B------:R-:W-:Y:S01]  /*1a640*/  ISETP.GT.AND P0, PT, R9, R5, PT ;  /* 0x000000050900720c */ /* 0x000fe20003f04270 */
[----:B------:R-:W-:-:S05]  /*1a650*/  IMAD.WIDE.U32 R2, R5, -0x55555555, RZ ;  /* 0xaaaaaaab05027825 */ /* 0x000fca00078e00ff */
[----:B------:R-:W-:-:S05]  /*1a660*/  SHF.R.U32.HI R2, RZ, 0x6, R3 ;  /* 0x00000006ff027819 */ /* 0x000fca0000011603 */
[----:B------:R-:W-:Y:S02]  /*1a670*/  IMAD.MOV.U32 R3, RZ, RZ, R2 ;  /* 0x000000ffff037224 */ /* 0x000fe400078e0002 */
[----:B------:R-:W-:-:S04]  /*1a680*/  @P0 VIADD R5, R9, 0x5f ;  /* 0x0000005f09050836 */ /* 0x000fc80000000000 */
[----:B------:R-:W-:-:S05]  /*1a690*/  @P0 IMAD.HI R5, R5, 0x2aaaaaab, RZ ;  /* 0x2aaaaaab05050827 */ /* 0x000fca00078e02ff */
[----:B------:R-:W-:-:S04]  /*1a6a0*/  @P0 SHF.R.U32.HI R6, RZ, 0x1f, R5 ;  /* 0x0000001fff060819 */ /* 0x000fc80000011605 */
[----:B------:R-:W-:-:S04]  /*1a6b0*/  @P0 LEA.HI.SX32 R3, R5, R6, 0x1c ;  /* 0x0000000605030211 */ /* 0x000fc800078fe2ff */
[----:B------:R-:W-:-:S13]  /*1a6c0*/  ISETP.GT.AND P0, PT, R3, R2, PT ;  /* 0x000000020300720c */ /* 0x000fda0003f04270 */
[----:B------:R-:W-:Y:S05]  /*1a6d0*/  @!P0 BRA `(.L_x_2225) ;  /* 0x0000000c00488947 */ /* 0x000fea0003800000 */
[----:B------:R-:W1:Y:S01]  /*1a6e0*/  LDC R5, c[0x0][0x428] ;  /* 0x00010a00ff057b82 */ /* 0x000e620000000800 */
[----:B------:R-:W-:Y:S01]  /*1a6f0*/  UMOV UR4, 0xffffffff ;  /* 0xffffffff00047882 */ /* 0x000fe20000000000 */
[----:B-1----:R-:W-:Y:S01]  /*1a700*/  ISETP.NE.AND P0, PT, R5, 0x1, PT ;  /* 0x000000010500780c */ /* 0x002fe20003f05270 */
[----:B------:R-:W-:-:S12]  /*1a710*/  IMAD.MOV.U32 R5, RZ, RZ, R18 ;  /* 0x000000ffff057224 */ /* 0x000fd800078e0012 */
[----:B------:R-:W1:Y:S08]  /*1a720*/  @P0 LDC R7, c[0x0][0x42c] ;  /* 0x00010b00ff070b82 */ /* 0x000e700000000800 */
[----:B------:R-:W2:Y:S01]  /*1a730*/  @P0 LDC R6, c[0x0][0x430] ;  /* 0x00010c00ff060b82 */ /* 0x000ea20000000800 */
[----:B-1----:R-:W-:-:S05]  /*1a740*/  @P0 IMAD.HI.U32 R7, R18, R7, RZ ;  /* 0x0000000712070227 */ /* 0x002fca00078e00ff */
[----:B--2---:R-:W-:Y:S02]  /*1a750*/  @P0 SHF.R.U32.HI R5, RZ, R6, R7 ;  /* 0x00000006ff050219 */ /* 0x004fe40000011607 */
[----:B------:R-:W-:Y:S01]  /*1a760*/  SEL R6, R19, RZ, !P1 ;  /* 0x000000ff13067207 */ /* 0x000fe20004800000 */
[----:B------:R-:W-:Y:S06]  /*1a770*/  BRA.DIV UR4, `(.L_x_2226) ;  /* 0x0000005a04707947 */ /* 0x000fec000b800000 */
.L_x_2382:
[----:B------:R-:W-:-:S03]  /*1a780*/  UMOV UR4, 0xffffffff ;  /* 0xffffffff00047882 */ /* 0x000fc60000000000 */
[----:B------:R-:W-:Y:S05]  /*1a790*/  BRA.DIV UR4, `(.L_x_2227) ;  /* 0x0000005a049c7947 */ /* 0x000fea000b800000 */
[----:B------:R-:W-:-:S13]  /*1a7a0*/  ELECT P6, URZ, PT ;  /* 0x00000000003f782f */ /* 0x000fda00038c0000 */
.L_x_2385:
[----:B------:R-:W2:Y:S01]  /*1a7b0*/  LDL R7, [R1+0x24] ;  /* 0x0000240001077983 */ /* 0x000ea20000100800 */
[----:B------:R-:W-:Y:S01]  /*1a7c0*/  MOV R9, 0x400 ;  /* 0x0000040000097802 */ /* 0x000fe20000000f00 */
[----:B------:R-:W-:Y:S01]  /*1a7d0*/  BSSY B1, `(.L_x_2228) ;  /* 0x000000a000017945 */ /* 0x000fe20003800000 */
[----:B--2---:R-:W-:-:S05]  /*1a7e0*/  VIADD R8, R7, 0x1 ;  /* 0x0000000107087836 */ /* 0x004fca0000000000 */
[----:B------:R-:W-:-:S04]  /*1a7f0*/  LEA.HI R7, R8, R8, RZ, 0x1 ;  /* 0x0000000808077211 */ /* 0x000fc800078f08ff */
[----:B------:R-:W-:-:S05]  /*1a800*/  LOP3.LUT R7, R7, 0xfffffffe, RZ, 0xc0, !PT ;  /* 0xfffffffe07077812 */ /* 0x000fca00078ec0ff */
[----:B------:R-:W-:Y:S02]  /*1a810*/  IMAD.IADD R8, R8, 0x1, -R7 ;  /* 0x0000000108087824 */ /* 0x000fe400078e0a07 */
[----:B------:R-:W1:Y:S03]  /*1a820*/  S2R R7, SR_CgaCtaId ;  /* 0x0000000000077919 */ /* 0x000e660000008800 */
[----:B------:R-:W-:Y:S02]  /*1a830*/  SHF.L.U32 R8, R8, 0x1f, RZ ;  /* 0x0000001f08087819 */ /* 0x000fe400000006ff */
[----:B-1----:R-:W-:-:S04]  /*1a840*/  LEA R7, R7, R9, 0x18 ;  /* 0x0000000907077211 */ /* 0x002fc800078ec0ff */
[----:B------:R-:W1:Y:S02]  /*1a850*/  SYNCS.PHASECHK.TRANS64.TRYWAIT P0, [R7+URZ+0x22820], R8 ;  /* 0x02282008070075a7 */ /* 0x000e64000800017f */
[----:B-1----:R-:W-:Y:S05]  /*1a860*/  @!P0 BRA `(.L_x_2229) ;  /* 0x0000005800888947 */ /* 0x002fea0003800000 */
.L_x_2386:
[----:B------:R-:W-:Y:S05]  /*1a870*/  BSYNC B1 ;  /* 0x0000000000017941 */ /* 0x000fea0003800000 */
.L_x_2228:
[----:B------:R-:W-:Y:S04]  /*1a880*/  BSSY B1, `(.L_x_2230) ;  /* 0x000004d000017945 */ /* 0x000fe80003800000 */
[----:B------:R-:W-:Y:S05]  /*1a890*/  @!P6 BRA `(.L_x_2231) ;  /* 0x00000004002ce947 */ /* 0x000fea0003800000 */
[----:B------:R-:W1:Y:S04]  /*1a8a0*/  LDL R11, [R1+0x4] ;  /* 0x00000400010b7983 */ /* 0x000e680000100800 */
[----:B------:R-:W2:Y:S01]  /*1a8b0*/  LDL R9, [R1+0xc] ;  /* 0x00000c0001097983 */ /* 0x000ea20000100800 */
[----:B-1----:R-:W-:Y:S01]  /*1a8c0*/  IMAD R8, R11, 0x8, R7 ;  /* 0x000000080b087824 */ /* 0x002fe200078e0207 */
[----:B--2---:R-:W-:-:S04]  /*1a8d0*/  SHF.L.U32 R11, R9, 0x1f, RZ ;  /* 0x0000001f090b7819 */ /* 0x004fc800000006ff */
[----:B------:R-:W1:Y:S02]  /*1a8e0*/  SYNCS.PHASECHK.TRANS64.TRYWAIT P0, [R8+URZ+0x228a0], R11 ;  /* 0x0228a00b080075a7 */ /* 0x000e64000800017f */
[----:B-1----:R-:W-:Y:S05]  /*1a8f0*/  @!P0 BRA `(.L_x_2232) ;  /* 0x0000005800788947 */ /* 0x002fea0003800000 */
.L_x_2387:
        /* <DEDUP_REMOVED lines=11> */
.L_x_2233:
[----:B--2---:R-:W2:Y:S01]  /*1a9b0*/  LDL R9, [R1+0x4] ;  /* 0x0000040001097983 */ /* 0x004ea20000100800 */
        /* <DEDUP_REMOVED lines=11> */
[----:B------:R-:W-:-:S04]  /*1aa70*/  IMAD R9, R3, 0x60, R10 ;  /* 0x0000006003097824 */ /* 0x000fc800078e020a */
[----:B------:R-:W-:-:S05]  /*1aa80*/  VIADD R9, R9, 0xffffffa0 ;  /* 0xffffffa009097836 */ /* 0x000fca0000000000 */
[----:B------:R-:W-:-:S03]  /*1aa90*/  R2UR UR11, R9 ;  /* 0x00000000090b72ca */ /* 0x000fc600000e0000 */
[----:B------:R-:W-:-:S10]  /*1aaa0*/  UIADD3 UR8, UR8, 0x1c400, URZ ;  /* 0x0001c40008087890 */ /* 0x000fd4000fffe03f */
[----:B------:R2:W-:Y:S01]  /*1aab0*/  UTMALDG.4D [UR8], [UR4], desc[UR6] ;  /* 0x00000608040075b4 */ /* 0x0005e20008019000 */
[----:B------:R-:W3:Y:S02]  /*1aac0*/  SYNCS.PHASECHK.TRANS64.TRYWAIT P0, [R8+URZ+0x228c0], R11 ;  /* 0x0228c00b080075a7 */ /* 0x000ee4000800017f */
[----:B--23--:R-:W-:Y:S05]  /*1aad0*/  @!P0 BRA `(.L_x_2234) ;  /* 0x0000005800148947 */ /* 0x00cfea0003800000 */
.L_x_2388:
        /* <DEDUP_REMOVED lines=8> */
.L_x_2235:
[----:B-12---:R-:W2:Y:S01]  /*1ab60*/  LDL R11, [R1+0x4] ;  /* 0x00000400010b7983 */ /* 0x006ea20000100800 */
        /* <DEDUP_REMOVED lines=30> */
.L_x_2231:
[----:B------:R-:W-:Y:S05]  /*1ad50*/  BSYNC B1 ;  /* 0x0000000000017941 */ /* 0x000fea0003800000 */
.L_x_2230:
[----:B-1----:R-:W2:Y:S04]  /*1ad60*/  LDL.LU R8, [R1+0x4] ;  /* 0x0000040001087983 */ /* 0x002ea80000300800 */
        /* <DEDUP_REMOVED lines=12> */
[C---:B------:R-:W-:Y:S02]  /*1ae30*/  IMAD R8, R3.reuse, 0x60, R10 ;  /* 0x0000006003087824 */ /* 0x040fe400078e020a */
[----:B------:R-:W-:Y:S02]  /*1ae40*/  VIADD R3, R3, 0xffffffff ;  /* 0xffffffff03037836 */ /* 0x000fe40000000000 */
[----:B------:R-:W-:-:S07]  /*1ae50*/  VIADD R8, R8, 0xffffff40 ;  /* 0xffffff4008087836 */ /* 0x000fce0000000000 */
.L_x_2242:
[----:B------:R-:W-:Y:S05]  /*1ae60*/  YIELD ;  /* 0x0000000000007946 */ /* 0x000fea0003800000 */
[----:B------:R-:W-:Y:S04]  /*1ae70*/  BSSY B1, `(.L_x_2236) ;  /* 0x000004b000017945 */ /* 0x000fe80003800000 */
[----:B-1----:R-:W-:Y:S05]  /*1ae80*/  @!P6 BRA `(.L_x_2237) ;  /* 0x000000040024e947 */ /* 0x002fea0003800000 */
[----:B------:R-:W2:Y:S04]  /*1ae90*/  LDL R9, [R1+0x4] ;  /* 0x0000040001097983 */ /* 0x000ea80000100800 */
[----:B------:R-:W3:Y:S01]  /*1aea0*/  LDL R10, [R1+0xc] ;  /* 0x00000c00010a7983 */ /* 0x000ee20000100800 */
[----:B--2---:R-:W-:Y:S01]  /*1aeb0*/  IMAD R9, R9, 0x8, R7 ;  /* 0x0000000809097824 */ /* 0x004fe200078e0207 */
[----:B---3--:R-:W-:-:S04]  /*1aec0*/  SHF.L.U32 R10, R10, 0x1f, RZ ;  /* 0x0000001f0a0a7819 */ /* 0x008fc800000006ff */
[----:B------:R-:W1:Y:S02]  /*1aed0*/  SYNCS.PHASECHK.TRANS64.TRYWAIT P0, [R9+URZ+0x228a0], R10 ;  /* 0x0228a00a090075a7 */ /* 0x000e64000800017f */
[----:B-1----:R-:W-:Y:S05]  /*1aee0*/  @!P0 BRA `(.L_x_2238) ;  /* 0x0000005400248947 */ /* 0x002fea0003800000 */
.L_x_2389:
        /* <DEDUP_REMOVED lines=11> */
.L_x_2239:
[----:B--2---:R-:W2:Y:S01]  /*1afa0*/  LDL R11, [R1+0x4] ;  /* 0x00000400010b7983 */ /* 0x004ea20000100800 */
        /* <DEDUP_REMOVED lines=14> */
[----:B------:R-:W3:Y:S02]  /*1b090*/  SYNCS.PHASECHK.TRANS64.TRYWAIT P1, [R9+URZ+0x228c0], R10 ;  /* 0x0228c00a090075a7 */ /* 0x000ee4000802017f */
[----:B--23--:R-:W-:Y:S05]  /*1b0a0*/  @!P1 BRA `(.L_x_2240) ;  /* 0x0000005000c89947 */ /* 0x00cfea0003800000 */
.L_x_2390:
        /* <DEDUP_REMOVED lines=8> */
.L_x_2241:
        /* <DEDUP_REMOVED lines=31> */
.L_x_2237:
[----:B------:R-:W-:Y:S05]  /*1b320*/  BSYNC B1 ;  /* 0x0000000000017941 */ /* 0x000fea0003800000 */
.L_x_2236:
        /* <DEDUP_REMOVED lines=13> */
.L_x_2225:
[----:B------:R-:W-:Y:S05]  /*1b400*/  BSYNC B0 ;  /* 0x0000000000007941 */ /* 0x000fea0003800000 */
.L_x_2224:
[----:B------:R-:W2:Y:S01]  /*1b410*/  LDC.64 R2, c[0x0][0x9e0] ;  /* 0x00027800ff027b82 */ /* 0x000ea20000000a00 */
[----:B------:R-:W-:Y:S07]  /*1b420*/  @!P2 WARPSYNC.ALL ;  /* 0x000000000000a948 */ /* 0x000fee0003800000 */
[----:B------:R-:W-:Y:S01]  /*1b430*/  @!P2 BAR.SYNC.DEFER_BLOCKING 0xc, 0x120 ;  /* 0x030480000000ab1d */ /* 0x000fe20000010000 */
[----:B--2---:R-:W-:Y:S01]  /*1b440*/  ISETP.GE.AND P0, PT, R3, 0x1, PT ;  /* 0x000000010300780c */ /* 0x004fe20003f06270 */
        /* <DEDUP_REMOVED lines=8> */
[----:B------:R-:W2:Y:S02]  /*1b4d0*/  @P1 LDC.64 R6, c[0x0][0x9e8] ;  /* 0x00027a00ff061b82 */ /* 0x000ea40000000a00 */
[----:B--2---:R-:W-:-:S05]  /*1b4e0*/  @P1 IMAD.HI.U32 R6, R4, R6, RZ ;  /* 0x0000000604061227 */ /* 0x004fca00078e00ff */
[----:B------:R-:W-:-:S04]  /*1b4f0*/  @P1 SHF.R.U32.HI R4, RZ, R7, R6 ;  /* 0x00000007ff041219 */ /* 0x000fc80000011606 */
[----:B------:R-:W-:Y:S01]  /*1b500*/  LOP3.LUT R6, RZ, R4, RZ, 0x33, !PT ;  /* 0x00000004ff067212 */ /* 0x000fe200078e33ff */
[----:B------:R-:W-:Y:S06]  /*1b510*/  BRA `(.L_x_2246) ;  /* 0x0000000000107947 */ /* 0x000fec0003800000 */
.L_x_2245:
[----:B------:R-:W-:-:S13]  /*1b520*/  ISETP.NE.AND P1, PT, R3, 0x1, PT ;  /* 0x000000010300780c */ /* 0x000fda0003f25270 */
[----:B------:R-:W2:Y:S02]  /*1b530*/  @P1 LDC.64 R4, c[0x0][0x9e8] ;  /* 0x00027a00ff041b82 */ /* 0x000ea40000000a00 */
[----:B--2---:R-:W-:-:S05]  /*1b540*/  @P1 IMAD.HI.U32 R4, R6, R4, RZ ;  /* 0x0000000406041227 */ /* 0x004fca00078e00ff */
[----:B------:R-:W-:-:S07]  /*1b550*/  @P1 SHF.R.U32.HI R6, RZ, R5, R4 ;  /* 0x00000005ff061219 */ /* 0x000fce0000011604 */
.L_x_2246:
[----:B------:R-:W-:Y:S05]  /*1b560*/  BSYNC B0 ;  /* 0x0000000000007941 */ /* 0x000fea0003800000 */
.L_x_2244:
[----:B------:R-:W-:-:S05]  /*1b570*/  IMAD R5, R6, R3, R3 ;  /* 0x0000000306057224 */ /* 0x000fca00078e0203 */
[----:B------:R-:W-:-:S07]  /*1b580*/  VIMNMX R2, R2, R5, PT ;  /* 0x0000000502027248 */ /* 0x000fce0003fe0100 */
.L_x_2243:
[----:B------:R-:W-:Y:S01]  /*1b590*/  VIADD R2, R2, 0x5f ;  /* 0x0000005f02027836 */ /* 0x000fe20000000000 */
[----:B------:R-:W-:-:S03]  /*1b5a0*/  ULDC UR4, c[0x0][0x9dc] ;  /* 0x0002770000047ab9 */ /* 0x000fc60000000800 */
[----:B------:R-:W-:-:S05]  /*1b5b0*/  IMAD.HI R2, R2, 0x2aaaaaab, RZ ;  /* 0x2aaaaaab02027827 */ /* 0x000fca00078e02ff */
[----:B------:R-:W-:-:S04]  /*1b5c0*/  SHF.R.U32.HI R5, RZ, 0x1f, R2 ;  /* 0x0000001fff057819 */ /* 0x000fc80000011602 */
[----:B------:R-:W-:Y:S01]  /*1b5d0*/  LEA.HI.SX32 R5, R2, R5, 0x1c ;  /* 0x0000000502057211 */ /* 0x000fe200078fe2ff */
[----:B------:R-:W-:-:S03]  /*1b5e0*/  VIADD R2, R0, -UR4 ;  /* 0x8000000400027c36 */ /* 0x000fc60008000000 */
[----:B------:R-:W-:-:S05]  /*1b5f0*/  VIMNMX R6, R20, R5, PT ;  /* 0x0000000514067248 */ /* 0x000fca0003fe0100 */
[----:B------:R2:W-:Y:S01]  /*1b600*/  STL [R1+0x20], R6 ;  /* 0x0000200601007387 */ /* 0x0005e20000100800 */
[----:B------:R-:W-:Y:S05]  /*1b610*/  @!P0 BRA `(.L_x_2247) ;  /* 0x0000000000448947 */ /* 0x000fea0003800000 */
[----:B------:R-:W-:Y:S01]  /*1b620*/  ISETP.GT.AND P0, PT, R0, -0x1, PT ;  /* 0xffffffff0000780c */ /* 0x000fe20003f04270 */
[----:B------:R-:W-:-:S12]  /*1b630*/  BSSY B0, `(.L_x_2248) ;  /* 0x000000d000007945 */ /* 0x000fd80003800000 */
[----:B------:R-:W-:Y:S05]  /*1b640*/  @P0 BRA `(.L_x_2249) ;  /* 0x00000000001c0947 */ /* 0x000fea0003800000 */
[----:B------:R-:W-:Y:S02]  /*1b650*/  ISETP.NE.AND P0, PT, R3, 0x1, PT ;  /* 0x000000010300780c */ /* 0x000fe40003f05270 */
[----:B------:R-:W-:-:S11]  /*1b660*/  LOP3.LUT R7, RZ, R0, RZ, 0x33, !PT ;  /* 0x00000000ff077212 */ /* 0x000fd600078e33ff */
[----:B------:R-:W3:Y:S02]  /*1b670*/  @P0 LDC.64 R4, c[0x0][0x9e8] ;  /* 0x00027a00ff040b82 */ /* 0x000ee40000000a00 */
[----:B---3--:R-:W-:-:S05]  /*1b680*/  @P0 IMAD.HI.U32 R4, R7, R4, RZ ;  /* 0x0000000407040227 */ /* 0x008fca00078e00ff */
[----:B------:R-:W-:-:S04]  /*1b690*/  @P0 SHF.R.U32.HI R7, RZ, R5, R4 ;  /* 0x00000005ff070219 */ /* 0x000fc80000011604 */
[----:B------:R-:W-:Y:S01]  /*1b6a0*/  LOP3.LUT R0, RZ, R7, RZ, 0x33, !PT ;  /* 0x00000007ff007212 */ /* 0x000fe200078e33ff */
[----:B------:R-:W-:Y:S06]  /*1b6b0*/  BRA `(.L_x_2250) ;  /* 0x0000000000107947 */ /* 0x000fec0003800000 */
.L_x_2249:
[----:B------:R-:W-:-:S13]  /*1b6c0*/  ISETP.NE.AND P0, PT, R3, 0x1, PT ;  /* 0x000000010300780c */ /* 0x000fda0003f05270 */
[----:B------:R-:W3:Y:S02]  /*1b6d0*/  @P0 LDC.64 R4, c[0x0][0x9e8] ;  /* 0x00027a00ff040b82 */ /* 0x000ee40000000a00 */
[----:B---3--:R-:W-:-:S05]  /*1b6e0*/  @P0 IMAD.HI.U32 R4, R0, R4, RZ ;  /* 0x0000000400040227 */ /* 0x008fca00078e00ff */
[----:B------:R-:W-:-:S07]  /*1b6f0*/  @P0 SHF.R.U32.HI R0, RZ, R5, R4 ;  /* 0x00000005ff000219 */ /* 0x000fce0000011604 */
.L_x_2250:
[----:B------:R-:W-:Y:S05]  /*1b700*/  BSYNC B0 ;  /* 0x0000000000007941 */ /* 0x000fea0003800000 */
.L_x_2248:
[----:B------:R-:W-:-:S05]  /*1b710*/  IMAD R3, R0, R3, RZ ;  /* 0x0000000300037224 */ /* 0x000fca00078e02ff */
[----:B------:R-:W-:-:S07]  /*1b720*/  VIMNMX R2, R2, R3, !PT ;  /* 0x0000000302027248 */ /* 0x000fce0007fe0100 */
.L_x_2247:
[----:B------:R-:W-:Y:S01]  /*1b730*/  IMAD.HI R2, R2, 0x2aaaaaab, RZ ;  /* 0x2aaaaaab02027827 */ /* 0x000fe200078e02ff */
[----:B------:R-:W-:Y:S04]  /*1b740*/  BSSY B6, `(.L_x_2251) ;  /* 0x00002ad000067945 */ /* 0x000fe80003800000 */
[----:B------:R-:W-:-:S04]  /*1b750*/  SHF.R.U32.HI R3, RZ, 0x1f, R2 ;  /* 0x0000001fff037819 */ /* 0x000fc80000011602 */
[----:B------:R-:W-:-:S04]  /*1b760*/  LEA.HI.SX32 R3, R2, R3, 0x1c ;  /* 0x0000000302037211 */ /* 0x000fc800078fe2ff */
[----:B------:R-:W-:-:S04]  /*1b770*/  VIMNMX R0, RZ, R3, !PT ;  /* 0x00000003ff007248 */ /* 0x000fc80007fe0100 */
[----:B------:R-:W-:Y:S01]  /*1b780*/  ISETP.GT.AND P0, PT, R6, R0, PT ;  /* 0x000000000600720c */ /* 0x000fe20003f04270 */
[----:B------:R3:W-:-:S12]  /*1b790*/  STL [R1+0x18], R0 ;  /* 0x0000180001007387 */ /* 0x0007d80000100800 */
[----:B---3--:R-:W-:Y:S05]  /*1b7a0*/  @P0 BRA `(.L_x_2252) ;  /* 0x0000000000440947 */ /* 0x008fea0003800000 */
[----:B------:R-:W3:Y:S02]  /*1b7b0*/  S2R R0, SR_TID.X ;  /* 0x0000000000007919 */ /* 0x000ee40000002100 */
[----:B---3--:R-:W-:-:S04]  /*1b7c0*/  LOP3.LUT R0, R0, 0x1f, RZ, 0xc0, !PT ;  /* 0x0000001f00007812 */ /* 0x008fc800078ec0ff */
[----:B------:R-:W-:-:S13]  /*1b7d0*/  ISETP.NE.AND P1, PT, R0, RZ, PT ;  /* 0x000000ff0000720c */ /* 0x000fda0003f25270 */
[----:B------:R-:W-:Y:S05]  /*1b7e0*/  @P1 BRA `(.L_x_2253) ;  /* 0x0000002800881947 */ /* 0x000fea0003800000 */
[----:B------:R-:W3:Y:S01]  /*1b7f0*/  S2R R7, SR_LANEID ;  /* 0x0000000000077919 */ /* 0x000ee20000000000 */
[----:B------:R-:W-:Y:S01]  /*1b800*/  VOTEU.ANY UR4, UPT, PT ;  /* 0x0000000000047886 */ /* 0x000fe200038e0100 */
[----:B------:R-:W4:Y:S01]  /*1b810*/  LDC.64 R2, c[0x0][0xc38] ;  /* 0x00030e00ff027b82 */ /* 0x000f220000000a00 */
[----:B------:R-:W3:Y:S08]  /*1b820*/  FLO.U32 R0, UR4 ;  /* 0x0000000400007d00 */ /* 0x000ef000080e0000 */
[----:B------:R-:W4:Y:S01]  /*1b830*/  POPC R5, UR4 ;  /* 0x0000000400057d09 */ /* 0x000f220008000000 */
[----:B---3--:R-:W-:-:S13]  /*1b840*/  ISETP.EQ.U32.AND P0, PT, R0, R7, PT ;  /* 0x000000070000720c */ /* 0x008fda0003f02070 */
[----:B----4-:R-:W3:Y:S01]  /*1b850*/  @P0 ATOMG.E.ADD.STRONG.GPU PT, R3, desc[UR52][R2.64], R5 ;  /* 0x00000005020309a8 */ /* 0x010ee200081ee1f4 */
[----:B------:R-:W4:Y:S02]  /*1b860*/  S2R R4, SR_LTMASK ;  /* 0x0000000000047919 */ /* 0x000f240000003900 */
[----:B----4-:R-:W-:-:S04]  /*1b870*/  LOP3.LUT R4, R4, UR4, RZ, 0xc0, !PT ;  /* 0x0000000404047c12 */ /* 0x010fc8000f8ec0ff */
[----:B------:R-:W4:Y:S01]  /*1b880*/  POPC R7, R4 ;  /* 0x0000000400077309 */ /* 0x000f220000000000 */
[----:B---3--:R-:W4:Y:S02]  /*1b890*/  SHFL.IDX PT, R0, R3, R0, 0x1f ;  /* 0x00001f0003007589 */ /* 0x008f2400000e0000 */
[----:B----4-:R-:W-:Y:S01]  /*1b8a0*/  IADD3 R16, R0, UR36, R7 ;  /* 0x0000002400107c10 */ /* 0x010fe2000fffe007 */
[----:B------:R-:W-:Y:S06]  /*1b8b0*/  BRA `(.L_x_2253) ;  /* 0x0000002800547947 */ /* 0x000fec0003800000 */
.L_x_2252:
[----:B------:R-:W3:Y:S01]  /*1b8c0*/  S2R R3, SR_CgaCtaId ;  /* 0x0000000000037919 */ /* 0x000ee20000008800 */
[----:B------:R-:W-:-:S04]  /*1b8d0*/  MOV R0, 0x400 ;  /* 0x0000040000007802 */ /* 0x000fc80000000f00 */
[----:B---3--:R-:W-:-:S05]  /*1b8e0*/  LEA R2, R3, R0, 0x18 ;  /* 0x0000000003027211 */ /* 0x008fca00078ec0ff */
[----:B------:R3:W-:Y:S01]  /*1b8f0*/  STL [R1+0x1c], R2 ;  /* 0x00001c0201007387 */ /* 0x0007e20000100800 */
[----:B------:R-:W-:-:S05]  /*1b900*/  VIADD R0, R2, 0x1c400 ;  /* 0x0001c40002007836 */ /* 0x000fca0000000000 */
[----:B------:R-:W-:-:S13]  /*1b910*/  LOP3.LUT P0, RZ, R0, 0x3ff, RZ, 0xc0, !PT ;  /* 0x000003ff00ff7812 */ /* 0x000fda000780c0ff */
[----:B---3--:R-:W-:Y:S05]  /*1b920*/  @!P0 BRA `(.L_x_2254) ;  /* 0x0000000000408947 */ /* 0x008fea0003800000 */
[----:B------:R-:W-:Y:S01]  /*1b930*/  MOV R2, 0x0 ;  /* 0x0000000000027802 */ /* 0x000fe20000000f00 */
[----:B------:R-:W-:Y:S01]  /*1b940*/  ULDC.64 UR6, c[0x4][0x90] ;  /* 0x0100240000067ab9 */ /* 0x000fe20000000a00 */
[----:B------:R-:W-:Y:S01]  /*1b950*/  ULDC.64 UR8, c[0x4][0x98] ;  /* 0x0100260000087ab9 */ /* 0x000fe20000000a00 */
[----:B------:R-:W-:Y:S01]  /*1b960*/  ULDC.64 UR4, c[0x4][0x8] ;  /* 0x0100020000047ab9 */ /* 0x000fe20000000a00 */
[----:B------:R-:W-:Y:S02]  /*1b970*/  IMAD.U32 R4, RZ, RZ, UR6 ;  /* 0x00000006ff047e24 */ /* 0x000fe4000f8e00ff */
[----:B------:R-:W3:Y:S01]  /*1b980*/  LDC.64 R2, c[0x4][R2] ;  /* 0x0100000002027b82 */ /* 0x000ee20000000a00 */
[----:B------:R-:W-:Y:S02]  /*1b990*/  IMAD.U32 R5, RZ, RZ, UR7 ;  /* 0x00000007ff057e24 */ /* 0x000fe4000f8e00ff */
[----:B--2---:R-:W-:Y:S02]  /*1b9a0*/  IMAD.U32 R6, RZ, RZ, UR8 ;  /* 0x00000008ff067e24 */ /* 0x004fe4000f8e00ff */
[----:B------:R-:W-:-:S02]  /*1b9b0*/  IMAD.U32 R7, RZ, RZ, UR9 ;  /* 0x00000009ff077e24 */ /* 0x000fc4000f8e00ff */
[----:B------:R-:W-:Y:S02]  /*1b9c0*/  IMAD.U32 R10, RZ, RZ, UR4 ;  /* 0x00000004ff0a7e24 */ /* 0x000fe4000f8e00ff */
[----:B-1----:R-:W-:Y:S02]  /*1b9d0*/  IMAD.U32 R11, RZ, RZ, UR5 ;  /* 0x00000005ff0b7e24 */ /* 0x002fe4000f8e00ff */
[----:B------:R-:W-:Y:S02]  /*1b9e0*/  IMAD.MOV.U32 R8, RZ, RZ, 0x70 ;  /* 0x00000070ff087424 */ /* 0x000fe400078e00ff */
[----:B------:R-:W-:Y:S02]  /*1b9f0*/  IMAD.MOV.U32 R12, RZ, RZ, 0x1 ;  /* 0x00000001ff0c7424 */ /* 0x000fe400078e00ff */
[----:B0-----:R-:W-:-:S07]  /*1ba00*/  IMAD.MOV.U32 R13, RZ, RZ, RZ ;  /* 0x000000ffff0d7224 */ /* 0x001fce00078e00ff */
[----:B------:R-:W-:-:S07]  /*1ba10*/  LEPC R20, `(.L_x_2254) ;  /* 0x000000001014794e */ /* 0x000fce0000000000 */
[----:B---3--:R-:W-:Y:S05]  /*1ba20*/  CALL.ABS.NOINC R2 ;  /* 0x0000000002007343 */ /* 0x008fea0003c00000 */
.L_x_2254:
[----:B------:R-:W3:Y:S02]  /*1ba30*/  LDL R2, [R1+0x1c] ;  /* 0x00001c0001027983 */ /* 0x000ee40000100800 */
[----:B---3--:R-:W-:-:S05]  /*1ba40*/  VIADD R0, R2, 0x400 ;  /* 0x0000040002007836 */ /* 0x008fca0000000000 */
[----:B------:R-:W-:-:S13]  /*1ba50*/  LOP3.LUT P0, RZ, R0, 0x3ff, RZ, 0xc0, !PT ;  /* 0x000003ff00ff7812 */ /* 0x000fda000780c0ff */
[----:B------:R-:W-:Y:S05]  /*1ba60*/  @!P0 BRA `(.L_x_2255) ;  /* 0x0000000000808947 */ /* 0x000fea0003800000 */
[----:B------:R-:W-:Y:S01]  /*1ba70*/  MOV R0, 0x0 ;  /* 0x0000000000007802 */ /* 0x000fe20000000f00 */
[----:B------:R-:W-:Y:S01]  /*1ba80*/  ULDC.64 UR6, c[0x4][0x90] ;  /* 0x0100240000067ab9 */ /* 0x000fe20000000a00 */
[----:B------:R-:W-:Y:S01]  /*1ba90*/  ULDC.64 UR8, c[0x4][0x98] ;  /* 0x0100260000087ab9 */ /* 0x000fe20000000a00 */
[----:B------:R-:W-:Y:S01]  /*1baa0*/  ULDC.64 UR4, c[0x4][0x10] ;  /* 0x0100040000047ab9 */ /* 0x000fe20000000a00 */
[----:B------:R3:W4:Y:S01]  /*1bab0*/  LDC.64 R2, c[0x4][R0] ;  /* 0x0100000000027b82 */ /* 0x0007220000000a00 */
[----:B------:R-:W-:Y:S02]  /*1bac0*/  IMAD.U32 R4, RZ, RZ, UR6 ;  /* 0x00000006ff047e24 */ /* 0x000fe4000f8e00ff */
[----:B------:R-:W-:Y:S02]  /*1bad0*/  IMAD.U32 R5, RZ, RZ, UR7 ;  /* 0x00000007ff057e24 */ /* 0x000fe4000f8e00ff */
[----:B--2---:R-:W-:Y:S02]  /*1bae0*/  IMAD.U32 R6, RZ, RZ, UR8 ;  /* 0x00000008ff067e24 */ /* 0x004fe4000f8e00ff */
[----:B------:R-:W-:-:S02]  /*1baf0*/  IMAD.U32 R7, RZ, RZ, UR9 ;  /* 0x00000009ff077e24 */ /* 0x000fc4000f8e00ff */
[----:B------:R-:W-:Y:S02]  /*1bb00*/  IMAD.U32 R10, RZ, RZ, UR4 ;  /* 0x00000004ff0a7e24 */ /* 0x000fe4000f8e00ff */
[----:B-1----:R-:W-:Y:S02]  /*1bb10*/  IMAD.U32 R11, RZ, RZ, UR5 ;  /* 0x00000005ff0b7e24 */ /* 0x002fe4000f8e00ff */
[----:B------:R-:W-:Y:S02]  /*1bb20*/  IMAD.MOV.U32 R8, RZ, RZ, 0x70 ;  /* 0x00000070ff087424 */ /* 0x000fe400078e00ff */
[----:B------:R-:W-:Y:S02]  /*1bb30*/  IMAD.MOV.U32 R12, RZ, RZ, 0x1 ;  /* 0x00000001ff0c7424 */ /* 0x000fe400078e00ff */
[----:B0--3--:R-:W-:-:S07]  /*1bb40*/  IMAD.MOV.U32 R13, RZ, RZ, RZ ;  /* 0x000000ffff0d7224 */ /* 0x009fce00078e00ff */
[----:B------:R-:W-:-:S07]  /*1bb50*/  LEPC R20, `(.L_x_2256) ;  /* 0x000000001014794e */ /* 0x000fce0000000000 */
[----:B----4-:R-:W-:Y:S05]  /*1bb60*/  CALL.ABS.NOINC R2 ;  /* 0x0000000002007343 */ /* 0x010fea0003c00000 */
.L_x_2256:
        /* <DEDUP_REMOVED lines=16> */
.L_x_2255:
[----:B------:R-:W3:Y:S01]  /*1bc70*/  LDL.LU R4, [R1+0x28] ;  /* 0x0000280001047983 */ /* 0x000ee20000300800 */
[----:B------:R-:W4:Y:S01]  /*1bc80*/  LDC R0, c[0x0][0x428] ;  /* 0x00010a00ff007b82 */ /* 0x000f220000000800 */
[----:B------:R-:W-:Y:S01]  /*1bc90*/  ULDC.64 UR4, c[0x0][0x9f8] ;  /* 0x00027e0000047ab9 */ /* 0x000fe20000000a00 */
[----:B------:R-:W0:Y:S01]  /*1bca0*/  S2R R5, SR_TID.X ;  /* 0x0000000000057919 */ /* 0x000e220000002100 */
[----:B----4-:R-:W-:Y:S01]  /*1bcb0*/  ISETP.NE.AND P0, PT, R0, 0x1, PT ;  /* 0x000000010000780c */ /* 0x010fe20003f05270 */
[----:B------:R-:W-:Y:S01]  /*1bcc0*/  IMAD.MOV.U32 R0, RZ, RZ, R18 ;  /* 0x000000ffff007224 */ /* 0x000fe200078e0012 */
[----:B0-----:R-:W-:-:S11]  /*1bcd0*/  LOP3.LUT R5, R5, 0x1f, RZ, 0xc0, !PT ;  /* 0x0000001f05057812 */ /* 0x001fd600078ec0ff */
[----:B------:R-:W0:Y:S08]  /*1bce0*/  @P0 LDC R3, c[0x0][0x42c] ;  /* 0x00010b00ff030b82 */ /* 0x000e300000000800 */
[----:B------:R-:W4:Y:S01]  /*1bcf0*/  @P0 LDC R2, c[0x0][0x430] ;  /* 0x00010c00ff020b82 */ /* 0x000f220000000800 */
[----:B0-----:R-:W-:-:S05]  /*1bd00*/  @P0 IMAD.HI.U32 R3, R18, R3, RZ ;  /* 0x0000000312030227 */ /* 0x001fca00078e00ff */
[----:B----4-:R-:W-:Y:S02]  /*1bd10*/  @P0 SHF.R.U32.HI R0, RZ, R2, R3 ;  /* 0x00000002ff000219 */ /* 0x010fe40000011603 */
[----:B------:R-:W-:-:S04]  /*1bd20*/  ISETP.NE.U32.AND P0, PT, RZ, UR4, PT ;  /* 0x00000004ff007c0c */ /* 0x000fc8000bf05070 */
[----:B------:R-:W-:Y:S01]  /*1bd30*/  ISETP.NE.AND.EX P0, PT, RZ, UR5, PT, P0 ;  /* 0x00000005ff007c0c */ /* 0x000fe2000bf05300 */
[----:B------:R-:W-:-:S12]  /*1bd40*/  ULDC.64 UR4, c[0x0][0xa00] ;  /* 0x0002800000047ab9 */ /* 0x000fd80000000a00 */
[----:B------:R-:W0:Y:S01]  /*1bd50*/  @P0 LDC.64 R2, c[0x0][0x9f8] ;  /* 0x00027e00ff020b82 */ /* 0x000e220000000a00 */
[----:B------:R-:W-:-:S04]  /*1bd60*/  ISETP.NE.AND P6, PT, R5, RZ, PT ;  /* 0x000000ff0500720c */ /* 0x000fc80003fc5270 */
[----:B------:R-:W-:-:S09]  /*1bd70*/  PLOP3.LUT P1, PT, P6, PT, PT, 0x8, 0x0 ;  /* 0x000000000000781c */ /* 0x000fd2000372e170 */
[----:B------:R-:W-:Y:S01]  /*1bd80*/  VOTEU.ALL UP1, P6 ;  /* 0x00000000003f7886 */ /* 0x000fe20003020000 */
[----:B0-----:R-:W-:-:S04]  /*1bd90*/  @P0 IMAD.WIDE R2, R19, 0x4, R2 ;  /* 0x0000000413020825 */ /* 0x001fc800078e0202 */
[----:B------:R-:W-:-:S04]  /*1bda0*/  @!UP1 UIADD3 UR8, UP0, UR38, 0x270, URZ ;  /* 0x0000027026089890 */ /* 0x000fc8000ff1e03f */
[----:B------:R-:W-:-:S03]  /*1bdb0*/  @!UP1 UIADD3.X UR9, URZ, UR39, URZ, UP0, !UPT ;  /* 0x000000273f099290 */ /* 0x000fc600087fe43f */
[----:B------:R-:W-:Y:S01]  /*1bdc0*/  VOTEU.ALL UP0, P6 ;  /* 0x00000000003f7886 */ /* 0x000fe20003000000 */
[----:B---3--:R-:W-:Y:S02]  /*1bdd0*/  IMAD R17, R17, 0x80, R4 ;  /* 0x0000008011117824 */ /* 0x008fe400078e0204 */
[----:B------:R-:W-:-:S06]  /*1bde0*/  IMAD.MOV.U32 R4, RZ, RZ, R19 ;  /* 0x000000ffff047224 */ /* 0x000fcc00078e0013 */
[----:B------:R0:W5:Y:S01]  /*1bdf0*/  @P0 LDG.E R4, desc[UR52][R2.64] ;  /* 0x0000003402040981 */ /* 0x000162000c1e1900 */
[----:B------:R-:W-:-:S04]  /*1be00*/  ISETP.NE.U32.AND P0, PT, RZ, UR4, PT ;  /* 0x00000004ff007c0c */ /* 0x000fc8000bf05070 */
[----:B------:R-:W-:-:S04]  /*1be10*/  ISETP.NE.AND.EX P0, PT, RZ, UR5, PT, P0 ;  /* 0x00000005ff007c0c */ /* 0x000fc8000bf05300 */
[----:B0-----:R-:W-:-:S09]  /*1be20*/  SEL R2, R19, RZ, !P0 ;  /* 0x000000ff13027207 */ /* 0x001fd20004000000 */
.L_x_2257:
        /* <DEDUP_REMOVED lines=10> */
[----:B------:R-:W3:Y:S01]  /*1bed0*/  LDL R3, [R1+0x20] ;  /* 0x0000200001037983 */ /* 0x000ee20000100800 */
[----:B------:R-:W0:Y:S01]  /*1bee0*/  LDC.64 R20, c[0x0][0x3f8] ;  /* 0x0000fe00ff147b82 */ /* 0x000e220000000a00 */
[----:B------:R-:W-:Y:S02]  /*1bef0*/  ULDC.64 UR4, c[0x0][0xa08] ;  /* 0x0002820000047ab9 */ /* 0x000fe40000000a00 */
[----:B0-----:R-:W-:Y:S01]  /*1bf00*/  LOP3.LUT P0, RZ, R20, UR4, RZ, 0xfc, !PT ;  /* 0x0000000414ff7c12 */ /* 0x001fe2000f80fcff */
[----:B------:R-:W-:-:S03]  /*1bf10*/  UMOV UR4, 0xffffffff ;  /* 0xffffffff00047882 */ /* 0x000fc60000000000 */
[----:B------:R-:W-:-:S04]  /*1bf20*/  LOP3.LUT P0, RZ, R21, UR5, RZ, 0xfc, P0 ;  /* 0x0000000515ff7c12 */ /* 0x000fc8000800fcff */
[----:B--2--5:R-:W-:Y:S01]  /*1bf30*/  SEL R6, R4, RZ, !P0 ;  /* 0x000000ff04067207 */ /* 0x024fe20004000000 */
[----:B---3--:R-:W-:Y:S01]  /*1bf40*/  VIADD R3, R3, 0xffffffff ;  /* 0xffffffff03037836 */ /* 0x008fe20000000000 */
[----:B------:R-:W-:Y:S07]  /*1bf50*/  BRA.DIV UR4, `(.L_x_2258) ;  /* 0x0000004604307947 */ /* 0x000fee000b800000 */
.L_x_2393:
[----:B------:R-:W-:Y:S01]  /*1bf60*/  UMOV UR4, 0xffffffff ;  /* 0xffffffff00047882 */ /* 0x000fe20000000000 */
[----:B------:R-:W-:Y:S02]  /*1bf70*/  SHF.R.S32.HI R8, RZ, 0x1f, R4 ;  /* 0x0000001fff087819 */ /* 0x000fe40000011404 */
[----:B------:R-:W-:Y:S05]  /*1bf80*/  BRA.DIV UR4, `(.L_x_2259) ;  /* 0x0000004604587947 */ /* 0x000fea000b800000 */
[----:B------:R-:W-:-:S13]  /*1bf90*/  ELECT P6, URZ, PT ;  /* 0x00000000003f782f */ /* 0x000fda00038c0000 */
.L_x_2396:
[----:B------:R-:W-:Y:S05]  /*1bfa0*/  @!P6 BRA `(.L_x_2260) ;  /* 0x0000000000fce947 */ /* 0x000fea0003800000 */
[----:B------:R-:W-:-:S04]  /*1bfb0*/  ISETP.NE.U32.AND P0, PT, R20, RZ, PT ;  /* 0x000000ff1400720c */ /* 0x000fc80003f05070 */
[----:B------:R-:W-:-:S13]  /*1bfc0*/  ISETP.NE.AND.EX P0, PT, R21, RZ, PT, P0 ;  /* 0x000000ff1500720c */ /* 0x000fda0003f05300 */
[----:B------:R-:W-:Y:S05]  /*1bfd0*/  @!P0 BRA `(.L_x_2261) ;  /* 0x0000000000488947 */ /* 0x000fea0003800000 */
[----:B-1----:R-:W0:Y:S01]  /*1bfe0*/  LDC R9, c[0x0][0x41c] ;  /* 0x00010700ff097b82 */ /* 0x002e220000000800 */
[----:B------:R-:W-:Y:S01]  /*1bff0*/  IMAD.MOV.U32 R5, RZ, RZ, R3 ;  /* 0x000000ffff057224 */ /* 0x000fe200078e0003 */
[----:B------:R-:W-:Y:S01]  /*1c000*/  ULDC.64 UR4, c[0x0][0x408] ;  /* 0x0001020000047ab9 */ /* 0x000fe20000000a00 */
[----:B0-----:R-:W-:-:S13]  /*1c010*/  ISETP.NE.AND P0, PT, R9, 0x1, PT ;  /* 0x000000010900780c */ /* 0x001fda0003f05270 */
[----:B------:R-:W0:Y:S02]  /*1c020*/  @P0 LDC.64 R6, c[0x0][0x420] ;  /* 0x00010800ff060b82 */ /* 0x000e240000000a00 */
[----:B0-----:R-:W-:-:S05]  /*1c030*/  @P0 IMAD.HI.U32 R6, R3, R6, RZ ;  /* 0x0000000603060227 */ /* 0x001fca00078e00ff */
[----:B------:R-:W-:-:S04]  /*1c040*/  @P0 SHF.R.U32.HI R5, RZ, R7, R6 ;  /* 0x00000007ff050219 */ /* 0x000fc80000011606 */
[--C-:B------:R-:W-:Y:S01]  /*1c050*/  SHF.R.S32.HI R7, RZ, 0x1f, R5.reuse ;  /* 0x0000001fff077819 */ /* 0x100fe20000011405 */
[----:B------:R-:W-:-:S04]  /*1c060*/  IMAD.MOV R6, RZ, RZ, -R5 ;  /* 0x000000ffff067224 */ /* 0x000fc800078e0a05 */
[----:B------:R-:W-:Y:S02]  /*1c070*/  IMAD R3, R9, R6, R3 ;  /* 0x0000000609037224 */ /* 0x000fe400078e0203 */
[----:B------:R-:W-:-:S04]  /*1c080*/  IMAD R6, R8, UR4, RZ ;  /* 0x0000000408067c24 */ /* 0x000fc8000f8e02ff */
[----:B------:R-:W-:Y:S02]  /*1c090*/  IMAD R9, R4, UR5, R6 ;  /* 0x0000000504097c24 */ /* 0x000fe4000f8e0206 */
[----:B------:R-:W-:-:S04]  /*1c0a0*/  IMAD.MOV.U32 R6, RZ, RZ, R5 ;  /* 0x000000ffff067224 */ /* 0x000fc800078e0005 */
[----:B------:R-:W-:-:S04]  /*1c0b0*/  IMAD.WIDE.U32 R6, R4, UR4, R6 ;  /* 0x0000000404067c25 */ /* 0x000fc8000f8e0006 */
[----:B------:R-:W-:Y:S01]  /*1c0c0*/  IMAD.IADD R5, R7, 0x1, R9 ;  /* 0x0000000107057824 */ /* 0x000fe200078e0209 */
[----:B------:R-:W-:-:S04]  /*1c0d0*/  LEA R10, P0, R6, R20, 0x2 ;  /* 0x00000014060a7211 */ /* 0x000fc800078010ff */
[----:B------:R-:W-:-:S05]  /*1c0e0*/  LEA.HI.X R11, R6, R21, R5, 0x2, P0 ;  /* 0x00000015060b7211 */ /* 0x000fca00000f1405 */
[----:B------:R0:W5:Y:S04]  /*1c0f0*/  LDG.E R6, desc[UR52][R10.64] ;  /* 0x000000340a067981 */ /* 0x000168000c1e1900 */
.L_x_2261:
[----:B------:R-:W2:Y:S01]  /*1c100*/  LDL R5, [R1] ;  /* 0x0000000001057983 */ /* 0x000ea20000100800 */
[----:B-1----:R-:W-:-:S03]  /*1c110*/  MOV R9, 0x400 ;  /* 0x0000040000097802 */ /* 0x002fc60000000f00 */
[----:B------:R-:W3:Y:S01]  /*1c120*/  LDL R7, [R1+0x8] ;  /* 0x0000080001077983 */ /* 0x000ee20000100800 */
[----:B0-----:R-:W0:Y:S02]  /*1c130*/  S2R R10, SR_CgaCtaId ;  /* 0x00000000000a7919 */ /* 0x001e240000008800 */
[----:B0-----:R-:W-:-:S05]  /*1c140*/  LEA R9, R10, R9, 0x18 ;  /* 0x000000090a097211 */ /* 0x001fca00078ec0ff */
[----:B--2---:R-:W-:Y:S01]  /*1c150*/  IMAD R5, R5, 0x8, R9 ;  /* 0x0000000805057824 */ /* 0x004fe200078e0209 */
[----:B---3--:R-:W-:-:S04]  /*1c160*/  SHF.L.U32 R7, R7, 0x1f, RZ ;  /* 0x0000001f07077819 */ /* 0x008fc800000006ff */
[----:B------:R-:W0:Y:S02]  /*1c170*/  SYNCS.PHASECHK.TRANS64.TRYWAIT P0, [R5+URZ+0x22840], R7 ;  /* 0x02284007050075a7 */ /* 0x000e24000800017f */
[----:B0-----:R-:W-:Y:S05]  /*1c180*/  @!P0 BRA `(.L_x_2262) ;  /* 0x0000004000f88947 */ /* 0x001fea0003800000 */
.L_x_2397:
        /* <DEDUP_REMOVED lines=11> */
.L_x_2263:
[----:B------:R-:W2:Y:S01]  /*1c240*/  LDL R9, [R1] ;  /* 0x0000000001097983 */ /* 0x000ea20000100800 */
[----:B------:R-:W-:-:S03]  /*1c250*/  MOV R10, 0x400 ;  /* 0x00000400000a7802 */ /* 0x000fc60000000f00 */
[----:B0-----:R-:W3:Y:S01]  /*1c260*/  LDL R7, [R1+0x10] ;  /* 0x0000100001077983 */ /* 0x001ee20000100800 */
[----:B------:R-:W0:Y:S01]  /*1c270*/  S2R R11, SR_CgaCtaId ;  /* 0x00000000000b7919 */ /* 0x000e220000008800 */
        /* <DEDUP_REMOVED lines=17> */
[----:B0-----:R-:W-:Y:S01]  /*1c390*/  NOP ;  /* 0x0000000000007918 */ /* 0x001fe20000000000 */
.L_x_2260:
[----:B------:R-:W2:Y:S01]  /*1c3a0*/  LDL.LU R10, [R1+0x24] ;  /* 0x00002400010a7983 */ /* 0x000ea20000300800 */
[----:B------:R-:W-:Y:S01]  /*1c3b0*/  MOV R7, 0x400 ;  /* 0x0000040000077802 */ /* 0x000fe20000000f00 */
[----:B------:R-:W-:Y:S05]  /*1c3c0*/  WARPSYNC.ALL ;  /* 0x0000000000007948 */ /* 0x000fea0003800000 */
[----:B-1----:R-:W0:Y:S01]  /*1c3d0*/  S2R R9, SR_CgaCtaId ;  /* 0x0000000000097919 */ /* 0x002e220000008800 */
        /* <DEDUP_REMOVED lines=26> */
.L_x_2398:
[----:B------:R-:W-:Y:S05]  /*1c580*/  BSYNC B0 ;  /* 0x0000000000007941 */ /* 0x000fea0003800000 */
.L_x_2264:
        /* <DEDUP_REMOVED lines=11> */
.L_x_2399:
        /* <DEDUP_REMOVED lines=11> */
.L_x_2269:
        /* <DEDUP_REMOVED lines=8> */
[----:B------:R-:W-:Y:S02]  /*1c770*/  R2UR UR13, R6 ;  /* 0x00000000060d72ca */ /* 0x000fe400000e0000 */
[----:B0-----:R-:W-:-:S05]  /*1c780*/  LEA R9, R10, R9, 0x18 ;  /* 0x000000090a097211 */ /* 0x001fca00078ec0ff */
        /* <DEDUP_REMOVED lines=27> */
.L_x_2267:
[----:B------:R-:W-:Y:S05]  /*1c940*/  BSYNC B0 ;  /* 0x0000000000007941 */ /* 0x000fea0003800000 */
.L_x_2266:
[----:B------:R-:W2:Y:S04]  /*1c950*/  LDL R3, [R1+0x20] ;  /* 0x0000200001037983 */ /* 0x000ea80000100800 */
[----:B0-----:R-:W3:Y:S01]  /*1c960*/  LDL R2, [R1+0x18] ;  /* 0x0000180001027983 */ /* 0x001ee20000100800 */
        /* <DEDUP_REMOVED lines=27> */
[----:B------:R-:W-:Y:S01]  /*1cb20*/  ULDC.64 UR4, c[0x0][0x408] ;  /* 0x0001020000047ab9 */ /* 0x000fe20000000a00 */
[----:B-1----:R-:W-:-:S13]  /*1cb30*/  ISETP.NE.AND P0, PT, R11, 0x1, PT ;  /* 0x000000010b00780c */ /* 0x002fda0003f05270 */
[----:B------:R-:W1:Y:S02]  /*1cb40*/  @P0 LDC.64 R2, c[0x0][0x420] ;  /* 0x00010800ff020b82 */ /* 0x000e640000000a00 */
[----:B-1----:R-:W-:-:S04]  /*1cb50*/  @P0 IMAD.HI.U32 R6, R5, R2, RZ ;  /* 0x0000000205060227 */ /* 0x002fc800078e00ff */
[----:B------:R-:W-:Y:S01]  /*1cb60*/  IMAD.MOV.U32 R2, RZ, RZ, R5 ;  /* 0x000000ffff027224 */ /* 0x000fe200078e0005 */
[----:B------:R-:W-:Y:S01]  /*1cb70*/  @P0 SHF.R.U32.HI R2, RZ, R3, R6 ;  /* 0x00000003ff020219 */ /* 0x000fe20000011606 */
[----:B------:R-:W-:-:S03]  /*1cb80*/  IMAD R6, R8, UR4, RZ ;  /* 0x0000000408067c24 */ /* 0x000fc6000f8e02ff */
[----:B------:R-:W-:Y:S01]  /*1cb90*/  SHF.R.S32.HI R3, RZ, 0x1f, R2 ;  /* 0x0000001fff037819 */ /* 0x000fe20000011402 */
[C---:B------:R-:W-:Y:S02]  /*1cba0*/  IMAD R10, R4.reuse, UR5, R6 ;  /* 0x00000005040a7c24 */ /* 0x040fe4000f8e0206 */
[----:B------:R-:W-:-:S04]  /*1cbb0*/  IMAD.WIDE.U32 R6, R4, UR4, R2 ;  /* 0x0000000404067c25 */ /* 0x000fc8000f8e0002 */
[----:B------:R-:W-:Y:S01]  /*1cbc0*/  IMAD.IADD R10, R10, 0x1, R7 ;  /* 0x000000010a0a7824 */ /* 0x000fe200078e0207 */
[----:B------:R-:W-:Y:S01]  /*1cbd0*/  LEA R20, P0, R6, R20, 0x2 ;  /* 0x0000001406147211 */ /* 0x000fe200078010ff */
[----:B------:R-:W-:-:S03]  /*1cbe0*/  IMAD.MOV R2, RZ, RZ, -R2 ;  /* 0x000000ffff027224 */ /* 0x000fc600078e0a02 */
[----:B------:R-:W-:Y:S01]  /*1cbf0*/  LEA.HI.X R21, R6, R21, R10, 0x2, P0 ;  /* 0x0000001506157211 */ /* 0x000fe200000f140a */
[----:B------:R-:W-:-:S04]  /*1cc00*/  IMAD R5, R11, R2, R5 ;  /* 0x000000020b057224 */ /* 0x000fc800078e0205 */
[----:B------:R1:W5:Y:S04]  /*1cc10*/  LDG.E R6, desc[UR52][R20.64] ;  /* 0x0000003414067981 */ /* 0x000368000c1e1900 */
.L_x_2276:
[----:B------:R-:W2:Y:S01]  /*1cc20*/  S2R R3, SR_CgaCtaId ;  /* 0x0000000000037919 */ /* 0x000ea20000008800 */
[----:B------:R-:W-:-:S04]  /*1cc30*/  MOV R2, 0x400 ;  /* 0x0000040000027802 */ /* 0x000fc80000000f00 */
[----:B--2---:R-:W-:Y:S02]  /*1cc40*/  LEA R2, R3, R2, 0x18 ;  /* 0x0000000203027211 */ /* 0x004fe400078ec0ff */
[----:B------:R-:W-:-:S03]  /*1cc50*/  SHF.L.U32 R3, R12, 0x1f, RZ ;  /* 0x0000001f0c037819 */ /* 0x000fc600000006ff */
[----:B------:R-:W-:-:S04]  /*1cc60*/  IMAD R2, R13, 0x8, R2 ;  /* 0x000000080d027824 */ /* 0x000fc800078e0202 */
[----:B------:R-:W2:Y:S02]  /*1cc70*/  SYNCS.PHASECHK.TRANS64.TRYWAIT P0, [R2+URZ+0x22840], R3 ;  /* 0x02284003020075a7 */ /* 0x000ea4000800017f */
[----:B--2---:R-:W-:Y:S05]  /*1cc80*/  @!P0 BRA `(.L_x_2277) ;  /* 0x0000003800808947 */ /* 0x004fea0003800000 */
.L_x_2400:
        /* <DEDUP_REMOVED lines=11> */
.L_x_2278:
[----:B---3--:R-:W3:Y:S01]  /*1cd40*/  LDL R7, [R1] ;  /* 0x0000000001077983 */ /* 0x008ee20000100800 */
[----:B------:R-:W-:-:S03]  /*1cd50*/  MOV R11, 0x400 ;  /* 0x00000400000b7802 */ /* 0x000fc60000000f00 */
        /* <DEDUP_REMOVED lines=20> */
.L_x_2401:
        /* <DEDUP_REMOVED lines=8> */
.L_x_2280:
        /* <DEDUP_REMOVED lines=34> */
.L_x_2275:
[----:B------:R-:W-:Y:S05]  /*1d140*/  BSYNC B2 ;  /* 0x0000000000027941 */ /* 0x000fea0003800000 */
.L_x_2274:
[----:B------:R-:W2:Y:S02]  /*1d150*/  LDL R2, [R1+0x20] ;  /* 0x0000200001027983 */ /* 0x000ea40000100800 */
[----:B--2---:R-:W-:-:S07]  /*1d160*/  VIADD R5, R2, 0xfffffffd ;  /* 0xfffffffd02057836 */ /* 0x004fce0000000000 */
.L_x_2273:
[----:B------:R-:W-:Y:S05]  /*1d170*/  BSYNC B1 ;  /* 0x0000000000017941 */ /* 0x000fea0003800000 */
.L_x_2272:
[----:B------:R-:W2:Y:S01]  /*1d180*/  LDL.LU R2, [R1+0x20] ;  /* 0x0000200001027983 */ /* 0x000ea20000300800 */
[----:B------:R-:W-:Y:S01]  /*1d190*/  VIADD R9, R9, 0xfffffffe ;  /* 0xfffffffe09097836 */ /* 0x000fe20000000000 */
[----:B--2---:R-:W-:-:S04]  /*1d1a0*/  LOP3.LUT R2, RZ, R2, RZ, 0x33, !PT ;  /* 0x00000002ff027212 */ /* 0x004fc800078e33ff */
[----:B------:R-:W-:-:S13]  /*1d1b0*/  ISETP.NE.AND P0, PT, R9, R2, PT ;  /* 0x000000020900720c */ /* 0x000fda0003f05270 */
[----:B------:R-:W-:Y:S05]  /*1d1c0*/  @!P0 BRA `(.L_x_2271) ;  /* 0x0000000c00a08947 */ /* 0x000fea0003800000 */
.L_x_2295:
        /* <DEDUP_REMOVED lines=9> */
[----:B0-----:R-:W-:Y:S06]  /*1d260*/  @!P6 BRA `(.L_x_2282) ;  /* 0x000000040098e947 */ /* 0x001fec0003800000 */
        /* <DEDUP_REMOVED lines=22> */
.L_x_2283:
[----:B------:R-:W3:Y:S01]  /*1d3d0*/  S2R R3, SR_CgaCtaId ;  /* 0x0000000000037919 */ /* 0x000ee20000008800 */
[----:B------:R-:W-:-:S04]  /*1d3e0*/  MOV R2, 0x400 ;  /* 0x0000040000027802 */ /* 0x000fc80000000f00 */
[----:B---3--:R-:W-:Y:S02]  /*1d3f0*/  LEA R2, R3, R2, 0x18 ;  /* 0x0000000203027211 */ /* 0x008fe400078ec0ff */
[----:B------:R-:W-:-:S03]  /*1d400*/  SHF.L.U32 R3, R9, 0x1f, RZ ;  /* 0x0000001f09037819 */ /* 0x000fc600000006ff */
[----:B------:R-:W-:-:S04]  /*1d410*/  IMAD R2, R10, 0x8, R2 ;  /* 0x000000080a027824 */ /* 0x000fc800078e0202 */
[----:B------:R-:W3:Y:S02]  /*1d420*/  SYNCS.PHASECHK.TRANS64.TRYWAIT P0, [R2+URZ+0x22840], R3 ;  /* 0x02284003020075a7 */ /* 0x000ee4000800017f */
[----:B---3--:R-:W-:Y:S05]  /*1d430*/  @!P0 BRA `(.L_x_2284) ;  /* 0x0000003000bc8947 */ /* 0x008fea0003800000 */
.L_x_2402:
[----:B--2---:R-:W2:Y:S02]  /*1d440*/  S2R R7, SR_TID.X ;  /* 0x0000000000077919 */ /* 0x004ea40000002100 */
        /* <DEDUP_REMOVED lines=10> */
.L_x_2285:
[----:B0-----:R-:W4:Y:S01]  /*1d4f0*/  LDL R12, [R1+0x10] ;  /* 0x00001000010c7983 */ /* 0x001f220000100800 */
[----:B--2---:R-:W-:Y:S01]  /*1d500*/  MOV R7, 0x400 ;  /* 0x0000040000077802 */ /* 0x004fe20000000f00 */
        /* <DEDUP_REMOVED lines=17> */
[----:B------:R-:W2:Y:S02]  /*1d620*/  SYNCS.PHASECHK.TRANS64.TRYWAIT P1, [R2+URZ+0x22860], R3 ;  /* 0x02286003020075a7 */ /* 0x000ea4000802017f */
[----:B0-2---:R-:W-:Y:S05]  /*1d630*/  @!P1 BRA `(.L_x_2286) ;  /* 0x0000003000509947 */ /* 0x005fea0003800000 */
.L_x_2403:
[----:B------:R-:W-:Y:S05]  /*1d640*/  @P0 BRA `(.L_x_2287) ;  /* 0x00000000001c0947 */ /* 0x000fea0003800000 */
[----:B------:R-:W2:Y:S01]  /*1d650*/  S2R R11, SR_TID.X ;  /* 0x00000000000b7919 */ /* 0x000ea20000002100 */
[----:B0--3--:R-:W-:-:S04]  /*1d660*/  IMAD.MOV.U32 R3, RZ, RZ, 0xc000 ;  /* 0x0000c000ff037424 */ /* 0x009fc800078e00ff */
[----:B------:R4:W-:Y:S01]  /*1d670*/  SYNCS.ARRIVE.TRANS64 RZ, [R2+URZ+0x22850], R3 ;  /* 0x0228500302ff79a7 */ /* 0x0009e2000800003f */
[----:B--2---:R-:W-:-:S04]  /*1d680*/  LOP3.LUT R11, R11, 0x1f, RZ, 0xc0, !PT ;  /* 0x0000001f0b0b7812 */ /* 0x004fc800078ec0ff */
[----:B------:R-:W-:-:S13]  /*1d690*/  ISETP.NE.AND P1, PT, R11, RZ, PT ;  /* 0x000000ff0b00720c */ /* 0x000fda0003f25270 */
[----:B----4-:R-:W-:Y:S05]  /*1d6a0*/  @!P1 BRA `(.L_x_2287) ;  /* 0x0000000000049947 */ /* 0x010fea0003800000 */
[----:B------:R-:W-:Y:S01]  /*1d6b0*/  BPT.TRAP 0x1 ;  /* 0x000000040000795c */ /* 0x000fe20000300000 */
.L_x_2287:
[----:B------:R-:W2:Y:S01]  /*1d6c0*/  S2R R11, SR_CgaCtaId ;  /* 0x00000000000b7919 */ /* 0x000ea20000008800 */
[----:B0--3--:R-:W-:Y:S01]  /*1d6d0*/  MOV R3, 0x400 ;  /* 0x0000040000037802 */ /* 0x009fe20000000f00 */
        /* <DEDUP_REMOVED lines=11> */
[----:B--2---:R-:W-:-:S05]  /*1d790*/  LEA R3, R11, R3, 0x18 ;  /* 0x000000030b037211 */ /* 0x004fca00078ec0ff */
        /* <DEDUP_REMOVED lines=19> */
.L_x_2282:
[----:B------:R-:W-:Y:S05]  /*1d8d0*/  BSYNC B1 ;  /* 0x0000000000017941 */ /* 0x000fea0003800000 */
.L_x_2281:
[----:B------:R-:W-:Y:S01]  /*1d8e0*/  VIADD R10, R10, 0x1 ;  /* 0x000000010a0a7836 */ /* 0x000fe20000000000 */
[----:B------:R-:W-:Y:S04]  /*1d8f0*/  BSSY B1, `(.L_x_2288) ;  /* 0x0000071000017945 */ /* 0x000fe80003800000 */
[----:B------:R-:W-:-:S04]  /*1d900*/  ISETP.NE.AND P0, PT, R10, 0x2, PT ;  /* 0x000000020a00780c */ /* 0x000fc80003f05270 */
[----:B------:R-:W-:Y:S02]  /*1d910*/  SEL R2, RZ, 0x1, P0 ;  /* 0x00000001ff027807 */ /* 0x000fe40000000000 */
[----:B0-----:R-:W-:Y:S02]  /*1d920*/  SEL R12, R10, RZ, P0 ;  /* 0x000000ff0a0c7207 */ /* 0x001fe40000000000 */
[----:B------:R-:W-:Y:S01]  /*1d930*/  LOP3.LUT R11, R9, R2, RZ, 0x3c, !PT ;  /* 0x00000002090b7212 */ /* 0x000fe200078e3cff */
[----:B------:R-:W-:-:S04]  /*1d940*/  VIADD R9, R5, 0xffffffff ;  /* 0xffffffff05097836 */ /* 0x000fc80000000000 */
        /* <DEDUP_REMOVED lines=14> */
[----:B------:R-:W-:Y:S01]  /*1da30*/  @P0 SHF.R.U32.HI R2, RZ, R3, R6 ;  /* 0x00000003ff020219 */ /* 0x000fe20000011606 */
[----:B------:R-:W-:-:S04]  /*1da40*/  IMAD R6, R8, UR6, RZ ;  /* 0x0000000608067c24 */ /* 0x000fc8000f8e02ff */
[----:B------:R-:W-:Y:S02]  /*1da50*/  IMAD.MOV R3, RZ, RZ, -R2 ;  /* 0x000000ffff037224 */ /* 0x000fe400078e0a02 */
[----:B------:R-:W-:Y:S02]  /*1da60*/  IMAD R6, R4, UR7, R6 ;  /* 0x0000000704067c24 */ /* 0x000fe4000f8e0206 */
[----:B------:R-:W-:Y:S01]  /*1da70*/  IMAD R10, R10, R3, R9 ;  /* 0x000000030a0a7224 */ /* 0x000fe200078e0209 */
[----:B------:R-:W-:-:S03]  /*1da80*/  SHF.R.S32.HI R3, RZ, 0x1f, R2 ;  /* 0x0000001fff037819 */ /* 0x000fc60000011402 */
[----:B------:R-:W-:-:S04]  /*1da90*/  IMAD.WIDE.U32 R2, R4, UR6, R2 ;  /* 0x0000000604027c25 */ /* 0x000fc8000f8e0002 */
[----:B------:R-:W-:Y:S01]  /*1daa0*/  IMAD.IADD R3, R6, 0x1, R3 ;  /* 0x0000000106037824 */ /* 0x000fe200078e0203 */
[----:B------:R-:W-:-:S04]  /*1dab0*/  LEA R6, P0, R2, UR4, 0x2 ;  /* 0x0000000402067c11 */ /* 0x000fc8000f8010ff */
[----:B------:R-:W-:-:S05]  /*1dac0*/  LEA.HI.X R7, R2, UR5, R3, 0x2, P0 ;  /* 0x0000000502077c11 */ /* 0x000fca00080f1403 */
[----:B------:R2:W5:Y:S04]  /*1dad0*/  LDG.E R6, desc[UR52][R6.64] ;  /* 0x0000003406067981 */ /* 0x000568000c1e1900 */
.L_x_2290:
[----:B------:R-:W3:Y:S01]  /*1dae0*/  S2R R3, SR_CgaCtaId ;  /* 0x0000000000037919 */ /* 0x000ee20000008800 */
[----:B------:R-:W-:-:S04]  /*1daf0*/  MOV R2, 0x400 ;  /* 0x0000040000027802 */ /* 0x000fc80000000f00 */
[----:B---3--:R-:W-:Y:S02]  /*1db00*/  LEA R2, R3, R2, 0x18 ;  /* 0x0000000203027211 */ /* 0x008fe400078ec0ff */
[----:B------:R-:W-:-:S03]  /*1db10*/  SHF.L.U32 R3, R11, 0x1f, RZ ;  /* 0x0000001f0b037819 */ /* 0x000fc600000006ff */
[----:B------:R-:W-:-:S04]  /*1db20*/  IMAD R2, R12, 0x8, R2 ;  /* 0x000000080c027824 */ /* 0x000fc800078e0202 */
[----:B------:R-:W3:Y:S02]  /*1db30*/  SYNCS.PHASECHK.TRANS64.TRYWAIT P0, [R2+URZ+0x22840], R3 ;  /* 0x02284003020075a7 */ /* 0x000ee4000800017f */
[----:B---3--:R-:W-:Y:S05]  /*1db40*/  @!P0 BRA `(.L_x_2291) ;  /* 0x0000002c00208947 */ /* 0x008fea0003800000 */
.L_x_2404:
        /* <DEDUP_REMOVED lines=11> */
.L_x_2292:
[----:B--2---:R-:W2:Y:S01]  /*1dc00*/  LDL R7, [R1] ;  /* 0x0000000001077983 */ /* 0x004ea20000100800 */
        /* <DEDUP_REMOVED lines=20> */
[----:B0-2---:R-:W-:Y:S05]  /*1dd50*/  @!P1 BRA `(.L_x_2293) ;  /* 0x0000002800b09947 */ /* 0x005fea0003800000 */
.L_x_2405:
        /* <DEDUP_REMOVED lines=8> */
.L_x_2294:
        /* <DEDUP_REMOVED lines=34> */
.L_x_2289:
[----:B------:R-:W-:Y:S05]  /*1e000*/  BSYNC B1 ;  /* 0x0000000000017941 */ /* 0x000fea0003800000 */
.L_x_2288:
[----:B------:R-:W2:Y:S01]  /*1e010*/  LDL R2, [R1+0x18] ;  /* 0x0000180001027983 */ /* 0x000ea20000100800 */
[----:B------:R-:W-:Y:S01]  /*1e020*/  VIADD R5, R5, 0xfffffffe ;  /* 0xfffffffe05057836 */ /* 0x000fe20000000000 */
[----:B--2---:R-:W-:-:S13]  /*1e030*/  ISETP.GT.AND P0, PT, R9, R2, PT ;  /* 0x000000020900720c */ /* 0x004fda0003f04270 */
[----:B------:R-:W-:Y:S05]  /*1e040*/  @P0 BRA `(.L_x_2295) ;  /* 0xfffffff000600947 */ /* 0x000fea000383ffff */
.L_x_2271:
[----:B------:R-:W-:Y:S05]  /*1e050*/  BSYNC B0 ;  /* 0x0000000000007941 */ /* 0x000fea0003800000 */
.L_x_2270:
        /* <DEDUP_REMOVED lines=23> */
.L_x_2297:
[----:B------:R-:W-:Y:S05]  /*1e1d0*/  BSYNC B0 ;  /* 0x0000000000007941 */ /* 0x000fea0003800000 */
.L_x_2296:
[----:B--2---:R-:W2:Y:S02]  /*1e1e0*/  LDL.LU R2, [R1+0x8] ;  /* 0x0000080001027983 */ /* 0x004ea40000300800 */
[----:B--2---:R-:W-:-:S05]  /*1e1f0*/  LOP3.LUT R2, R2, R0, RZ, 0x3c, !PT ;  /* 0x0000000002027212 */ /* 0x004fca00078e3cff */
[----:B------:R3:W-:Y:S02]  /*1e200*/  STL [R1+0x8], R2 ;  /* 0x0000080201007387 */ /* 0x0007e40000100800 */
.L_x_2253:
[----:B------:R-:W-:Y:S05]  /*1e210*/  BSYNC B6 ;  /* 0x0000000000067941 */ /* 0x000fea0003800000 */
.L_x_2251:
[----:B------:R-:W-:-:S03]  /*1e220*/  UMOV UR4, 0xffffffff ;  /* 0xffffffff00047882 */ /* 0x000fc60000000000 */
[----:B------:R-:W-:Y:S05]  /*1e230*/  BRA.DIV UR4, `(.L_x_2298) ;  /* 0x00000026048c7947 */ /* 0x000fea000b800000 */
[----:B------:R4:W0:Y:S04]  /*1e240*/  SHFL.IDX PT, R4, R16, RZ, 0x1f ;  /* 0x00001fff10047589 */ /* 0x00082800000e0000 */
[----:B------:R-:W0:Y:S02]  /*1e250*/  SHFL.IDX PT, R16, R16, 0x1, 0x1f ;  /* 0x00201f0010107f89 */ /* 0x000e2400000e0000 */
.L_x_2409:
[----:B------:R-:W5:Y:S01]  /*1e260*/  S2R R7, SR_TID.X ;  /* 0x0000000000077919 */ /* 0x000f620000002100 */
[----:B------:R-:W-:Y:S01]  /*1e270*/  ULDC UR4, c[0x0][0xc14] ;  /* 0x0003050000047ab9 */ /* 0x000fe20000000800 */
[----:B------:R-:W-:Y:S01]  /*1e280*/  BSSY B0, `(.L_x_2299) ;  /* 0x000000b000007945 */ /* 0x000fe20003800000 */
[----:B------:R-:W-:Y:S02]  /*1e290*/  IMAD.U32 R0, RZ, RZ, UR4 ;  /* 0x00000004ff007e24 */ /* 0x000fe4000f8e00ff */
[----:B------:R-:W-:Y:S01]  /*1e2a0*/  IMAD.MOV.U32 R17, RZ, RZ, RZ ;  /* 0x000000ffff117224 */ /* 0x000fe200078e00ff */
[----:B-----5:R-:W-:-:S04]  /*1e2b0*/  LOP3.LUT R7, R7, 0x1f, RZ, 0xc0, !PT ;  /* 0x0000001f07077812 */ /* 0x020fc800078ec0ff */
[C---:B------:R-:W-:Y:S01]  /*1e2c0*/  ISETP.NE.AND P0, PT, R7.reuse, 0x1f, PT ;  /* 0x0000001f0700780c */ /* 0x040fe20003f05270 */
[----:B------:R-:W-:-:S05]  /*1e2d0*/  IMAD.IADD R5, R7, 0x1, R19 ;  /* 0x0000000107057824 */ /* 0x000fca00078e0213 */
[----:B------:R-:W-:-:S13]  /*1e2e0*/  ISETP.GE.OR P0, PT, R5, R0, !P0 ;  /* 0x000000000500720c */ /* 0x000fda0004706670 */
[----:B------:R-:W-:Y:S05]  /*1e2f0*/  @P0 BRA `(.L_x_2300) ;  /* 0x00000000000c0947 */ /* 0x000fea0003800000 */
[----:B---3--:R-:W3:Y:S02]  /*1e300*/  LDC.64 R2, c[0x0][0xc58] ;  /* 0x00031600ff027b82 */ /* 0x008ee40000000a00 */
[----:B---3--:R-:W-:-:S05]  /*1e310*/  IMAD.WIDE R2, R5, 0x4, R2 ;  /* 0x0000000405027825 */ /* 0x008fca00078e0202 */
[----:B------:R3:W5:Y:S02]  /*1e320*/  LDG.E R17, desc[UR52][R2.64] ;  /* 0x0000003402117981 */ /* 0x000764000c1e1900 */
.L_x_2300:
[----:B------:R-:W-:Y:S05]  /*1e330*/  BSYNC B0 ;  /* 0x0000000000007941 */ /* 0x000fea0003800000 */
.L_x_2299:
[----:B------:R-:W-:-:S03]  /*1e340*/  UMOV UR4, 0xffffffff ;  /* 0xffffffff00047882 */ /* 0x000fc60000000000 */
[----:B------:R-:W-:Y:S05]  /*1e350*/  BRA.DIV UR4, `(.L_x_2301) ;  /* 0x0000002604907947 */ /* 0x000fea000b800000 */
        /* <DEDUP_REMOVED lines=9> */
[----:B---3--:R-:W-:-:S05]  /*1e3f0*/  IMAD.IADD R3, R13, 0x1, R14 ;  /* 0x000000010d037824 */ /* 0x008fca00078e020e */
[----:B------:R-:W0:Y:S02]  /*1e400*/  SHFL.UP PT, R14, R3, 0x4, RZ ;  /* 0x04800000030e7989 */ /* 0x000e2400000e00ff */
[----:B0-----:R-:W-:Y:S02]  /*1e410*/  SEL R14, R14, RZ, P0 ;  /* 0x000000ff0e0e7207 */ /* 0x001fe40000000000 */
[----:B------:R-:W-:-:S03]  /*1e420*/  ISETP.GE.U32.AND P0, PT, R7, 0x10, PT ;  /* 0x000000100700780c */ /* 0x000fc60003f06070 */
[----:B------:R-:W-:-:S05]  /*1e430*/  IMAD.IADD R5, R3, 0x1, R14 ;  /* 0x0000000103057824 */ /* 0x000fca00078e020e */
[----:B------:R-:W2:Y:S02]  /*1e440*/  SHFL.UP PT, R14, R5, 0x8, RZ ;  /* 0x05000000050e7989 */ /* 0x000ea400000e00ff */
[----:B--2---:R-:W-:-:S05]  /*1e450*/  SEL R6, R14, RZ, P1 ;  /* 0x000000ff0e067207 */ /* 0x004fca0000800000 */
[----:B------:R-:W-:-:S05]  /*1e460*/  IMAD.IADD R6, R5, 0x1, R6 ;  /* 0x0000000105067824 */ /* 0x000fca00078e0206 */
[----:B------:R-:W0:Y:S02]  /*1e470*/  SHFL.UP PT, R14, R6, 0x10, RZ ;  /* 0x06000000060e7989 */ /* 0x000e2400000e00ff */
[----:B0-----:R-:W-:-:S05]  /*1e480*/  SEL R7, R14, RZ, P0 ;  /* 0x000000ff0e077207 */ /* 0x001fca0000000000 */
[----:B------:R-:W-:-:S05]  /*1e490*/  IMAD.IADD R2, R6, 0x1, R7 ;  /* 0x0000000106027824 */ /* 0x000fca00078e0207 */
[----:B------:R0:W2:Y:S02]  /*1e4a0*/  SHFL.IDX PT, R14, R2, 0x1f, 0x1f ;  /* 0x03e01f00020e7f89 */ /* 0x0000a400000e0000 */
.L_x_2417:
[----:B------:R-:W-:Y:S02]  /*1e4b0*/  ULDC UR4, c[0x0][0xc10] ;  /* 0x0003040000047ab9 */ /* 0x000fe40000000800 */
[----:B------:R-:W-:-:S04]  /*1e4c0*/  IMAD.U32 R5, RZ, RZ, UR4 ;  /* 0x00000004ff057e24 */ /* 0x000fc8000f8e00ff */
[----:B--2---:R-:W-:-:S04]  /*1e4d0*/  IMAD R3, R14, R5, RZ ;  /* 0x000000050e037224 */ /* 0x004fc800078e02ff */
[----:B----4-:R-:W-:-:S05]  /*1e4e0*/  IMAD.IADD R16, R16, 0x1, R3 ;  /* 0x0000000110107824 */ /* 0x010fca00078e0203 */
[----:B------:R-:W-:-:S13]  /*1e4f0*/  ISETP.GT.AND P0, PT, R16, R4, PT ;  /* 0x000000041000720c */ /* 0x000fda0003f04270 */
[----:B------:R-:W-:Y:S05]  /*1e500*/  @P0 BRA `(.L_x_2302) ;  /* 0x0000000000b40947 */ /* 0x000fea0003800000 */
[----:B------:R-:W2:Y:S02]  /*1e510*/  LDC R0, c[0x0][0xc14] ;  /* 0x00030500ff007b82 */ /* 0x000ea40000000800 */
.L_x_2307:
[----:B------:R-:W-:-:S05]  /*1e520*/  VIADD R19, R19, 0x1f ;  /* 0x0000001f13137836 */ /* 0x000fca0000000000 */
[----:B--2---:R-:W-:-:S13]  /*1e530*/  ISETP.GE.AND P0, PT, R19, R0, PT ;  /* 0x000000001300720c */ /* 0x004fda0003f06270 */
[----:B------:R-:W-:Y:S05]  /*1e540*/  @P0 BRA `(.L_x_2303) ;  /* 0x0000000400ec0947 */ /* 0x000fea0003800000 */
[----:B------:R-:W2:Y:S01]  /*1e550*/  S2R R7, SR_TID.X ;  /* 0x0000000000077919 */ /* 0x000ea20000002100 */
[----:B------:R-:W-:Y:S01]  /*1e560*/  BSSY B0, `(.L_x_2304) ;  /* 0x000000a000007945 */ /* 0x000fe20003800000 */
[----:B------:R-:W-:Y:S01]  /*1e570*/  IMAD.MOV.U32 R17, RZ, RZ, RZ ;  /* 0x000000ffff117224 */ /* 0x000fe200078e00ff */
[----:B--2---:R-:W-:-:S04]  /*1e580*/  LOP3.LUT R7, R7, 0x1f, RZ, 0xc0, !PT ;  /* 0x0000001f07077812 */ /* 0x004fc800078ec0ff */
[C---:B------:R-:W-:Y:S01]  /*1e590*/  ISETP.NE.AND P1, PT, R7.reuse, 0x1f, PT ;  /* 0x0000001f0700780c */ /* 0x040fe20003f25270 */
[----:B------:R-:W-:-:S05]  /*1e5a0*/  IMAD.IADD R5, R7, 0x1, R19 ;  /* 0x0000000107057824 */ /* 0x000fca00078e0213 */
[----:B------:R-:W-:-:S13]  /*1e5b0*/  ISETP.GE.OR P0, PT, R5, R0, !P1 ;  /* 0x000000000500720c */ /* 0x000fda0004f06670 */
[----:B------:R-:W-:Y:S05]  /*1e5c0*/  @P0 BRA `(.L_x_2305) ;  /* 0x00000000000c0947 */ /* 0x000fea0003800000 */
[----:B0-----:R-:W0:Y:S02]  /*1e5d0*/  LDC.64 R2, c[0x0][0xc58] ;  /* 0x00031600ff027b82 */ /* 0x001e240000000a00 */
[----:B0-----:R-:W-:-:S05]  /*1e5e0*/  IMAD.WIDE R2, R5, 0x4, R2 ;  /* 0x0000000405027825 */ /* 0x001fca00078e0202 */
[----:B------:R2:W5:Y:S02]  /*1e5f0*/  LDG.E R17, desc[UR52][R2.64] ;  /* 0x0000003402117981 */ /* 0x000564000c1e1900 */
.L_x_2305:
[----:B------:R-:W-:Y:S05]  /*1e600*/  BSYNC B0 ;  /* 0x0000000000007941 */ /* 0x000fea0003800000 */
.L_x_2304:
[----:B------:R-:W-:-:S03]  /*1e610*/  UMOV UR4, 0xffffffff ;  /* 0xffffffff00047882 */ /* 0x000fc60000000000 */
[----:B------:R-:W-:Y:S05]  /*1e620*/  BRA.DIV UR4, `(.L_x_2306) ;  /* 0x0000002604ac7947 */ /* 0x000fea000b800000 */
[----:B-----5:R-:W3:Y:S01]  /*1e630*/  SHFL.UP PT, R14, R17, 0x1, RZ ;  /* 0x04200000110e7989 */ /* 0x020ee200000e00ff */
[C---:B------:R-:W-:Y:S02]  /*1e640*/  ISETP.NE.AND P0, PT, R7.reuse, RZ, PT ;  /* 0x000000ff0700720c */ /* 0x040fe40003f05270 */
[C---:B------:R-:W-:Y:S02]  /*1e650*/  ISETP.GE.U32.AND P1, PT, R7.reuse, 0x2, PT ;  /* 0x000000020700780c */ /* 0x040fe40003f26070 */
[----:B---3--:R-:W-:Y:S02]  /*1e660*/  SEL R14, R14, RZ, P0 ;  /* 0x000000ff0e0e7207 */ /* 0x008fe40000000000 */
[----:B------:R-:W-:-:S03]  /*1e670*/  ISETP.GE.U32.AND P0, PT, R7, 0x4, PT ;  /* 0x000000040700780c */ /* 0x000fc60003f06070 */
[----:B------:R-:W-:-:S05]  /*1e680*/  IMAD.IADD R13, R17, 0x1, R14 ;  /* 0x00000001110d7824 */ /* 0x000fca00078e020e */
[----:B------:R-:W3:Y:S02]  /*1e690*/  SHFL.UP PT, R14, R13, 0x2, RZ ;  /* 0x044000000d0e7989 */ /* 0x000ee400000e00ff */
[----:B---3--:R-:W-:Y:S02]  /*1e6a0*/  SEL R14, R14, RZ, P1 ;  /* 0x000000ff0e0e7207 */ /* 0x008fe40000800000 */
[----:B------:R-:W-:-:S03]  /*1e6b0*/  ISETP.GE.U32.AND P1, PT, R7, 0x8, PT ;  /* 0x000000080700780c */ /* 0x000fc60003f26070 */
[----:B--2---:R-:W-:-:S05]  /*1e6c0*/  IMAD.IADD R3, R13, 0x1, R14 ;  /* 0x000000010d037824 */ /* 0x004fca00078e020e */
[----:B------:R-:W2:Y:S02]  /*1e6d0*/  SHFL.UP PT, R14, R3, 0x4, RZ ;  /* 0x04800000030e7989 */ /* 0x000ea400000e00ff */
[----:B--2---:R-:W-:Y:S02]  /*1e6e0*/  SEL R14, R14, RZ, P0 ;  /* 0x000000ff0e0e7207 */ /* 0x004fe40000000000 */
[----:B------:R-:W-:-:S03]  /*1e6f0*/  ISETP.GE.U32.AND P0, PT, R7, 0x10, PT ;  /* 0x000000100700780c */ /* 0x000fc60003f06070 */
[----:B------:R-:W-:-:S05]  /*1e700*/  IMAD.IADD R5, R3, 0x1, R14 ;  /* 0x0000000103057824 */ /* 0x000fca00078e020e */
[----:B------:R-:W2:Y:S02]  /*1e710*/  SHFL.UP PT, R14, R5, 0x8, RZ ;  /* 0x05000000050e7989 */ /* 0x000ea400000e00ff */
[----:B--2---:R-:W-:-:S05]  /*1e720*/  SEL R6, R14, RZ, P1 ;  /* 0x000000ff0e067207 */ /* 0x004fca0000800000 */
[----:B------:R-:W-:-:S05]  /*1e730*/  IMAD.IADD R6, R5, 0x1, R6 ;  /* 0x0000000105067824 */ /* 0x000fca00078e0206 */
[----:B------:R-:W2:Y:S02]  /*1e740*/  SHFL.UP PT, R14, R6, 0x10, RZ ;  /* 0x06000000060e7989 */ /* 0x000ea400000e00ff */
[----:B--2---:R-:W-:-:S05]  /*1e750*/  SEL R7, R14, RZ, P0 ;  /* 0x000000ff0e077207 */ /* 0x004fca0000000000 */
[----:B0-----:R-:W-:-:S05]  /*1e760*/  IMAD.IADD R2, R6, 0x1, R7 ;  /* 0x0000000106027824 */ /* 0x001fca00078e0207 */
[----:B------:R0:W2:Y:S02]  /*1e770*/  SHFL.IDX PT, R14, R2, 0x1f, 0x1f ;  /* 0x03e01f00020e7f89 */ /* 0x0000a400000e0000 */
.L_x_2425:
[----:B------:R-:W-:Y:S02]  /*1e780*/  ULDC UR4, c[0x0][0xc10] ;  /* 0x0003040000047ab9 */ /* 0x000fe40000000800 */
[----:B------:R-:W-:-:S04]  /*1e790*/  IMAD.U32 R5, RZ, RZ, UR4 ;  /* 0x00000004ff057e24 */ /* 0x000fc8000f8e00ff */
[----:B--2---:R-:W-:-:S04]  /*1e7a0*/  IMAD R3, R14, R5, RZ ;  /* 0x000000050e037224 */ /* 0x004fc800078e02ff */
[----:B------:R-:W-:-:S05]  /*1e7b0*/  IMAD.IADD R16, R3, 0x1, R16 ;  /* 0x0000000103107824 */ /* 0x000fca00078e0210 */
[----:B------:R-:W-:-:S13]  /*1e7c0*/  ISETP.GT.AND P0, PT, R16, R4, PT ;  /* 0x000000041000720c */ /* 0x000fda0003f04270 */
[----:B------:R-:W-:Y:S05]  /*1e7d0*/  @!P0 BRA `(.L_x_2307) ;  /* 0xfffffffc00508947 */ /* 0x000fea000383ffff */
.L_x_2302:
        /* <DEDUP_REMOVED lines=8> */
.L_x_2429:
[----:B------:R-:W-:Y:S01]  /*1e860*/  ISETP.NE.AND P0, PT, R3, RZ, PT ;  /* 0x000000ff0300720c */ /* 0x000fe20003f05270 */
[----:B------:R-:W-:-:S12]  /*1e870*/  IMAD.MOV.U32 R7, RZ, RZ, RZ ;  /* 0x000000ffff077224 */ /* 0x000fd800078e00ff */
[----:B------:R-:W-:Y:S05]  /*1e880*/  @!P0 BRA `(.L_x_2309) ;  /* 0x0000000000108947 */ /* 0x000fea0003800000 */
[----:B------:R-:W-:Y:S01]  /*1e890*/  UMOV UR4, 0xffffffff ;  /* 0xffffffff00047882 */ /* 0x000fe20000000000 */
[----:B------:R-:W-:Y:S02]  /*1e8a0*/  VIADD R12, R6, 0xffffffff ;  /* 0xffffffff060c7836 */ /* 0x000fe40000000000 */
[----:B------:R-:W-:Y:S05]  /*1e8b0*/  BRA.DIV UR4, `(.L_x_2310) ;  /* 0x0000002a04207947 */ /* 0x000fea000b800000 */
[----:B------:R4:W0:Y:S02]  /*1e8c0*/  SHFL.IDX PT, R7, R2, R12, 0x1f ;  /* 0x00001f0c02077589 */ /* 0x00082400000e0000 */
.L_x_2309:
[----:B0---4-:R-:W0:Y:S01]  /*1e8d0*/  LDC.64 R2, c[0x0][0xc68] ;  /* 0x00031a00ff027b82 */ /* 0x011e220000000a00 */
[----:B------:R-:W-:-:S04]  /*1e8e0*/  IMAD.IADD R19, R6, 0x1, R19 ;  /* 0x0000000106137824 */ /* 0x000fc800078e0213 */
[----:B0-----:R-:W-:-:S05]  /*1e8f0*/  IMAD.WIDE R2, R19, 0x4, R2 ;  /* 0x0000000413027825 */ /* 0x001fca00078e0202 */
[----:B-1----:R-:W2:Y:S01]  /*1e900*/  LDG.E R9, desc[UR52][R2.64] ;  /* 0x0000003402097981 */ /* 0x002ea2000c1e1900 */
[----:B------:R-:W-:-:S04]  /*1e910*/  IMAD R16, R7, R5, R16 ;  /* 0x0000000507107224 */ /* 0x000fc800078e0210 */
[----:B------:R-:W-:Y:S02]  /*1e920*/  IMAD.IADD R7, R4, 0x1, -R16 ;  /* 0x0000000104077824 */ /* 0x000fe400078e0a10 */
[----:B--23--:R-:W-:-:S05]  /*1e930*/  IMAD R6, R17, R9, RZ ;  /* 0x0000000911067224 */ /* 0x00cfca00078e02ff */
[----:B------:R-:W-:-:S04]  /*1e940*/  IABS R8, R6 ;  /* 0x0000000600087213 */ /* 0x000fc80000000000 */
[----:B------:R-:W0:Y:S08]  /*1e950*/  I2F.RP R11, R8 ;  /* 0x00000008000b7306 */ /* 0x000e300000209400 */
[----:B0-----:R-:W0:Y:S02]  /*1e960*/  MUFU.RCP R11, R11 ;  /* 0x0000000b000b7308 */ /* 0x001e240000001000 */
[----:B0-----:R-:W-:-:S06]  /*1e970*/  VIADD R12, R11, 0xffffffe ;  /* 0x0ffffffe0b0c7836 */ /* 0x001fcc0000000000 */
[----:B------:R-:W0:Y:S02]  /*1e980*/  F2I.FTZ.U32.TRUNC.NTZ R3, R12 ;  /* 0x0000000c00037305 */ /* 0x000e24000021f000 */
[----:B0-----:R-:W-:-:S04]  /*1e990*/  IMAD.MOV R2, RZ, RZ, -R3 ;  /* 0x000000ffff027224 */ /* 0x001fc800078e0a03 */
[----:B------:R-:W-:Y:S02]  /*1e9a0*/  IMAD R10, R2, R8, RZ ;  /* 0x00000008020a7224 */ /* 0x000fe400078e02ff */
[----:B------:R-:W-:-:S04]  /*1e9b0*/  IMAD.MOV.U32 R2, RZ, RZ, RZ ;  /* 0x000000ffff027224 */ /* 0x000fc800078e00ff */
[----:B------:R-:W-:Y:S01]  /*1e9c0*/  IMAD.HI.U32 R10, R3, R10, R2 ;  /* 0x0000000a030a7227 */ /* 0x000fe200078e0002 */
[----:B------:R-:W-:Y:S02]  /*1e9d0*/  IABS R3, R7 ;  /* 0x0000000700037213 */ /* 0x000fe40000000000 */
[----:B------:R-:W-:-:S03]  /*1e9e0*/  IABS R2, R6 ;  /* 0x0000000600027213 */ /* 0x000fc60000000000 */
[----:B------:R-:W-:-:S04]  /*1e9f0*/  IMAD.HI.U32 R10, R10, R3, RZ ;  /* 0x000000030a0a7227 */ /* 0x000fc800078e00ff */
[----:B------:R-:W-:-:S04]  /*1ea00*/  IMAD.MOV R2, RZ, RZ, -R2 ;  /* 0x000000ffff027224 */ /* 0x000fc800078e0a02 */
[----:B------:R-:W-:-:S05]  /*1ea10*/  IMAD R3, R10, R2, R3 ;  /* 0x000000020a037224 */ /* 0x000fca00078e0203 */
[----:B------:R-:W-:-:S13]  /*1ea20*/  ISETP.GT.U32.AND P0, PT, R8, R3, PT ;  /* 0x000000030800720c */ /* 0x000fda0003f04070 */
[----:B------:R-:W-:Y:S02]  /*1ea30*/  @!P0 IMAD.IADD R3, R3, 0x1, -R8 ;  /* 0x0000000103038824 */ /* 0x000fe400078e0a08 */
[----:B------:R-:W-:-:S03]  /*1ea40*/  @!P0 VIADD R10, R10, 0x1 ;  /* 0x000000010a0a8836 */ /* 0x000fc60000000000 */
[----:B------:R-:W-:Y:S02]  /*1ea50*/  ISETP.GE.U32.AND P0, PT, R3, R8, PT ;  /* 0x000000080300720c */ /* 0x000fe40003f06070 */
[----:B------:R-:W-:-:S11]  /*1ea60*/  LOP3.LUT R3, R7, R6, RZ, 0x3c, !PT ;  /* 0x0000000607037212 */ /* 0x000fd600078e3cff */
        /* <DEDUP_REMOVED lines=10> */
[----:B------:R-:W-:-:S04]  /*1eb10*/  VIADDMNMX R9, R8, R5, R9, PT ;  /* 0x0000000508097246 */ /* 0x000fc80003800109 */
        /* <DEDUP_REMOVED lines=13> */
[----:B------:R-:W-:Y:S01]  /*1ebf0*/  IMAD R8, R2, R8, R3 ;  /* 0x0000000802087224 */ /* 0x000fe200078e0203 */
[----:B------:R-:W-:-:S04]  /*1ec00*/  LOP3.LUT R3, R6, R9, RZ, 0x3c, !PT ;  /* 0x0000000906037212 */ /* 0x000fc800078e3cff */
[----:B------:R-:W-:-:S13]  /*1ec10*/  ISETP.GT.U32.AND P0, PT, R5, R8, PT ;  /* 0x000000080500720c */ /* 0x000fda0003f04070 */
[----:B------:R-:W-:Y:S02]  /*1ec20*/  @!P0 IMAD.IADD R8, R8, 0x1, -R5 ;  /* 0x0000000108088824 */ /* 0x000fe400078e0a05 */
[----:B------:R-:W-:-:S03]  /*1ec30*/  @!P0 VIADD R2, R2, 0x1 ;  /* 0x0000000102028836 */ /* 0x000fc60000000000 */
[----:B------:R-:W-:-:S13]  /*1ec40*/  ISETP.GE.U32.AND P0, PT, R8, R5, PT ;  /* 0x000000050800720c */ /* 0x000fda0003f06070 */
[----:B------:R-:W-:Y:S01]  /*1ec50*/  @P0 VIADD R2, R2, 0x1 ;  /* 0x0000000102020836 */ /* 0x000fe20000000000 */
[----:B------:R-:W-:Y:S01]  /*1ec60*/  ISETP.GE.AND P0, PT, R3, RZ, PT ;  /* 0x000000ff0300720c */ /* 0x000fe20003f06270 */
[----:B------:R-:W-:-:S12]  /*1ec70*/  IMAD.IADD R3, R6, 0x1, R4 ;  /* 0x0000000106037824 */ /* 0x000fd800078e0204 */
        /* <DEDUP_REMOVED lines=8> */
.L_x_2303:
[----:B------:R-:W-:Y:S01]  /*1ed00*/  UMOV UR4, URZ ;  /* 0x0000003f00047c82 */ /* 0x000fe20008000000 */
[----:B------:R-:W-:Y:S01]  /*1ed10*/  UMOV UR5, URZ ;  /* 0x0000003f00057c82 */ /* 0x000fe20008000000 */
[----:B------:R-:W-:Y:S01]  /*1ed20*/  ULDC UR6, c[0x0][0xc14] ;  /* 0x0003050000067ab9 */ /* 0x000fe20000000800 */
[----:B------:R-:W-:Y:S02]  /*1ed30*/  IMAD.MOV.U32 R16, RZ, RZ, R4 ;  /* 0x000000ffff107224 */ /* 0x000fe400078e0004 */
[----:B------:R-:W-:Y:S02]  /*1ed40*/  IMAD.U32 R17, RZ, RZ, UR4 ;  /* 0x00000004ff117e24 */ /* 0x000fe4000f8e00ff */
[----:B------:R-:W-:Y:S02]  /*1ed50*/  IMAD.U32 R18, RZ, RZ, UR5 ;  /* 0x00000005ff127e24 */ /* 0x000fe4000f8e00ff */
[----:B------:R-:W-:-:S07]  /*1ed60*/  IMAD.U32 R19, RZ, RZ, UR6 ;  /* 0x00000006ff137e24 */ /* 0x000fce000f8e00ff */
.L_x_2311:
        /* <DEDUP_REMOVED lines=12> */
.L_x_2212:
        /* <DEDUP_REMOVED lines=12> */
.L_x_2432:
[----:B------:R-:W-:Y:S05]  /*1eef0*/  BSYNC B0 ;  /* 0x0000000000007941 */ /* 0x000fea0003800000 */
.L_x_2313:
[----:B------:R-:W-:-:S03]  /*1ef00*/  UMOV UR4, 0xffffffff ;  /* 0xffffffff00047882 */ /* 0x000fc60000000000 */
[----:B------:R-:W-:Y:S05]  /*1ef10*/  BRA.DIV UR4, `(.L_x_2315) ;  /* 0x0000002204c47947 */ /* 0x000fea000b800000 */
[----:B------:R-:W2:Y:S02]  /*1ef20*/  S2R R2, SR_TID.X ;  /* 0x0000000000027919 */ /* 0x000ea40000002100 */
[----:B--2---:R-:W-:-:S04]  /*1ef30*/  SHF.R.U32.HI R2, RZ, 0x5, R2 ;  /* 0x00000005ff027819 */ /* 0x004fc80000011602 */
[----:B------:R-:W-:-:S05]  /*1ef40*/  LOP3.LUT R2, R2, 0x3, RZ, 0xc0, !PT ;  /* 0x0000000302027812 */ /* 0x000fca00078ec0ff */
[----:B------:R2:W3:Y:S02]  /*1ef50*/  SHFL.IDX PT, R14, R2, RZ, 0x1f ;  /* 0x00001fff020e7589 */ /* 0x0004e400000e0000 */
.L_x_2435:
[----:B---3--:R-:W-:-:S13]  /*1ef60*/  ISETP.NE.AND P0, PT, R14, RZ, PT ;  /* 0x000000ff0e00720c */ /* 0x008fda0003f05270 */
[----:B------:R-:W-:Y:S05]  /*1ef70*/  @P0 BRA `(.L_x_1991) ;  /* 0x0000000000940947 */ /* 0x000fea0003800000 */
[----:B------:R-:W-:-:S03]  /*1ef80*/  UMOV UR4, 0xffffffff ;  /* 0xffffffff00047882 */ /* 0x000fc60000000000 */
[----:B------:R-:W-:Y:S05]  /*1ef90*/  BRA.DIV UR4, `(.L_x_2316) ;  /* 0x0000002204d87947 */ /* 0x000fea000b800000 */
[----:B------:R-:W-:-:S13]  /*1efa0*/  ELECT P6, URZ, PT ;  /* 0x00000000003f782f */ /* 0x000fda00038c0000 */
.L_x_2438:
[----:B------:R-:W-:Y:S05]  /*1efb0*/  @!P6 BRA `(.L_x_1991) ;  /* 0x000000000084e947 */ /* 0x000fea0003800000 */
[----:B--2---:R-:W2:Y:S02]  /*1efc0*/  LDL.LU R2, [R1+0x2c] ;  /* 0x00002c0001027983 */ /* 0x004ea40000300800 */
[----:B--2---:R-:W-:-:S04]  /*1efd0*/  LOP3.LUT R2, R2, 0x2, RZ, 0xfc, !PT ;  /* 0x0000000202027812 */ /* 0x004fc800078efcff */
[----:B------:R-:W-:-:S13]  /*1efe0*/  ISETP.NE.AND P2, PT, R2, 0x3, PT ;  /* 0x000000030200780c */ /* 0x000fda0003f45270 */
[----:B------:R-:W-:Y:S05]  /*1eff0*/  @!P2 BRA `(.L_x_2317) ;  /* 0x000000000004a947 */ /* 0x000fea0003800000 */
[----:B------:R-:W-:Y:S01]  /*1f000*/  BPT.TRAP 0x1 ;  /* 0x000000040000795c */ /* 0x000fe20000300000 */
.L_x_2317:
        /* <DEDUP_REMOVED lines=14> */
.L_x_2439:
[----:B------:R-:W2:Y:S02]  /*1f0f0*/  SYNCS.PHASECHK.TRANS64.TRYWAIT P0, [R7+URZ], R2 ;  /* 0x00000002070075a7 */ /* 0x000ea4000800017f */
[----:B--2---:R-:W-:Y:S05]  /*1f100*/  @!P0 BRA `(.L_x_2319) ;  /* 0x0000002000b08947 */ /* 0x004fea0003800000 */
.L_x_2440:
[----:B------:R-:W-:Y:S05]  /*1f110*/  @!P2 BRA `(.L_x_2320) ;  /* 0x000000000004a947 */ /* 0x000fea0003800000 */
[----:B------:R-:W-:Y:S01]  /*1f120*/  BPT.TRAP 0x1 ;  /* 0x000000040000795c */ /* 0x000fe20000300000 */
.L_x_2320:
[----:B------:R-:W3:Y:S01]  /*1f130*/  LDL.LU R4, [R1] ;  /* 0x0000000001047983 */ /* 0x000ee20000300800 */
[----:B------:R-:W-:-:S04]  /*1f140*/  VIADD R0, R0, 0x22860 ;  /* 0x0002286000007836 */ /* 0x000fc80000000000 */
[----:B---3--:R-:W-:-:S04]  /*1f150*/  IMAD R4, R4, 0x8, R0 ;  /* 0x0000000804047824 */ /* 0x008fc800078e0200 */
[----:B------:R-:W3:Y:S02]  /*1f160*/  SYNCS.PHASECHK.TRANS64.TRYWAIT P0, [R4+URZ], R5 ;  /* 0x00000005040075a7 */ /* 0x000ee4000800017f */
[----:B---3--:R-:W-:Y:S05]  /*1f170*/  @!P0 BRA `(.L_x_2321) ;  /* 0x0000002000a88947 */ /* 0x008fea0003800000 */
.L_x_2441:
[----:B------:R-:W-:-:S07]  /*1f180*/  IMAD R3, R3, 0x8, R0 ;  /* 0x0000000803037824 */ /* 0x000fce00078e0200 */
.L_x_2322:
[----:B----4-:R4:W0:Y:S02]  /*1f190*/  SYNCS.PHASECHK.TRANS64.TRYWAIT P0, [R3+URZ], R2 ;  /* 0x00000002030075a7 */ /* 0x010824000800017f */
[----:B0-----:R-:W-:Y:S05]  /*1f1a0*/  @!P0 NANOSLEEP.SYNCS 0x989680 ;  /* 0x009896800000895d */ /* 0x001fea0003900000 */
[----:B------:R-:W0:Y:S02]  /*1f1b0*/  @!P0 SYNCS.PHASECHK.TRANS64 P0, [R3+URZ], R2 ;  /* 0x00000002030085a7 */ /* 0x000e24000800007f */
[----:B0-----:R-:W-:Y:S05]  /*1f1c0*/  @!P0 BRA `(.L_x_2322) ;  /* 0xfffffffc00f08947 */ /* 0x001fea000383ffff */
.L_x_1991:
[----:B------:R-:W-:Y:S05]  /*1f1d0*/  BSYNC B7 ;  /* 0x0000000000077941 */ /* 0x000fea0003800000 */
.L_x_1988:
[----:B------:R-:W-:Y:S05]  /*1f1e0*/  EXIT ;  /* 0x000000000000794d */ /* 0x000fea0003800000 */
.L_x_2017:
[----:B0-----:R0:W1:Y:S02]  /*1f1f0*/  SYNCS.PHASECHK.TRANS64.TRYWAIT P6, [R92+URZ+0x22890], R105 ;  /* 0x022890695c0075a7 */ /* 0x00106400080c017f */
[----:B-1----:R-:W-:Y:S05]  /*1f200*/  @!P6 NANOSLEEP.SYNCS 0x989680 ;  /* 0x009896800000e95d */ /* 0x002fea0003900000 */
[----:B------:R-:W1:Y:S02]  /*1f210*/  @!P6 SYNCS.PHASECHK.TRANS64 P6, [R92+URZ+0x22890], R105 ;  /* 0x022890695c00e5a7 */ /* 0x000e6400080c007f */
[----:B-1----:R-:W-:Y:S05]  /*1f220*/  @!P6 BRA `(.L_x_2017) ;  /* 0xfffffffc00f0e947 */ /* 0x002fea000383ffff */
[----:B------:R-:W-:Y:S05]  /*1f230*/  BRA `(.L_x_2323) ;  /* 0xfffffe3c001c7947 */ /* 0x000fea000383ffff */
.L_x_2035:
[----:B0-----:R0:W1:Y:S02]  /*1f240*/  SYNCS.PHASECHK.TRANS64.TRYWAIT P5, [R92+URZ+0x22890], R105 ;  /* 0x022890695c0075a7 */ /* 0x00106400080a017f */
[----:B-1----:R-:W-:Y:S05]  /*1f250*/  @!P5 NANOSLEEP.SYNCS 0x989680 ;  /* 0x009896800000d95d */ /* 0x002fea0003900000 */
[----:B------:R-:W1:Y:S02]  /*1f260*/  @!P5 SYNCS.PHASECHK.TRANS64 P5, [R92+URZ+0x22890], R105 ;  /* 0x022890695c00d5a7 */ /* 0x000e6400080a007f */
[----:B-1----:R-:W-:Y:S05]  /*1f270*/  @!P5 BRA `(.L_x_2035) ;  /* 0xfffffffc00f0d947 */ /* 0x002fea000383ffff */
[----:B------:R-:W-:Y:S05]  /*1f280*/  BRA `(.L_x_2324) ;  /* 0xfffffe4c00cc7947 */ /* 0x000fea000383ffff */
.L_x_2044:
[----:B0-----:R0:W1:Y:S02]  /*1f290*/  SYNCS.PHASECHK.TRANS64.TRYWAIT P4, [R92+URZ+0x22890], R105 ;  /* 0x022890695c0075a7 */ /* 0x001064000808017f */
[----:B-1----:R-:W-:Y:S05]  /*1f2a0*/  @!P4 NANOSLEEP.SYNCS 0x989680 ;  /* 0x009896800000c95d */ /* 0x002fea0003900000 */
[----:B------:R-:W1:Y:S02]  /*1f2b0*/  @!P4 SYNCS.PHASECHK.TRANS64 P4, [R92+URZ+0x22890], R105 ;  /* 0x022890695c00c5a7 */ /* 0x000e64000808007f */
[----:B-1----:R-:W-:Y:S05]  /*1f2c0*/  @!P4 BRA `(.L_x_2044) ;  /* 0xfffffffc00f0c947 */ /* 0x002fea000383ffff */
[----:B------:R-:W-:Y:S05]  /*1f2d0*/  BRA `(.L_x_2325) ;  /* 0xfffffe5c00f47947 */ /* 0x000fea000383ffff */
.L_x_2050:
[----:B--2---:R2:W3:Y:S02]  /*1f2e0*/  SYNCS.PHASECHK.TRANS64.TRYWAIT P3, [R92+URZ+0x228b0], R105 ;  /* 0x0228b0695c0075a7 */ /* 0x0044e4000806017f */
[----:B---3--:R-:W-:Y:S05]  /*1f2f0*/  @!P3 NANOSLEEP.SYNCS 0x989680 ;  /* 0x009896800000b95d */ /* 0x008fea0003900000 */
[----:B------:R-:W3:Y:S02]  /*1f300*/  @!P3 SYNCS.PHASECHK.TRANS64 P3, [R92+URZ+0x228b0], R105 ;  /* 0x0228b0695c00b5a7 */ /* 0x000ee4000806007f */
[----:B---3--:R-:W-:Y:S05]  /*1f310*/  @!P3 BRA `(.L_x_2050) ;  /* 0xfffffffc00f0b947 */ /* 0x008fea000383ffff */
[----:B------:R-:W-:Y:S05]  /*1f320*/  BRA `(.L_x_2326) ;  /* 0xfffffe6000847947 */ /* 0x000fea000383ffff */
.L_x_2066:
[----:B------:R-:W0:Y:S01]  /*1f330*/  S2R R9, SR_TID.X ;  /* 0x0000000000097919 */ /* 0x000e220000002100 */
[----:B------:R-:W-:Y:S01]  /*1f340*/  BSSY B0, `(.L_x_2327) ;  /* 0x000000c000007945 */ /* 0x000fe20003800000 */
[----:B------:R-:W-:Y:S02]  /*1f350*/  IMAD.MOV.U32 R12, RZ, RZ, RZ ;  /* 0x000000ffff0c7224 */ /* 0x000fe400078e00ff */
[----:B------:R-:W-:Y:S02]  /*1f360*/  IMAD.MOV.U32 R11, RZ, RZ, 0x1f ;  /* 0x0000001fff0b7424 */ /* 0x000fe400078e00ff */
[----:B------:R-:W-:Y:S02]  /*1f370*/  IMAD.MOV.U32 R15, RZ, RZ, -0x1 ;  /* 0xffffffffff0f7424 */ /* 0x000fe400078e00ff */
[----:B0-----:R-:W-:-:S05]  /*1f380*/  VIADD R9, R9, 0xffffff80 ;  /* 0xffffff8009097836 */ /* 0x001fca0000000000 */
[----:B------:R-:W-:-:S04]  /*1f390*/  SHF.R.S32.HI R8, RZ, 0x1f, R9 ;  /* 0x0000001fff087819 */ /* 0x000fc80000011409 */
[----:B------:R-:W-:-:S04]  /*1f3a0*/  LEA.HI R8, R8, R9, RZ, 0x7 ;  /* 0x0000000908087211 */ /* 0x000fc800078f38ff */
[----:B------:R-:W-:-:S05]  /*1f3b0*/  SHF.R.S32.HI R8, RZ, 0x7, R8 ;  /* 0x00000007ff087819 */ /* 0x000fca0000011408 */
[----:B------:R-:W-:-:S07]  /*1f3c0*/  IMAD.MOV.U32 R13, RZ, RZ, R8 ;  /* 0x000000ffff0d7224 */ /* 0x000fce00078e0008 */
[----:B-----5:R-:W-:Y:S05]  /*1f3d0*/  WARPSYNC.COLLECTIVE R15, `(.L_x_2328) ;  /* 0x000000000f087348 */ /* 0x020fea0003c00000 */
[----:B------:R0:W1:Y:S02]  /*1f3e0*/  SHFL.IDX P6, R14, R13, R12, R11 ;  /* 0x0000000c0d0e7389 */ /* 0x00006400000c000b */
[----:B01---5:R-:W-:Y:S01]  /*1f3f0*/  ENDCOLLECTIVE ;  /* 0x000000000000791b */ /* 0x023fe20003800000 */
.L_x_2328:
[----:B------:R-:W-:Y:S05]  /*1f400*/  BSYNC B0 ;  /* 0x0000000000007941 */ /* 0x000fea0003800000 */
.L_x_2327:
[----:B------:R-:W-:Y:S05]  /*1f410*/  BRA `(.L_x_2329) ;  /* 0xfffffe6c00f07947 */ /* 0x000fea000383ffff */
.L_x_2082:
        /* <DEDUP_REMOVED lines=8> */
.L_x_2331:
[----:B------:R-:W-:Y:S05]  /*1f4a0*/  BSYNC B1 ;  /* 0x0000000000017941 */ /* 0x000fea0003800000 */
.L_x_2330:
[----:B------:R-:W-:Y:S05]  /*1f4b0*/  BRA `(.L_x_2332) ;  /* 0xfffffe7c00347947 */ /* 0x000fea000383ffff */
.L_x_2083:
        /* <DEDUP_REMOVED lines=8> */
.L_x_2334:
[----:B------:R-:W-:Y:S05]  /*1f540*/  BSYNC B1 ;  /* 0x0000000000017941 */ /* 0x000fea0003800000 */
.L_x_2333:
[----:B------:R-:W-:Y:S05]  /*1f550*/  BRA `(.L_x_2335) ;  /* 0xfffffe7c00147947 */ /* 0x000fea000383ffff */
.L_x_2084:
        /* <DEDUP_REMOVED lines=8> */
.L_x_2337:
[----:B------:R-:W-:Y:S05]  /*1f5e0*/  BSYNC B1 ;  /* 0x0000000000017941 */ /* 0x000fea0003800000 */
.L_x_2336:
[----:B------:R-:W-:Y:S05]  /*1f5f0*/  BRA `(.L_x_2338) ;  /* 0xfffffe7800f47947 */ /* 0x000fea000383ffff */
.L_x_2085:
        /* <DEDUP_REMOVED lines=8> */
.L_x_2340:
[----:B------:R-:W-:Y:S05]  /*1f680*/  BSYNC B1 ;  /* 0x0000000000017941 */ /* 0x000fea0003800000 */
.L_x_2339:
[----:B------:R-:W-:Y:S05]  /*1f690*/  BRA `(.L_x_2341) ;  /* 0xfffffe7800d47947 */ /* 0x000fea000383ffff */
.L_x_2086:
[----:B------:R-:W-:Y:S01]  /*1f6a0*/  BSSY B1, `(.L_x_2342) ;  /* 0x0000008000017945 */ /* 0x000fe20003800000 */
[----:B------:R-:W-:Y:S02]  /*1f6b0*/  IMAD.MOV.U32 R13, RZ, RZ, R5 ;  /* 0x000000ffff0d7224 */ /* 0x000fe400078e0005 */
[----:B------:R-:W-:Y:S02]  /*1f6c0*/  IMAD.MOV.U32 R12, RZ, RZ, 0x1 ;  /* 0x00000001ff0c7424 */ /* 0x000fe400078e00ff */
[----:B------:R-:W-:Y:S02]  /*1f6d0*/  IMAD.MOV.U32 R11, RZ, RZ, 0x1c1f ;  /* 0x00001c1fff0b7424 */ /* 0x000fe400078e00ff */
[----:B------:R-:W-:-:S07]  /*1f6e0*/  IMAD.MOV.U32 R15, RZ, RZ, -0x1 ;  /* 0xffffffffff0f7424 */ /* 0x000fce00078e00ff */
[----:B-----5:R-:W-:Y:S05]  /*1f6f0*/  WARPSYNC.COLLECTIVE R15, `(.L_x_2343) ;  /* 0x000000000f087348 */ /* 0x020fea0003c00000 */
[----:B------:R0:W1:Y:S02]  /*1f700*/  SHFL.IDX P6, R14, R13, R12, R11 ;  /* 0x0000000c0d0e7389 */ /* 0x00006400000c000b */
[----:B01---5:R-:W-:Y:S01]  /*1f710*/  ENDCOLLECTIVE ;  /* 0x000000000000791b */ /* 0x023fe20003800000 */
.L_x_2343:
[----:B------:R-:W-:Y:S05]  /*1f720*/  BSYNC B1 ;  /* 0x0000000000017941 */ /* 0x000fea0003800000 */
.L_x_2342:
[----:B------:R-:W-:Y:S05]  /*1f730*/  BRA `(.L_x_2344) ;  /* 0xfffffe7800b47947 */ /* 0x000fea000383ffff */
.L_x_2087:
        /* <DEDUP_REMOVED lines=8> */
.L_x_2346:
[----:B------:R-:W-:Y:S05]  /*1f7c0*/  BSYNC B1 ;  /* 0x0000000000017941 */ /* 0x000fea0003800000 */
.L_x_2345:
[----:B------:R-:W-:Y:S05]  /*1f7d0*/  BRA `(.L_x_2347) ;  /* 0xfffffe7800947947 */ /* 0x000fea000383ffff */
.L_x_2088:
        /* <DEDUP_REMOVED lines=8> */
.L_x_2349:
[----:B------:R-:W-:Y:S05]  /*1f860*/  BSYNC B1 ;  /* 0x0000000000017941 */ /* 0x000fea0003800000 */
.L_x_2348:
[----:B------:R-:W-:Y:S05]  /*1f870*/  BRA `(.L_x_2350) ;  /* 0xfffffe7800747947 */ /* 0x000fea000383ffff */
.L_x_2089:
        /* <DEDUP_REMOVED lines=8> */
.L_x_2352:
[----:B------:R-:W-:Y:S05]  /*1f900*/  BSYNC B1 ;  /* 0x0000000000017941 */ /* 0x000fea0003800000 */
.L_x_2351:
[----:B------:R-:W-:Y:S05]  /*1f910*/  BRA `(.L_x_2353) ;  /* 0xfffffe7800547947 */ /* 0x000fea000383ffff */
.L_x_2091:
[----:B0-----:R0:W1:Y:S02]  /*1f920*/  SYNCS.PHASECHK.TRANS64.TRYWAIT P2, [R17+URZ+0x22800], R6 ;  /* 0x02280006110075a7 */ /* 0x001064000804017f */
[----:B-1----:R-:W-:Y:S05]  /*1f930*/  @!P2 NANOSLEEP.SYNCS 0x989680 ;  /* 0x009896800000a95d */ /* 0x002fea0003900000 */
[----:B------:R-:W1:Y:S02]  /*1f940*/  @!P2 SYNCS.PHASECHK.TRANS64 P2, [R17+URZ+0x22800], R6 ;  /* 0x022800061100a5a7 */ /* 0x000e64000804007f */
[----:B-1----:R-:W-:Y:S05]  /*1f950*/  @!P2 BRA `(.L_x_2091) ;  /* 0xfffffffc00f0a947 */ /* 0x002fea000383ffff */
[----:B------:R-:W-:Y:S05]  /*1f960*/  BRA `(.L_x_2354) ;  /* 0xfffffe7800dc7947 */ /* 0x000fea000383ffff */
.L_x_2099:
        /* <DEDUP_REMOVED lines=8> */
.L_x_2356:
[----:B------:R-:W-:Y:S05]  /*1f9f0*/  BSYNC B1 ;  /* 0x0000000000017941 */ /* 0x000fea0003800000 */
.L_x_2355:
[----:B------:R-:W-:Y:S05]  /*1fa00*/  BRA `(.L_x_2357) ;  /* 0xfffffe8800f87947 */ /* 0x000fea000383ffff */
.L_x_2100:
        /* <DEDUP_REMOVED lines=8> */
.L_x_2359:
[----:B------:R-:W-:Y:S05]  /*1fa90*/  BSYNC B1 ;  /* 0x0000000000017941 */ /* 0x000fea0003800000 */
.L_x_2358:
[----:B------:R-:W-:Y:S05]  /*1faa0*/  BRA `(.L_x_2360) ;  /* 0xfffffe8800d87947 */ /* 0x000fea000383ffff */
.L_x_2101:
        /* <DEDUP_REMOVED lines=8> */
.L_x_2362:
[----:B------:R-:W-:Y:S05]  /*1fb30*/  BSYNC B1 ;  /* 0x0000000000017941 */ /* 0x000fea0003800000 */
.L_x_2361:
[----:B------:R-:W-:Y:S05]  /*1fb40*/  BRA `(.L_x_2363) ;  /* 0xfffffe8800b87947 */ /* 0x000fea000383ffff */
.L_x_2102:
        /* <DEDUP_REMOVED lines=8> */
.L_x_2365:
[----:B------:R-:W-:Y:S05]  /*1fbd0*/  BSYNC B1 ;  /* 0x0000000000017941 */ /* 0x000fea0003800000 */
.L_x_2364:
[----:B------:R-:W-:Y:S05]  /*1fbe0*/  BRA `(.L_x_2366) ;  /* 0xfffffe8800987947 */ /* 0x000fea000383ffff */
.L_x_2103:
        /* <DEDUP_REMOVED lines=8> */
.L_x_2368:
[----:B------:R-:W-:Y:S05]  /*1fc70*/  BSYNC B1 ;  /* 0x0000000000017941 */ /* 0x000fea0003800000 */
.L_x_2367:
[----:B------:R-:W-:Y:S05]  /*1fc80*/  BRA `(.L_x_2369) ;  /* 0xfffffe8800787947 */ /* 0x000fea000383ffff */
.L_x_2104:
        /* <DEDUP_REMOVED lines=8> */
.L_x_2371:
[----:B------:R-:W-:Y:S05]  /*1fd10*/  BSYNC B1 ;  /* 0x0000000000017941 */ /* 0x000fea0003800000 */
.L_x_2370:
[----:B------:R-:W-:Y:S05]  /*1fd20*/  BRA `(.L_x_2372) ;  /* 0xfffffe88005c7947 */ /* 0x000fea000383ffff */
.L_x_2105:
        /* <DEDUP_REMOVED lines=8> */
.L_x_2374:
[----:B------:R-:W-:Y:S05]  /*1fdb0*/  BSYNC B1 ;  /* 0x0000000000017941 */ /* 0x000fea0003800000 */
.L_x_2373:
[----:B------:R-:W-:Y:S05]  /*1fdc0*/  BRA `(.L_x_2375) ;  /* 0xfffffe8800407947 */ /* 0x000fea000383ffff */
.L_x_2106:
        /* <DEDUP_REMOVED lines=8> */
.L_x_2377:
[----:B------:R-:W-:Y:S05]  /*1fe50*/  BSYNC B1 ;  /* 0x0000000000017941 */ /* 0x000fea0003800000 */
.L_x_2376:
[----:B------:R-:W-:Y:S05]  /*1fe60*/  BRA `(.L_x_2378) ;  /* 0xfffffe8800247947 */ /* 0x000fea000383ffff */
.L_x_2108:
[----:B0-----:R0:W1:Y:S02]  /*1fe70*/  SYNCS.PHASECHK.TRANS64.TRYWAIT P1, [R17+URZ+0x22800], R4 ;  /* 0x02280004110075a7 */ /* 0x001064000802017f */
[----:B-1----:R-:W-:Y:S05]  /*1fe80*/  @!P1 NANOSLEEP.SYNCS 0x989680 ;  /* 0x009896800000995d */ /* 0x002fea0003900000 */
[----:B------:R-:W1:Y:S02]  /*1fe90*/  @!P1 SYNCS.PHASECHK.TRANS64 P1, [R17+URZ+0x22800], R4 ;  /* 0x02280004110095a7 */ /* 0x000e64000802007f */
[----:B-1----:R-:W-:Y:S05]  /*1fea0*/  @!P1 BRA `(.L_x_2108) ;  /* 0xfffffffc00f09947 */ /* 0x002fea000383ffff */
[----:B------:R-:W-:Y:S05]  /*1feb0*/  BRA `(.L_x_2379) ;  /* 0xfffffe8800947947 */ /* 0x000fea000383ffff */
.L_x_2114:
[----:B--2---:R2:W3:Y:S02]  /*1fec0*/  SYNCS.PHASECHK.TRANS64.TRYWAIT P2, [R5+URZ+0x22830], R20 ;  /* 0x02283014050075a7 */ /* 0x0044e4000804017f */
[----:B---3--:R-:W-:Y:S05]  /*1fed0*/  @!P2 NANOSLEEP.SYNCS 0x989680 ;  /* 0x009896800000a95d */ /* 0x008fea0003900000 */
[----:B------:R-:W3:Y:S02]  /*1fee0*/  @!P2 SYNCS.PHASECHK.TRANS64 P2, [R5+URZ+0x22830], R20 ;  /* 0x022830140500a5a7 */ /* 0x000ee4000804007f */
[----:B---3--:R-:W-:Y:S05]  /*1fef0*/  @!P2 BRA `(.L_x_2114) ;  /* 0xfffffffc00f0a947 */ /* 0x008fea000383ffff */
[----:B------:R-:W-:Y:S05]  /*1ff00*/  BRA `(.L_x_2113) ;  /* 0xfffffe9800407947 */ /* 0x000fea000383ffff */
.L_x_2127:
[----:B-1----:R1:W2:Y:S02]  /*1ff10*/  SYNCS.PHASECHK.TRANS64.TRYWAIT P2, [R5+URZ+0x22850], R20 ;  /* 0x02285014050075a7 */ /* 0x0022a4000804017f */
[----:B--2---:R-:W-:Y:S05]  /*1ff20*/  @!P2 NANOSLEEP.SYNCS 0x989680 ;  /* 0x009896800000a95d */ /* 0x004fea0003900000 */
[----:B------:R-:W2:Y:S02]  /*1ff30*/  @!P2 SYNCS.PHASECHK.TRANS64 P2, [R5+URZ+0x22850], R20 ;  /* 0x022850140500a5a7 */ /* 0x000ea4000804007f */
[----:B--2---:R-:W-:Y:S05]  /*1ff40*/  @!P2 BRA `(.L_x_2127) ;  /* 0xfffffffc00f0a947 */ /* 0x004fea000383ffff */
[----:B------:R-:W-:Y:S05]  /*1ff50*/  BRA `(.L_x_2126) ;  /* 0xfffffec000747947 */ /* 0x000fea000383ffff */
.L_x_2136:
[----:B-1----:R1:W2:Y:S02]  /*1ff60*/  SYNCS.PHASECHK.TRANS64.TRYWAIT P2, [R209+URZ+0x22830], R204 ;  /* 0x022830ccd10075a7 */ /* 0x0022a4000804017f */
[----:B--2---:R-:W-:Y:S05]  /*1ff70*/  @!P2 NANOSLEEP.SYNCS 0x989680 ;  /* 0x009896800000a95d */ /* 0x004fea0003900000 */
[----:B------:R-:W2:Y:S02]  /*1ff80*/  @!P2 SYNCS.PHASECHK.TRANS64 P2, [R209+URZ+0x22830], R204 ;  /* 0x022830ccd100a5a7 */ /* 0x000ea4000804007f */
[----:B--2---:R-:W-:Y:S05]  /*1ff90*/  @!P2 BRA `(.L_x_2136) ;  /* 0xfffffffc00f0a947 */ /* 0x004fea000383ffff */
[----:B------:R-:W-:Y:S05]  /*1ffa0*/  BRA `(.L_x_2135) ;  /* 0xfffffec800307947 */ /* 0x000fea000383ffff */
.L_x_2149:
[----:B-1----:R1:W2:Y:S02]  /*1ffb0*/  SYNCS.PHASECHK.TRANS64.TRYWAIT P2, [R209+URZ+0x22850], R204 ;  /* 0x022850ccd10075a7 */ /* 0x0022a4000804017f */
[----:B--2---:R-:W-:Y:S05]  /*1ffc0*/  @!P2 NANOSLEEP.SYNCS 0x989680 ;  /* 0x009896800000a95d */ /* 0x004fea0003900000 */
[----:B------:R-:W2:Y:S02]  /*1ffd0*/  @!P2 SYNCS.PHASECHK.TRANS64 P2, [R209+URZ+0x22850], R204 ;  /* 0x022850ccd100a5a7 */ /* 0x000ea4000804007f */
[----:B--2---:R-:W-:Y:S05]  /*1ffe0*/  @!P2 BRA `(.L_x_2149) ;  /* 0xfffffffc00f0a947 */ /* 0x004fea000383ffff */
[----:B------:R-:W-:Y:S05]  /*1fff0*/  BRA `(.L_x_2148) ;  /* 0xfffffef800a07947 */ /* 0x000fea000383ffff */
.L_x_2159:
[----:B-1----:R1:W2:Y:S02]  /*20000*/  SYNCS.PHASECHK.TRANS64.TRYWAIT P3, [R205+URZ+0x22830], R5 ;  /* 0x02283005cd0075a7 */ /* 0x0022a4000806017f */
[----:B--2---:R-:W-:Y:S05]  /*20010*/  @!P3 NANOSLEEP.SYNCS 0x989680 ;  /* 0x009896800000b95d */ /* 0x004fea0003900000 */
[----:B------:R-:W2:Y:S02]  /*20020*/  @!P3 SYNCS.PHASECHK.TRANS64 P3, [R205+URZ+0x22830], R5 ;  /* 0x02283005cd00b5a7 */ /* 0x000ea4000806007f */
[----:B--2---:R-:W-:Y:S05]  /*20030*/  @!P3 BRA `(.L_x_2159) ;  /* 0xfffffffc00f0b947 */ /* 0x004fea000383ffff */
[----:B------:R-:W-:Y:S05]  /*20040*/  BRA `(.L_x_2158) ;  /* 0xffffff00006c7947 */ /* 0x000fea000383ffff */
.L_x_2164:
[----:B-1----:R1:W2:Y:S02]  /*20050*/  SYNCS.PHASECHK.TRANS64.TRYWAIT P3, [R205+URZ+0x22850], R5 ;  /* 0x02285005cd0075a7 */ /* 0x0022a4000806017f */
[----:B--2---:R-:W-:Y:S05]  /*20060*/  @!P3 NANOSLEEP.SYNCS 0x989680 ;  /* 0x009896800000b95d */ /* 0x004fea0003900000 */
[----:B------:R-:W2:Y:S02]  /*20070*/  @!P3 SYNCS.PHASECHK.TRANS64 P3, [R205+URZ+0x22850], R5 ;  /* 0x02285005cd00b5a7 */ /* 0x000ea4000806007f */
[----:B--2---:R-:W-:Y:S05]  /*20080*/  @!P3 BRA `(.L_x_2164) ;  /* 0xfffffffc00f0b947 */ /* 0x004fea000383ffff */
[----:B------:R-:W-:Y:S05]  /*20090*/  BRA `(.L_x_2163) ;  /* 0xffffff2000487947 */ /* 0x000fea000383ffff */
.L_x_2170:
[----:B-1----:R1:W2:Y:S02]  /*200a0*/  SYNCS.PHASECHK.TRANS64.TRYWAIT P2, [R205+URZ+0x22830], R204 ;  /* 0x022830cccd0075a7 */ /* 0x0022a4000804017f */
[----:B--2---:R-:W-:Y:S05]  /*200b0*/  @!P2 NANOSLEEP.SYNCS 0x989680 ;  /* 0x009896800000a95d */ /* 0x004fea0003900000 */
[----:B------:R-:W2:Y:S02]  /*200c0*/  @!P2 SYNCS.PHASECHK.TRANS64 P2, [R205+URZ+0x22830], R204 ;  /* 0x022830cccd00a5a7 */ /* 0x000ea4000804007f */
[----:B--2---:R-:W-:Y:S05]  /*200d0*/  @!P2 BRA `(.L_x_2170) ;  /* 0xfffffffc00f0a947 */ /* 0x004fea000383ffff */
[----:B------:R-:W-:Y:S05]  /*200e0*/  BRA `(.L_x_2169) ;  /* 0xffffff2400807947 */ /* 0x000fea000383ffff */
.L_x_2183:
[----:B-1----:R1:W2:Y:S02]  /*200f0*/  SYNCS.PHASECHK.TRANS64.TRYWAIT P2, [R205+URZ+0x22850], R204 ;  /* 0x022850cccd0075a7 */ /* 0x0022a4000804017f */
[----:B--2---:R-:W-:Y:S05]  /*20100*/  @!P2 NANOSLEEP.SYNCS 0x989680 ;  /* 0x009896800000a95d */ /* 0x004fea0003900000 */
[----:B------:R-:W2:Y:S02]  /*20110*/  @!P2 SYNCS.PHASECHK.TRANS64 P2, [R205+URZ+0x22850], R204 ;  /* 0x022850cccd00a5a7 */ /* 0x000ea4000804007f */
[----:B--2---:R-:W-:Y:S05]  /*20120*/  @!P2 BRA `(.L_x_2183) ;  /* 0xfffffffc00f0a947 */ /* 0x004fea000383ffff */
[----:B------:R-:W-:Y:S05]  /*20130*/  BRA `(.L_x_2182) ;  /* 0xffffff5400f47947 */ /* 0x000fea000383ffff */
.L_x_2226:
[----:B------:R-:W1:Y:S01]  /*20140*/  S2R R11, SR_TID.X ;  /* 0x00000000000b7919 */ /* 0x000e620000002100 */
[----:B------:R-:W-:Y:S01]  /*20150*/  BSSY B1, `(.L_x_2380) ;  /* 0x000000a000017945 */ /* 0x000fe20003800000 */
[----:B------:R-:W-:Y:S02]  /*20160*/  IMAD.MOV.U32 R12, RZ, RZ, RZ ;  /* 0x000000ffff0c7224 */ /* 0x000fe400078e00ff */
[----:B------:R-:W-:Y:S01]  /*20170*/  IMAD.MOV.U32 R15, RZ, RZ, -0x1 ;  /* 0xffffffffff0f7424 */ /* 0x000fe200078e00ff */
[----:B-1----:R-:W-:-:S04]  /*20180*/  SHF.R.U32.HI R11, RZ, 0x5, R11 ;  /* 0x00000005ff0b7819 */ /* 0x002fc8000001160b */
[----:B------:R-:W-:-:S05]  /*20190*/  LOP3.LUT R11, R11, 0x3, RZ, 0xc0, !PT ;  /* 0x000000030b0b7812 */ /* 0x000fca00078ec0ff */
[----:B0-----:R-:W-:Y:S02]  /*201a0*/  IMAD.MOV.U32 R13, RZ, RZ, R11 ;  /* 0x000000ffff0d7224 */ /* 0x001fe400078e000b */
[----:B------:R-:W-:-:S07]  /*201b0*/  IMAD.MOV.U32 R11, RZ, RZ, 0x1f ;  /* 0x0000001fff0b7424 */ /* 0x000fce00078e00ff */
[----:B------:R-:W-:Y:S05]  /*201c0*/  WARPSYNC.COLLECTIVE R15, `(.L_x_2381) ;  /* 0x000000000f087348 */ /* 0x000fea0003c00000 */
[----:B------:R0:W1:Y:S02]  /*201d0*/  SHFL.IDX P6, R14, R13, R12, R11 ;  /* 0x0000000c0d0e7389 */ /* 0x00006400000c000b */
[----:B01----:R-:W-:Y:S01]  /*201e0*/  ENDCOLLECTIVE ;  /* 0x000000000000791b */ /* 0x003fe20003800000 */
.L_x_2381:
[----:B------:R-:W-:Y:S05]  /*201f0*/  BSYNC B1 ;  /* 0x0000000000017941 */ /* 0x000fea0003800000 */
.L_x_2380:
[----:B------:R-:W-:Y:S05]  /*20200*/  BRA `(.L_x_2382) ;  /* 0xffffffa4005c7947 */ /* 0x000fea000383ffff */
.L_x_2227:
[----:B------:R-:W-:Y:S01]  /*20210*/  BSSY B1, `(.L_x_2383) ;  /* 0x0000006000017945 */ /* 0x000fe20003800000 */
[----:B------:R-:W-:-:S07]  /*20220*/  IMAD.MOV.U32 R15, RZ, RZ, -0x1 ;  /* 0xffffffffff0f7424 */ /* 0x000fce00078e00ff */
[----:B0-----:R-:W-:Y:S05]  /*20230*/  WARPSYNC.COLLECTIVE R15, `(.L_x_2384) ;  /* 0x000000000f0c7348 */ /* 0x001fea0003c00000 */
[----:B------:R-:W-:Y:S02]  /*20240*/  ELECT P6, UR62, PT ;  /* 0x00000000003e782f */ /* 0x000fe400038c0000 */
[----:B------:R-:W-:Y:S01]  /*20250*/  MOV R14, UR62 ;  /* 0x0000003e000e7c02 */ /* 0x000fe20008000f00 */
[----:B0-----:R-:W-:Y:S10]  /*20260*/  ENDCOLLECTIVE ;  /* 0x000000000000791b */ /* 0x001ff40003800000 */
.L_x_2384:
[----:B------:R-:W-:Y:S05]  /*20270*/  BSYNC B1 ;  /* 0x0000000000017941 */ /* 0x000fea0003800000 */
.L_x_2383:
[----:B------:R-:W-:Y:S05]  /*20280*/  BRA `(.L_x_2385) ;  /* 0xffffffa400487947 */ /* 0x000fea000383ffff */
.L_x_2229:
[----:B-1----:R1:W2:Y:S02]  /*20290*/  SYNCS.PHASECHK.TRANS64.TRYWAIT P0, [R7+URZ+0x22820], R8 ;  /* 0x02282008070075a7 */ /* 0x0022a4000800017f */
[----:B--2---:R-:W-:Y:S05]  /*202a0*/  @!P0 NANOSLEEP.SYNCS 0x989680 ;  /* 0x009896800000895d */ /* 0x004fea0003900000 */
[----:B------:R-:W2:Y:S02]  /*202b0*/  @!P0 SYNCS.PHASECHK.TRANS64 P0, [R7+URZ+0x22820], R8 ;  /* 0x02282008070085a7 */ /* 0x000ea4000800007f */
[----:B--2---:R-:W-:Y:S05]  /*202c0*/  @!P0 BRA `(.L_x_2229) ;  /* 0xfffffffc00f08947 */ /* 0x004fea000383ffff */
[----:B------:R-:W-:Y:S05]  /*202d0*/  BRA `(.L_x_2386) ;  /* 0xffffffa400647947 */ /* 0x000fea000383ffff */
.L_x_2232:
[----:B-1----:R1:W2:Y:S02]  /*202e0*/  SYNCS.PHASECHK.TRANS64.TRYWAIT P0, [R8+URZ+0x228a0], R11 ;  /* 0x0228a00b080075a7 */ /* 0x0022a4000800017f */
[----:B--2---:R-:W-:Y:S05]  /*202f0*/  @!P0 NANOSLEEP.SYNCS 0x989680 ;  /* 0x009896800000895d */ /* 0x004fea0003900000 */
[----:B------:R-:W2:Y:S02]  /*20300*/  @!P0 SYNCS.PHASECHK.TRANS64 P0, [R8+URZ+0x228a0], R11 ;  /* 0x0228a00b080085a7 */ /* 0x000ea4000800007f */
[----:B--2---:R-:W-:Y:S05]  /*20310*/  @!P0 BRA `(.L_x_2232) ;  /* 0xfffffffc00f08947 */ /* 0x004fea000383ffff */
[----:B------:R-:W-:Y:S05]  /*20320*/  BRA `(.L_x_2387) ;  /* 0xffffffa400747947 */ /* 0x000fea000383ffff */
.L_x_2234:
[----:B--2---:R2:W3:Y:S02]  /*20330*/  SYNCS.PHASECHK.TRANS64.TRYWAIT P0, [R8+URZ+0x228c0], R11 ;  /* 0x0228c00b080075a7 */ /* 0x0044e4000800017f */
[----:B---3--:R-:W-:Y:S05]  /*20340*/  @!P0 NANOSLEEP.SYNCS 0x989680 ;  /* 0x009896800000895d */ /* 0x008fea0003900000 */
[----:B------:R-:W3:Y:S02]  /*20350*/  @!P0 SYNCS.PHASECHK.TRANS64 P0, [R8+URZ+0x228c0], R11 ;  /* 0x0228c00b080085a7 */ /* 0x000ee4000800007f */
[----:B---3--:R-:W-:Y:S05]  /*20360*/  @!P0 BRA `(.L_x_2234) ;  /* 0xfffffffc00f08947 */ /* 0x008fea000383ffff */
[----:B------:R-:W-:Y:S05]  /*20370*/  BRA `(.L_x_2388) ;  /* 0xffffffa400d87947 */ /* 0x000fea000383ffff */
.L_x_2238:
[----:B-1----:R1:W2:Y:S02]  /*20380*/  SYNCS.PHASECHK.TRANS64.TRYWAIT P0, [R9+URZ+0x228a0], R10 ;  /* 0x0228a00a090075a7 */ /* 0x0022a4000800017f */
[----:B--2---:R-:W-:Y:S05]  /*20390*/  @!P0 NANOSLEEP.SYNCS 0x989680 ;  /* 0x009896800000895d */ /* 0x004fea0003900000 */
[----:B------:R-:W2:Y:S02]  /*203a0*/  @!P0 SYNCS.PHASECHK.TRANS64 P0, [R9+URZ+0x228a0], R10 ;  /* 0x0228a00a090085a7 */ /* 0x000ea4000800007f */
[----:B--2---:R-:W-:Y:S05]  /*203b0*/  @!P0 BRA `(.L_x_2238) ;  /* 0xfffffffc00f08947 */ /* 0x004fea000383ffff */
[----:B------:R-:W-:Y:S05]  /*203c0*/  BRA `(.L_x_2389) ;  /* 0xffffffa800c87947 */ /* 0x000fea000383ffff */
.L_x_2240:
[----:B--2---:R2:W3:Y:S02]  /*203d0*/  SYNCS.PHASECHK.TRANS64.TRYWAIT P1, [R9+URZ+0x228c0], R10 ;  /* 0x0228c00a090075a7 */ /* 0x0044e4000802017f */
[----:B---3--:R-:W-:Y:S05]  /*203e0*/  @!P1 NANOSLEEP.SYNCS 0x989680 ;  /* 0x009896800000995d */ /* 0x008fea0003900000 */
[----:B------:R-:W3:Y:S02]  /*203f0*/  @!P1 SYNCS.PHASECHK.TRANS64 P1, [R9+URZ+0x228c0], R10 ;  /* 0x0228c00a090095a7 */ /* 0x000ee4000802007f */
[----:B---3--:R-:W-:Y:S05]  /*20400*/  @!P1 BRA `(.L_x_2240) ;  /* 0xfffffffc00f09947 */ /* 0x008fea000383ffff */
[----:B------:R-:W-:Y:S05]  /*20410*/  BRA `(.L_x_2390) ;  /* 0xffffffac00247947 */ /* 0x000fea000383ffff */
.L_x_2258:
[----:B------:R-:W0:Y:S01]  /*20420*/  S2R R5, SR_TID.X ;  /* 0x0000000000057919 */ /* 0x000e220000002100 */
[----:B------:R-:W-:Y:S01]  /*20430*/  BSSY B0, `(.L_x_2391) ;  /* 0x000000a000007945 */ /* 0x000fe20003800000 */
[----:B------:R-:W-:Y:S02]  /*20440*/  IMAD.MOV.U32 R12, RZ, RZ, RZ ;  /* 0x000000ffff0c7224 */ /* 0x000fe400078e00ff */
[----:B-1----:R-:W-:Y:S02]  /*20450*/  IMAD.MOV.U32 R11, RZ, RZ, 0x1f ;  /* 0x0000001fff0b7424 */ /* 0x002fe400078e00ff */
[----:B------:R-:W-:Y:S01]  /*20460*/  IMAD.MOV.U32 R15, RZ, RZ, -0x1 ;  /* 0xffffffffff0f7424 */ /* 0x000fe200078e00ff */
[----:B0-----:R-:W-:-:S04]  /*20470*/  SHF.R.U32.HI R5, RZ, 0x5, R5 ;  /* 0x00000005ff057819 */ /* 0x001fc80000011605 */
[----:B------:R-:W-:-:S05]  /*20480*/  LOP3.LUT R5, R5, 0x3, RZ, 0xc0, !PT ;  /* 0x0000000305057812 */ /* 0x000fca00078ec0ff */
[----:B------:R-:W-:-:S07]  /*20490*/  IMAD.MOV.U32 R13, RZ, RZ, R5 ;  /* 0x000000ffff0d7224 */ /* 0x000fce00078e0005 */
[----:B------:R-:W-:Y:S05]  /*204a0*/  WARPSYNC.COLLECTIVE R15, `(.L_x_2392) ;  /* 0x000000000f087348 */ /* 0x000fea0003c00000 */
[----:B------:R0:W1:Y:S02]  /*204b0*/  SHFL.IDX P6, R14, R13, R12, R11 ;  /* 0x0000000c0d0e7389 */ /* 0x00006400000c000b */
[----:B01----:R-:W-:Y:S01]  /*204c0*/  ENDCOLLECTIVE ;  /* 0x000000000000791b */ /* 0x003fe20003800000 */
.L_x_2392:
[----:B------:R-:W-:Y:S05]  /*204d0*/  BSYNC B0 ;  /* 0x0000000000007941 */ /* 0x000fea0003800000 */
.L_x_2391:
[----:B------:R-:W-:Y:S05]  /*204e0*/  BRA `(.L_x_2393) ;  /* 0xffffffb8009c7947 */ /* 0x000fea000383ffff */
.L_x_2259:
[----:B------:R-:W-:Y:S01]  /*204f0*/  BSSY B0, `(.L_x_2394) ;  /* 0x0000006000007945 */ /* 0x000fe20003800000 */
[----:B------:R-:W-:-:S07]  /*20500*/  IMAD.MOV.U32 R15, RZ, RZ, -0x1 ;  /* 0xffffffffff0f7424 */ /* 0x000fce00078e00ff */
[----:B-1----:R-:W-:Y:S05]  /*20510*/  WARPSYNC.COLLECTIVE R15, `(.L_x_2395) ;  /* 0x000000000f0c7348 */ /* 0x002fea0003c00000 */
[----:B------:R-:W-:Y:S02]  /*20520*/  ELECT P6, UR62, PT ;  /* 0x00000000003e782f */ /* 0x000fe400038c0000 */
[----:B------:R-:W-:Y:S01]  /*20530*/  MOV R14, UR62 ;  /* 0x0000003e000e7c02 */ /* 0x000fe20008000f00 */
[----:B-1----:R-:W-:Y:S10]  /*20540*/  ENDCOLLECTIVE ;  /* 0x000000000000791b */ /* 0x002ff40003800000 */
.L_x_2395:
[----:B------:R-:W-:Y:S05]  /*20550*/  BSYNC B0 ;  /* 0x0000000000007941 */ /* 0x000fea0003800000 */
.L_x_2394:
[----:B------:R-:W-:Y:S05]  /*20560*/  BRA `(.L_x_2396) ;  /* 0xffffffb8008c7947 */ /* 0x000fea000383ffff */
.L_x_2262:
[----:B0-----:R0:W1:Y:S02]  /*20570*/  SYNCS.PHASECHK.TRANS64.TRYWAIT P0, [R5+URZ+0x22840], R7 ;  /* 0x02284007050075a7 */ /* 0x001064000800017f */
[----:B-1----:R-:W-:Y:S05]  /*20580*/  @!P0 NANOSLEEP.SYNCS 0x989680 ;  /* 0x009896800000895d */ /* 0x002fea0003900000 */
[----:B------:R-:W1:Y:S02]  /*20590*/  @!P0 SYNCS.PHASECHK.TRANS64 P0, [R5+URZ+0x22840], R7 ;  /* 0x02284007050085a7 */ /* 0x000e64000800007f */
[----:B-1----:R-:W-:Y:S05]  /*205a0*/  @!P0 BRA `(.L_x_2262) ;  /* 0xfffffffc00f08947 */ /* 0x002fea000383ffff */
[----:B------:R-:W-:Y:S05]  /*205b0*/  BRA `(.L_x_2397) ;  /* 0xffffffb800f47947 */ /* 0x000fea000383ffff */
.L_x_2265:
        /* <DEDUP_REMOVED lines=8> */
.L_x_2268:
[----:B0-----:R0:W1:Y:S02]  /*20640*/  SYNCS.PHASECHK.TRANS64.TRYWAIT P0, [R2+URZ+0x22860], R5 ;  /* 0x02286005020075a7 */ /* 0x001064000800017f */
[----:B-1----:R-:W-:Y:S05]  /*20650*/  @!P0 NANOSLEEP.SYNCS 0x989680 ;  /* 0x009896800000895d */ /* 0x002fea0003900000 */
[----:B------:R-:W1:Y:S02]  /*20660*/  @!P0 SYNCS.PHASECHK.TRANS64 P0, [R2+URZ+0x22860], R5 ;  /* 0x02286005020085a7 */ /* 0x000e64000800007f */
[----:B-1----:R-:W-:Y:S05]  /*20670*/  @!P0 BRA `(.L_x_2268) ;  /* 0xfffffffc00f08947 */ /* 0x002fea000383ffff */
[----:B------:R-:W-:Y:S05]  /*20680*/  BRA `(.L_x_2399) ;  /* 0xffffffbc00ec7947 */ /* 0x000fea000383ffff */
.L_x_2277:
[----:B--2---:R2:W3:Y:S02]  /*20690*/  SYNCS.PHASECHK.TRANS64.TRYWAIT P0, [R2+URZ+0x22840], R3 ;  /* 0x02284003020075a7 */ /* 0x0044e4000800017f */
[----:B---3--:R-:W-:Y:S05]  /*206a0*/  @!P0 NANOSLEEP.SYNCS 0x989680 ;  /* 0x009896800000895d */ /* 0x008fea0003900000 */
[----:B------:R-:W3:Y:S02]  /*206b0*/  @!P0 SYNCS.PHASECHK.TRANS64 P0, [R2+URZ+0x22840], R3 ;  /* 0x02284003020085a7 */ /* 0x000ee4000800007f */
[----:B---3--:R-:W-:Y:S05]  /*206c0*/  @!P0 BRA `(.L_x_2277) ;  /* 0xfffffffc00f08947 */ /* 0x008fea000383ffff */
[----:B------:R-:W-:Y:S05]  /*206d0*/  BRA `(.L_x_2400) ;  /* 0xffffffc4006c7947 */ /* 0x000fea000383ffff */
.L_x_2279:
[----:B0-----:R0:W3:Y:S02]  /*206e0*/  SYNCS.PHASECHK.TRANS64.TRYWAIT P0, [R2+URZ+0x22860], R3 ;  /* 0x02286003020075a7 */ /* 0x0010e4000800017f */
[----:B---3--:R-:W-:Y:S05]  /*206f0*/  @!P0 NANOSLEEP.SYNCS 0x989680 ;  /* 0x009896800000895d */ /* 0x008fea0003900000 */
[----:B------:R-:W3:Y:S02]  /*20700*/  @!P0 SYNCS.PHASECHK.TRANS64 P0, [R2+URZ+0x22860], R3 ;  /* 0x02286003020085a7 */ /* 0x000ee4000800007f */
[----:B---3--:R-:W-:Y:S05]  /*20710*/  @!P0 BRA `(.L_x_2279) ;  /* 0xfffffffc00f08947 */ /* 0x008fea000383ffff */
[----:B------:R-:W-:Y:S05]  /*20720*/  BRA `(.L_x_2401) ;  /* 0xffffffc400dc7947 */ /* 0x000fea000383ffff */
.L_x_2284:
[----:B---3--:R3:W4:Y:S02]  /*20730*/  SYNCS.PHASECHK.TRANS64.TRYWAIT P0, [R2+URZ+0x22840], R3 ;  /* 0x02284003020075a7 */ /* 0x008724000800017f */
[----:B----4-:R-:W-:Y:S05]  /*20740*/  @!P0 NANOSLEEP.SYNCS 0x989680 ;  /* 0x009896800000895d */ /* 0x010fea0003900000 */
[----:B------:R-:W4:Y:S02]  /*20750*/  @!P0 SYNCS.PHASECHK.TRANS64 P0, [R2+URZ+0x22840], R3 ;  /* 0x02284003020085a7 */ /* 0x000f24000800007f */
[----:B----4-:R-:W-:Y:S05]  /*20760*/  @!P0 BRA `(.L_x_2284) ;  /* 0xfffffffc00f08947 */ /* 0x010fea000383ffff */
[----:B------:R-:W-:Y:S05]  /*20770*/  BRA `(.L_x_2402) ;  /* 0xffffffcc00307947 */ /* 0x000fea000383ffff */
.L_x_2286:
[----:B0-----:R0:W2:Y:S02]  /*20780*/  SYNCS.PHASECHK.TRANS64.TRYWAIT P1, [R2+URZ+0x22860], R3 ;  /* 0x02286003020075a7 */ /* 0x0010a4000802017f */
[----:B--2---:R-:W-:Y:S05]  /*20790*/  @!P1 NANOSLEEP.SYNCS 0x989680 ;  /* 0x009896800000995d */ /* 0x004fea0003900000 */
[----:B------:R-:W2:Y:S02]  /*207a0*/  @!P1 SYNCS.PHASECHK.TRANS64 P1, [R2+URZ+0x22860], R3 ;  /* 0x02286003020095a7 */ /* 0x000ea4000802007f */
[----:B--2---:R-:W-:Y:S05]  /*207b0*/  @!P1 BRA `(.L_x_2286) ;  /* 0xfffffffc00f09947 */ /* 0x004fea000383ffff */
[----:B------:R-:W-:Y:S05]  /*207c0*/  BRA `(.L_x_2403) ;  /* 0xffffffcc009c7947 */ /* 0x000fea000383ffff */
.L_x_2291:
[----:B---3--:R3:W4:Y:S02]  /*207d0*/  SYNCS.PHASECHK.TRANS64.TRYWAIT P0, [R2+URZ+0x22840], R3 ;  /* 0x02284003020075a7 */ /* 0x008724000800017f */
[----:B----4-:R-:W-:Y:S05]  /*207e0*/  @!P0 NANOSLEEP.SYNCS 0x989680 ;  /* 0x009896800000895d */ /* 0x010fea0003900000 */
[----:B------:R-:W4:Y:S02]  /*207f0*/  @!P0 SYNCS.PHASECHK.TRANS64 P0, [R2+URZ+0x22840], R3 ;  /* 0x02284003020085a7 */ /* 0x000f24000800007f */
[----:B----4-:R-:W-:Y:S05]  /*20800*/  @!P0 BRA `(.L_x_2291) ;  /* 0xfffffffc00f08947 */ /* 0x010fea000383ffff */
[----:B------:R-:W-:Y:S05]  /*20810*/  BRA `(.L_x_2404) ;  /* 0xffffffd000cc7947 */ /* 0x000fea000383ffff */
.L_x_2293:
[----:B0-----:R0:W2:Y:S02]  /*20820*/  SYNCS.PHASECHK.TRANS64.TRYWAIT P1, [R2+URZ+0x22860], R3 ;  /* 0x02286003020075a7 */ /* 0x0010a4000802017f */
[----:B--2---:R-:W-:Y:S05]  /*20830*/  @!P1 NANOSLEEP.SYNCS 0x989680 ;  /* 0x009896800000995d */ /* 0x004fea0003900000 */
[----:B------:R-:W2:Y:S02]  /*20840*/  @!P1 SYNCS.PHASECHK.TRANS64 P1, [R2+URZ+0x22860], R3 ;  /* 0x02286003020095a7 */ /* 0x000ea4000802007f */
[----:B--2---:R-:W-:Y:S05]  /*20850*/  @!P1 BRA `(.L_x_2293) ;  /* 0xfffffffc00f09947 */ /* 0x004fea000383ffff */
[----:B------:R-:W-:Y:S05]  /*20860*/  BRA `(.L_x_2405) ;  /* 0xffffffd4003c7947 */ /* 0x000fea000383ffff */
.L_x_2298:
[----:B------:R-:W-:Y:S01]  /*20870*/  BSSY B0, `(.L_x_2406) ;  /* 0x0000008000007945 */ /* 0x000fe20003800000 */
[----:B0-----:R-:W-:Y:S02]  /*20880*/  IMAD.MOV.U32 R13, RZ, RZ, R16 ;  /* 0x000000ffff0d7224 */ /* 0x001fe400078e0010 */
[----:B------:R-:W-:Y:S02]  /*20890*/  IMAD.MOV.U32 R12, RZ, RZ, RZ ;  /* 0x000000ffff0c7224 */ /* 0x000fe400078e00ff */
[----:B-1----:R-:W-:Y:S02]  /*208a0*/  IMAD.MOV.U32 R11, RZ, RZ, 0x1f ;  /* 0x0000001fff0b7424 */ /* 0x002fe400078e00ff */
[----:B------:R-:W-:-:S07]  /*208b0*/  IMAD.MOV.U32 R15, RZ, RZ, -0x1 ;  /* 0xffffffffff0f7424 */ /* 0x000fce00078e00ff */
[----:B--23--:R-:W-:Y:S05]  /*208c0*/  WARPSYNC.COLLECTIVE R15, `(.L_x_2407) ;  /* 0x000000000f087348 */ /* 0x00cfea0003c00000 */
[----:B------:R0:W1:Y:S02]  /*208d0*/  SHFL.IDX P6, R14, R13, R12, R11 ;  /* 0x0000000c0d0e7389 */ /* 0x00006400000c000b */
[----:B0123--:R-:W-:Y:S01]  /*208e0*/  ENDCOLLECTIVE ;  /* 0x000000000000791b */ /* 0x00ffe20003800000 */
.L_x_2407:
[----:B------:R-:W-:Y:S05]  /*208f0*/  BSYNC B0 ;  /* 0x0000000000007941 */ /* 0x000fea0003800000 */
.L_x_2406:
        /* <DEDUP_REMOVED lines=8> */
.L_x_2408:
[----:B------:R-:W-:Y:S01]  /*20980*/  IMAD.MOV.U32 R16, RZ, RZ, R14 ;  /* 0x000000ffff107224 */ /* 0x000fe200078e000e */
[----:B------:R-:W-:Y:S06]  /*20990*/  BRA `(.L_x_2409) ;  /* 0xffffffd800307947 */ /* 0x000fec000383ffff */
.L_x_2301:
[----:B------:R-:W-:Y:S01]  /*209a0*/  BSSY B0, `(.L_x_2410) ;  /* 0x0000008000007945 */ /* 0x000fe20003800000 */
[----:B0----5:R-:W-:Y:S02]  /*209b0*/  IMAD.MOV.U32 R13, RZ, RZ, R17 ;  /* 0x000000ffff0d7224 */ /* 0x021fe400078e0011 */
[----:B------:R-:W-:Y:S02]  /*209c0*/  IMAD.MOV.U32 R12, RZ, RZ, 0x1 ;  /* 0x00000001ff0c7424 */ /* 0x000fe400078e00ff */
[----:B-1----:R-:W-:Y:S02]  /*209d0*/  IMAD.MOV.U32 R11, RZ, RZ, RZ ;  /* 0x000000ffff0b7224 */ /* 0x002fe400078e00ff */
[----:B------:R-:W-:-:S07]  /*209e0*/  IMAD.MOV.U32 R15, RZ, RZ, -0x1 ;  /* 0xffffffffff0f7424 */ /* 0x000fce00078e00ff */
[----:B--234-:R-:W-:Y:S05]  /*209f0*/  WARPSYNC.COLLECTIVE R15, `(.L_x_2411) ;  /* 0x000000000f087348 */ /* 0x01cfea0003c00000 */
[----:B------:R0:W1:Y:S02]  /*20a00*/  SHFL.UP P6, R14, R13, R12, R11 ;  /* 0x0400000c0d0e7389 */ /* 0x00006400000c000b */
[----:B01234-:R-:W-:Y:S01]  /*20a10*/  ENDCOLLECTIVE ;  /* 0x000000000000791b */ /* 0x01ffe20003800000 */
.L_x_2411:
[----:B------:R-:W-:Y:S05]  /*20a20*/  BSYNC B0 ;  /* 0x0000000000007941 */ /* 0x000fea0003800000 */
.L_x_2410:
[C---:B------:R-:W-:Y:S01]  /*20a30*/  ISETP.NE.AND P0, PT, R7.reuse, RZ, PT ;  /* 0x000000ff0700720c */ /* 0x040fe20003f05270 */
        /* <DEDUP_REMOVED lines=9> */
.L_x_2412:
        /* <DEDUP_REMOVED lines=8> */
.L_x_2413:
        /* <DEDUP_REMOVED lines=8> */
.L_x_2414:
        /* <DEDUP_REMOVED lines=8> */
.L_x_2415:
        /* <DEDUP_REMOVED lines=8> */
.L_x_2416:
[----:B------:R-:W-:Y:S05]  /*20cd0*/  BRA `(.L_x_2417) ;  /* 0xffffffd400f47947 */ /* 0x000fea000383ffff */
.L_x_2306:
[----:B------:R-:W-:Y:S01]  /*20ce0*/  BSSY B0, `(.L_x_2418) ;  /* 0x0000008000007945 */ /* 0x000fe20003800000 */
[----:B-----5:R-:W-:Y:S02]  /*20cf0*/  IMAD.MOV.U32 R13, RZ, RZ, R17 ;  /* 0x000000ffff0d7224 */ /* 0x020fe400078e0011 */
[----:B------:R-:W-:Y:S02]  /*20d00*/  IMAD.MOV.U32 R12, RZ, RZ, 0x1 ;  /* 0x00000001ff0c7424 */ /* 0x000fe400078e00ff */
[----:B-1----:R-:W-:Y:S02]  /*20d10*/  IMAD.MOV.U32 R11, RZ, RZ, RZ ;  /* 0x000000ffff0b7224 */ /* 0x002fe400078e00ff */
[----:B------:R-:W-:-:S07]  /*20d20*/  IMAD.MOV.U32 R15, RZ, RZ, -0x1 ;  /* 0xffffffffff0f7424 */ /* 0x000fce00078e00ff */
[----:B0-2---:R-:W-:Y:S05]  /*20d30*/  WARPSYNC.COLLECTIVE R15, `(.L_x_2419) ;  /* 0x000000000f087348 */ /* 0x005fea0003c00000 */
[----:B------:R1:W3:Y:S02]  /*20d40*/  SHFL.UP P6, R14, R13, R12, R11 ;  /* 0x0400000c0d0e7389 */ /* 0x0002e400000c000b */
[----:B0123--:R-:W-:Y:S01]  /*20d50*/  ENDCOLLECTIVE ;  /* 0x000000000000791b */ /* 0x00ffe20003800000 */
.L_x_2419:
[----:B------:R-:W-:Y:S05]  /*20d60*/  BSYNC B0 ;  /* 0x0000000000007941 */ /* 0x000fea0003800000 */
.L_x_2418:
        /* <DEDUP_REMOVED lines=10> */
.L_x_2420:
        /* <DEDUP_REMOVED lines=8> */
.L_x_2421:
        /* <DEDUP_REMOVED lines=8> */
.L_x_2422:
        /* <DEDUP_REMOVED lines=8> */
.L_x_2423:
        /* <DEDUP_REMOVED lines=8> */
.L_x_2424:
[----:B------:R-:W-:Y:S05]  /*21010*/  BRA `(.L_x_2425) ;  /* 0xffffffd400d87947 */ /* 0x000fea000383ffff */
.L_x_2308:
[----:B------:R-:W-:Y:S01]  /*21020*/  BSSY B0, `(.L_x_2426) ;  /* 0x0000006000007945 */ /* 0x000fe20003800000 */
[----:B------:R-:W-:Y:S01]  /*21030*/  PLOP3.LUT P6, PT, P6, PT, PT, 0x8, 0x0 ;  /* 0x000000000000781c */ /* 0x000fe200037ce170 */
[----:B------:R-:W-:-:S12]  /*21040*/  IMAD.MOV.U32 R15, RZ, RZ, -0x1 ;  /* 0xffffffffff0f7424 */ /* 0x000fd800078e00ff */
[----:B01----:R-:W-:Y:S05]  /*21050*/  WARPSYNC.COLLECTIVE R15, `(.L_x_2427) ;  /* 0x000000000f087348 */ /* 0x003fea0003c00000 */
[----:B------:R-:W-:Y:S01]  /*21060*/  VOTE.ANY R14, PT, P6 ;  /* 0x00000000000e7806 */ /* 0x000fe200030e0100 */
[----:B01----:R-:W-:Y:S06]  /*21070*/  ENDCOLLECTIVE ;  /* 0x000000000000791b */ /* 0x003fec0003800000 */
.L_x_2427:
[----:B------:R-:W-:Y:S05]  /*21080*/  BSYNC B0 ;  /* 0x0000000000007941 */ /* 0x000fea0003800000 */
.L_x_2426:
        /* <DEDUP_REMOVED lines=9> */
.L_x_2428:
[----:B------:R-:W-:Y:S01]  /*21120*/  IMAD.MOV.U32 R17, RZ, RZ, R14 ;  /* 0x000000ffff117224 */ /* 0x000fe200078e000e */
[----:B------:R-:W-:Y:S06]  /*21130*/  BRA `(.L_x_2429) ;  /* 0xffffffd400c87947 */ /* 0x000fec000383ffff */
.L_x_2310:
[----:B------:R-:W-:Y:S01]  /*21140*/  BSSY B0, `(.L_x_2430) ;  /* 0x0000007000007945 */ /* 0x000fe20003800000 */
[----:B------:R-:W-:Y:S02]  /*21150*/  IMAD.MOV.U32 R13, RZ, RZ, R2 ;  /* 0x000000ffff0d7224 */ /* 0x000fe400078e0002 */
[----:B-1----:R-:W-:Y:S02]  /*21160*/  IMAD.MOV.U32 R11, RZ, RZ, 0x1f ;  /* 0x0000001fff0b7424 */ /* 0x002fe400078e00ff */
[----:B------:R-:W-:-:S07]  /*21170*/  IMAD.MOV.U32 R15, RZ, RZ, -0x1 ;  /* 0xffffffffff0f7424 */ /* 0x000fce00078e00ff */
[----:B0-23--:R-:W-:Y:S05]  /*21180*/  WARPSYNC.COLLECTIVE R15, `(.L_x_2431) ;  /* 0x000000000f087348 */ /* 0x00dfea0003c00000 */
[----:B------:R1:W4:Y:S02]  /*21190*/  SHFL.IDX P6, R14, R13, R12, R11 ;  /* 0x0000000c0d0e7389 */ /* 0x00032400000c000b */
[----:B01234-:R-:W-:Y:S01]  /*211a0*/  ENDCOLLECTIVE ;  /* 0x000000000000791b */ /* 0x01ffe20003800000 */
.L_x_2431:
[----:B------:R-:W-:Y:S05]  /*211b0*/  BSYNC B0 ;  /* 0x0000000000007941 */ /* 0x000fea0003800000 */
.L_x_2430:
[----:B------:R-:W-:Y:S01]  /*211c0*/  IMAD.MOV.U32 R7, RZ, RZ, R14 ;  /* 0x000000ffff077224 */ /* 0x000fe200078e000e */
[----:B------:R-:W-:Y:S06]  /*211d0*/  BRA `(.L_x_2309) ;  /* 0xffffffd400bc7947 */ /* 0x000fec000383ffff */
.L_x_2314:
[----:B-1----:R1:W2:Y:S02]  /*211e0*/  SYNCS.PHASECHK.TRANS64.TRYWAIT P0, [R0+URZ+0x22820], R3 ;  /* 0x02282003000075a7 */ /* 0x0022a4000800017f */
[----:B--2---:R-:W-:Y:S05]  /*211f0*/  @!P0 NANOSLEEP.SYNCS 0x989680 ;  /* 0x009896800000895d */ /* 0x004fea0003900000 */
[----:B------:R-:W2:Y:S02]  /*21200*/  @!P0 SYNCS.PHASECHK.TRANS64 P0, [R0+URZ+0x22820], R3 ;  /* 0x02282003000085a7 */ /* 0x000ea4000800007f */
[----:B--2---:R-:W-:Y:S05]  /*21210*/  @!P0 BRA `(.L_x_2314) ;  /* 0xfffffffc00f08947 */ /* 0x004fea000383ffff */
[----:B------:R-:W-:Y:S05]  /*21220*/  BRA `(.L_x_2432) ;  /* 0xffffffdc00307947 */ /* 0x000fea000383ffff */
.L_x_2315:
        /* <DEDUP_REMOVED lines=11> */
.L_x_2434:
[----:B------:R-:W-:Y:S05]  /*212e0*/  BSYNC B0 ;  /* 0x0000000000007941 */ /* 0x000fea0003800000 */
.L_x_2433:
[----:B------:R-:W-:Y:S05]  /*212f0*/  BRA `(.L_x_2435) ;  /* 0xffffffdc00187947 */ /* 0x000fea000383ffff */
.L_x_2316:
[----:B------:R-:W-:Y:S01]  /*21300*/  BSSY B0, `(.L_x_2436) ;  /* 0x0000006000007945 */ /* 0x000fe20003800000 */
[----:B------:R-:W-:-:S07]  /*21310*/  IMAD.MOV.U32 R15, RZ, RZ, -0x1 ;  /* 0xffffffffff0f7424 */ /* 0x000fce00078e00ff */
[----:B012---:R-:W-:Y:S05]  /*21320*/  WARPSYNC.COLLECTIVE R15, `(.L_x_2437) ;  /* 0x000000000f0c7348 */ /* 0x007fea0003c00000 */
[----:B------:R-:W-:Y:S02]  /*21330*/  ELECT P6, UR62, PT ;  /* 0x00000000003e782f */ /* 0x000fe400038c0000 */
[----:B------:R-:W-:Y:S01]  /*21340*/  MOV R14, UR62 ;  /* 0x0000003e000e7c02 */ /* 0x000fe20008000f00 */
[----:B012---:R-:W-:Y:S10]  /*21350*/  ENDCOLLECTIVE ;  /* 0x000000000000791b */ /* 0x007ff40003800000 */
.L_x_2437:
[----:B------:R-:W-:Y:S05]  /*21360*/  BSYNC B0 ;  /* 0x0000000000007941 */ /* 0x000fea0003800000 */
.L_x_2436:
[----:B------:R-:W-:Y:S05]  /*21370*/  BRA `(.L_x_2438) ;  /* 0xffffffdc000c7947 */ /* 0x000fea000383ffff */
.L_x_2318:
[----:B-1----:R1:W2:Y:S02]  /*21380*/  SYNCS.PHASECHK.TRANS64.TRYWAIT P0, [R6+URZ], R5 ;  /* 0x00000005060075a7 */ /* 0x0022a4000800017f */
[----:B--2---:R-:W-:Y:S05]  /*21390*/  @!P0 NANOSLEEP.SYNCS 0x989680 ;  /* 0x009896800000895d */ /* 0x004fea0003900000 */
[----:B------:R-:W2:Y:S02]  /*213a0*/  @!P0 SYNCS.PHASECHK.TRANS64 P0, [R6+URZ], R5 ;  /* 0x00000005060085a7 */ /* 0x000ea4000800007f */
[----:B--2---:R-:W-:Y:S05]  /*213b0*/  @!P0 BRA `(.L_x_2318) ;  /* 0xfffffffc00f08947 */ /* 0x004fea000383ffff */
[----:B------:R-:W-:Y:S05]  /*213c0*/  BRA `(.L_x_2439) ;  /* 0xffffffdc00487947 */ /* 0x000fea000383ffff */
.L_x_2319:
[----:B--2---:R2:W3:Y:S02]  /*213d0*/  SYNCS.PHASECHK.TRANS64.TRYWAIT P0, [R7+URZ], R2 ;  /* 0x00000002070075a7 */ /* 0x0044e4000800017f */
[----:B---3--:R-:W-:Y:S05]  /*213e0*/  @!P0 NANOSLEEP.SYNCS 0x989680 ;  /* 0x009896800000895d */ /* 0x008fea0003900000 */
[----:B------:R-:W3:Y:S02]  /*213f0*/  @!P0 SYNCS.PHASECHK.TRANS64 P0, [R7+URZ], R2 ;  /* 0x00000002070085a7 */ /* 0x000ee4000800007f */
[----:B---3--:R-:W-:Y:S05]  /*21400*/  @!P0 BRA `(.L_x_2319) ;  /* 0xfffffffc00f08947 */ /* 0x008fea000383ffff */
[----:B------:R-:W-:Y:S05]  /*21410*/  BRA `(.L_x_2440) ;  /* 0xffffffdc003c7947 */ /* 0x000fea000383ffff */
.L_x_2321:
[----:B---3--:R3:W4:Y:S02]  /*21420*/  SYNCS.PHASECHK.TRANS64.TRYWAIT P0, [R4+URZ], R5 ;  /* 0x00000005040075a7 */ /* 0x008724000800017f */
[----:B----4-:R-:W-:Y:S05]  /*21430*/  @!P0 NANOSLEEP.SYNCS 0x989680 ;  /* 0x009896800000895d */ /* 0x010fea0003900000 */
[----:B------:R-:W4:Y:S02]  /*21440*/  @!P0 SYNCS.PHASECHK.TRANS64 P0, [R4+URZ], R5 ;  /* 0x00000005040085a7 */ /* 0x000f24000800007f */
[----:B----4-:R-:W-:Y:S05]  /*21450*/  @!P0 BRA `(.L_x_2321) ;  /* 0xfffffffc00f08947 */ /* 0x010fea000383ffff */
[----:B------:R-:W-:Y:S05]  /*21460*/  BRA `(.L_x_2441) ;  /* 0xffffffdc00447947 */ /* 0x000fea000383ffff */
.L_x_2442:
        /* <DEDUP_REMOVED lines=9> */
.L_x_4724:


//--------------------- .text._ZN7cutlass13device_kernelIN5flash11enable_sm90INS1_16FlashAttnFwdSm90INS1_25CollectiveMainloopFwdSm90ILi2EN4cute5tupleIJNS5_1CILi1EEES8_S8_EEENS6_IJNS7_ILi128EEENS7_ILi96EEENS7_ILi64EEEEEELi256ENS_10bfloat16_tEfNS_4arch4Sm90ELb0ELb1ELb1ELb1ELb0ELb0ELb1ELb1ELb0ELb0ELb0ELb0EEENS1_21CollectiveEpilogueFwdINS6_IJSA_NS7_ILi256EEESB_EEES9_SE_SG_Li256ELb1ELb0ELb0ELb0EEENS1_36VarlenDynamicPersistentTileSchedulerILi128ELi96ELi256ELi32ELb0ELb0ELb1ELb1ELb0ELb1EEEEEEEEEvNT_6ParamsE --------------------------
	.section	.text._ZN7cutlass13device_kernelIN5flash11enable_sm90INS1_16FlashAttnFwdSm90INS1_25CollectiveMainloopFwdSm90ILi2EN4cute5tupleIJNS5_1CILi1EEES8_S8_EEENS6_IJNS7_ILi128EEENS7_ILi96EEENS7_ILi64EEEEEELi256ENS_10bfloat16_tEfNS_4arch4Sm90ELb0ELb1ELb1ELb1ELb0ELb0ELb1ELb1ELb0ELb0ELb0ELb0EEENS1_21CollectiveEpilogueFwdINS6_IJSA_NS7_ILi256EEESB_EEES9_SE_SG_Li256ELb1ELb0ELb0ELb0EEENS1_36VarlenDynamicPersistentTileSchedulerILi128ELi96ELi256ELi32ELb0ELb0ELb1ELb1ELb0ELb1EEEEEEEEEvNT_6ParamsE,"ax",@progbits
	.align	128
.text._ZN7cutlass13device_kernelIN5flash11enable_sm90INS1_16FlashAttnFwdSm90INS1_25CollectiveMainloopFwdSm90ILi2EN4cute5tupleIJNS5_1CILi1EEES8_S8_EEENS6_IJNS7_ILi128EEENS7_ILi96EEENS7_ILi64EEEEEELi256ENS_10bfloat16_tEfNS_4arch4Sm90ELb0ELb1ELb1ELb1ELb0ELb0ELb1ELb1ELb0ELb0ELb0ELb0EEENS1_21CollectiveEpilogueFwdINS6_IJSA_NS7_ILi256EEESB_EEES9_SE_SG_Li256ELb1ELb0ELb0ELb0EEENS1_36VarlenDynamicPersistentTileSchedulerILi128ELi96ELi256ELi32ELb0ELb0ELb1ELb1ELb0ELb1EEEEEEEEEvNT_6ParamsE:
        .type           _ZN7cutlass13device_kernelIN5flash11enable_sm90INS1_16FlashAttnFwdSm90INS1_25CollectiveMainloopFwdSm90ILi2EN4cute5tupleIJNS5_1CILi1EEES8_S8_EEENS6_IJNS7_ILi128EEENS7_ILi96EEENS7_ILi64EEEEEELi256ENS_10bfloat16_tEfNS_4arch4Sm90ELb0ELb1ELb1ELb1ELb0ELb0ELb1ELb1ELb0ELb0ELb0ELb0EEENS1_21CollectiveEpilogueFwdINS6_IJSA_NS7_ILi256EEESB_EEES9_SE_SG_Li256ELb1ELb0ELb0ELb0EEENS1_36VarlenDynamicPersistentTileSchedulerILi128ELi96ELi256ELi32ELb0ELb0ELb1ELb1ELb0ELb1EEEEEEEEEvNT_6ParamsE,@function
        .size           _ZN7cutlass13device_kernelIN5flash11enable_sm90INS1_16FlashAttnFwdSm90INS1_25CollectiveMainloopFwdSm90ILi2EN4cute5tupleIJNS5_1CILi1EEES8_S8_EEENS6_IJNS7_ILi128EEENS7_ILi96EEENS7_ILi64EEEEEELi256ENS_10bfloat16_tEfNS_4arch4Sm90ELb0ELb1ELb1ELb1ELb0ELb0ELb1ELb1ELb0ELb0ELb0ELb0EEENS1_21CollectiveEpilogueFwdINS6_IJSA_NS7_ILi256EEESB_EEES9_SE_SG_Li256ELb1ELb0ELb0ELb0EEENS1_36VarlenDynamicPersistentTileSchedulerILi128ELi96ELi256ELi32ELb0ELb0ELb1ELb1ELb0ELb1EEEEEEEEEvNT_6ParamsE,(.L_x_4725 - _ZN7cutlass13device_kernelIN5flash11enable_sm90INS1_16FlashAttnFwdSm90INS1_25CollectiveMainloopFwdSm90ILi2EN4cute5tupleIJNS5_1CILi1EEES8_S8_EEENS6_IJNS7_ILi128EEENS7_ILi96EEENS7_ILi64EEEEEELi256ENS_10bfloat16_tEfNS_4arch4Sm90ELb0ELb1ELb1ELb1ELb0ELb0ELb1ELb1ELb0ELb0ELb0ELb0EEENS1_21CollectiveEpilogueFwdINS6_IJSA_NS7_ILi256EEESB_EEES9_SE_SG_Li256ELb1ELb0ELb0ELb0EEENS1_36VarlenDynamicPersistentTileSchedulerILi128ELi96ELi256ELi32ELb0ELb0ELb1ELb1ELb0ELb1EEEEEEEEEvNT_6ParamsE)
        .other          _ZN7cutlass13device_kernelIN5flash11enable_sm90INS1_16FlashAttnFwdSm90INS1_25CollectiveMainloopFwdSm90ILi2EN4cute5tupleIJNS5_1CILi1EEES8_S8_EEENS6_IJNS7_ILi128EEENS7_ILi96EEENS7_ILi64EEEEEELi256ENS_10bfloat16_tEfNS_4arch4Sm90ELb0ELb1ELb1ELb1ELb0ELb0ELb1ELb1ELb0ELb0ELb0ELb0EEENS1_21CollectiveEpilogueFwdINS6_IJSA_NS7_ILi256EEESB_EEES9_SE_SG_Li256ELb1ELb0ELb0ELb0EEENS1_36VarlenDynamicPersistentTileSchedulerILi128ELi96ELi256ELi32ELb0ELb0ELb1ELb1ELb0ELb1EEEEEEEEEvNT_6ParamsE,@"STO_CUDA_ENTRY STV_DEFAULT"
_ZN7cutlass13device_kernelIN5flash11enable_sm90INS1_16FlashAttnFwdSm90INS1_25CollectiveMainloopFwdSm90ILi2EN4cute5tupleIJNS5_1CILi1EEES8_S8_EEENS6_IJNS7_ILi128EEENS7_ILi96EEENS7_ILi64EEEEEELi256ENS_10bfloat16_tEfNS_4arch4Sm90ELb0ELb1ELb1ELb1ELb0ELb0ELb1ELb1ELb0ELb0ELb0ELb0EEENS1_21CollectiveEpilogueFwdINS6_IJSA_NS7_ILi256EEESB_EEES9_SE_SG_Li256ELb1ELb0ELb0ELb0EEENS1_36VarlenDynamicPersistentTileSchedulerILi128ELi96ELi256ELi32ELb0ELb0ELb1ELb1ELb0ELb1EEEEEEEEEvNT_6ParamsE:
[----:B------:R-:W0:Y:S02]  /*0000*/  LDC R1, c[0x0][0x28] ;  /* 0x00000a00ff017b82 */ /* 0x000e240000000800 */
[----:B0-----:R-:W-:Y:S01]  /*0010*/  VIADD R1, R1, 0xfffffb70 ;  /* 0xfffffb7001017836 */ /* 0x001fe20000000000 */
[----:B------:R-:W0:Y:S01]  /*0020*/  S2R R3, SR_TID.X ;  /* 0x0000000000037919 */ /* 0x000e220000002100 */
[----:B------:R-:W-:Y:S01]  /*0030*/  ELECT P0, URZ, PT ;  /* 0x00000000003f782f */ /* 0x000fe20003800000 */
[----:B------:R-:W-:Y:S01]  /*0040*/  BSSY B0, `(.L_x_2443) ;  /* 0x0000018000007945 */ /* 0x000fe20003800000 */
[----:B------:R-:W-:Y:S02]  /*0050*/  ULDC UR4, c[0x0][0x20] ;  /* 0x0000080000047ab9 */ /* 0x000fe40000000800 */
[----:B------:R-:W-:Y:S01]  /*0060*/  IADD3 R16, P1, R1, UR4, RZ ;  /* 0x0000000401107c10 */ /* 0x000fe2000ff3e0ff */
[----:B------:R-:W-:-:S04]  /*0070*/  ULDC UR4, c[0x0][0x24] ;  /* 0x0000090000047ab9 */ /* 0x000fc80000000800 */
[----:B------:R-:W-:Y:S01]  /*0080*/  IMAD.X R17, RZ, RZ, UR4, P1 ;  /* 0x00000004ff117e24 */ /* 0x000fe200088e06ff */
        /* <DEDUP_REMOVED lines=19> */
.L_x_2444:
[----:B------:R-:W-:Y:S05]  /*01c0*/  BSYNC B0 ;  /* 0x0000000000007941 */ /* 0x000fea0003800000 */
.L_x_2443:
        /* <DEDUP_REMOVED lines=43> */
.L_x_2445:
        /* <DEDUP_REMOVED lines=22> */
.L_x_2446:
        /* <DEDUP_REMOVED lines=18> */
.L_x_2447:
        /* <DEDUP_REMOVED lines=22> */
.L_x_2448:
        /* <DEDUP_REMOVED lines=22> */
.L_x_2449:
[----:B------:R-:W-:Y:S01]  /*09c0*/  IADD3 R2, P0, R16, 0x70, RZ ;  /* 0x0000007010027810 */ /* 0x000fe20007f1e0ff */
[----:B------:R-:W-:Y:S01]  /*09d0*/  UMOV UR48, 0x1 ;  /* 0x0000000100307882 */ /* 0x000fe20000000000 */
[----:B------:R-:W-:Y:S01]  /*09e0*/  PLOP3.LUT P1, PT, PT, PT, UP0, 0x80, 0x0 ;  /* 0x000000000000781c */ /* 0x000fe20003f2f008 */
[----:B------:R-:W-:Y:S01]  /*09f0*/  NOP ;  /* 0x0000000000007918 */ /* 0x000fe20000000000 */
[----:B------:R-:W-:Y:S01]  /*0a00*/  USEL UR48, UR48, 0x2, !UP0 ;  /* 0x0000000230307887 */ /* 0x000fe2000c000000 */
[----:B------:R4:W-:Y:S01]  /*0a10*/  STL [R1+0x478], R2 ;  /* 0x0004780201007387 */ /* 0x0009e20000100800 */
[----:B------:R-:W-:Y:S01]  /*0a20*/  ULDC.64 UR54, c[0x0][0x208] ;  /* 0x0000820000367ab9 */ /* 0x000fe20000000a00 */
[----:B----4-:R-:W-:-:S05]  /*0a30*/  IMAD.X R2, RZ, RZ, R17, P0 ;  /* 0x000000ffff027224 */ /* 0x010fca00000e0611 */
[----:B------:R4:W-:Y:S01]  /*0a40*/  STL [R1+0x474], R2 ;  /* 0x0004740201007387 */ /* 0x0009e20000100800 */
[----:B0123--:R-:W-:Y:S06]  /*0a50*/  BAR.SYNC.DEFER_BLOCKING 0x0 ;  /* 0x0000000000007b1d */ /* 0x00ffec0000010000 */
[----:B------:R-:W-:Y:S05]  /*0a60*/  @!P1 BRA `(.L_x_2450) ;  /* 0x0000021c00849947 */ /* 0x000fea0003800000 */
.L_x_2451:
[----:B------:R-:W-:-:S08]  /*0a70*/  NOP ;  /* 0x0000000000007918 */ /* 0x000fd00000000000 */
[----:B------:R-:W0:Y:S02]  /*0a80*/  USETMAXREG.TRY_ALLOC.CTAPOOL UP0, 0xf0 ;  /* 0x000000f0000079c8 */ /* 0x000e240008000600 */
[----:B0-----:R-:W-:-:S13]  /*0a90*/  PLOP3.LUT P0, PT, PT, PT, UP0, 0x80, 0x0 ;  /* 0x000000000000781c */ /* 0x001fda0003f0f008 */
[----:B------:R-:W-:Y:S05]  /*0aa0*/  @!P0 BRA `(.L_x_2451) ;  /* 0xfffffffc00f08947 */ /* 0x000fea000383ffff */
[----:B------:R-:W-:Y:S01]  /*0ab0*/  ISETP.NE.AND P0, PT, R28, 0x1, PT ;  /* 0x000000011c00780c */ /* 0x000fe20003f05270 */
[----:B------:R-:W0:Y:S08]  /*0ac0*/  S2UR UR4, SR_CgaCtaId ;  /* 0x00000000000479c3 */ /* 0x000e300000008800 */
[----:B------:R-:W-:Y:S06]  /*0ad0*/  BAR.ARV 0x8, 0x120 ;  /* 0x0204800000007b1d */ /* 0x000fec0000002000 */
[----:B------:R-:W-:-:S02]  /*0ae0*/  UMOV UR44, 0x400 ;  /* 0x00000400002c7882 */ /* 0x000fc40000000000 */
[----:B------:R-:W-:Y:S08]  /*0af0*/  @!P0 BAR.ARV 0x9, 0x100 ;  /* 0x0244000000008b1d */ /* 0x000ff00000002000 */
[----:B------:R-:W-:Y:S01]  /*0b00*/  BAR.SYNC.DEFER_BLOCKING 0x5, 0x120 ;  /* 0x0144800000007b1d */ /* 0x000fe20000010000 */
[C---:B------:R-:W-:Y:S02]  /*0b10*/  IADD3 R200, P1, R16.reuse, 0x218, RZ ;  /* 0x0000021810c87810 */ /* 0x040fe40007f3e0ff */
[----:B------:R-:W-:Y:S01]  /*0b20*/  IADD3 R204, P2, R16, 0x224, RZ ;  /* 0x0000022410cc7810 */ /* 0x000fe20007f5e0ff */
[----:B0-----:R-:W-:-:S02]  /*0b30*/  ULEA UR44, UR4, UR44, 0x18 ;  /* 0x0000002c042c7291 */ /* 0x001fc4000f8ec03f */
[--C-:B------:R-:W-:Y:S01]  /*0b40*/  IMAD.X R201, RZ, RZ, R17.reuse, P1 ;  /* 0x000000ffffc97224 */ /* 0x100fe200008e0611 */
[----:B------:R-:W-:Y:S01]  /*0b50*/  ULDC UR4, c[0x0][0xd14] ;  /* 0x0003450000047ab9 */ /* 0x000fe20000000800 */
[----:B------:R-:W-:Y:S01]  /*0b60*/  STL.64 [R1+0x218], RZ ;  /* 0x000218ff01007387 */ /* 0x000fe20000100a00 */
[----:B------:R-:W-:-:S03]  /*0b70*/  IMAD.X R203, RZ, RZ, R17, P2 ;  /* 0x000000ffffcb7224 */ /* 0x000fc600010e0611 */
[----:B------:R-:W-:Y:S04]  /*0b80*/  STL [R1+0x220], RZ ;  /* 0x000220ff01007387 */ /* 0x000fe80000100800 */
[----:B------:R-:W-:Y:S04]  /*0b90*/  STL [R1+0x224], RZ ;  /* 0x000224ff01007387 */ /* 0x000fe80000100800 */
[----:B------:R-:W0:Y:S01]  /*0ba0*/  LDS.128 R8, [UR44+0x324d0] ;  /* 0x0324d02cff087984 */ /* 0x000e220008000c00 */
[----:B------:R-:W-:Y:S06]  /*0bb0*/  BAR.ARV 0x4, 0x120 ;  /* 0x0104800000007b1d */ /* 0x000fec0000002000 */
[----:B0-----:R-:W-:-:S13]  /*0bc0*/  ISETP.GE.AND P0, PT, R11, UR4, PT ;  /* 0x000000040b007c0c */ /* 0x001fda000bf06270 */
[----:B------:R-:W-:Y:S05]  /*0bd0*/  @P0 EXIT ;  /* 0x000000000000094d */ /* 0x000fea0003800000 */
[----:B------:R-:W0:Y:S01]  /*0be0*/  S2R R0, SR_TID.X ;  /* 0x0000000000007919 */ /* 0x000e220000002100 */
[----:B------:R-:W1:Y:S01]  /*0bf0*/  S2UR UR4, SR_SWINHI ;  /* 0x00000000000479c3 */ /* 0x000e620000002f00 */
[----:B------:R-:W-:Y:S01]  /*0c00*/  IMAD.MOV.U32 R193, RZ, RZ, 0x2 ;  /* 0x00000002ffc17424 */ /* 0x000fe200078e00ff */
[----:B------:R-:W-:Y:S01]  /*0c10*/  R2UR UR5, R9 ;  /* 0x00000000090572ca */ /* 0x000fe200000e0000 */
[----:B------:R-:W-:Y:S01]  /*0c20*/  VIADD R199, R28, 0x8 ;  /* 0x000000081cc77836 */ /* 0x000fe20000000000 */
[----:B------:R-:W-:Y:S02]  /*0c30*/  R2UR UR6, R11 ;  /* 0x000000000b0672ca */ /* 0x000fe400000e0000 */
[----:B------:R-:W-:Y:S02]  /*0c40*/  R2UR UR7, R10 ;  /* 0x000000000a0772ca */ /* 0x000fe400000e0000 */
[----:B------:R-:W-:Y:S01]  /*0c50*/  IADD3 R198, -R28, 0xb, RZ ;  /* 0x0000000b1cc67810 */ /* 0x000fe20007ffe1ff */
[----:B------:R-:W-:Y:S01]  /*0c60*/  UMOV UR36, UR44 ;  /* 0x0000002c00247c82 */ /* 0x000fe20008000000 */
[----:B-1----:R-:W-:Y:S01]  /*0c70*/  UMOV UR37, UR4 ;  /* 0x0000000400257c82 */ /* 0x002fe20008000000 */
[----:B0-----:R-:W-:-:S05]  /*0c80*/  VIADD R196, R0, 0xffffff80 ;  /* 0xffffff8000c47836 */ /* 0x001fca0000000000 */
[----:B------:R-:W-:-:S04]  /*0c90*/  SHF.R.S32.HI R29, RZ, 0x1f, R196 ;  /* 0x0000001fff1d7819 */ /* 0x000fc800000114c4 */
[CC--:B----4-:R-:W-:Y:S02]  /*0ca0*/  LEA.HI R2, R29.reuse, R196.reuse, RZ, 0x4 ;  /* 0x000000c41d027211 */ /* 0x0d0fe400078f20ff */
[CC--:B------:R-:W-:Y:S02]  /*0cb0*/  LEA.HI R3, R29.reuse, R196.reuse, RZ, 0x5 ;  /* 0x000000c41d037211 */ /* 0x0c0fe400078f28ff */
[----:B------:R-:W-:Y:S02]  /*0cc0*/  LEA.HI R0, R29, R196, RZ, 0x7 ;  /* 0x000000c41d007211 */ /* 0x000fe400078f38ff */
[----:B------:R-:W-:Y:S01]  /*0cd0*/  SHF.R.S32.HI R7, RZ, 0x4, R2 ;  /* 0x00000004ff077819 */ /* 0x000fe20000011402 */
[----:B------:R-:W-:Y:S01]  /*0ce0*/  IMAD.SHL.U32 R4, R3, 0x20, RZ ;  /* 0x0000002003047824 */ /* 0x000fe200078e00ff */
[----:B------:R-:W-:Y:S02]  /*0cf0*/  LOP3.LUT R3, R0, 0xffffff80, RZ, 0xc0, !PT ;  /* 0xffffff8000037812 */ /* 0x000fe400078ec0ff */
[----:B------:R-:W-:-:S02]  /*0d00*/  LOP3.LUT R5, R2, 0x3fffff0, RZ, 0xc0, !PT ;  /* 0x03fffff002057812 */ /* 0x000fc400078ec0ff */
[----:B------:R-:W-:Y:S01]  /*0d10*/  LEA.HI R2, R2, R7, RZ, 0x1 ;  /* 0x0000000702027211 */ /* 0x000fe200078f08ff */
[----:B------:R-:W-:Y:S01]  /*0d20*/  IMAD.IADD R202, R196, 0x1, -R3 ;  /* 0x00000001c4ca7824 */ /* 0x000fe200078e0a03 */
[----:B------:R-:W-:Y:S01]  /*0d30*/  LOP3.LUT R4, R4, 0xfffffc00, RZ, 0xc0, !PT ;  /* 0xfffffc0004047812 */ /* 0x000fe200078ec0ff */
[----:B------:R-:W-:Y:S01]  /*0d40*/  IMAD.IADD R5, R196, 0x1, -R5 ;  /* 0x00000001c4057824 */ /* 0x000fe200078e0a05 */
[----:B------:R-:W-:Y:S02]  /*0d50*/  LOP3.LUT R2, R2, 0x1ffffffe, RZ, 0xc0, !PT ;  /* 0x1ffffffe02027812 */ /* 0x000fe400078ec0ff */
[----:B------:R-:W-:Y:S01]  /*0d60*/  SHF.R.S32.HI R3, RZ, 0x1f, R202 ;  /* 0x0000001fff037819 */ /* 0x000fe200000114ca */
[----:B------:R-:W-:Y:S01]  /*0d70*/  IMAD R5, R5, 0x40, R4 ;  /* 0x0000004005057824 */ /* 0x000fe200078e0204 */
[----:B------:R-:W-:Y:S01]  /*0d80*/  SHF.R.S32.HI R207, RZ, 0x7, R0 ;  /* 0x00000007ffcf7819 */ /* 0x000fe20000011400 */
[----:B------:R-:W-:Y:S01]  /*0d90*/  IMAD.IADD R2, R7, 0x1, -R2 ;  /* 0x0000000107027824 */ /* 0x000fe200078e0a02 */
[----:B------:R-:W-:-:S02]  /*0da0*/  LEA.HI R30, R3, R202, RZ, 0x2 ;  /* 0x000000ca031e7211 */ /* 0x000fc400078f10ff */
[----:B------:R-:W-:Y:S01]  /*0db0*/  LEA.HI R3, R3, R202, RZ, 0x5 ;  /* 0x000000ca03037211 */ /* 0x000fe200078f28ff */
[----:B------:R-:W-:Y:S01]  /*0dc0*/  IMAD R192, R2, 0x8, R5 ;  /* 0x0000000802c07824 */ /* 0x000fe200078e0205 */
[--C-:B------:R-:W-:Y:S02]  /*0dd0*/  SHF.R.S32.HI R2, RZ, 0x2, R30.reuse ;  /* 0x00000002ff027819 */ /* 0x100fe4000001141e */
[----:B------:R-:W-:Y:S01]  /*0de0*/  SHF.R.S32.HI R5, RZ, 0x1f, R30 ;  /* 0x0000001fff057819 */ /* 0x000fe2000001141e */
[----:B------:R-:W-:Y:S01]  /*0df0*/  IMAD.WIDE R192, R192, R193, UR36 ;  /* 0x00000024c0c07e25 */ /* 0x000fe2000f8e02c1 */
[----:B------:R-:W-:Y:S02]  /*0e00*/  SHF.R.S32.HI R3, RZ, 0x5, R3 ;  /* 0x00000005ff037819 */ /* 0x000fe40000011403 */
[----:B------:R-:W-:Y:S02]  /*0e10*/  LEA.HI R5, R5, R2, RZ, 0x3 ;  /* 0x0000000205057211 */ /* 0x000fe400078f18ff */
[----:B------:R-:W-:-:S02]  /*0e20*/  IADD3 R7, P4, R192, 0x20, RZ ;  /* 0x00000020c0077810 */ /* 0x000fc40007f9e0ff */
[----:B------:R-:W-:Y:S02]  /*0e30*/  LOP3.LUT R5, R5, 0xfffffff8, RZ, 0xc0, !PT ;  /* 0xfffffff805057812 */ /* 0x000fe400078ec0ff */
[----:B------:R-:W-:Y:S02]  /*0e40*/  LOP3.LUT R4, R7, 0x380, RZ, 0xc0, !PT ;  /* 0x0000038007047812 */ /* 0x000fe400078ec0ff */
[----:B------:R-:W-:Y:S01]  /*0e50*/  IADD3 R9, P0, R192, 0x4000, RZ ;  /* 0x00004000c0097810 */ /* 0x000fe20007f1e0ff */
[----:B------:R-:W-:Y:S01]  /*0e60*/  IMAD.IADD R2, R2, 0x1, -R5 ;  /* 0x0000000102027824 */ /* 0x000fe200078e0a05 */
[----:B------:R-:W-:Y:S02]  /*0e70*/  SHF.R.U64 R4, R4, 0x3, RZ ;  /* 0x0000000304047819 */ /* 0x000fe400000012ff */
[----:B------:R-:W-:Y:S01]  /*0e80*/  LOP3.LUT R8, R9, 0x380, RZ, 0xc0, !PT ;  /* 0x0000038009087812 */ /* 0x000fe200078ec0ff */
[----:B------:R-:W-:Y:S01]  /*0e90*/  IMAD R31, R3, 0x10, R2 ;  /* 0x00000010031f7824 */ /* 0x000fe200078e0202 */
[----:B------:R-:W-:Y:S01]  /*0ea0*/  LOP3.LUT R2, R4, R7, RZ, 0x3c, !PT ;  /* 0x0000000704027212 */ /* 0x000fe200078e3cff */
[----:B------:R-:W-:Y:S01]  /*0eb0*/  IMAD.X R3, RZ, RZ, R193, P4 ;  /* 0x000000ffff037224 */ /* 0x000fe200020e06c1 */
[----:B------:R-:W-:-:S02]  /*0ec0*/  IADD3 R225, P1, R192, 0x4020, RZ ;  /* 0x00004020c0e17810 */ /* 0x000fc40007f3e0ff */
[C---:B------:R-:W-:Y:S02]  /*0ed0*/  IADD3 R5, P5, R192.reuse, 0x40, RZ ;  /* 0x00000040c0057810 */ /* 0x040fe40007fbe0ff */
[C---:B------:R-:W-:Y:S02]  /*0ee0*/  IADD3 R7, P6, R192.reuse, 0x60, RZ ;  /* 0x00000060c0077810 */ /* 0x040fe40007fde0ff */
[----:B------:R-:W-:Y:S02]  /*0ef0*/  IADD3 R11, P2, R192, 0x4040, RZ ;  /* 0x00004040c00b7810 */ /* 0x000fe40007f5e0ff */
[----:B------:R-:W-:Y:S02]  /*0f00*/  SHF.R.U64 R8, R8, 0x3, RZ ;  /* 0x0000000308087819 */ /* 0x000fe400000012ff */
[----:B------:R-:W-:Y:S02]  /*0f10*/  LOP3.LUT R224, R225, 0x380, RZ, 0xc0, !PT ;  /* 0x00000380e1e07812 */ /* 0x000fe400078ec0ff */
[----:B------:R-:W-:-:S02]  /*0f20*/  LOP3.LUT R4, R5, 0x380, RZ, 0xc0, !PT ;  /* 0x0000038005047812 */ /* 0x000fc400078ec0ff */
[----:B------:R-:W-:Y:S02]  /*0f30*/  LOP3.LUT R6, R7, 0x380, RZ, 0xc0, !PT ;  /* 0x0000038007067812 */ /* 0x000fe400078ec0ff */
[----:B------:R-:W-:Y:S02]  /*0f40*/  LOP3.LUT R10, R11, 0x380, RZ, 0xc0, !PT ;  /* 0x000003800b0a7812 */ /* 0x000fe400078ec0ff */
[----:B------:R-:W-:Y:S01]  /*0f50*/  LOP3.LUT R8, R8, R9, RZ, 0x3c, !PT ;  /* 0x0000000908087212 */ /* 0x000fe200078e3cff */
[----:B------:R-:W-:Y:S01]  /*0f60*/  IMAD.X R9, RZ, RZ, R193, P0 ;  /* 0x000000ffff097224 */ /* 0x000fe200000e06c1 */
[----:B------:R-:W-:Y:S02]  /*0f70*/  SHF.R.U64 R224, R224, 0x3, RZ ;  /* 0x00000003e0e07819 */ /* 0x000fe400000012ff */
[----:B------:R-:W-:Y:S02]  /*0f80*/  SHF.R.U64 R4, R4, 0x3, RZ ;  /* 0x0000000304047819 */ /* 0x000fe400000012ff */
[----:B------:R-:W-:-:S02]  /*0f90*/  SHF.R.U64 R6, R6, 0x3, RZ ;  /* 0x0000000306067819 */ /* 0x000fc400000012ff */
[----:B------:R-:W-:Y:S02]  /*0fa0*/  SHF.R.U64 R10, R10, 0x3, RZ ;  /* 0x000000030a0a7819 */ /* 0x000fe400000012ff */
        /* <DEDUP_REMOVED lines=9> */
[----:B------:R-:W-:-:S02]  /*1040*/  LOP3.LUT R22, R23, 0x380, RZ, 0xc0, !PT ;  /* 0x0000038017167812 */ /* 0x000fc400078ec0ff */
[C---:B------:R-:W-:Y:S02]  /*1050*/  IADD3 R25, P1, R192.reuse, 0xc000, RZ ;  /* 0x0000c000c0197810 */ /* 0x040fe40007f3e0ff */
[C---:B------:R-:W-:Y:S02]  /*1060*/  IADD3 R13, P3, R192.reuse, 0x4060, RZ ;  /* 0x00004060c00d7810 */ /* 0x040fe40007f7e0ff */
[C---:B------:R-:W-:Y:S02]  /*1070*/  IADD3 R15, P4, R192.reuse, 0x8000, RZ ;  /* 0x00008000c00f7810 */ /* 0x040fe40007f9e0ff */
[C---:B------:R-:W-:Y:S02]  /*1080*/  IADD3 R19, P5, R192.reuse, 0x8020, RZ ;  /* 0x00008020c0137810 */ /* 0x040fe40007fbe0ff */
[C---:B------:R-:W-:Y:S02]  /*1090*/  IADD3 R21, P6, R192.reuse, 0x8040, RZ ;  /* 0x00008040c0157810 */ /* 0x040fe40007fde0ff */
[----:B------:R-:W-:-:S02]  /*10a0*/  IADD3 R27, P2, R192, 0xc020, RZ ;  /* 0x0000c020c01b7810 */ /* 0x000fc40007f5e0ff */
[----:B------:R-:W-:Y:S02]  /*10b0*/  SHF.R.U64 R22, R22, 0x3, RZ ;  /* 0x0000000316167819 */ /* 0x000fe400000012ff */
[----:B------:R-:W-:Y:S02]  /*10c0*/  LOP3.LUT R24, R25, 0x380, RZ, 0xc0, !PT ;  /* 0x0000038019187812 */ /* 0x000fe400078ec0ff */
[----:B------:R-:W-:Y:S02]  /*10d0*/  LOP3.LUT R12, R13, 0x380, RZ, 0xc0, !PT ;  /* 0x000003800d0c7812 */ /* 0x000fe400078ec0ff */
[----:B------:R-:W-:Y:S02]  /*10e0*/  LOP3.LUT R14, R15, 0x380, RZ, 0xc0, !PT ;  /* 0x000003800f0e7812 */ /* 0x000fe400078ec0ff */
[----:B------:R-:W-:Y:S02]  /*10f0*/  LOP3.LUT R18, R19, 0x380, RZ, 0xc0, !PT ;  /* 0x0000038013127812 */ /* 0x000fe400078ec0ff */
[----:B------:R-:W-:-:S02]  /*1100*/  LOP3.LUT R20, R21, 0x380, RZ, 0xc0, !PT ;  /* 0x0000038015147812 */ /* 0x000fc400078ec0ff */
[----:B------:R-:W-:Y:S02]  /*1110*/  LOP3.LUT R26, R27, 0x380, RZ, 0xc0, !PT ;  /* 0x000003801b1a7812 */ /* 0x000fe400078ec0ff */
[----:B------:R-:W-:Y:S02]  /*1120*/  LEA.HI R0, R0, R207, RZ, 0x1 ;  /* 0x000000cf00007211 */ /* 0x000fe400078f08ff */
[----:B------:R-:W-:Y:S02]  /*1130*/  LEA.HI R29, R29, R196, RZ, 0x3 ;  /* 0x000000c41d1d7211 */ /* 0x000fe400078f18ff */
[----:B------:R-:W-:Y:S01]  /*1140*/  LOP3.LUT R22, R22, R23, RZ, 0x3c, !PT ;  /* 0x0000001716167212 */ /* 0x000fe200078e3cff */
[----:B------:R-:W-:Y:S01]  /*1150*/  IMAD.X R23, RZ, RZ, R193, P0 ;  /* 0x000000ffff177224 */ /* 0x000fe200000e06c1 */
[----:B------:R-:W-:Y:S02]  /*1160*/  SHF.R.U64 R24, R24, 0x3, RZ ;  /* 0x0000000318187819 */ /* 0x000fe400000012ff */
[----:B------:R-:W-:-:S02]  /*1170*/  SHF.R.U64 R12, R12, 0x3, RZ ;  /* 0x000000030c0c7819 */ /* 0x000fc400000012ff */
[----:B------:R-:W-:Y:S02]  /*1180*/  SHF.R.U64 R14, R14, 0x3, RZ ;  /* 0x000000030e0e7819 */ /* 0x000fe400000012ff */
[----:B------:R-:W-:Y:S02]  /*1190*/  SHF.R.U64 R18, R18, 0x3, RZ ;  /* 0x0000000312127819 */ /* 0x000fe400000012ff */
[----:B------:R-:W-:Y:S02]  /*11a0*/  SHF.R.U64 R20, R20, 0x3, RZ ;  /* 0x0000000314147819 */ /* 0x000fe400000012ff */
[----:B------:R-:W-:Y:S02]  /*11b0*/  SHF.R.U64 R26, R26, 0x3, RZ ;  /* 0x000000031a1a7819 */ /* 0x000fe400000012ff */
[----:B------:R-:W-:Y:S02]  /*11c0*/  MOV R233, R2 ;  /* 0x0000000200e97202 */ /* 0x000fe40000000f00 */
[----:B------:R-:W-:-:S02]  /*11d0*/  MOV R232, R4 ;  /* 0x0000000400e87202 */ /* 0x000fc40000000f00 */
[----:B------:R-:W-:Y:S02]  /*11e0*/  LOP3.LUT R0, R0, 0x3fffffe, RZ, 0xc0, !PT ;  /* 0x03fffffe00007812 */ /* 0x000fe400078ec0ff */
        /* <DEDUP_REMOVED lines=15> */
[----:B------:R-:W-:Y:S01]  /*12e0*/  MOV R210, R22 ;  /* 0x0000001600d27202 */ /* 0x000fe20000000f00 */
[----:B------:R-:W-:Y:S01]  /*12f0*/  IMAD.IADD R5, R196, 0x1, -R5 ;  /* 0x00000001c4057824 */ /* 0x000fe200078e0a05 */
[----:B------:R-:W-:Y:S01]  /*1300*/  IADD3 R22, P0, R16, 0x13c, RZ ;  /* 0x0000013c10167810 */ /* 0x000fe20007f1e0ff */
[----:B------:R-:W-:Y:S01]  /*1310*/  IMAD.IADD R3, R202, 0x1, -R3 ;  /* 0x00000001ca037824 */ /* 0x000fe200078e0a03 */
[----:B------:R-:W-:Y:S01]  /*1320*/  IADD3 R206, P1, R16, 0x230, RZ ;  /* 0x0000023010ce7810 */ /* 0x000fe20007f3e0ff */
        /* <DEDUP_REMOVED lines=9> */
[----:B------:R-:W-:-:S02]  /*13c0*/  MOV R222, R12 ;  /* 0x0000000c00de7202 */ /* 0x000fc40000000f00 */
[----:B------:R-:W-:Y:S02]  /*13d0*/  MOV R221, R14 ;  /* 0x0000000e00dd7202 */ /* 0x000fe40000000f00 */
[----:B------:R-:W-:Y:S02]  /*13e0*/  MOV R220, R18 ;  /* 0x0000001200dc7202 */ /* 0x000fe40000000f00 */
[----:B------:R-:W-:Y:S02]  /*13f0*/  MOV R211, R20 ;  /* 0x0000001400d37202 */ /* 0x000fe40000000f00 */
[----:B------:R-:W-:Y:S02]  /*1400*/  MOV R209, R24 ;  /* 0x0000001800d17202 */ /* 0x000fe40000000f00 */
[----:B------:R-:W-:Y:S02]  /*1410*/  MOV R208, R26 ;  /* 0x0000001a00d07202 */ /* 0x000fe40000000f00 */
[----:B------:R-:W-:-:S07]  /*1420*/  SHF.R.S32.HI R190, RZ, 0x3, R29 ;  /* 0x00000003ffbe7819 */ /* 0x000fce000001141d */
.L_x_2577:
[----:B------:R-:W-:Y:S01]  /*1430*/  ULDC.64 UR8, c[0x0][0xb20] ;  /* 0x0002c80000087ab9 */ /* 0x000fe20000000a00 */
[----:B------:R-:W-:Y:S01]  /*1440*/  ULDC UR4, c[0x0][0x404] ;  /* 0x0001010000047ab9 */ /* 0x000fe20000000800 */
[----:B------:R-:W-:-:S04]  /*1450*/  UISETP.NE.U32.AND UP0, UPT, UR8, URZ, UPT ;  /* 0x0000003f0800728c */ /* 0x000fc8000bf05070 */
[----:B------:R-:W-:-:S03]  /*1460*/  UISETP.NE.AND.EX UP0, UPT, UR9, URZ, UPT, UP0 ;  /* 0x0000003f0900728c */ /* 0x000fc6000bf05300 */
[----:B------:R-:W-:Y:S02]  /*1470*/  ULDC.64 UR8, c[0x0][0xb10] ;  /* 0x0002c40000087ab9 */ /* 0x000fe40000000a00 */
[----:B------:R-:W-:Y:S01]  /*1480*/  UISETP.NE.U32.AND UP1, UPT, UR8, URZ, UPT ;  /* 0x0000003f0800728c */ /* 0x000fe2000bf25070 */
[----:B------:R-:W-:-:S03]  /*1490*/  PLOP3.LUT P0, PT, PT, PT, UP0, 0x80, 0x0 ;  /* 0x000000000000781c */ /* 0x000fc60003f0f008 */
[----:B------:R-:W-:-:S03]  /*14a0*/  UISETP.NE.AND.EX UP1, UPT, UR9, URZ, UPT, UP1 ;  /* 0x0000003f0900728c */ /* 0x000fc6000bf25310 */
[----:B------:R-:W-:Y:S02]  /*14b0*/  @UP0 ULDC.64 UR8, c[0x0][0xb20] ;  /* 0x0002c80000080ab9 */ /* 0x000fe40000000a00 */
[----:B------:R-:W-:Y:S01]  /*14c0*/  @UP0 UIMAD.WIDE UR8, UR6, 0x4, UR8 ;  /* 0x00000004060808a5 */ /* 0x000fe2000f8e0208 */
[----:B------:R-:W-:-:S05]  /*14d0*/  PLOP3.LUT P2, PT, PT, PT, UP1, 0x80, 0x0 ;  /* 0x000000000000781c */ /* 0x000fca0003f4f018 */
[----:B------:R-:W-:Y:S01]  /*14e0*/  @UP1 ULDC.64 UR10, c[0x0][0xb10] ;  /* 0x0002c400000a1ab9 */ /* 0x000fe20000000a00 */
[----:B------:R-:W-:Y:S02]  /*14f0*/  IMAD.U32 R2, RZ, RZ, UR8 ;  /* 0x00000008ff027e24 */ /* 0x000fe4000f8e00ff */
[----:B------:R-:W-:Y:S01]  /*1500*/  IMAD.U32 R3, RZ, RZ, UR9 ;  /* 0x00000009ff037e24 */ /* 0x000fe2000f8e00ff */
[----:B------:R-:W-:-:S04]  /*1510*/  @UP1 UIMAD.WIDE UR8, UR6, 0x4, UR10 ;  /* 0x00000004060818a5 */ /* 0x000fc8000f8e020a */
[----:B--2---:R-:W2:Y:S02]  /*1520*/  @P0 LDG.E R2, desc[UR54][R2.64] ;  /* 0x0000003602020981 */ /* 0x004ea4000c1e1900 */
[----:B01-345:R-:W-:Y:S02]  /*1530*/  IMAD.U32 R4, RZ, RZ, UR8 ;  /* 0x00000008ff047e24 */ /* 0x03bfe4000f8e00ff */
[----:B------:R-:W-:Y:S01]  /*1540*/  IMAD.U32 R5, RZ, RZ, UR9 ;  /* 0x00000009ff057e24 */ /* 0x000fe2000f8e00ff */
[----:B------:R-:W-:-:S04]  /*1550*/  ULDC.64 UR8, c[0x0][0x3f8] ;  /* 0x0000fe0000087ab9 */ /* 0x000fc80000000a00 */
[----:B------:R-:W3:Y:S01]  /*1560*/  @P2 LDG.E R4, desc[UR54][R4.64] ;  /* 0x0000003604042981 */ /* 0x000ee2000c1e1900 */
[----:B------:R-:W-:Y:S01]  /*1570*/  UISETP.NE.U32.AND UP0, UPT, UR8, URZ, UPT ;  /* 0x0000003f0800728c */ /* 0x000fe2000bf05070 */
[----:B------:R-:W-:Y:S01]  /*1580*/  UMOV UR42, URZ ;  /* 0x0000003f002a7c82 */ /* 0x000fe20008000000 */
[----:B------:R-:W-:Y:S02]  /*1590*/  ULDC UR38, c[0x0][0x288] ;  /* 0x0000a20000267ab9 */ /* 0x000fe40000000800 */
[----:B------:R-:W-:Y:S01]  /*15a0*/  UISETP.NE.AND.EX UP0, UPT, UR9, URZ, UPT, UP0 ;  /* 0x0000003f0900728c */ /* 0x000fe2000bf05300 */
[----:B------:R-:W-:Y:S02]  /*15b0*/  UMOV UR39, UR7 ;  /* 0x0000000700277c82 */ /* 0x000fe40008000000 */
[----:B------:R-:W-:Y:S01]  /*15c0*/  ULDC.64 UR8, c[0x0][0xb18] ;  /* 0x0002c60000087ab9 */ /* 0x000fe20000000a00 */
[----:B------:R-:W-:Y:S01]  /*15d0*/  USEL UR4, UR4, 0x1, UP0 ;  /* 0x0000000104047887 */ /* 0x000fe20008000000 */
[----:B------:R-:W-:Y:S01]  /*15e0*/  ISETP.NE.U32.AND P1, PT, RZ, UR8, PT ;  /* 0x00000008ff007c0c */ /* 0x000fe2000bf25070 */
[----:B------:R-:W-:-:S02]  /*15f0*/  ULDC UR8, c[0x0][0x2e0] ;  /* 0x0000b80000087ab9 */ /* 0x000fc40000000800 */
[----:B------:R-:W-:Y:S01]  /*1600*/  UIMAD UR4, UR4, UR8, URZ ;  /* 0x00000008040472a4 */ /* 0x000fe2000f8e023f */
[----:B------:R-:W-:Y:S02]  /*1610*/  ISETP.NE.AND.EX P1, PT, RZ, UR9, PT, P1 ;  /* 0x00000009ff007c0c */ /* 0x000fe4000bf25310 */
[----:B--2---:R-:W-:Y:S02]  /*1620*/  @P0 R2UR UR42, R2 ;  /* 0x00000000022a02ca */ /* 0x004fe400000e0000 */
        /* <DEDUP_REMOVED lines=15> */
.L_x_2452:
[----:B------:R-:W-:Y:S01]  /*1720*/  UMOV UR40, UR5 ;  /* 0x0000000500287c82 */ /* 0x000fe20008000000 */
[----:B------:R-:W-:Y:S01]  /*1730*/  UMOV UR41, UR6 ;  /* 0x0000000600297c82 */ /* 0x000fe20008000000 */
[----:B------:R-:W-:Y:S05]  /*1740*/  @!P1 BRA `(.L_x_2453) ;  /* 0x00000000001c9947 */ /* 0x000fea0003800000 */
[----:B------:R-:W-:Y:S02]  /*1750*/  ULDC.64 UR8, c[0x0][0xb18] ;  /* 0x0002c60000087ab9 */ /* 0x000fe40000000a00 */
[----:B------:R-:W-:-:S06]  /*1760*/  UIMAD.WIDE UR6, UR6, 0x4, UR8 ;  /* 0x00000004060678a5 */ /* 0x000fcc000f8e0208 */
[----:B------:R-:W-:Y:S02]  /*1770*/  IMAD.U32 R2, RZ, RZ, UR6 ;  /* 0x00000006ff027e24 */ /* 0x000fe4000f8e00ff */
[----:B------:R-:W-:-:S05]  /*1780*/  IMAD.U32 R3, RZ, RZ, UR7 ;  /* 0x00000007ff037e24 */ /* 0x000fca000f8e00ff */
[----:B------:R-:W2:Y:S02]  /*1790*/  LDG.E R2, desc[UR54][R2.64] ;  /* 0x0000003602027981 */ /* 0x000ea4000c1e1900 */
[----:B--2---:R-:W-:Y:S01]  /*17a0*/  R2UR UR4, R2 ;  /* 0x00000000020472ca */ /* 0x004fe200000e0000 */
[----:B------:R-:W-:-:S14]  /*17b0*/  BRA `(.L_x_2454) ;  /* 0x0000000000347947 */ /* 0x000fdc0003800000 */
.L_x_2453:
        /* <DEDUP_REMOVED lines=13> */
.L_x_2454:
[----:B------:R-:W0:Y:S01]  /*1890*/  S2R R0, SR_TID.X ;  /* 0x0000000000007919 */ /* 0x000e220000002100 */
[----:B------:R-:W-:Y:S01]  /*18a0*/  UIADD3 UR6, UP2, UR36, 0x32450, URZ ;  /* 0x0003245024067890 */ /* 0x000fe2000ff5e03f */
[----:B------:R-:W-:Y:S01]  /*18b0*/  IMAD.MOV.U32 R2, RZ, RZ, 0x3000 ;  /* 0x00003000ff027424 */ /* 0x000fe200078e00ff */
[----:B------:R-:W-:Y:S01]  /*18c0*/  UIADD3 UR12, UP3, UR36, 0x32460, URZ ;  /* 0x00032460240c7890 */ /* 0x000fe2000ff7e03f */
[----:B------:R-:W-:Y:S01]  /*18d0*/  IMAD.U32 R3, RZ, RZ, UR48 ;  /* 0x00000030ff037e24 */ /* 0x000fe2000f8e00ff */
[----:B------:R-:W-:Y:S01]  /*18e0*/  UIADD3 UR8, UP0, UR36, 0x32430, URZ ;  /* 0x0003243024087890 */ /* 0x000fe2000ff1e03f */
[----:B------:R-:W-:Y:S01]  /*18f0*/  IMAD.MOV.U32 R8, RZ, RZ, 0x1 ;  /* 0x00000001ff087424 */ /* 0x000fe200078e00ff */
[----:B------:R-:W-:Y:S01]  /*1900*/  UIADD3 UR10, UP1, UR36, 0x32440, URZ ;  /* 0x00032440240a7890 */ /* 0x000fe2000ff3e03f */
[----:B------:R-:W-:Y:S01]  /*1910*/  IMAD.MOV.U32 R9, RZ, RZ, RZ ;  /* 0x000000ffff097224 */ /* 0x000fe200078e00ff */
[----:B------:R-:W-:Y:S01]  /*1920*/  UIADD3.X UR7, URZ, UR37, URZ, UP2, !UPT ;  /* 0x000000253f077290 */ /* 0x000fe200097fe43f */
[----:B------:R-:W-:Y:S01]  /*1930*/  IMAD.MOV.U32 R5, RZ, RZ, 0x100 ;  /* 0x00000100ff057424 */ /* 0x000fe200078e00ff */
[----:B------:R-:W-:Y:S01]  /*1940*/  UIADD3.X UR13, URZ, UR37, URZ, UP3, !UPT ;  /* 0x000000253f0d7290 */ /* 0x000fe20009ffe43f */
[----:B------:R-:W-:Y:S01]  /*1950*/  IMAD.MOV.U32 R6, RZ, RZ, 0x1 ;  /* 0x00000001ff067424 */ /* 0x000fe200078e00ff */
[----:B------:R-:W-:Y:S01]  /*1960*/  UIADD3.X UR9, URZ, UR37, URZ, UP0, !UPT ;  /* 0x000000253f097290 */ /* 0x000fe200087fe43f */
[----:B------:R-:W-:Y:S01]  /*1970*/  IMAD.MOV.U32 R7, RZ, RZ, RZ ;  /* 0x000000ffff077224 */ /* 0x000fe200078e00ff */
[----:B------:R-:W-:Y:S01]  /*1980*/  UIADD3.X UR11, URZ, UR37, URZ, UP1, !UPT ;  /* 0x000000253f0b7290 */ /* 0x000fe20008ffe43f */
[----:B------:R-:W-:Y:S01]  /*1990*/  IMAD.U32 R10, RZ, RZ, UR6 ;  /* 0x00000006ff0a7e24 */ /* 0x000fe2000f8e00ff */
[----:B------:R-:W-:Y:S01]  /*19a0*/  STL.64 [R1+0x18], R2 ;  /* 0x0000180201007387 */ /* 0x000fe20000100a00 */
[----:B------:R-:W-:Y:S01]  /*19b0*/  IMAD.U32 R18, RZ, RZ, UR12 ;  /* 0x0000000cff127e24 */ /* 0x000fe2000f8e00ff */
[----:B------:R-:W-:Y:S01]  /*19c0*/  UIADD3 UR42, -UR42, UR4, URZ ;  /* 0x000000042a2a7290 */ /* 0x000fe2000fffe13f */
[----:B------:R-:W-:Y:S01]  /*19d0*/  IMAD.U32 R11, RZ, RZ, UR7 ;  /* 0x00000007ff0b7e24 */ /* 0x000fe2000f8e00ff */
[----:B------:R1:W-:Y:S01]  /*19e0*/  STL.64 [R1+0x60], R8 ;  /* 0x0000600801007387 */ /* 0x0003e20000100a00 */
[----:B------:R-:W-:Y:S01]  /*19f0*/  IMAD.U32 R19, RZ, RZ, UR13 ;  /* 0x0000000dff137e24 */ /* 0x000fe2000f8e00ff */
[----:B------:R-:W-:Y:S01]  /*1a00*/  ULDC.64 UR6, c[0x0][0xad8] ;  /* 0x0002b60000067ab9 */ /* 0x000fe20000000a00 */
[----:B------:R-:W-:Y:S01]  /*1a10*/  IMAD.U32 R20, RZ, RZ, UR5 ;  /* 0x00000005ff147e24 */ /* 0x000fe2000f8e00ff */
[----:B------:R-:W-:Y:S01]  /*1a20*/  UISETP.GE.AND UP0, UPT, UR7, 0x1, UPT ;  /* 0x000000010700788c */ /* 0x000fe2000bf06270 */
[----:B------:R-:W-:Y:S01]  /*1a30*/  IMAD.MOV.U32 R12, RZ, RZ, 0xc000 ;  /* 0x0000c000ff0c7424 */ /* 0x000fe200078e00ff */
[----:B------:R-:W-:Y:S01]  /*1a40*/  STL.128 [R1+0x440], RZ ;  /* 0x000440ff01007387 */ /* 0x000fe20000100c00 */
[----:B------:R-:W-:Y:S01]  /*1a50*/  IMAD.U32 R13, RZ, RZ, UR48 ;  /* 0x00000030ff0d7e24 */ /* 0x000fe2000f8e00ff */
[----:B------:R-:W-:Y:S01]  /*1a60*/  ULEA UR4, UR5, 0x80, 0x7 ;  /* 0x0000008005047891 */ /* 0x000fe2000f8e383f */
[----:B------:R-:W-:Y:S01]  /*1a70*/  IMAD.MOV.U32 R15, RZ, RZ, 0x100 ;  /* 0x00000100ff0f7424 */ /* 0x000fe200078e00ff */
[----:B------:R-:W-:Y:S01]  /*1a80*/  STL [R1+0x70], R20 ;  /* 0x0000701401007387 */ /* 0x000fe20000100800 */
[----:B0-----:R-:W-:Y:S01]  /*1a90*/  LOP3.LUT R0, R0, 0x7f, RZ, 0xc0, !PT ;  /* 0x0000007f00007812 */ /* 0x001fe200078ec0ff */
[----:B-1----:R-:W-:Y:S01]  /*1aa0*/  IMAD.U32 R8, RZ, RZ, UR8 ;  /* 0x00000008ff087e24 */ /* 0x002fe2000f8e00ff */
[----:B------:R-:W-:Y:S01]  /*1ab0*/  PLOP3.LUT P2, PT, PT, PT, UP0, 0x80, 0x0 ;  /* 0x000000000000781c */ /* 0x000fe20003f4f008 */
[----:B------:R-:W-:Y:S01]  /*1ac0*/  IMAD.U32 R2, RZ, RZ, UR10 ;  /* 0x0000000aff027e24 */ /* 0x000fe2000f8e00ff */
[----:B------:R-:W-:Y:S01]  /*1ad0*/  ISETP.NE.AND P0, PT, R0, RZ, PT ;  /* 0x000000ff0000720c */ /* 0x000fe20003f05270 */
[----:B------:R-:W-:Y:S01]  /*1ae0*/  IMAD.U32 R9, RZ, RZ, UR9 ;  /* 0x00000009ff097e24 */ /* 0x000fe2000f8e00ff */
[----:B------:R-:W0:Y:S01]  /*1af0*/  LDC R0, c[0x0][0xa80] ;  /* 0x0002a000ff007b82 */ /* 0x000e220000000800 */
[----:B------:R-:W-:Y:S01]  /*1b00*/  IMAD.U32 R3, RZ, RZ, UR11 ;  /* 0x0000000bff037e24 */ /* 0x000fe2000f8e00ff */
[----:B------:R-:W-:Y:S01]  /*1b10*/  SEL R4, RZ, 0x1, P0 ;  /* 0x00000001ff047807 */ /* 0x000fe20000000000 */
[----:B------:R-:W-:Y:S01]  /*1b20*/  STL.128 [R1+0x450], RZ ;  /* 0x000450ff01007387 */ /* 0x000fe20000100c00 */
[----:B------:R-:W-:Y:S01]  /*1b30*/  UIADD3 UR8, UR42, UR4, -UR38 ;  /* 0x000000042a087290 */ /* 0x000fe2000fffe826 */
[----:B------:R-:W-:-:S02]  /*1b40*/  IADD3 R34, P0, R16, 0x440, RZ ;  /* 0x0000044010227810 */ /* 0x000fc40007f1e0ff */
[----:B------:R-:W-:Y:S01]  /*1b50*/  IMAD.MOV.U32 R14, RZ, RZ, R4 ;  /* 0x000000ffff0e7224 */ /* 0x000fe200078e0004 */
[----:B------:R1:W-:Y:S01]  /*1b60*/  STL.128 [R1+0x20], R4 ;  /* 0x0000200401007387 */ /* 0x0003e20000100c00 */
[----:B------:R-:W-:Y:S01]  /*1b70*/  IADD3 R32, P1, R16, 0x38, RZ ;  /* 0x0000003810207810 */ /* 0x000fe20007f3e0ff */
[----:B------:R-:W-:Y:S01]  /*1b80*/  UIADD3 UR6, UR8, UR6, URZ ;  /* 0x0000000608067290 */ /* 0x000fe2000fffe03f */
[--C-:B------:R-:W-:Y:S01]  /*1b90*/  IMAD.X R35, RZ, RZ, R17.reuse, P0 ;  /* 0x000000ffff237224 */ /* 0x100fe200000e0611 */
[----:B------:R2:W-:Y:S02]  /*1ba0*/  STL.128 [R1+0x50], R12 ;  /* 0x0000500c01007387 */ /* 0x0005e40000100c00 */
[----:B------:R-:W-:Y:S02]  /*1bb0*/  IMAD.X R33, RZ, RZ, R17, P1 ;  /* 0x000000ffff217224 */ /* 0x000fe400008e0611 */
[----:B------:R2:W-:Y:S04]  /*1bc0*/  STL.64 [R1+0x8], R8 ;  /* 0x0000080801007387 */ /* 0x0005e80000100a00 */
[----:B------:R2:W-:Y:S01]  /*1bd0*/  STL.64 [R1+0x10], R2 ;  /* 0x0000100201007387 */ /* 0x0005e20000100a00 */
[----:B-1----:R-:W-:-:S03]  /*1be0*/  IMAD.MOV.U32 R4, RZ, RZ, R10 ;  /* 0x000000ffff047224 */ /* 0x002fc600078e000a */
[----:B------:R2:W-:Y:S01]  /*1bf0*/  STL.64 [R1+0x30], R2 ;  /* 0x0000300201007387 */ /* 0x0005e20000100a00 */
[----:B------:R-:W-:Y:S02]  /*1c00*/  IMAD.MOV.U32 R5, RZ, RZ, R11 ;  /* 0x000000ffff057224 */ /* 0x000fe400078e000b */
[----:B------:R-:W-:Y:S01]  /*1c10*/  IMAD.MOV.U32 R6, RZ, RZ, R18 ;  /* 0x000000ffff067224 */ /* 0x000fe200078e0012 */
[----:B0-----:R2:W-:Y:S01]  /*1c20*/  STL [R1+0x460], R0 ;  /* 0x0004600001007387 */ /* 0x0015e20000100800 */
[----:B------:R-:W-:-:S03]  /*1c30*/  IMAD.MOV.U32 R7, RZ, RZ, R19 ;  /* 0x000000ffff077224 */ /* 0x000fc600078e0013 */
[----:B------:R2:W-:Y:S04]  /*1c40*/  STL.128 [R1+0x230], RZ ;  /* 0x000230ff01007387 */ /* 0x0005e80000100c00 */
[----:B------:R2:W-:Y:S04]  /*1c50*/  STL.128 [R1+0x40], R4 ;  /* 0x0000400401007387 */ /* 0x0005e80000100c00 */
[----:B------:R2:W-:Y:S04]  /*1c60*/  STL.64 [R1+0x68], R6 ;  /* 0x0000680601007387 */ /* 0x0005e80000100a00 */
        /* <DEDUP_REMOVED lines=44> */
.L_x_2456:
[----:B------:R-:W-:-:S11]  /*1f30*/  UISETP.NE.AND UP0, UPT, UR7, 0x1, UPT ;  /* 0x000000010700788c */ /* 0x000fd6000bf05270 */
[----:B------:R-:W-:Y:S02]  /*1f40*/  @UP0 ULDC.64 UR10, c[0x0][0xae0] ;  /* 0x0002b800000a0ab9 */ /* 0x000fe40000000a00 */
[----:B------:R-:W-:-:S04]  /*1f50*/  UIMAD.WIDE.U32 UR8, UR4, UR10, URZ ;  /* 0x0000000a040872a5 */ /* 0x000fc8000f8e003f */
[----:B------:R-:W-:-:S12]  /*1f60*/  @UP0 USHF.R.U32.HI UR4, URZ, UR11, UR9 ;  /* 0x0000000b3f040299 */ /* 0x000fd80008011609 */
.L_x_2457:
[----:B------:R-:W-:-:S04]  /*1f70*/  UIMAD UR4, UR4, UR7, UR7 ;  /* 0x00000007040472a4 */ /* 0x000fc8000f8e0207 */
[----:B------:R-:W-:-:S04]  /*1f80*/  UISETP.LT.AND UP0, UPT, UR6, UR4, UPT ;  /* 0x000000040600728c */ /* 0x000fc8000bf01270 */
[----:B------:R-:W-:-:S12]  /*1f90*/  USEL UR6, UR6, UR4, UP0 ;  /* 0x0000000406067287 */ /* 0x000fd80008000000 */
.L_x_2455:
[----:B------:R-:W-:Y:S02]  /*1fa0*/  UIADD3 UR8, UR42, 0x5f, URZ ;  /* 0x0000005f2a087890 */ /* 0x000fe4000fffe03f */
[----:B------:R-:W-:Y:S02]  /*1fb0*/  UIADD3 UR10, UR6, 0x5f, URZ ;  /* 0x0000005f060a7890 */ /* 0x000fe4000fffe03f */
[----:B------:R-:W-:Y:S02]  /*1fc0*/  UIMAD.WIDE UR8, UR8, 0x2aaaaaab, URZ ;  /* 0x2aaaaaab080878a5 */ /* 0x000fe4000f8e023f */
[----:B------:R-:W-:Y:S02]  /*1fd0*/  UIMAD.WIDE UR10, UR10, 0x2aaaaaab, URZ ;  /* 0x2aaaaaab0a0a78a5 */ /* 0x000fe4000f8e023f */
[----:B------:R-:W-:Y:S02]  /*1fe0*/  USHF.R.U32.HI UR4, URZ, 0x1f, UR9 ;  /* 0x0000001f3f047899 */ /* 0x000fe40008011609 */
[----:B------:R-:W-:-:S02]  /*1ff0*/  USHF.R.U32.HI UR6, URZ, 0x1f, UR11 ;  /* 0x0000001f3f067899 */ /* 0x000fc4000801160b */
[----:B------:R-:W-:Y:S02]  /*2000*/  ULEA UR5, UR5, -UR38, 0x7 ;  /* 0x8000002605057291 */ /* 0x000fe4000f8e383f */
[----:B------:R-:W-:Y:S02]  /*2010*/  ULEA.HI.SX32 UR4, UR9, UR4, 0x1c ;  /* 0x0000000409047291 */ /* 0x000fe4000f8fe23f */
[----:B------:R-:W-:Y:S02]  /*2020*/  ULEA.HI.SX32 UR6, UR11, UR6, 0x1c ;  /* 0x000000060b067291 */ /* 0x000fe4000f8fe23f */
[----:B------:R-:W-:Y:S02]  /*2030*/  UIADD3 UR5, UR42, UR5, URZ ;  /* 0x000000052a057290 */ /* 0x000fe4000fffe03f */
        /* <DEDUP_REMOVED lines=16> */
.L_x_2459:
[----:B------:R-:W-:-:S11]  /*2140*/  UISETP.NE.AND UP0, UPT, UR7, 0x1, UPT ;  /* 0x000000010700788c */ /* 0x000fd6000bf05270 */
[----:B------:R-:W-:Y:S02]  /*2150*/  @UP0 ULDC.64 UR10, c[0x0][0xae0] ;  /* 0x0002b800000a0ab9 */ /* 0x000fe40000000a00 */
[----:B------:R-:W-:-:S04]  /*2160*/  UIMAD.WIDE.U32 UR4, UR6, UR10, URZ ;  /* 0x0000000a060472a5 */ /* 0x000fc8000f8e003f */
[----:B------:R-:W-:-:S12]  /*2170*/  @UP0 USHF.R.U32.HI UR6, URZ, UR11, UR5 ;  /* 0x0000000b3f060299 */ /* 0x000fd80008011605 */
.L_x_2460:
[----:B------:R-:W-:-:S04]  /*2180*/  UIMAD UR6, UR6, UR7, URZ ;  /* 0x00000007060672a4 */ /* 0x000fc8000f8e023f */
[----:B------:R-:W-:-:S04]  /*2190*/  UISETP.LT.AND UP0, UPT, UR8, UR6, UPT ;  /* 0x000000060800728c */ /* 0x000fc8000bf01270 */
[----:B------:R-:W-:-:S12]  /*21a0*/  USEL UR8, UR8, UR6, !UP0 ;  /* 0x0000000608087287 */ /* 0x000fd8000c000000 */
.L_x_2458:
        /* <DEDUP_REMOVED lines=9> */
[----:B--2---:R-:W0:Y:S01]  /*2240*/  SHFL.IDX PT, R0, R207, RZ, 0x1f ;  /* 0x00001fffcf007589 */ /* 0x004e2200000e0000 */
        /* <DEDUP_REMOVED lines=23> */
[----:B0-----:R-:W-:Y:S01]  /*23c0*/  LEA.HI R2, R0, R0, RZ, 0x1 ;  /* 0x0000000000027211 */ /* 0x001fe200078f08ff */
[----:B------:R-:W-:Y:S01]  /*23d0*/  IMAD.U32 R14, RZ, RZ, UR5 ;  /* 0x00000005ff0e7e24 */ /* 0x000fe2000f8e00ff */
[----:B------:R-:W-:Y:S01]  /*23e0*/  ULOP3.LUT UP0, URZ, UR6, 0x1bf, URZ, 0xc0, !UPT ;  /* 0x000001bf063f7892 */ /* 0x000fe2000f80c03f */
[----:B------:R-:W-:Y:S01]  /*23f0*/  IMAD.MOV.U32 R15, RZ, RZ, 0x40000040 ;  /* 0x40000040ff0f7424 */ /* 0x000fe200078e00ff */
[----:B------:R-:W-:Y:S01]  /*2400*/  LOP3.LUT R3, R2, 0x7fffe, RZ, 0xc0, !PT ;  /* 0x0007fffe02037812 */ /* 0x000fe200078ec0ff */
[----:B------:R0:W-:Y:S01]  /*2410*/  STL.128 [R1+0xa0], R8 ;  /* 0x0000a00801007387 */ /* 0x0001e20000100c00 */
[----:B------:R-:W-:Y:S01]  /*2420*/  IMAD.X R44, RZ, RZ, R17, P1 ;  /* 0x000000ffff2c7224 */ /* 0x000fe200008e0611 */
[----:B------:R-:W-:Y:S01]  /*2430*/  IADD3 R30, P5, R16, 0x118, RZ ;  /* 0x00000118101e7810 */ /* 0x000fe20007fbe0ff */
[----:B-1----:R-:W-:Y:S01]  /*2440*/  IMAD.MOV.U32 R5, RZ, RZ, 0x40000040 ;  /* 0x40000040ff057424 */ /* 0x002fe200078e00ff */
[----:B------:R0:W-:Y:S01]  /*2450*/  STL.64 [R1+0x78], RZ ;  /* 0x000078ff01007387 */ /* 0x0001e20000100a00 */
[----:B------:R-:W-:Y:S01]  /*2460*/  IMAD.IADD R3, R0, 0x1, -R3 ;  /* 0x0000000100037824 */ /* 0x000fe200078e0a03 */
[----:B------:R-:W-:Y:S01]  /*2470*/  PLOP3.LUT P1, PT, PT, PT, UP0, 0x80, 0x0 ;  /* 0x000000000000781c */ /* 0x000fe20003f2f008 */
[----:B--2---:R-:W-:Y:S01]  /*2480*/  IMAD.MOV.U32 R13, RZ, RZ, 0x40000040 ;  /* 0x40000040ff0d7424 */ /* 0x004fe200078e00ff */
[----:B------:R0:W-:Y:S01]  /*2490*/  STL.128 [R1+0xb0], RZ ;  /* 0x0000b0ff01007387 */ /* 0x0001e20000100c00 */
[C---:B------:R-:W-:Y:S01]  /*24a0*/  IADD3 R28, P6, R16.reuse, 0x110, RZ ;  /* 0x00000110101c7810 */ /* 0x040fe20007fde0ff */
[--C-:B------:R-:W-:Y:S01]  /*24b0*/  IMAD.X R31, RZ, RZ, R17.reuse, P5 ;  /* 0x000000ffff1f7224 */ /* 0x100fe200028e0611 */
[----:B------:R-:W-:Y:S01]  /*24c0*/  LEA R3, R3, UR6, 0xd ;  /* 0x0000000603037c11 */ /* 0x000fe2000f8e68ff */
[----:B------:R0:W-:Y:S01]  /*24d0*/  STL.128 [R1+0xc0], RZ ;  /* 0x0000c0ff01007387 */ /* 0x0001e20000100c00 */
[----:B------:R-:W-:Y:S01]  /*24e0*/  IADD3 R24, P0, R16, 0xa8, RZ ;  /* 0x000000a810187810 */ /* 0x000fe20007f1e0ff */
[----:B------:R-:W-:Y:S01]  /*24f0*/  IMAD.X R45, RZ, RZ, R17, P6 ;  /* 0x000000ffff2d7224 */ /* 0x000fe200030e0611 */
[----:B------:R-:W-:Y:S01]  /*2500*/  SHF.R.U32.HI R0, RZ, 0x4, R3 ;  /* 0x00000004ff007819 */ /* 0x000fe20000011603 */
[----:B------:R-:W-:Y:S01]  /*2510*/  VIADD R2, R3, 0xa000 ;  /* 0x0000a00003027836 */ /* 0x000fe20000000000 */
[----:B------:R0:W-:Y:S01]  /*2520*/  STL.128 [R1+0xd0], RZ ;  /* 0x0000d0ff01007387 */ /* 0x0001e20000100c00 */
[----:B------:R-:W-:Y:S01]  /*2530*/  IMAD.X R25, RZ, RZ, R17, P0 ;  /* 0x000000ffff197224 */ /* 0x000fe200000e0611 */
[----:B------:R-:W-:-:S02]  /*2540*/  LOP3.LUT R0, R0, 0x3fff, RZ, 0xc0, !PT ;  /* 0x00003fff00007812 */ /* 0x000fc400078ec0ff */
[----:B------:R-:W-:Y:S01]  /*2550*/  SHF.R.U32.HI R2, RZ, 0x4, R2 ;  /* 0x00000004ff027819 */ /* 0x000fe20000011602 */
[----:B------:R0:W-:Y:S01]  /*2560*/  STL.128 [R1+0xe0], RZ ;  /* 0x0000e0ff01007387 */ /* 0x0001e20000100c00 */
[----:B------:R-:W-:Y:S02]  /*2570*/  LOP3.LUT R4, R0, 0x10000, RZ, 0xfc, !PT ;  /* 0x0001000000047812 */ /* 0x000fe400078efcff */
[----:B------:R-:W-:Y:S01]  /*2580*/  LOP3.LUT R2, R2, 0x3fff, RZ, 0xc0, !PT ;  /* 0x00003fff02027812 */ /* 0x000fe200078ec0ff */
[----:B------:R0:W-:Y:S01]  /*2590*/  STL.128 [R1+0xf0], RZ ;  /* 0x0000f0ff01007387 */ /* 0x0001e20000100c00 */
[----:B------:R-:W-:Y:S02]  /*25a0*/  IADD3 R23, P2, R16, 0x98, RZ ;  /* 0x0000009810177810 */ /* 0x000fe40007f5e0ff */
[----:B------:R-:W-:Y:S01]  /*25b0*/  LOP3.LUT R2, R2, 0x10000, RZ, 0xfc, !PT ;  /* 0x0001000002027812 */ /* 0x000fe200078efcff */
[----:B------:R0:W-:Y:S01]  /*25c0*/  STL.64 [R1+0x98], R4 ;  /* 0x0000980401007387 */ /* 0x0001e20000100a00 */
[C---:B------:R-:W-:Y:S01]  /*25d0*/  IADD3 R19, P3, R16.reuse, 0x90, RZ ;  /* 0x0000009010137810 */ /* 0x040fe20007f7e0ff */
[--C-:B------:R-:W-:Y:S01]  /*25e0*/  IMAD.X R42, RZ, RZ, R17.reuse, P2 ;  /* 0x000000ffff2a7224 */ /* 0x100fe200010e0611 */
[C---:B------:R-:W-:Y:S01]  /*25f0*/  IADD3 R26, P4, R16.reuse, 0x88, RZ ;  /* 0x00000088101a7810 */ /* 0x040fe20007f9e0ff */
[----:B------:R-:W-:Y:S01]  /*2600*/  IMAD.MOV.U32 R12, RZ, RZ, R2 ;  /* 0x000000ffff0c7224 */ /* 0x000fe200078e0002 */
[----:B------:R0:W-:Y:S01]  /*2610*/  STL.128 [R1+0x100], RZ ;  /* 0x000100ff01007387 */ /* 0x0001e20000100c00 */
[C---:B------:R-:W-:Y:S01]  /*2620*/  IADD3 R18, P5, R16.reuse, 0x80, RZ ;  /* 0x0000008010127810 */ /* 0x040fe20007fbe0ff */
[--C-:B------:R-:W-:Y:S01]  /*2630*/  IMAD.X R40, RZ, RZ, R17.reuse, P3 ;  /* 0x000000ffff287224 */ /* 0x100fe200018e0611 */
[C---:B------:R-:W-:Y:S01]  /*2640*/  IADD3 R36, P6, R16.reuse, 0x78, RZ ;  /* 0x0000007810247810 */ /* 0x040fe20007fde0ff */
[----:B------:R0:W-:Y:S01]  /*2650*/  STL.128 [R1+0x110], R12 ;  /* 0x0001100c01007387 */ /* 0x0001e20000100c00 */
[----:B------:R-:W-:Y:S01]  /*2660*/  IADD3 R38, P0, R16, 0xb0, RZ ;  /* 0x000000b010267810 */ /* 0x000fe20007f1e0ff */
[----:B------:R-:W-:-:S02]  /*2670*/  IMAD.X R43, RZ, RZ, R17, P4 ;  /* 0x000000ffff2b7224 */ /* 0x000fc400020e0611 */
[--C-:B------:R-:W-:Y:S02]  /*2680*/  IMAD.X R41, RZ, RZ, R17.reuse, P5 ;  /* 0x000000ffff297224 */ /* 0x100fe400028e0611 */
[--C-:B------:R-:W-:Y:S02]  /*2690*/  IMAD.X R37, RZ, RZ, R17.reuse, P6 ;  /* 0x000000ffff257224 */ /* 0x100fe400030e0611 */
[----:B------:R-:W-:Y:S01]  /*26a0*/  IMAD.X R39, RZ, RZ, R17, P0 ;  /* 0x000000ffff277224 */ /* 0x000fe200000e0611 */
[----:B------:R-:W-:Y:S06]  /*26b0*/  @!P1 BRA `(.L_x_2462) ;  /* 0x0000000000409947 */ /* 0x000fec0003800000 */
[----:B------:R-:W-:Y:S01]  /*26c0*/  MOV R0, 0x0 ;  /* 0x0000000000007802 */ /* 0x000fe20000000f00 */
[----:B------:R-:W-:Y:S01]  /*26d0*/  ULDC.64 UR4, c[0x4][0x90] ;  /* 0x0100240000047ab9 */ /* 0x000fe20000000a00 */
[----:B------:R-:W-:Y:S01]  /*26e0*/  ULDC.64 UR6, c[0x4][0x28] ;  /* 0x01000a0000067ab9 */ /* 0x000fe20000000a00 */
[----:B0-----:R-:W-:Y:S01]  /*26f0*/  IMAD.U32 R4, RZ, RZ, UR4 ;  /* 0x00000004ff047e24 */ /* 0x001fe2000f8e00ff */
        /* <DEDUP_REMOVED lines=12> */
.L_x_2462:
[----:B------:R-:W1:Y:S01]  /*27c0*/  S2R R20, SR_TID.X ;  /* 0x0000000000147919 */ /* 0x000e620000002100 */
[----:B0-----:R-:W0:Y:S01]  /*27d0*/  LDC.64 R14, c[0x0][0x428] ;  /* 0x00010a00ff0e7b82 */ /* 0x001e220000000a00 */
[----:B------:R-:W-:Y:S01]  /*27e0*/  IADD3 R8, P0, R16, 0x120, RZ ;  /* 0x0000012010087810 */ /* 0x000fe20007f1e0ff */
[----:B------:R-:W-:Y:S01]  /*27f0*/  ULDC UR4, c[0x0][0x20] ;  /* 0x0000080000047ab9 */ /* 0x000fe20000000800 */
[----:B------:R-:W-:Y:S01]  /*2800*/  IMAD.U32 R7, RZ, RZ, UR38 ;  /* 0x00000026ff077e24 */ /* 0x000fe2000f8e00ff */
[----:B------:R-:W-:Y:S01]  /*2810*/  STL.64 [R1+0x130], R36 ;  /* 0x0001302401007387 */ /* 0x000fe20000100a00 */
[----:B------:R-:W-:Y:S02]  /*2820*/  IMAD.U32 R13, RZ, RZ, UR42 ;  /* 0x0000002aff0d7e24 */ /* 0x000fe4000f8e00ff */
[--C-:B------:R-:W-:Y:S01]  /*2830*/  IMAD.X R9, RZ, RZ, R17.reuse, P0 ;  /* 0x000000ffff097224 */ /* 0x100fe200000e0611 */
[----:B------:R-:W2:Y:S01]  /*2840*/  LDC R21, c[0x0][0x430] ;  /* 0x00010c00ff157b82 */ /* 0x000ea20000000800 */
[----:B------:R-:W-:Y:S01]  /*2850*/  VIADD R6, R22, -UR4 ;  /* 0x8000000416067c36 */ /* 0x000fe20008000000 */
[----:B------:R-:W-:Y:S04]  /*2860*/  STL.64 [R1+0x120], R194 ;  /* 0x000120c201007387 */ /* 0x000fe80000100a00 */
[----:B------:R-:W-:Y:S02]  /*2870*/  STL.64 [R1+0x128], R8 ;  /* 0x0001280801007387 */ /* 0x000fe40000100a00 */
[----:B------:R-:W3:Y:S02]  /*2880*/  LDC.64 R10, c[0x0][0xad0] ;  /* 0x0002b400ff0a7b82 */ /* 0x000ee40000000a00 */
[----:B------:R-:W-:Y:S04]  /*2890*/  STL.U8 [R1+0x138], RZ ;  /* 0x000138ff01007387 */ /* 0x000fe80000100000 */
[----:B------:R4:W-:Y:S02]  /*28a0*/  STL [R6+0x4], R7 ;  /* 0x0000040706007387 */ /* 0x0009e40000100800 */
[----:B------:R-:W5:Y:S02]  /*28b0*/  LDC.64 R4, c[0x0][0xad8] ;  /* 0x0002b600ff047b82 */ /* 0x000f640000000a00 */
[----:B------:R0:W-:Y:S04]  /*28c0*/  STL [R6+0x8], R13 ;  /* 0x0000080d06007387 */ /* 0x0001e80000100800 */
[----:B0-----:R0:W-:Y:S01]  /*28d0*/  STL [R6+0x24], R14 ;  /* 0x0000240e06007387 */ /* 0x0011e20000100800 */
[----:B-1----:R-:W-:Y:S01]  /*28e0*/  VIADD R196, R20, 0xffffff80 ;  /* 0xffffff8014c47836 */ /* 0x002fe20000000000 */
[----:B------:R-:W1:Y:S02]  /*28f0*/  LDC.64 R2, c[0x0][0xae0] ;  /* 0x0002b800ff027b82 */ /* 0x000e640000000a00 */
[----:B------:R0:W-:Y:S04]  /*2900*/  STL [R6+0x28], R15 ;  /* 0x0000280f06007387 */ /* 0x0001e80000100800 */
[----:B--2---:R0:W-:Y:S04]  /*2910*/  STL [R6+0x2c], R21 ;  /* 0x00002c1506007387 */ /* 0x0041e80000100800 */
[----:B---3--:R0:W-:Y:S04]  /*2920*/  STL [R6+0xc], R11 ;  /* 0x00000c0b06007387 */ /* 0x0081e80000100800 */
[----:B------:R0:W-:Y:S04]  /*2930*/  STL [R6+0x14], RZ ;  /* 0x000014ff06007387 */ /* 0x0001e80000100800 */
[----:B------:R0:W-:Y:S04]  /*2940*/  STL [R6], R196 ;  /* 0x000000c406007387 */ /* 0x0001e80000100800 */
[----:B-----5:R0:W-:Y:S04]  /*2950*/  STL [R6+0x10], R4 ;  /* 0x0000100406007387 */ /* 0x0201e80000100800 */
[----:B------:R0:W-:Y:S04]  /*2960*/  STL [R6+0x18], R5 ;  /* 0x0000180506007387 */ /* 0x0001e80000100800 */
[----:B-1----:R0:W-:Y:S04]  /*2970*/  STL [R6+0x1c], R2 ;  /* 0x00001c0206007387 */ /* 0x0021e80000100800 */
[----:B------:R0:W-:Y:S04]  /*2980*/  STL [R6+0x20], R3 ;  /* 0x0000200306007387 */ /* 0x0001e80000100800 */
[----:B----4-:R-:W2:Y:S01]  /*2990*/  LDL R7, [R1+0x224] ;  /* 0x0002240001077983 */ /* 0x010ea20000100800 */
        /* <DEDUP_REMOVED lines=9> */
[----:B------:R-:W1:Y:S02]  /*2a30*/  SYNCS.PHASECHK.TRANS64.TRYWAIT P0, [UR44+0x32400], R0 ;  /* 0x03240000ff0075a7 */ /* 0x000e64000800016c */
[----:B01----:R-:W-:Y:S05]  /*2a40*/  @!P0 BRA `(.L_x_2464) ;  /* 0x0000024c00b48947 */ /* 0x003fea0003800000 */
.L_x_2671:
[----:B------:R-:W-:Y:S05]  /*2a50*/  BSYNC B0 ;  /* 0x0000000000007941 */ /* 0x000fea0003800000 */
.L_x_2463:
[----:B------:R-:W2:Y:S04]  /*2a60*/  LDL R29, [R1+0x1c] ;  /* 0x00001c00011d7983 */ /* 0x000ea80000100800 */
[----:B------:R1:W5:Y:S01]  /*2a70*/  LDL.64 R20, [R1+0x218] ;  /* 0x0002180001147983 */ /* 0x0003620000100a00 */
[----:B------:R-:W-:Y:S01]  /*2a80*/  IMAD.U32 R10, RZ, RZ, UR36 ;  /* 0x00000024ff0a7e24 */ /* 0x000fe2000f8e00ff */
[C---:B------:R-:W-:Y:S01]  /*2a90*/  IADD3 R14, P0, R16.reuse, 0x138, RZ ;  /* 0x00000138100e7810 */ /* 0x040fe20007f1e0ff */
[----:B------:R-:W-:Y:S01]  /*2aa0*/  IMAD.U32 R11, RZ, RZ, UR37 ;  /* 0x00000025ff0b7e24 */ /* 0x000fe2000f8e00ff */
[C---:B0-----:R-:W-:Y:S01]  /*2ab0*/  IADD3 R0, P1, R16.reuse, 0x430, RZ ;  /* 0x0000043010007810 */ /* 0x041fe20007f3e0ff */
[----:B------:R-:W-:Y:S01]  /*2ac0*/  IMAD.MOV.U32 R8, RZ, RZ, R27 ;  /* 0x000000ffff087224 */ /* 0x000fe200078e001b */
[----:B------:R-:W-:Y:S01]  /*2ad0*/  STL.64 [R1+0x210], R24 ;  /* 0x0002101801007387 */ /* 0x000fe20000100a00 */
[----:B------:R-:W-:Y:S01]  /*2ae0*/  IMAD.MOV.U32 R9, RZ, RZ, R44 ;  /* 0x000000ffff097224 */ /* 0x000fe200078e002c */
[----:B------:R-:W-:Y:S05]  /*2af0*/  WARPSYNC.ALL ;  /* 0x0000000000007948 */ /* 0x000fea0003800000 */
[----:B------:R0:W-:Y:S01]  /*2b00*/  STL.128 [R1+0x1a0], R8 ;  /* 0x0001a00801007387 */ /* 0x0001e20000100c00 */
[----:B------:R-:W-:Y:S01]  /*2b10*/  IMAD.X R15, RZ, RZ, R17, P0 ;  /* 0x000000ffff0f7224 */ /* 0x000fe200000e0611 */
[----:B------:R-:W-:Y:S01]  /*2b20*/  BSSY B0, `(.L_x_2465) ;  /* 0x000002c000007945 */ /* 0x000fe20003800000 */
[----:B------:R-:W-:Y:S01]  /*2b30*/  IMAD.MOV.U32 R12, RZ, RZ, R18 ;  /* 0x000000ffff0c7224 */ /* 0x000fe200078e0012 */
[----:B------:R-:W-:Y:S01]  /*2b40*/  IADD3 R18, P0, R16, 0x170, RZ ;  /* 0x0000017010127810 */ /* 0x000fe20007f1e0ff */
[----:B------:R-:W-:Y:S01]  /*2b50*/  IMAD.MOV.U32 R13, RZ, RZ, R41 ;  /* 0x000000ffff0d7224 */ /* 0x000fe200078e0029 */
[----:B------:R-:W-:Y:S01]  /*2b60*/  STL.64 [R1+0x178], R200 ;  /* 0x000178c801007387 */ /* 0x000fe20000100a00 */
[----:B------:R-:W-:-:S03]  /*2b70*/  IMAD.X R7, RZ, RZ, R17, P1 ;  /* 0x000000ffff077224 */ /* 0x000fc600008e0611 */
[----:B------:R3:W-:Y:S01]  /*2b80*/  STL.128 [R1+0x180], R12 ;  /* 0x0001800c01007387 */ /* 0x0007e20000100c00 */
[----:B0-----:R-:W-:Y:S02]  /*2b90*/  IMAD.MOV.U32 R10, RZ, RZ, R32 ;  /* 0x000000ffff0a7224 */ /* 0x001fe400078e0020 */
[----:B------:R-:W-:Y:S02]  /*2ba0*/  IMAD.MOV.U32 R11, RZ, RZ, R33 ;  /* 0x000000ffff0b7224 */ /* 0x000fe400078e0021 */
[----:B------:R-:W-:Y:S02]  /*2bb0*/  IMAD.MOV.U32 R8, RZ, RZ, R204 ;  /* 0x000000ffff087224 */ /* 0x000fe400078e00cc */
[----:B------:R-:W-:Y:S02]  /*2bc0*/  IMAD.MOV.U32 R9, RZ, RZ, R203 ;  /* 0x000000ffff097224 */ /* 0x000fe400078e00cb */
[----:B------:R-:W-:Y:S01]  /*2bd0*/  IMAD.MOV.U32 R32, RZ, RZ, R18 ;  /* 0x000000ffff207224 */ /* 0x000fe200078e0012 */
[----:B------:R1:W-:Y:S01]  /*2be0*/  BAR.SYNC.DEFER_BLOCKING R199, 0x100 ;  /* 0x000400c70000751d */ /* 0x0003e20000010000 */
[----:B---3--:R-:W-:Y:S01]  /*2bf0*/  IADD3 R12, P1, R16, 0x128, RZ ;  /* 0x00000128100c7810 */ /* 0x008fe20007f3e0ff */
[----:B------:R-:W-:-:S02]  /*2c00*/  IMAD.MOV.U32 R14, RZ, RZ, R206 ;  /* 0x000000ffff0e7224 */ /* 0x000fc400078e00ce */
[----:B------:R-:W-:Y:S02]  /*2c10*/  IMAD.MOV.U32 R15, RZ, RZ, R205 ;  /* 0x000000ffff0f7224 */ /* 0x000fe400078e00cd */
[----:B------:R-:W-:Y:S01]  /*2c20*/  IMAD.X R13, RZ, RZ, R17, P1 ;  /* 0x000000ffff0d7224 */ /* 0x000fe200008e0611 */
[----:B------:R0:W-:Y:S01]  /*2c30*/  STL.128 [R1+0x1b0], R8 ;  /* 0x0001b00801007387 */ /* 0x0001e20000100c00 */
[----:B------:R-:W-:-:S03]  /*2c40*/  IMAD.MOV.U32 R18, RZ, RZ, R23 ;  /* 0x000000ffff127224 */ /* 0x000fc600078e0017 */
[----:B------:R-:W-:Y:S01]  /*2c50*/  STL.128 [R1+0x1f0], R12 ;  /* 0x0001f00c01007387 */ /* 0x000fe20000100c00 */
[----:B0-----:R-:W-:Y:S02]  /*2c60*/  IMAD.MOV.U32 R8, RZ, RZ, R19 ;  /* 0x000000ffff087224 */ /* 0x001fe400078e0013 */
[----:B------:R-:W-:Y:S02]  /*2c70*/  IMAD.MOV.U32 R9, RZ, RZ, R40 ;  /* 0x000000ffff097224 */ /* 0x000fe400078e0028 */
[----:B------:R-:W-:Y:S02]  /*2c80*/  IMAD.MOV.U32 R10, RZ, RZ, R28 ;  /* 0x000000ffff0a7224 */ /* 0x000fe400078e001c */
[----:B------:R-:W-:Y:S02]  /*2c90*/  IMAD.MOV.U32 R11, RZ, RZ, R45 ;  /* 0x000000ffff0b7224 */ /* 0x000fe400078e002d */
[----:B------:R-:W-:-:S03]  /*2ca0*/  IMAD.X R19, RZ, RZ, R17, P0 ;  /* 0x000000ffff137224 */ /* 0x000fc600000e0611 */
[----:B------:R0:W-:Y:S01]  /*2cb0*/  STL.128 [R1+0x1c0], R8 ;  /* 0x0001c00801007387 */ /* 0x0001e20000100c00 */
[----:B------:R-:W-:Y:S02]  /*2cc0*/  IMAD.MOV.U32 R33, RZ, RZ, R19 ;  /* 0x000000ffff217224 */ /* 0x000fe400078e0013 */
[----:B------:R-:W-:-:S03]  /*2cd0*/  IMAD.MOV.U32 R19, RZ, RZ, R42 ;  /* 0x000000ffff137224 */ /* 0x000fc600078e002a */
[----:B------:R-:W-:Y:S04]  /*2ce0*/  STL.128 [R1+0x1e0], R32 ;  /* 0x0001e02001007387 */ /* 0x000fe80000100c00 */
[----:B------:R-:W-:Y:S01]  /*2cf0*/  STL.128 [R1+0x190], R16 ;  /* 0x0001901001007387 */ /* 0x000fe20000100c00 */
[----:B0-----:R-:W-:Y:S02]  /*2d00*/  IMAD.MOV.U32 R8, RZ, RZ, R30 ;  /* 0x000000ffff087224 */ /* 0x001fe400078e001e */
[----:B------:R-:W-:Y:S02]  /*2d10*/  IMAD.MOV.U32 R9, RZ, RZ, R31 ;  /* 0x000000ffff097224 */ /* 0x000fe400078e001f */
[----:B------:R-:W-:Y:S02]  /*2d20*/  IMAD.MOV.U32 R10, RZ, RZ, R0 ;  /* 0x000000ffff0a7224 */ /* 0x000fe400078e0000 */
[----:B------:R-:W-:-:S05]  /*2d30*/  IMAD.MOV.U32 R11, RZ, RZ, R7 ;  /* 0x000000ffff0b7224 */ /* 0x000fca00078e0007 */
[----:B------:R0:W-:Y:S02]  /*2d40*/  STL.128 [R1+0x1d0], R8 ;  /* 0x0001d00801007387 */ /* 0x0001e40000100c00 */
[----:B0-----:R-:W-:Y:S02]  /*2d50*/  IMAD.MOV.U32 R8, RZ, RZ, R26 ;  /* 0x000000ffff087224 */ /* 0x001fe400078e001a */
[----:B------:R-:W-:Y:S02]  /*2d60*/  IMAD.MOV.U32 R9, RZ, RZ, R43 ;  /* 0x000000ffff097224 */ /* 0x000fe400078e002b */
[----:B------:R-:W-:Y:S02]  /*2d70*/  IMAD.MOV.U32 R10, RZ, RZ, R38 ;  /* 0x000000ffff0a7224 */ /* 0x000fe400078e0026 */
[----:B------:R-:W-:-:S05]  /*2d80*/  IMAD.MOV.U32 R11, RZ, RZ, R39 ;  /* 0x000000ffff0b7224 */ /* 0x000fca00078e0027 */
[----:B------:R1:W-:Y:S01]  /*2d90*/  STL.128 [R1+0x200], R8 ;  /* 0x0002000801007387 */ /* 0x0003e20000100c00 */
[----:B--2---:R-:W-:-:S04]  /*2da0*/  LOP3.LUT R0, R29, 0x1, RZ, 0xfc, !PT ;  /* 0x000000011d007812 */ /* 0x004fc800078efcff */
[----:B------:R-:W-:-:S13]  /*2db0*/  ISETP.NE.AND P1, PT, R0, 0x3, PT ;  /* 0x000000030000780c */ /* 0x000fda0003f25270 */
[----:B-1----:R-:W-:Y:S05]  /*2dc0*/  @!P1 BRA `(.L_x_2466) ;  /* 0x0000000000049947 */ /* 0x002fea0003800000 */
[----:B------:R-:W-:Y:S01]  /*2dd0*/  BPT.TRAP 0x1 ;  /* 0x000000040000795c */ /* 0x000fe20000300000 */
.L_x_2466:
[----:B------:R-:W-:Y:S05]  /*2de0*/  BSYNC B0 ;  /* 0x0000000000007941 */ /* 0x000fea0003800000 */
.L_x_2465:
[----:B------:R-:W2:Y:S01]  /*2df0*/  LDL.64 R8, [R1+0x8] ;  /* 0x0000080001087983 */ /* 0x000ea20000100a00 */
[----:B-----5:R-:W-:Y:S01]  /*2e00*/  SHF.L.U32 R21, R21, 0x1f, RZ ;  /* 0x0000001f15157819 */ /* 0x020fe200000006ff */
[----:B------:R-:W-:Y:S01]  /*2e10*/  BSSY B0, `(.L_x_2467) ;  /* 0x0000006000007945 */ /* 0x000fe20003800000 */
[----:B--2---:R-:W-:-:S05]  /*2e20*/  MOV R7, R8 ;  /* 0x0000000800077202 */ /* 0x004fca0000000f00 */
[----:B------:R-:W-:-:S04]  /*2e30*/  IMAD R20, R20, 0x8, R7 ;  /* 0x0000000814147824 */ /* 0x000fc800078e0207 */
[----:B------:R0:W1:Y:S01]  /*2e40*/  SYNCS.PHASECHK.TRANS64.TRYWAIT P0, [R20+URZ], R21 ;  /* 0x00000015140075a7 */ /* 0x000062000800017f */
[----:B------:R-:W-:Y:S05]  /*2e50*/  @!P1 BRA `(.L_x_2468) ;  /* 0x0000000000049947 */ /* 0x000fea0003800000 */
[----:B------:R-:W-:Y:S01]  /*2e60*/  BPT.TRAP 0x1 ;  /* 0x000000040000795c */ /* 0x000fe20000300000 */
.L_x_2468:
[----:B------:R-:W-:Y:S05]  /*2e70*/  BSYNC B0 ;  /* 0x0000000000007941 */ /* 0x000fea0003800000 */
.L_x_2467:
[----:B------:R-:W-:Y:S04]  /*2e80*/  BSSY B0, `(.L_x_2469) ;  /* 0x0000004000007945 */ /* 0x000fe80003800000 */
[----:B-1----:R-:W-:Y:S05]  /*2e90*/  @P0 BRA `(.L_x_2470) ;  /* 0x0000000000080947 */ /* 0x002fea0003800000 */
[----:B------:R-:W1:Y:S02]  /*2ea0*/  SYNCS.PHASECHK.TRANS64.TRYWAIT P0, [R20+URZ], R21 ;  /* 0x00000015140075a7 */ /* 0x000e64000800017f */
[----:B-1----:R-:W-:Y:S05]  /*2eb0*/  @!P0 BRA `(.L_x_2471) ;  /* 0x0000024800b08947 */ /* 0x002fea0003800000 */
.L_x_2470:
[----:B------:R-:W-:Y:S05]  /*2ec0*/  BSYNC B0 ;  /* 0x0000000000007941 */ /* 0x000fea0003800000 */
.L_x_2469:
[----:B------:R-:W2:Y:S04]  /*2ed0*/  LDL R13, [R1+0x218] ;  /* 0x00021800010d7983 */ /* 0x000ea80000100800 */
[----:B------:R-:W2:Y:S01]  /*2ee0*/  LDL.64 R8, [R1+0xa0] ;  /* 0x0000a00001087983 */ /* 0x000ea20000100a00 */
[----:B------:R-:W-:Y:S05]  /*2ef0*/  WARPSYNC.ALL ;  /* 0x0000000000007948 */ /* 0x000fea0003800000 */
[----:B01----:R-:W3:Y:S04]  /*2f00*/  LDL.64 R20, [R1+0x98] ;  /* 0x0000980001147983 */ /* 0x003ee80000100a00 */
        /* <DEDUP_REMOVED lines=21> */
[C---:B------:R-:W-:Y:S01]  /*3060*/  VIADD R10, R8.reuse, 0x4 ;  /* 0x00000004080a7836 */ /* 0x040fe20000000000 */
        /* <DEDUP_REMOVED lines=30> */
[----:B------:R-:W1:Y:S02]  /*3250*/  SYNCS.PHASECHK.TRANS64.TRYWAIT P0, [UR44+0x32410], R7 ;  /* 0x03241007ff0075a7 */ /* 0x000e64000800016c */
[----:B01----:R-:W-:Y:S05]  /*3260*/  @!P0 BRA `(.L_x_2473) ;  /* 0x0000024400d88947 */ /* 0x003fea0003800000 */
.L_x_2672:
[----:B------:R-:W-:Y:S05]  /*3270*/  BSYNC B0 ;  /* 0x0000000000007941 */ /* 0x000fea0003800000 */
.L_x_2472:
[----:B0-----:R-:W2:Y:S04]  /*3280*/  LDL R7, [R1+0x54] ;  /* 0x0000540001077983 */ /* 0x001ea80000100800 */
[----:B------:R0:W5:Y:S01]  /*3290*/  LDL.64 R8, [R1+0x218] ;  /* 0x0002180001087983 */ /* 0x0001620000100a00 */
[----:B------:R-:W-:Y:S01]  /*32a0*/  BSSY B0, `(.L_x_2474) ;  /* 0x0000005000007945 */ /* 0x000fe20003800000 */
[----:B--2---:R-:W-:-:S04]  /*32b0*/  LOP3.LUT R7, R7, 0x1, RZ, 0xfc, !PT ;  /* 0x0000000107077812 */ /* 0x004fc800078efcff */
[----:B------:R-:W-:-:S13]  /*32c0*/  ISETP.NE.AND P1, PT, R7, 0x3, PT ;  /* 0x000000030700780c */ /* 0x000fda0003f25270 */
[----:B0-----:R-:W-:Y:S05]  /*32d0*/  @!P1 BRA `(.L_x_2475) ;  /* 0x0000000000049947 */ /* 0x001fea0003800000 */
[----:B------:R-:W-:Y:S01]  /*32e0*/  BPT.TRAP 0x1 ;  /* 0x000000040000795c */ /* 0x000fe20000300000 */
.L_x_2475:
[----:B------:R-:W-:Y:S05]  /*32f0*/  BSYNC B0 ;  /* 0x0000000000007941 */ /* 0x000fea0003800000 */
.L_x_2474:
        /* <DEDUP_REMOVED lines=8> */
.L_x_2477:
[----:B------:R-:W-:Y:S05]  /*3380*/  BSYNC B0 ;  /* 0x0000000000007941 */ /* 0x000fea0003800000 */
.L_x_2476:
[----:B------:R-:W-:Y:S04]  /*3390*/  BSSY B0, `(.L_x_2478) ;  /* 0x0000004000007945 */ /* 0x000fe80003800000 */
[----:B-1----:R-:W-:Y:S05]  /*33a0*/  @P0 BRA `(.L_x_2479) ;  /* 0x0000000000080947 */ /* 0x002fea0003800000 */
[----:B------:R-:W1:Y:S02]  /*33b0*/  SYNCS.PHASECHK.TRANS64.TRYWAIT P0, [R8+URZ], R9 ;  /* 0x00000009080075a7 */ /* 0x000e64000800017f */
[----:B-1----:R-:W-:Y:S05]  /*33c0*/  @!P0 BRA `(.L_x_2480) ;  /* 0x0000024400988947 */ /* 0x002fea0003800000 */
.L_x_2479:
[----:B------:R-:W-:Y:S05]  /*33d0*/  BSYNC B0 ;  /* 0x0000000000007941 */ /* 0x000fea0003800000 */
.L_x_2478:
[----:B------:R-:W2:Y:S04]  /*33e0*/  LDL R21, [R1+0x218] ;  /* 0x0002180001157983 */ /* 0x000ea80000100800 */
[----:B01----:R-:W2:Y:S04]  /*33f0*/  LDL.64 R8, [R1+0x118] ;  /* 0x0001180001087983 */ /* 0x003ea80000100a00 */
[----:B------:R-:W3:Y:S04]  /*3400*/  LDL R7, [R1+0x90] ;  /* 0x0000900001077983 */ /* 0x000ee80000100800 */
[----:B------:R-:W4:Y:S04]  /*3410*/  LDL.64 R10, [R1+0x110] ;  /* 0x00011000010a7983 */ /* 0x000f280000100a00 */
[----:B------:R-:W5:Y:S04]  /*3420*/  LDL.64 R12, [R1+0x110] ;  /* 0x00011000010c7983 */ /* 0x000f680000100a00 */
[----:B------:R-:W5:Y:S04]  /*3430*/  LDL.64 R14, [R1+0x110] ;  /* 0x00011000010e7983 */ /* 0x000f680000100a00 */
[----:B------:R-:W5:Y:S01]  /*3440*/  LDL.64 R18, [R1+0x110] ;  /* 0x0001100001127983 */ /* 0x000f620000100a00 */
[----:B------:R-:W-:Y:S05]  /*3450*/  WARPSYNC.ALL ;  /* 0x0000000000007948 */ /* 0x000fea0003800000 */
[----:B------:R-:W-:Y:S01]  /*3460*/  WARPGROUP.ARRIVE ;  /* 0x00000000000079c5 */ /* 0x000fe20000000000 */
[----:B--2---:R-:W-:Y:S01]  /*3470*/  IMAD R8, R21, 0xc00, R8 ;  /* 0x00000c0015087824 */ /* 0x004fe200078e0208 */
[----:B------:R-:W-:Y:S01]  /*3480*/  R2UR UR7, R9 ;  /* 0x00000000090772ca */ /* 0x000fe200000e0000 */
[----:B------:R-:W2:Y:S01]  /*3490*/  LDL.64 R20, [R1+0x110] ;  /* 0x0001100001147983 */ /* 0x000ea20000100a00 */
[----:B---3--:R-:W-:-:S02]  /*34a0*/  ISETP.NE.U32.AND P0, PT, R7, RZ, PT ;  /* 0x000000ff0700720c */ /* 0x008fc40003f05070 */
        /* <DEDUP_REMOVED lines=132> */
[----:B------:R-:W-:Y:S01]  /*3cf0*/  R2UR UR5, R21 ;  /* 0x00000000150572ca */ /* 0x000fe200000e0000 */
[----:B------:R-:W0:Y:S01]  /*3d00*/  S2R R23, SR_TID.X ;  /* 0x0000000000177919 */ /* 0x000e220000002100 */
[----:B---3--:R-:W-:Y:S01]  /*3d10*/  VIADD R12, R12, 0xc02 ;  /* 0x00000c020c0c7836 */ /* 0x008fe20000000000 */
[----:B------:R-:W-:Y:S02]  /*3d20*/  WARPGROUP.DEPBAR.LE gsb0, 0x0 ;  /* 0x00008000000079c5 */ /* 0x000fe40000010000 */
[----:B------:R-:W-:-:S08]  /*3d30*/  WARPGROUP.ARRIVE ;  /* 0x00000000000079c5 */ /* 0x000fd00000000000 */
[----:B------:R-:W-:Y:S01]  /*3d40*/  HGMMA.64x96x16.F32.BF16 R24, gdesc[UR4], R24, gsb0 ;  /* 0x01600000041879f0 */ /* 0x000fe20008001818 */
[----:B0-----:R-:W-:-:S04]  /*3d50*/  LOP3.LUT R23, R23, 0x7f, RZ, 0xc0, !PT ;  /* 0x0000007f17177812 */ /* 0x001fc800078ec0ff */
[----:B------:R-:W-:Y:S01]  /*3d60*/  ISETP.NE.AND P0, PT, R23, RZ, PT ;  /* 0x000000ff1700720c */ /* 0x000fe20003f05270 */
        /* <DEDUP_REMOVED lines=52> */
[----:B------:R-:W2:Y:S04]  /*40b0*/  LDL.64 R12, [R1+0x170] ;  /* 0x00017000010c7983 */ /* 0x000ea80000100a00 */
[----:B------:R-:W3:Y:S04]  /*40c0*/  LDL R14, [R6] ;  /* 0x00000000060e7983 */ /* 0x000ee80000100800 */
[----:B------:R-:W4:Y:S04]  /*40d0*/  LDL R9, [R6+0x8] ;  /* 0x0000080006097983 */ /* 0x000f280000100800 */
[----:B------:R-:W5:Y:S04]  /*40e0*/  LDL R20, [R1+0x70] ;  /* 0x0000700001147983 */ /* 0x000f680000100800 */
[----:B-1----:R-:W4:Y:S04]  /*40f0*/  LDL R7, [R6+0x18] ;  /* 0x0000180006077983 */ /* 0x002f280000100800 */
[----:B------:R-:W5:Y:S04]  /*4100*/  LDL R8, [R6+0x4] ;  /* 0x0000040006087983 */ /* 0x000f680000100800 */
[----:B------:R-:W5:Y:S04]  /*4110*/  LDL R18, [R6+0xc] ;  /* 0x00000c0006127983 */ /* 0x000f680000100800 */
[----:B------:R-:W5:Y:S04]  /*4120*/  LDL R15, [R6+0x10] ;  /* 0x00001000060f7983 */ /* 0x000f680000100800 */
[----:B------:R-:W5:Y:S04]  /*4130*/  LDL R19, [R6+0x14] ;  /* 0x0000140006137983 */ /* 0x000f680000100800 */
[----:B--2---:R3:W2:Y:S02]  /*4140*/  LD.E R12, desc[UR54][R12.64] ;  /* 0x000000360c0c7980 */ /* 0x0046a4000c101900 */
[----:B---3--:R-:W-:-:S04]  /*4150*/  SHF.R.S32.HI R13, RZ, 0x1f, R14 ;  /* 0x0000001fff0d7819 */ /* 0x008fc8000001140e */
        /* <DEDUP_REMOVED lines=9> */
[----:B----4-:R-:W-:Y:S01]  /*41f0*/  ISETP.GE.AND P1, PT, R7, 0x1, PT ;  /* 0x000000010700780c */ /* 0x010fe20003f26270 */
[----:B------:R-:W-:Y:S01]  /*4200*/  BSSY B0, `(.L_x_2481) ;  /* 0x0000095000007945 */ /* 0x000fe20003800000 */
[-C--:B--2---:R-:W-:Y:S01]  /*4210*/  FMUL.FTZ R10, R24, R12.reuse ;  /* 0x0000000c180a7220 */ /* 0x084fe20000410000 */
[----:B------:R-:W-:Y:S01]  /*4220*/  SHF.R.S32.HI R24, RZ, 0x1f, R21 ;  /* 0x0000001fff187819 */ /* 0x000fe20000011415 */
[----:B------:R-:W-:-:S03]  /*4230*/  FMUL.FTZ R11, R25, R12 ;  /* 0x0000000c190b7220 */ /* 0x000fc60000410000 */
[----:B------:R-:W-:Y:S01]  /*4240*/  LEA.HI R23, R24, R21, RZ, 0x2 ;  /* 0x0000001518177211 */ /* 0x000fe200078f10ff */
[----:B------:R-:W-:-:S03]  /*4250*/  FMUL.FTZ R95, R26, R12 ;  /* 0x0000000c1a5f7220 */ /* 0x000fc60000410000 */
[--C-:B------:R-:W-:Y:S02]  /*4260*/  SHF.R.S32.HI R25, RZ, 0x2, R23.reuse ;  /* 0x00000002ff197819 */ /* 0x100fe40000011417 */
[----:B------:R-:W-:Y:S02]  /*4270*/  SHF.R.S32.HI R26, RZ, 0x1f, R23 ;  /* 0x0000001fff1a7819 */ /* 0x000fe40000011417 */
[----:B------:R-:W-:Y:S02]  /*4280*/  LEA.HI R24, R24, R21, RZ, 0x5 ;  /* 0x0000001518187211 */ /* 0x000fe400078f28ff */
[----:B------:R-:W-:Y:S01]  /*4290*/  LEA.HI R26, R26, R25, RZ, 0x3 ;  /* 0x000000191a1a7211 */ /* 0x000fe200078f18ff */
[----:B------:R-:W-:Y:S01]  /*42a0*/  FMUL.FTZ R89, R27, R12 ;  /* 0x0000000c1b597220 */ /* 0x000fe20000410000 */
[----:B------:R-:W-:Y:S02]  /*42b0*/  SHF.R.S32.HI R27, RZ, 0x5, R24 ;  /* 0x00000005ff1b7819 */ /* 0x000fe40000011418 */
[----:B------:R-:W-:-:S02]  /*42c0*/  LOP3.LUT R26, R26, 0xfffffff8, RZ, 0xc0, !PT ;  /* 0xfffffff81a1a7812 */ /* 0x000fc400078ec0ff */
        /* <DEDUP_REMOVED lines=46> */
[----:B-----5:R-:W-:Y:S02]  /*45b0*/  IMAD R27, R20, 0x8, R27 ;  /* 0x00000008141b7824 */ /* 0x020fe400078e021b */
[----:B------:R-:W-:Y:S01]  /*45c0*/  FMUL.FTZ R181, R71, R12 ;  /* 0x0000000c47b57220 */ /* 0x000fe20000410000 */
[----:B------:R-:W-:Y:S01]  /*45d0*/  IMAD.IADD R14, R21, 0x1, -R14 ;  /* 0x00000001150e7824 */ /* 0x000fe200078e0a0e */
[----:B------:R-:W-:Y:S01]  /*45e0*/  IADD3 R21, -R8, 0x1, R23 ;  /* 0x0000000108157810 */ /* 0x000fe20007ffe117 */
[----:B------:R-:W-:Y:S01]  /*45f0*/  IMAD.U32 R26, R27, 0x10, R26 ;  /* 0x000000101b1a7824 */ /* 0x000fe200078e001a */
[----:B------:R-:W1:Y:S03]  /*4600*/  MUFU.TANH R10, R10 ;  /* 0x0000000a000a7308 */ /* 0x000e660000002400 */
[----:B------:R-:W-:Y:S01]  /*4610*/  IMAD R26, R13, 0x40, R26 ;  /* 0x000000400d1a7824 */ /* 0x000fe200078e021a */
[----:B------:R-:W-:Y:S01]  /*4620*/  LOP3.LUT R13, RZ, R18, RZ, 0x33, !PT ;  /* 0x00000012ff0d7212 */ /* 0x000fe200078e33ff */
[----:B------:R-:W-:-:S03]  /*4630*/  IMAD R12, R14, -0x2, R21 ;  /* 0xfffffffe0e0c7824 */ /* 0x000fc600078e0215 */
[----:B------:R-:W2:Y:S01]  /*4640*/  MUFU.TANH R11, R11 ;  /* 0x0000000b000b7308 */ /* 0x000ea20000002400 */
[----:B------:R-:W-:-:S07]  /*4650*/  IMAD R23, R14, -0x2, R23 ;  /* 0xfffffffe0e177824 */ /* 0x000fce00078e0217 */
[----:B------:R-:W3:Y:S01]  /*4660*/  MUFU.TANH R95, R95 ;  /* 0x0000005f005f7308 */ /* 0x000ee20000002400 */
[----:B------:R-:W-:-:S07]  /*4670*/  IMAD.IADD R18, R12, 0x1, R15 ;  /* 0x000000010c127824 */ /* 0x000fce00078e020f */
        /* <DEDUP_REMOVED lines=45> */
[----:B------:R-:W-:-:S02]  /*4950*/  IMAD.U32 R25, RZ, RZ, UR4 ;  /* 0x00000004ff197e24 */ /* 0x000fc4000f8e00ff */
[----:B------:R-:W-:Y:S02]  /*4960*/  IMAD.IADD R21, R12, 0x1, R13 ;  /* 0x000000010c157824 */ /* 0x000fe400078e020d */
[----:B------:R-:W-:Y:S01]  /*4970*/  VIADD R20, R19, UR4 ;  /* 0x0000000413147c36 */ /* 0x000fe20008000000 */
[----:B------:R-:W-:Y:S01]  /*4980*/  VIADDMNMX R12, R26, R18, R23, PT ;  /* 0x000000121a0c7246 */ /* 0x000fe20003800117 */
[----:B------:R-:W-:Y:S02]  /*4990*/  IMAD R24, R14, -0x2, R25 ;  /* 0xfffffffe0e187824 */ /* 0x000fe400078e0219 */
[----:B------:R-:W-:Y:S01]  /*49a0*/  IMAD.IADD R13, R21, 0x1, R26 ;  /* 0x00000001150d7824 */ /* 0x000fe200078e021a */
[----:B-1234-:R-:W-:Y:S06]  /*49b0*/  @!P1 BRA `(.L_x_2482) ;  /* 0x0000000000649947 */ /* 0x01efec0003800000 */
        /* <DEDUP_REMOVED lines=12> */
.L_x_2486:
[----:B------:R-:W-:Y:S05]  /*4a80*/  BSYNC B2 ;  /* 0x0000000000027941 */ /* 0x000fea0003800000 */
.L_x_2485:
[----:B------:R-:W-:Y:S01]  /*4a90*/  LOP3.LUT R14, RZ, R14, RZ, 0x33, !PT ;  /* 0x0000000eff0e7212 */ /* 0x000fe200078e33ff */
[----:B------:R-:W-:Y:S06]  /*4aa0*/  BRA `(.L_x_2487) ;  /* 0x0000000000187947 */ /* 0x000fec0003800000 */
.L_x_2484:
[----:B------:R-:W-:-:S13]  /*4ab0*/  ISETP.NE.AND P1, PT, R7, 0x1, PT ;  /* 0x000000010700780c */ /* 0x000fda0003f25270 */
[----:B------:R-:W-:Y:S05]  /*4ac0*/  @!P1 BRA `(.L_x_2487) ;  /* 0x0000000000109947 */ /* 0x000fea0003800000 */
[----:B------:R-:W2:Y:S04]  /*4ad0*/  LDL R15, [R6+0x1c] ;  /* 0x00001c00060f7983 */ /* 0x000ea80000100800 */
[----:B------:R-:W3:Y:S01]  /*4ae0*/  LDL R19, [R6+0x20] ;  /* 0x0000200006137983 */ /* 0x000ee20000100800 */
[----:B--2---:R-:W-:-:S05]  /*4af0*/  IMAD.HI.U32 R14, R14, R15, RZ ;  /* 0x0000000f0e0e7227 */ /* 0x004fca00078e00ff */
[----:B---3--:R-:W-:-:S07]  /*4b00*/  SHF.R.U32.HI R14, RZ, R19, R14 ;  /* 0x00000013ff0e7219 */ /* 0x008fce000001160e */
.L_x_2487:
[----:B------:R-:W-:Y:S05]  /*4b10*/  BSYNC B1 ;  /* 0x0000000000017941 */ /* 0x000fea0003800000 */
.L_x_2483:
[----:B------:R-:W-:-:S05]  /*4b20*/  IMAD R14, R7, R14, R24 ;  /* 0x0000000e070e7224 */ /* 0x000fca00078e0218 */
[----:B------:R-:W-:Y:S02]  /*4b30*/  VIMNMX R13, R13, R14, !PT ;  /* 0x0000000e0d0d7248 */ /* 0x000fe40007fe0100 */
[----:B------:R-:W-:-:S07]  /*4b40*/  VIADDMNMX R12, R14, R7, R12, PT ;  /* 0x000000070e0c7246 */ /* 0x000fce000380010c */
.L_x_2482:
[----:B------:R-:W-:Y:S05]  /*4b50*/  BSYNC B0 ;  /* 0x0000000000007941 */ /* 0x000fea0003800000 */
.L_x_2481:
[----:B------:R-:W-:Y:S01]  /*4b60*/  ISETP.GE.AND P1, PT, R20, 0x2, PT ;  /* 0x000000021400780c */ /* 0x000fe20003f26270 */
[----:B------:R-:W-:Y:S01]  /*4b70*/  VIADD R26, R26, 0x8 ;  /* 0x000000081a1a7836 */ /* 0x000fe20000000000 */
[C---:B------:R-:W-:Y:S01]  /*4b80*/  ISETP.GE.AND P5, PT, R20.reuse, 0xa, PT ;  /* 0x0000000a1400780c */ /* 0x040fe20003fa6270 */
[----:B------:R-:W-:Y:S01]  /*4b90*/  BSSY B0, `(.L_x_2488) ;  /* 0x000008f000007945 */ /* 0x000fe20003800000 */
[----:B------:R-:W-:Y:S02]  /*4ba0*/  ISETP.GT.AND P3, PT, R13, 0x1, !P1 ;  /* 0x000000010d00780c */ /* 0x000fe40004f64270 */
[----:B------:R-:W-:Y:S02]  /*4bb0*/  ISETP.GE.AND P2, PT, R20, 0x9, PT ;  /* 0x000000091400780c */ /* 0x000fe40003f46270 */
[----:B------:R-:W-:Y:S02]  /*4bc0*/  ISETP.LT.OR P3, PT, R12, 0x2, P3 ;  /* 0x000000020c00780c */ /* 0x000fe40001f61670 */
[----:B------:R-:W-:-:S02]  /*4bd0*/  P2R R15, PR, RZ, 0x20 ;  /* 0x00000020ff0f7803 */ /* 0x000fc40000000000 */
[----:B------:R-:W-:Y:S01]  /*4be0*/  FSEL R101, R11, -INF , !P3 ;  /* 0xff8000000b657808 */ /* 0x000fe20005800000 */
[----:B------:R-:W-:Y:S01]  /*4bf0*/  IMAD.IADD R11, R21, 0x1, R26 ;  /* 0x00000001150b7824 */ /* 0x000fe200078e021a */
[C---:B------:R-:W-:Y:S02]  /*4c00*/  ISETP.GT.AND P3, PT, R13.reuse, 0x9, !P5 ;  /* 0x000000090d00780c */ /* 0x040fe40006f64270 */
[----:B------:R-:W-:Y:S02]  /*4c10*/  ISETP.GT.AND P4, PT, R13, 0x8, !P2 ;  /* 0x000000080d00780c */ /* 0x000fe40005784270 */
        /* <DEDUP_REMOVED lines=101> */
[----:B------:R-:W-:Y:S02]  /*5270*/  ISETP.GE.AND P6, PT, R20, 0x5a, PT ;  /* 0x0000005a1400780c */ /* 0x000fe40003fc6270 */
[----:B------:R-:W-:Y:S02]  /*5280*/  VIADDMNMX R10, R26, R18, R23, PT ;  /* 0x000000121a0a7246 */ /* 0x000fe40003800117 */
        /* <DEDUP_REMOVED lines=18> */
.L_x_2493:
[----:B------:R-:W-:Y:S05]  /*53b0*/  BSYNC B2 ;  /* 0x0000000000027941 */ /* 0x000fea0003800000 */
.L_x_2492:
[----:B------:R-:W-:Y:S01]  /*53c0*/  LOP3.LUT R8, RZ, R8, RZ, 0x33, !PT ;  /* 0x00000008ff087212 */ /* 0x000fe200078e33ff */
[----:B------:R-:W-:Y:S06]  /*53d0*/  BRA `(.L_x_2494) ;  /* 0x0000000000187947 */ /* 0x000fec0003800000 */
.L_x_2491:
[----:B------:R-:W-:-:S13]  /*53e0*/  ISETP.NE.AND P6, PT, R7, 0x1, PT ;  /* 0x000000010700780c */ /* 0x000fda0003fc5270 */
[----:B------:R-:W-:Y:S05]  /*53f0*/  @!P6 BRA `(.L_x_2494) ;  /* 0x000000000010e947 */ /* 0x000fea0003800000 */
[----:B------:R-:W2:Y:S04]  /*5400*/  LDL R9, [R6+0x1c] ;  /* 0x00001c0006097983 */ /* 0x000ea80000100800 */
[----:B------:R-:W3:Y:S01]  /*5410*/  LDL R13, [R6+0x20] ;  /* 0x00002000060d7983 */ /* 0x000ee20000100800 */
[----:B--2---:R-:W-:-:S05]  /*5420*/  IMAD.HI.U32 R8, R8, R9, RZ ;  /* 0x0000000908087227 */ /* 0x004fca00078e00ff */
[----:B---3--:R-:W-:-:S07]  /*5430*/  SHF.R.U32.HI R8, RZ, R13, R8 ;  /* 0x0000000dff087219 */ /* 0x008fce0000011608 */
.L_x_2494:
[----:B------:R-:W-:Y:S05]  /*5440*/  BSYNC B1 ;  /* 0x0000000000017941 */ /* 0x000fea0003800000 */
.L_x_2490:
[----:B------:R-:W-:-:S05]  /*5450*/  IMAD R8, R7, R8, R24 ;  /* 0x0000000807087224 */ /* 0x000fca00078e0218 */
[----:B------:R-:W-:Y:S02]  /*5460*/  VIADDMNMX R10, R8, R7, R10, PT ;  /* 0x00000007080a7246 */ /* 0x000fe4000380010a */
[----:B------:R-:W-:-:S07]  /*5470*/  VIMNMX R11, R11, R8, !PT ;  /* 0x000000080b0b7248 */ /* 0x000fce0007fe0100 */
.L_x_2489:
[----:B------:R-:W-:Y:S05]  /*5480*/  BSYNC B0 ;  /* 0x0000000000007941 */ /* 0x000fea0003800000 */
.L_x_2488:
        /* <DEDUP_REMOVED lines=13> */
[----:B------:R-:W5:Y:S01]  /*5560*/  LDL R18, [R1+0x380] ;  /* 0x0003800001127983 */ /* 0x000f620000100800 */
[----:B------:R-:W-:Y:S02]  /*5570*/  ISETP.LT.OR P1, PT, R10, 0xa, P1 ;  /* 0x0000000a0a00780c */ /* 0x000fe40000f21670 */
[----:B------:R-:W-:Y:S01]  /*5580*/  ISETP.NE.AND P6, PT, R28, RZ, PT ;  /* 0x000000ff1c00720c */ /* 0x000fe20003fc5270 */
[----:B------:R-:W5:Y:S01]  /*5590*/  LDL R21, [R1+0x25c] ;  /* 0x00025c0001157983 */ /* 0x000f620000100800 */
[----:B------:R-:W-:-:S02]  /*55a0*/  FSEL R83, R83, -INF , !P1 ;  /* 0xff80000053537808 */ /* 0x000fc40004800000 */
[----:B------:R-:W-:Y:S01]  /*55b0*/  ISETP.NE.AND P1, PT, R19, RZ, PT ;  /* 0x000000ff1300720c */ /* 0x000fe20003f25270 */
[----:B------:R-:W5:Y:S01]  /*55c0*/  LDL R23, [R1+0x264] ;  /* 0x0002640001177983 */ /* 0x000f620000100800 */
[----:B------:R-:W-:Y:S02]  /*55d0*/  FMNMX.FTZ R8, R107, R101, !PT ;  /* 0x000000656b087209 */ /* 0x000fe40007810000 */
[----:B------:R-:W-:Y:S01]  /*55e0*/  ISETP.GT.AND P1, PT, R11, 0x10, !P1 ;  /* 0x000000100b00780c */ /* 0x000fe20004f24270 */
[----:B------:R-:W5:Y:S01]  /*55f0*/  LDL R19, [R1+0x258] ;  /* 0x0002580001137983 */ /* 0x000f620000100800 */
[----:B------:R-:W-:Y:S02]  /*5600*/  FMNMX.FTZ R8, R97, R8, !PT ;  /* 0x0000000861087209 */ /* 0x000fe40007810000 */
[----:B------:R-:W-:Y:S01]  /*5610*/  ISETP.LT.OR P1, PT, R10, 0x11, P1 ;  /* 0x000000110a00780c */ /* 0x000fe20000f21670 */
[----:B------:R-:W5:Y:S01]  /*5620*/  LDL R152, [R1+0x248] ;  /* 0x0002480001987983 */ /* 0x000f620000100800 */
[----:B------:R-:W-:-:S02]  /*5630*/  FMNMX.FTZ R7, R91, R8, !PT ;  /* 0x000000085b077209 */ /* 0x000fc40007810000 */
[----:B------:R-:W-:Y:S01]  /*5640*/  FSEL R182, R182, -INF , !P1 ;  /* 0xff800000b6b67808 */ /* 0x000fe20004800000 */
[----:B------:R-:W5:Y:S01]  /*5650*/  LDL R154, [R1+0x24c] ;  /* 0x00024c00019a7983 */ /* 0x000f620000100800 */
[----:B------:R-:W-:Y:S02]  /*5660*/  ISETP.NE.AND P1, PT, R25, RZ, PT ;  /* 0x000000ff1900720c */ /* 0x000fe40003f25270 */
[C---:B------:R-:W-:Y:S01]  /*5670*/  ISETP.GT.AND P3, PT, R11.reuse, 0x50, !P3 ;  /* 0x000000500b00780c */ /* 0x040fe20005f64270 */
[----:B------:R-:W5:Y:S01]  /*5680*/  LDL R144, [R1+0x234] ;  /* 0x0002340001907983 */ /* 0x000f620000100800 */
[C---:B------:R-:W-:Y:S02]  /*5690*/  ISETP.GT.AND P1, PT, R11.reuse, 0x11, !P1 ;  /* 0x000000110b00780c */ /* 0x040fe40004f24270 */
[----:B------:R-:W-:Y:S01]  /*56a0*/  ISETP.GT.AND P4, PT, R11, 0x51, !P4 ;  /* 0x000000510b00780c */ /* 0x000fe20006784270 */
[----:B------:R-:W5:Y:S01]  /*56b0*/  LDL R146, [R1+0x238] ;  /* 0x0002380001927983 */ /* 0x000f620000100800 */
[----:B------:R-:W-:-:S02]  /*56c0*/  ISETP.LT.OR P1, PT, R10, 0x12, P1 ;  /* 0x000000120a00780c */ /* 0x000fc40000f21670 */
[----:B------:R-:W-:Y:S01]  /*56d0*/  ISETP.LT.OR P3, PT, R10, 0x51, P3 ;  /* 0x000000510a00780c */ /* 0x000fe20001f61670 */
[----:B------:R-:W5:Y:S01]  /*56e0*/  LDL R148, [R1+0x23c] ;  /* 0x00023c0001947983 */ /* 0x000f620000100800 */
[----:B------:R-:W-:Y:S02]  /*56f0*/  FSEL R162, R162, -INF , !P1 ;  /* 0xff800000a2a27808 */ /* 0x000fe40004800000 */
[C---:B------:R-:W-:Y:S01]  /*5700*/  ISETP.GT.AND P1, PT, R11.reuse, 0x18, !P2 ;  /* 0x000000180b00780c */ /* 0x040fe20005724270 */
[----:B------:R-:W5:Y:S01]  /*5710*/  LDL R110, [R1+0x240] ;  /* 0x00024000016e7983 */ /* 0x000f620000100800 */
[----:B------:R-:W-:Y:S02]  /*5720*/  ISETP.NE.AND P2, PT, R14, RZ, PT ;  /* 0x000000ff0e00720c */ /* 0x000fe40003f45270 */
[----:B------:R-:W-:Y:S01]  /*5730*/  ISETP.LT.OR P1, PT, R10, 0x19, P1 ;  /* 0x000000190a00780c */ /* 0x000fe20000f21670 */
[----:B------:R-:W5:Y:S01]  /*5740*/  LDL R14, [R1+0x368] ;  /* 0x00036800010e7983 */ /* 0x000f620000100800 */
[----:B------:R-:W-:-:S02]  /*5750*/  ISETP.GT.AND P5, PT, R11, 0x58, !P5 ;  /* 0x000000580b00780c */ /* 0x000fc40006fa4270 */
[----:B------:R-:W-:Y:S01]  /*5760*/  FSEL R229, R229, -INF , !P1 ;  /* 0xff800000e5e57808 */ /* 0x000fe20004800000 */
[----:B------:R-:W5:Y:S01]  /*5770*/  LDL R150, [R1+0x244] ;  /* 0x0002440001967983 */ /* 0x000f620000100800 */
[----:B------:R-:W-:Y:S02]  /*5780*/  ISETP.GT.AND P1, PT, R11, 0x19, !P6 ;  /* 0x000000190b00780c */ /* 0x000fe40007724270 */
[----:B------:R-:W-:Y:S01]  /*5790*/  ISETP.NE.AND P6, PT, R38, RZ, PT ;  /* 0x000000ff2600720c */ /* 0x000fe20003fc5270 */
[----:B------:R-:W5:Y:S01]  /*57a0*/  LDL R112, [R1+0x250] ;  /* 0x0002500001707983 */ /* 0x000f620000100800 */
[C---:B------:R-:W-:Y:S02]  /*57b0*/  ISETP.LT.OR P1, PT, R10.reuse, 0x1a, P1 ;  /* 0x0000001a0a00780c */ /* 0x040fe40000f21670 */
[----:B------:R-:W-:Y:S01]  /*57c0*/  ISETP.LT.OR P4, PT, R10, 0x52, P4 ;  /* 0x000000520a00780c */ /* 0x000fe20002781670 */
[----:B------:R-:W5:Y:S01]  /*57d0*/  LDL R38, [R1+0x3e0] ;  /* 0x0003e00001267983 */ /* 0x000f620000100800 */
[----:B------:R-:W-:-:S02]  /*57e0*/  FSEL R228, R228, -INF , !P1 ;  /* 0xff800000e4e47808 */ /* 0x000fc40004800000 */
[----:B------:R-:W-:Y:S01]  /*57f0*/  ISETP.NE.AND P1, PT, R29, RZ, PT ;  /* 0x000000ff1d00720c */ /* 0x000fe20003f25270 */
[----:B------:R-:W5:Y:S01]  /*5800*/  LDL R114, [R1+0x260] ;  /* 0x0002600001727983 */ /* 0x000f620000100800 */
[----:B------:R-:W-:Y:S02]  /*5810*/  FSEL R178, R178, -INF , !P3 ;  /* 0xff800000b2b27808 */ /* 0x000fe40005800000 */
[----:B------:R-:W-:Y:S01]  /*5820*/  ISETP.GT.AND P1, PT, R11, 0x20, !P1 ;  /* 0x000000200b00780c */ /* 0x000fe20004f24270 */
[----:B------:R-:W5:Y:S01]  /*5830*/  LDL R25, [R1+0x268] ;  /* 0x0002680001197983 */ /* 0x000f620000100800 */
[C---:B------:R-:W-:Y:S02]  /*5840*/  ISETP.LT.OR P5, PT, R10.reuse, 0x59, P5 ;  /* 0x000000590a00780c */ /* 0x040fe40002fa1670 */
[----:B------:R-:W-:Y:S01]  /*5850*/  ISETP.LT.OR P1, PT, R10, 0x21, P1 ;  /* 0x000000210a00780c */ /* 0x000fe20000f21670 */
[----:B------:R-:W5:Y:S01]  /*5860*/  LDL R27, [R1+0x26c] ;  /* 0x00026c00011b7983 */ /* 0x000f620000100800 */
[----:B------:R-:W-:-:S02]  /*5870*/  FSEL R179, R179, -INF , !P4 ;  /* 0xff800000b3b37808 */ /* 0x000fc40006000000 */
[----:B------:R-:W-:Y:S01]  /*5880*/  FSEL R187, R187, -INF , !P1 ;  /* 0xff800000bbbb7808 */ /* 0x000fe20004800000 */
[----:B------:R-:W5:Y:S01]  /*5890*/  LDL R116, [R1+0x270] ;  /* 0x0002700001747983 */ /* 0x000f620000100800 */
[----:B------:R-:W-:Y:S02]  /*58a0*/  ISETP.NE.AND P1, PT, R30, RZ, PT ;  /* 0x000000ff1e00720c */ /* 0x000fe40003f25270 */
[----:B------:R-:W-:Y:S01]  /*58b0*/  FSEL R180, R180, -INF , !P5 ;  /* 0xff800000b4b47808 */ /* 0x000fe20006800000 */
[----:B------:R-:W5:Y:S01]  /*58c0*/  LDL R29, [R1+0x274] ;  /* 0x00027400011d7983 */ /* 0x000f620000100800 */
[----:B------:R-:W-:-:S03]  /*58d0*/  ISETP.GT.AND P1, PT, R11, 0x21, !P1 ;  /* 0x000000210b00780c */ /* 0x000fc60004f24270 */
[----:B------:R-:W5:Y:S01]  /*58e0*/  LDL R118, [R1+0x280] ;  /* 0x0002800001767983 */ /* 0x000f620000100800 */
[----:B------:R-:W-:-:S03]  /*58f0*/  ISETP.LT.OR P1, PT, R10, 0x22, P1 ;  /* 0x000000220a00780c */ /* 0x000fc60000f21670 */
[----:B------:R-:W5:Y:S01]  /*5900*/  LDL R120, [R1+0x290] ;  /* 0x0002900001787983 */ /* 0x000f620000100800 */
[----:B------:R-:W-:Y:S02]  /*5910*/  FSEL R188, R188, -INF , !P1 ;  /* 0xff800000bcbc7808 */ /* 0x000fe40004800000 */
[----:B------:R-:W-:Y:S01]  /*5920*/  ISETP.NE.AND P1, PT, R31, RZ, PT ;  /* 0x000000ff1f00720c */ /* 0x000fe20003f25270 */
[----:B------:R-:W5:Y:S03]  /*5930*/  LDL R41, [R1+0x294] ;  /* 0x0002940001297983 */ /* 0x000f660000100800 */
[----:B------:R-:W-:Y:S01]  /*5940*/  ISETP.GT.AND P1, PT, R11, 0x28, !P1 ;  /* 0x000000280b00780c */ /* 0x000fe20004f24270 */
[----:B------:R-:W5:Y:S03]  /*5950*/  LDL R31, [R1+0x278] ;  /* 0x00027800011f7983 */ /* 0x000f660000100800 */
[----:B------:R-:W-:Y:S01]  /*5960*/  ISETP.LT.OR P1, PT, R10, 0x29, P1 ;  /* 0x000000290a00780c */ /* 0x000fe20000f21670 */
[----:B------:R-:W5:Y:S03]  /*5970*/  LDL R43, [R1+0x298] ;  /* 0x00029800012b7983 */ /* 0x000f660000100800 */
[----:B------:R-:W-:Y:S01]  /*5980*/  FSEL R189, R189, -INF , !P1 ;  /* 0xff800000bdbd7808 */ /* 0x000fe20004800000 */
[----:B------:R-:W5:Y:S01]  /*5990*/  LDL R45, [R1+0x29c] ;  /* 0x00029c00012d7983 */ /* 0x000f620000100800 */
[----:B------:R-:W-:-:S03]  /*59a0*/  ISETP.NE.AND P1, PT, R32, RZ, PT ;  /* 0x000000ff2000720c */ /* 0x000fc60003f25270 */
        /* <DEDUP_REMOVED lines=38> */
[C---:B------:R-:W-:Y:S01]  /*5c10*/  ISETP.GT.AND P1, PT, R11.reuse, 0x40, !P1 ;  /* 0x000000400b00780c */ /* 0x040fe20004f24270 */
[----:B------:R-:W5:Y:S03]  /*5c20*/  LDL R37, [R1+0x288] ;  /* 0x0002880001257983 */ /* 0x000f660000100800 */
[----:B------:R-:W-:Y:S01]  /*5c30*/  ISETP.LT.OR P1, PT, R10, 0x41, P1 ;  /* 0x000000410a00780c */ /* 0x000fe20000f21670 */
[----:B------:R-:W5:Y:S03]  /*5c40*/  LDL R130, [R1+0x2e0] ;  /* 0x0002e00001827983 */ /* 0x000f660000100800 */
[----:B------:R-:W-:Y:S01]  /*5c50*/  FSEL R174, R174, -INF , !P1 ;  /* 0xff800000aeae7808 */ /* 0x000fe20004800000 */
[----:B------:R-:W5:Y:S01]  /*5c60*/  LDL R71, [R1+0x2e4] ;  /* 0x0002e40001477983 */ /* 0x000f620000100800 */
[----:B------:R-:W-:-:S02]  /*5c70*/  ISETP.GT.AND P1, PT, R11, RZ, !P2 ;  /* 0x000000ff0b00720c */ /* 0x000fc40005724270 */
[----:B------:R-:W-:Y:S01]  /*5c80*/  ISETP.NE.AND P2, PT, R40, RZ, PT ;  /* 0x000000ff2800720c */ /* 0x000fe20003f45270 */
[----:B------:R-:W5:Y:S01]  /*5c90*/  LDL R73, [R1+0x2e8] ;  /* 0x0002e80001497983 */ /* 0x000f620000100800 */
[----:B------:R-:W-:Y:S02]  /*5ca0*/  ISETP.LT.OR P1, PT, R10, 0x1, P1 ;  /* 0x000000010a00780c */ /* 0x000fe40000f21670 */
[----:B------:R-:W-:Y:S01]  /*5cb0*/  ISETP.GT.AND P2, PT, R11, 0x49, !P2 ;  /* 0x000000490b00780c */ /* 0x000fe20005744270 */
[----:B------:R-:W5:Y:S01]  /*5cc0*/  LDL R75, [R1+0x2ec] ;  /* 0x0002ec00014b7983 */ /* 0x000f620000100800 */
[----:B------:R-:W-:Y:S02]  /*5cd0*/  FSEL R95, R95, -INF , !P1 ;  /* 0xff8000005f5f7808 */ /* 0x000fe40004800000 */
[----:B------:R-:W-:Y:S01]  /*5ce0*/  ISETP.GT.AND P1, PT, R11, 0x41, !P6 ;  /* 0x000000410b00780c */ /* 0x000fe20007724270 */
[----:B------:R-:W5:Y:S01]  /*5cf0*/  LDL R132, [R1+0x2f0] ;  /* 0x0002f00001847983 */ /* 0x000f620000100800 */
[----:B------:R-:W-:-:S02]  /*5d00*/  FMNMX.FTZ R6, R95, R89, !PT ;  /* 0x000000595f067209 */ /* 0x000fc40007810000 */
[----:B------:R-:W-:Y:S01]  /*5d10*/  ISETP.LT.OR P1, PT, R10, 0x42, P1 ;  /* 0x000000420a00780c */ /* 0x000fe20000f21670 */
[----:B------:R-:W5:Y:S01]  /*5d20*/  LDL R77, [R1+0x2f4] ;  /* 0x0002f400014d7983 */ /* 0x000f620000100800 */
[----:B------:R-:W-:Y:S02]  /*5d30*/  FMNMX.FTZ R6, R87, R6, !PT ;  /* 0x0000000657067209 */ /* 0x000fe40007810000 */
[----:B------:R-:W-:Y:S01]  /*5d40*/  FSEL R175, R175, -INF , !P1 ;  /* 0xff800000afaf7808 */ /* 0x000fe20004800000 */
[----:B------:R-:W5:Y:S01]  /*5d50*/  LDL R79, [R1+0x2f8] ;  /* 0x0002f800014f7983 */ /* 0x000f620000100800 */
[----:B------:R-:W-:Y:S02]  /*5d60*/  FMNMX.FTZ R9, R83, R6, !PT ;  /* 0x0000000653097209 */ /* 0x000fe40007810000 */
[----:B------:R-:W-:Y:S01]  /*5d70*/  FMNMX.FTZ R6, R156, R7, !PT ;  /* 0x000000079c067209 */ /* 0x000fe20007810000 */
[----:B------:R-:W5:Y:S01]  /*5d80*/  LDL R81, [R1+0x2fc] ;  /* 0x0002fc0001517983 */ /* 0x000f620000100800 */
[----:B------:R-:W-:-:S02]  /*5d90*/  FMNMX.FTZ R9, R182, R9, !PT ;  /* 0x00000009b6097209 */ /* 0x000fc40007810000 */
[----:B------:R-:W-:Y:S01]  /*5da0*/  FMNMX.FTZ R6, R163, R6, !PT ;  /* 0x00000006a3067209 */ /* 0x000fe20007810000 */
[----:B------:R-:W5:Y:S01]  /*5db0*/  LDL R134, [R1+0x300] ;  /* 0x0003000001867983 */ /* 0x000f620000100800 */
[----:B------:R-:W-:Y:S02]  /*5dc0*/  FMNMX.FTZ R8, R162, R9, !PT ;  /* 0x00000009a2087209 */ /* 0x000fe40007810000 */
[----:B------:R-:W-:Y:S01]  /*5dd0*/  FMNMX.FTZ R7, R165, R6, !PT ;  /* 0x00000006a5077209 */ /* 0x000fe20007810000 */
        /* <DEDUP_REMOVED lines=23> */
[----:B------:R-:W-:Y:S01]  /*5f50*/  ISETP.NE.AND P1, PT, R39, RZ, PT ;  /* 0x000000ff2700720c */ /* 0x000fe20003f25270 */
[----:B------:R-:W5:Y:S01]  /*5f60*/  LDL R111, [R1+0x324] ;  /* 0x00032400016f7983 */ /* 0x000f620000100800 */
[----:B------:R-:W-:Y:S02]  /*5f70*/  FMNMX.FTZ R6, R214, R7, !PT ;  /* 0x00000007d6067209 */ /* 0x000fe40007810000 */
[----:B------:R-:W-:Y:S01]  /*5f80*/  FMNMX.FTZ R8, R218, R9, !PT ;  /* 0x00000009da087209 */ /* 0x000fe20007810000 */
[----:B------:R-:W5:Y:S01]  /*5f90*/  LDL R39, [R1+0x28c] ;  /* 0x00028c0001277983 */ /* 0x000f620000100800 */
[----:B------:R-:W-:Y:S02]  /*5fa0*/  ISETP.GT.AND P1, PT, R11, 0x48, !P1 ;  /* 0x000000480b00780c */ /* 0x000fe40004f24270 */
[----:B------:R-:W-:Y:S01]  /*5fb0*/  FMNMX.FTZ R7, R215, R6, !PT ;  /* 0x00000006d7077209 */ /* 0x000fe20007810000 */
[----:B------:R-:W5:Y:S01]  /*5fc0*/  LDL R113, [R1+0x328] ;  /* 0x0003280001717983 */ /* 0x000f620000100800 */
[----:B------:R-:W-:-:S02]  /*5fd0*/  FMNMX.FTZ R9, R219, R8, !PT ;  /* 0x00000008db097209 */ /* 0x000fc40007810000 */
[----:B------:R-:W-:Y:S01]  /*5fe0*/  ISETP.LT.OR P1, PT, R10, 0x49, P1 ;  /* 0x000000490a00780c */ /* 0x000fe20000f21670 */
[----:B------:R-:W5:Y:S01]  /*5ff0*/  LDL R115, [R1+0x32c] ;  /* 0x00032c0001737983 */ /* 0x000f620000100800 */
[----:B------:R-:W-:Y:S02]  /*6000*/  FMNMX.FTZ R7, R172, R7, !PT ;  /* 0x00000007ac077209 */ /* 0x000fe40007810000 */
[----:B------:R-:W-:Y:S01]  /*6010*/  FMNMX.FTZ R6, R174, R9, !PT ;  /* 0x00000009ae067209 */ /* 0x000fe20007810000 */
[----:B------:R-:W5:Y:S01]  /*6020*/  LDL R140, [R1+0x330] ;  /* 0x00033000018c7983 */ /* 0x000f620000100800 */
[----:B------:R-:W-:Y:S02]  /*6030*/  ISETP.LT.OR P2, PT, R10, 0x4a, P2 ;  /* 0x0000004a0a00780c */ /* 0x000fe40001741670 */
[----:B------:R-:W-:Y:S01]  /*6040*/  FSEL R176, R176, -INF , !P1 ;  /* 0xff800000b0b07808 */ /* 0x000fe20004800000 */
[----:B------:R-:W5:Y:S01]  /*6050*/  LDL R117, [R1+0x334] ;  /* 0x0003340001757983 */ /* 0x000f620000100800 */
[----:B------:R-:W-:-:S02]  /*6060*/  FMNMX.FTZ R7, R166, R7, !PT ;  /* 0x00000007a6077209 */ /* 0x000fc40007810000 */
[----:B------:R-:W-:Y:S01]  /*6070*/  FMNMX.FTZ R9, R175, R6, !PT ;  /* 0x00000006af097209 */ /* 0x000fe20007810000 */
[----:B------:R-:W5:Y:S01]  /*6080*/  LDL R119, [R1+0x338] ;  /* 0x0003380001777983 */ /* 0x000f620000100800 */
[----:B------:R-:W-:Y:S02]  /*6090*/  FSEL R177, R177, -INF , !P2 ;  /* 0xff800000b1b17808 */ /* 0x000fe40005000000 */
[----:B------:R-:W-:Y:S01]  /*60a0*/  FMNMX.FTZ R6, R168, R7, !PT ;  /* 0x00000007a8067209 */ /* 0x000fe20007810000 */
[----:B------:R-:W5:Y:S01]  /*60b0*/  LDL R121, [R1+0x33c] ;  /* 0x00033c0001797983 */ /* 0x000f620000100800 */
[----:B------:R-:W-:Y:S02]  /*60c0*/  FMNMX.FTZ R8, R176, R9, !PT ;  /* 0x00000009b0087209 */ /* 0x000fe40007810000 */
[----:B------:R-:W-:Y:S01]  /*60d0*/  ISETP.NE.AND P6, PT, R20, RZ, PT ;  /* 0x000000ff1400720c */ /* 0x000fe20003fc5270 */
[----:B------:R-:W5:Y:S01]  /*60e0*/  LDL R142, [R1+0x340] ;  /* 0x00034000018e7983 */ /* 0x000f620000100800 */
[----:B------:R-:W-:-:S02]  /*60f0*/  FMNMX.FTZ R6, R169, R6, !PT ;  /* 0x00000006a9067209 */ /* 0x000fc40007810000 */
[----:B------:R-:W-:Y:S01]  /*6100*/  FMNMX.FTZ R7, R177, R8, !PT ;  /* 0x00000008b1077209 */ /* 0x000fe20007810000 */
[----:B------:R-:W5:Y:S01]  /*6110*/  LDL R20, [R1+0x350] ;  /* 0x0003500001147983 */ /* 0x000f620000100800 */
[----:B------:R-:W-:Y:S02]  /*6120*/  ISETP.GT.AND P6, PT, R11, 0x59, !P6 ;  /* 0x000000590b00780c */ /* 0x000fe400077c4270 */
[----:B------:R-:W-:Y:S01]  /*6130*/  FMNMX.FTZ R6, R167, R6, !PT ;  /* 0x00000006a7067209 */ /* 0x000fe20007810000 */
[----:B------:R-:W5:Y:S01]  /*6140*/  LDL R123, [R1+0x344] ;  /* 0x00034400017b7983 */ /* 0x000f620000100800 */
[----:B------:R-:W-:Y:S02]  /*6150*/  FMNMX.FTZ R8, R178, R7, !PT ;  /* 0x00000007b2087209 */ /* 0x000fe40007810000 */
[----:B------:R-:W-:Y:S01]  /*6160*/  ISETP.LT.OR P6, PT, R10, 0x5a, P6 ;  /* 0x0000005a0a00780c */ /* 0x000fe200037c1670 */
        /* <DEDUP_REMOVED lines=8> */
[----:B------:R-:W-:Y:S01]  /*61f0*/  FMNMX.FTZ R8, R173, R8, !PT ;  /* 0x00000008ad087209 */ /* 0x000fe20007810000 */
[----:B------:R-:W5:Y:S01]  /*6200*/  LDL R108, [R1+0x358] ;  /* 0x00035800016c7983 */ /* 0x000f620000100800 */
[----:B------:R-:W-:-:S03]  /*6210*/  FMNMX.FTZ R9, R181, R6, !PT ;  /* 0x00000006b5097209 */ /* 0x000fc60007810000 */
[----:B------:R-:W5:Y:S04]  /*6220*/  LDL R100, [R1+0x35c] ;  /* 0x00035c0001647983 */ /* 0x000f680000100800 */
[----:B------:R-:W-:Y:S04]  /*6230*/  STL.64 [R1+0x440], R8 ;  /* 0x0004400801007387 */ /* 0x000fe80000100a00 */
[----:B------:R-:W3:Y:S04]  /*6240*/  LDL R15, [R1+0x444] ;  /* 0x00044400010f7983 */ /* 0x000ee80000100800 */
[----:B------:R-:W0:Y:S04]  /*6250*/  SHFL.BFLY PT, R7, R8, 0x2, 0x1f ;  /* 0x0c401f0008077f89 */ /* 0x000e2800000e0000 */
[----:B------:R-:W5:Y:S04]  /*6260*/  LDL R102, [R1+0x360] ;  /* 0x0003600001667983 */ /* 0x000f680000100800 */
[----:B------:R-:W5:Y:S04]  /*6270*/  LDL R104, [R1+0x364] ;  /* 0x0003640001687983 */ /* 0x000f680000100800 */
[----:B------:R-:W5:Y:S04]  /*6280*/  LDL R96, [R1+0x36c] ;  /* 0x00036c0001607983 */ /* 0x000f680000100800 */
[----:B------:R-:W5:Y:S04]  /*6290*/  LDL R98, [R1+0x370] ;  /* 0x0003700001627983 */ /* 0x000f680000100800 */
[----:B------:R-:W5:Y:S01]  /*62a0*/  LDL R90, [R1+0x374] ;  /* 0x00037400015a7983 */ /* 0x000f620000100800 */
[----:B0-----:R-:W-:-:S03]  /*62b0*/  FMNMX.FTZ R10, R8, R7, !PT ;  /* 0x00000007080a7209 */ /* 0x001fc60007810000 */
[----:B------:R-:W5:Y:S04]  /*62c0*/  LDL R92, [R1+0x378] ;  /* 0x00037800015c7983 */ /* 0x000f680000100800 */
[----:B------:R-:W0:Y:S04]  /*62d0*/  SHFL.BFLY PT, R11, R10, 0x1, 0x1f ;  /* 0x0c201f000a0b7f89 */ /* 0x000e2800000e0000 */
[----:B------:R-:W4:Y:S04]  /*62e0*/  LDL.64 R6, [R1+0xa8] ;  /* 0x0000a80001067983 */ /* 0x000f280000100a00 */
[----:B------:R-:W5:Y:S04]  /*62f0*/  LDL R94, [R1+0x37c] ;  /* 0x00037c00015e7983 */ /* 0x000f680000100800 */
[----:B------:R-:W5:Y:S04]  /*6300*/  LDL R86, [R1+0x384] ;  /* 0x0003840001567983 */ /* 0x000f680000100800 */
[----:B------:R-:W5:Y:S04]  /*6310*/  LDL R88, [R1+0x388] ;  /* 0x0003880001587983 */ /* 0x000f680000100800 */
[----:B------:R-:W5:Y:S01]  /*6320*/  LDL R84, [R1+0x38c] ;  /* 0x00038c0001547983 */ /* 0x000f620000100800 */
[----:B0-----:R-:W-:-:S03]  /*6330*/  FMNMX.FTZ R10, R10, R11, !PT ;  /* 0x0000000b0a0a7209 */ /* 0x001fc60007810000 */
[----:B------:R-:W5:Y:S04]  /*6340*/  LDL R80, [R1+0x390] ;  /* 0x0003900001507983 */ /* 0x000f680000100800 */
[----:B------:R-:W-:Y:S04]  /*6350*/  STL [R1+0x440], R10 ;  /* 0x0004400a01007387 */ /* 0x000fe80000100800 */
[----:B------:R-:W4:Y:S04]  /*6360*/  LDL R159, [R1+0x440] ;  /* 0x00044000019f7983 */ /* 0x000f280000100800 */
        /* <DEDUP_REMOVED lines=28> */
[----:B--2---:R0:W-:Y:S04]  /*6530*/  STL [R1+0x230], R12 ;  /* 0x0002300c01007387 */ /* 0x0041e80000100800 */
[----:B------:R-:W2:Y:S04]  /*6540*/  LDL R11, [R1+0x414] ;  /* 0x00041400010b7983 */ /* 0x000ea80000100800 */
[----:B------:R-:W2:Y:S04]  /*6550*/  LDL R234, [R1+0x408] ;  /* 0x0004080001ea7983 */ /* 0x000ea80000100800 */
[----:B0-----:R-:W2:Y:S04]  /*6560*/  LDL R12, [R1+0x428] ;  /* 0x00042800010c7983 */ /* 0x001ea80000100800 */
[----:B------:R-:W2:Y:S04]  /*6570*/  LDL R236, [R1+0x40c] ;  /* 0x00040c0001ec7983 */ /* 0x000ea80000100800 */
[----:B------:R-:W2:Y:S04]  /*6580*/  LDL R235, [R1+0x410] ;  /* 0x0004100001eb7983 */ /* 0x000ea80000100800 */
[----:B------:R-:W2:Y:S04]  /*6590*/  LDL R226, [R1+0x418] ;  /* 0x0004180001e27983 */ /* 0x000ea80000100800 */
[----:B------:R-:W2:Y:S04]  /*65a0*/  LDL R227, [R1+0x41c] ;  /* 0x00041c0001e37983 */ /* 0x000ea80000100800 */
[----:B------:R-:W2:Y:S04]  /*65b0*/  LDL R225, [R1+0x42c] ;  /* 0x00042c0001e17983 */ /* 0x000ea80000100800 */
[----:B---3--:R-:W0:Y:S02]  /*65c0*/  SHFL.BFLY PT, R8, R15, 0x2, 0x1f ;  /* 0x0c401f000f087f89 */ /* 0x008e2400000e0000 */
[----:B0-----:R-:W-:-:S05]  /*65d0*/  FMNMX.FTZ R8, R8, R15, !PT ;  /* 0x0000000f08087209 */ /* 0x001fca0007810000 */
[----:B------:R-:W0:Y:S02]  /*65e0*/  SHFL.BFLY PT, R9, R8, 0x1, 0x1f ;  /* 0x0c201f0008097f89 */ /* 0x000e2400000e0000 */
[----:B0-----:R-:W-:Y:S02]  /*65f0*/  FMNMX.FTZ R10, R8, R9, !PT ;  /* 0x00000009080a7209 */ /* 0x001fe40007810000 */
[----:B------:R-:W3:Y:S04]  /*6600*/  LDL R8, [R1+0x420] ;  /* 0x0004200001087983 */ /* 0x000ee80000100800 */
[----:B------:R-:W3:Y:S01]  /*6610*/  LDL R9, [R1+0x424] ;  /* 0x0004240001097983 */ /* 0x000ee20000100800 */
[----:B----4-:R-:W-:Y:S01]  /*6620*/  FSETP.NEU.FTZ.AND P1, PT, R159, -INF , PT ;  /* 0xff8000009f00780b */ /* 0x010fe20003f3d000 */
[----:B------:R-:W-:Y:S01]  /*6630*/  FMUL.FTZ R159, R158, R159 ;  /* 0x0000009f9e9f7220 */ /* 0x000fe20000410000 */
[----:B------:R-:W-:-:S04]  /*6640*/  IMAD R6, R13, 0xc00, R6 ;  /* 0x00000c000d067824 */ /* 0x000fc800078e0206 */
[----:B------:R-:W-:Y:S01]  /*6650*/  FSEL R159, R159, RZ, P1 ;  /* 0x000000ff9f9f7208 */ /* 0x000fe20000800000 */
[----:B-----5:R0:W-:Y:S01]  /*6660*/  STL [R1+0x254], R160 ;  /* 0x000254a001007387 */ /* 0x0201e20000100800 */
[----:B------:R-:W-:-:S03]  /*6670*/  FSETP.NEU.FTZ.AND P1, PT, R10, -INF , PT ;  /* 0xff8000000a00780b */ /* 0x000fc60003f3d000 */
[-CC-:B------:R-:W-:Y:S01]  /*6680*/  FFMA.FTZ R13, R101, R158.reuse, -R159.reuse ;  /* 0x0000009e650d7223 */ /* 0x180fe2000001089f */
[----:B------:R1:W-:Y:S01]  /*6690*/  STL [R1+0x350], R20 ;  /* 0x0003501401007387 */ /* 0x0003e20000100800 */
[-C--:B0-----:R-:W-:Y:S01]  /*66a0*/  FMUL.FTZ R160, R10, R158.reuse ;  /* 0x0000009e0aa07220 */ /* 0x081fe20000410000 */
[-CC-:B------:R-:W-:Y:S01]  /*66b0*/  FFMA.FTZ R15, R97, R158.reuse, -R159.reuse ;  /* 0x0000009e610f7223 */ /* 0x180fe2000001089f */
[----:B-1----:R0:W-:Y:S03]  /*66c0*/  MUFU.EX2 R20, R13 ;  /* 0x0000000d00147308 */ /* 0x0021e60000000800 */
[----:B------:R-:W-:Y:S01]  /*66d0*/  FSEL R160, R160, RZ, P1 ;  /* 0x000000ffa0a07208 */ /* 0x000fe20000800000 */
[----:B------:R1:W-:Y:S04]  /*66e0*/  STL [R1+0x368], R14 ;  /* 0x0003680e01007387 */ /* 0x0003e80000100800 */
[----:B------:R4:W-:Y:S01]  /*66f0*/  STL [R1+0x380], R18 ;  /* 0x0003801201007387 */ /* 0x0009e20000100800 */
[----:B0-----:R-:W-:-:S03]  /*6700*/  FFMA.FTZ R13, R91, R158, -R159 ;  /* 0x0000009e5b0d7223 */ /* 0x001fc6000001089f */
[----:B------:R0:W-:Y:S01]  /*6710*/  STL [R1+0x258], R19 ;  /* 0x0002581301007387 */ /* 0x0001e20000100800 */
[----:B-1----:R1:W-:Y:S03]  /*6720*/  MUFU.EX2 R14, R15 ;  /* 0x0000000f000e7308 */ /* 0x0023e60000000800 */
[----:B------:R5:W-:Y:S04]  /*6730*/  STL [R1+0x25c], R21 ;  /* 0x00025c1501007387 */ /* 0x000be80000100800 */
[----:B------:R5:W-:Y:S01]  /*6740*/  STL [R1+0x264], R23 ;  /* 0x0002641701007387 */ /* 0x000be20000100800 */
[----:B----4-:R4:W-:Y:S01]  /*6750*/  MUFU.EX2 R18, R13 ;  /* 0x0000000d00127308 */ /* 0x0109e20000000800 */
[-C--:B0-----:R-:W-:Y:S01]  /*6760*/  FFMA.FTZ R19, R107, R158.reuse, -R159 ;  /* 0x0000009e6b137223 */ /* 0x081fe2000001089f */
[-CC-:B-1----:R-:W-:Y:S01]  /*6770*/  FFMA.FTZ R15, R87, R158.reuse, -R160.reuse ;  /* 0x0000009e570f7223 */ /* 0x182fe200000108a0 */
[-CC-:B-----5:R-:W-:Y:S01]  /*6780*/  FFMA.FTZ R21, R95, R158.reuse, -R160.reuse ;  /* 0x0000009e5f157223 */ /* 0x1a0fe200000108a0 */
[-CC-:B------:R-:W-:Y:S01]  /*6790*/  FFMA.FTZ R23, R89, R158.reuse, -R160.reuse ;  /* 0x0000009e59177223 */ /* 0x180fe200000108a0 */
[----:B----4-:R-:W-:-:S03]  /*67a0*/  FFMA.FTZ R13, R83, R158, -R160 ;  /* 0x0000009e530d7223 */ /* 0x010fc600000108a0 */
[----:B------:R-:W-:Y:S08]  /*67b0*/  MUFU.EX2 R19, R19 ;  /* 0x0000001300137308 */ /* 0x000ff00000000800 */
[----:B------:R-:W-:Y:S08]  /*67c0*/  MUFU.EX2 R21, R21 ;  /* 0x0000001500157308 */ /* 0x000ff00000000800 */
[----:B------:R-:W0:Y:S08]  /*67d0*/  MUFU.EX2 R23, R23 ;  /* 0x0000001700177308 */ /* 0x000e300000000800 */
[----:B------:R-:W-:Y:S08]  /*67e0*/  MUFU.EX2 R15, R15 ;  /* 0x0000000f000f7308 */ /* 0x000ff00000000800 */
[----:B------:R-:W1:Y:S01]  /*67f0*/  MUFU.EX2 R13, R13 ;  /* 0x0000000d000d7308 */ /* 0x000e620000000800 */
[----:B------:R4:W-:Y:S01]  /*6800*/  STL [R1+0x28c], R39 ;  /* 0x00028c2701007387 */ /* 0x0009e20000100800 */
[----:B------:R-:W-:-:S02]  /*6810*/  R2UR UR6, R6 ;  /* 0x00000000060672ca */ /* 0x000fc400000e0000 */
[----:B------:R-:W-:Y:S01]  /*6820*/  R2UR UR7, R7 ;  /* 0x00000000070772ca */ /* 0x000fe200000e0000 */
[----:B------:R5:W-:Y:S01]  /*6830*/  STL [R1+0x3e0], R38 ;  /* 0x0003e02601007387 */ /* 0x000be20000100800 */
[----:B0-----:R-:W-:-:S03]  /*6840*/  F2FP.BF16.F32.PACK_AB R153, R23, R21 ;  /* 0x000000151799723e */ /* 0x001fc600000010ff */
[----:B------:R0:W-:Y:S01]  /*6850*/  STL [R1+0x248], R152 ;  /* 0x0002489801007387 */ /* 0x0001e20000100800 */
[----:B----4-:R-:W-:-:S03]  /*6860*/  IMAD.MOV.U32 R39, RZ, RZ, R7 ;  /* 0x000000ffff277224 */ /* 0x010fc600078e0007 */
[----:B------:R4:W-:Y:S01]  /*6870*/  STL [R1+0x24c], R154 ;  /* 0x00024c9a01007387 */ /* 0x0009e20000100800 */
[----:B-----5:R-:W-:Y:S01]  /*6880*/  VIADD R38, R6, 0x80 ;  /* 0x0000008006267836 */ /* 0x020fe20000000000 */
[----:B-1----:R-:W-:Y:S02]  /*6890*/  F2FP.BF16.F32.PACK_AB R155, R13, R15 ;  /* 0x0000000f0d9b723e */ /* 0x002fe400000010ff */
[----:B0-----:R-:W-:Y:S01]  /*68a0*/  F2FP.BF16.F32.PACK_AB R152, R20, R19 ;  /* 0x000000131498723e */ /* 0x001fe200000010ff */
        /* <DEDUP_REMOVED lines=110> */
[----:B0-----:R-:W-:-:S06]  /*6f90*/  WARPGROUP.ARRIVE ;  /* 0x00000000000079c5 */ /* 0x001fcc0000000000 */
        /* <DEDUP_REMOVED lines=9> */
[----:B--2---:R0:W-:Y:S01]  /*7030*/  STL [R1+0x414], R11 ;  /* 0x0004140b01007387 */ /* 0x0041e20000100800 */
[----:B------:R-:W-:Y:S03]  /*7040*/  MUFU.EX2 R156, R156 ;  /* 0x0000009c009c7308 */ /* 0x000fe60000000800 */
[----:B------:R2:W-:Y:S05]  /*7050*/  STL [R1+0x428], R12 ;  /* 0x0004280c01007387 */ /* 0x0005ea0000100800 */
[----:B------:R-:W4:Y:S08]  /*7060*/  MUFU.EX2 R163, R163 ;  /* 0x000000a300a37308 */ /* 0x000f300000000800 */
[----:B------:R-:W-:Y:S08]  /*7070*/  MUFU.EX2 R165, R165 ;  /* 0x000000a500a57308 */ /* 0x000ff00000000800 */
[----:B------:R-:W5:Y:S08]  /*7080*/  MUFU.EX2 R164, R164 ;  /* 0x000000a400a47308 */ /* 0x000f700000000800 */
[----:B------:R-:W-:Y:S08]  /*7090*/  MUFU.EX2 R182, R182 ;  /* 0x000000b600b67308 */ /* 0x000ff00000000800 */
[----:B------:R-:W1:Y:S08]  /*70a0*/  MUFU.EX2 R162, R162 ;  /* 0x000000a200a27308 */ /* 0x000e700000000800 */
[----:B0-----:R-:W-:Y:S08]  /*70b0*/  MUFU.EX2 R11, R229 ;  /* 0x000000e5000b7308 */ /* 0x001ff00000000800 */
[----:B--2---:R-:W0:Y:S01]  /*70c0*/  MUFU.EX2 R12, R228 ;  /* 0x000000e4000c7308 */ /* 0x004e220000000800 */
[----:B------:R-:W-:Y:S04]  /*70d0*/  STL [R1+0x408], R234 ;  /* 0x000408ea01007387 */ /* 0x000fe80000100800 */
[----:B------:R-:W-:Y:S04]  /*70e0*/  STL [R1+0x40c], R236 ;  /* 0x00040cec01007387 */ /* 0x000fe80000100800 */
[----:B------:R-:W-:Y:S04]  /*70f0*/  STL [R1+0x410], R235 ;  /* 0x000410eb01007387 */ /* 0x000fe80000100800 */
[----:B------:R-:W-:Y:S04]  /*7100*/  STL [R1+0x418], R226 ;  /* 0x000418e201007387 */ /* 0x000fe80000100800 */
[----:B------:R-:W-:Y:S04]  /*7110*/  STL [R1+0x41c], R227 ;  /* 0x00041ce301007387 */ /* 0x000fe80000100800 */
[----:B---3--:R-:W-:Y:S04]  /*7120*/  STL [R1+0x420], R8 ;  /* 0x0004200801007387 */ /* 0x008fe80000100800 */
[----:B------:R-:W-:Y:S04]  /*7130*/  STL [R1+0x424], R9 ;  /* 0x0004240901007387 */ /* 0x000fe80000100800 */
[----:B------:R-:W-:Y:S01]  /*7140*/  STL [R1+0x42c], R225 ;  /* 0x00042ce101007387 */ /* 0x000fe20000100800 */
        /* <DEDUP_REMOVED lines=9> */
[----:B------:R-:W2:Y:S01]  /*71e0*/  MUFU.EX2 R184, R184 ;  /* 0x000000b800b87308 */ /* 0x000ea20000000800 */
[----:B------:R-:W-:-:S02]  /*71f0*/  WARPGROUP.DEPBAR.LE gsb0, 0x0 ;  /* 0x00008000000079c5 */ /* 0x000fc40000010000 */
[----:B----4-:R-:W-:Y:S02]  /*7200*/  F2FP.BF16.F32.PACK_AB R152, R163, R156 ;  /* 0x0000009ca398723e */ /* 0x010fe400000010ff */
[----:B-----5:R-:W-:Y:S02]  /*7210*/  F2FP.BF16.F32.PACK_AB R154, R164, R165 ;  /* 0x000000a5a49a723e */ /* 0x020fe400000010ff */
[----:B-1----:R-:W-:Y:S02]  /*7220*/  F2FP.BF16.F32.PACK_AB R153, R162, R182 ;  /* 0x000000b6a299723e */ /* 0x002fe400000010ff */
[----:B0-----:R-:W-:Y:S01]  /*7230*/  F2FP.BF16.F32.PACK_AB R155, R12, R11 ;  /* 0x0000000b0c9b723e */ /* 0x001fe200000010ff */
        /* <DEDUP_REMOVED lines=32> */
[----:B0-----:R-:W-:-:S06]  /*7440*/  WARPGROUP.ARRIVE ;  /* 0x00000000000079c5 */ /* 0x001fcc0000000000 */
[----:B------:R-:W-:Y:S01]  /*7450*/  HGMMA.64x256x16.F32.BF16 R24, R152, gdesc[UR8].tnspB, R24, gsb0 ;  /* 0x43e0000898187df0 */ /* 0x000fe20008001818 */
[----:B------:R-:W-:Y:S08]  /*7460*/  MUFU.EX2 R185, R185 ;  /* 0x000000b900b97308 */ /* 0x000ff00000000800 */
[----:B------:R-:W0:Y:S08]  /*7470*/  MUFU.EX2 R186, R186 ;  /* 0x000000ba00ba7308 */ /* 0x000e300000000800 */
[----:B------:R-:W-:Y:S08]  /*7480*/  MUFU.EX2 R187, R187 ;  /* 0x000000bb00bb7308 */ /* 0x000ff00000000800 */
[----:B------:R-:W1:Y:S08]  /*7490*/  MUFU.EX2 R188, R188 ;  /* 0x000000bc00bc7308 */ /* 0x000e700000000800 */
[----:B------:R-:W-:Y:S08]  /*74a0*/  MUFU.EX2 R189, R189 ;  /* 0x000000bd00bd7308 */ /* 0x000ff00000000800 */
[----:B------:R-:W3:Y:S01]  /*74b0*/  MUFU.EX2 R197, R197 ;  /* 0x000000c500c57308 */ /* 0x000ee20000000800 */
        /* <DEDUP_REMOVED lines=13> */
[----:B------:R-:W4:Y:S08]  /*7590*/  MUFU.EX2 R213, R213 ;  /* 0x000000d500d57308 */ /* 0x000f300000000800 */
[----:B------:R-:W-:Y:S08]  /*75a0*/  MUFU.EX2 R214, R214 ;  /* 0x000000d600d67308 */ /* 0x000ff00000000800 */
[----:B------:R-:W5:Y:S08]  /*75b0*/  MUFU.EX2 R215, R215 ;  /* 0x000000d700d77308 */ /* 0x000f700000000800 */
[----:B------:R-:W-:Y:S08]  /*75c0*/  MUFU.EX2 R216, R216 ;  /* 0x000000d800d87308 */ /* 0x000ff00000000800 */
[----:B------:R-:W5:Y:S08]  /*75d0*/  MUFU.EX2 R217, R217 ;  /* 0x000000d900d97308 */ /* 0x000f700000000800 */
[----:B------:R-:W-:Y:S01]  /*75e0*/  MUFU.EX2 R218, R218 ;  /* 0x000000da00da7308 */ /* 0x000fe20000000800 */
[----:B------:R-:W-:-:S02]  /*75f0*/  WARPGROUP.DEPBAR.LE gsb0, 0x0 ;  /* 0x00008000000079c5 */ /* 0x000fc40000010000 */
[----:B--2---:R-:W-:Y:S02]  /*7600*/  F2FP.BF16.F32.PACK_AB R152, R184, R161 ;  /* 0x000000a1b898723e */ /* 0x004fe400000010ff */
[----:B0-----:R-:W-:Y:S02]  /*7610*/  F2FP.BF16.F32.PACK_AB R154, R186, R185 ;  /* 0x000000b9ba9a723e */ /* 0x001fe400000010ff */
[----:B-1----:R-:W-:Y:S02]  /*7620*/  F2FP.BF16.F32.PACK_AB R153, R188, R187 ;  /* 0x000000bbbc99723e */ /* 0x002fe400000010ff */
[----:B---3--:R-:W-:Y:S01]  /*7630*/  F2FP.BF16.F32.PACK_AB R155, R197, R189 ;  /* 0x000000bdc59b723e */ /* 0x008fe200000010ff */
        /* <DEDUP_REMOVED lines=34> */
[----:B------:R-:W0:Y:S01]  /*7860*/  MUFU.EX2 R219, R219 ;  /* 0x000000db00db7308 */ /* 0x000e220000000800 */
[----:B------:R-:W-:Y:S02]  /*7870*/  VIADD R8, R6, 0x180 ;  /* 0x0000018006087836 */ /* 0x000fe40000000000 */
        /* <DEDUP_REMOVED lines=8> */
[----:B------:R-:W-:Y:S02]  /*7900*/  IMAD.MOV.U32 R9, RZ, RZ, R7 ;  /* 0x000000ffff097224 */ /* 0x000fe400078e0007 */
        /* <DEDUP_REMOVED lines=10> */
[----:B------:R-:W-:Y:S01]  /*79b0*/  FFMA.FTZ R160, R181, R158, -R160 ;  /* 0x0000009eb5a07223 */ /* 0x000fe200000108a0 */
[----:B------:R-:W-:Y:S08]  /*79c0*/  MUFU.EX2 R172, R172 ;  /* 0x000000ac00ac7308 */ /* 0x000ff00000000800 */
[----:B------:R-:W1:Y:S08]  /*79d0*/  MUFU.EX2 R166, R166 ;  /* 0x000000a600a67308 */ /* 0x000e700000000800 */
[----:B------:R-:W-:Y:S08]  /*79e0*/  MUFU.EX2 R168, R168 ;  /* 0x000000a800a87308 */ /* 0x000ff00000000800 */
[----:B------:R-:W2:Y:S08]  /*79f0*/  MUFU.EX2 R169, R169 ;  /* 0x000000a900a97308 */ /* 0x000eb00000000800 */
[----:B------:R-:W-:Y:S08]  /*7a00*/  MUFU.EX2 R174, R174 ;  /* 0x000000ae00ae7308 */ /* 0x000ff00000000800 */
[----:B------:R-:W3:Y:S08]  /*7a10*/  MUFU.EX2 R159, R175 ;  /* 0x000000af009f7308 */ /* 0x000ef00000000800 */
[----:B------:R-:W-:Y:S01]  /*7a20*/  MUFU.EX2 R158, R176 ;  /* 0x000000b0009e7308 */ /* 0x000fe20000000800 */
[----:B------:R-:W-:Y:S01]  /*7a30*/  VIADD R8, R6, 0x200 ;  /* 0x0000020006087836 */ /* 0x000fe20000000000 */
[----:B------:R-:W-:-:S02]  /*7a40*/  WARPGROUP.DEPBAR.LE gsb0, 0x0 ;  /* 0x00008000000079c5 */ /* 0x000fc40000010000 */
[----:B----4-:R-:W-:Y:S02]  /*7a50*/  F2FP.BF16.F32.PACK_AB R152, R213, R212 ;  /* 0x000000d4d598723e */ /* 0x010fe400000010ff */
[----:B-----5:R-:W-:Y:S02]  /*7a60*/  F2FP.BF16.F32.PACK_AB R154, R215, R214 ;  /* 0x000000d6d79a723e */ /* 0x020fe400000010ff */
[----:B------:R-:W-:Y:S02]  /*7a70*/  F2FP.BF16.F32.PACK_AB R153, R217, R216 ;  /* 0x000000d8d999723e */ /* 0x000fe400000010ff */
        /* <DEDUP_REMOVED lines=35> */
[----:B------:R-:W-:Y:S02]  /*7cb0*/  R2UR UR7, R9 ;  /* 0x00000000090772ca */ /* 0x000fe400000e0000 */
[----:B------:R-:W0:Y:S01]  /*7cc0*/  MUFU.EX2 R9, R177 ;  /* 0x000000b100097308 */ /* 0x000e220000000800 */
[----:B------:R-:W-:Y:S01]  /*7cd0*/  R2UR UR6, R8 ;  /* 0x00000000080672ca */ /* 0x000fe200000e0000 */
[----:B------:R-:W-:Y:S01]  /*7ce0*/  FADD.FTZ R19, R19, R20 ;  /* 0x0000001413137221 */ /* 0x000fe20000010000 */
[----:B------:R-:W-:-:S04]  /*7cf0*/  FADD.FTZ R20, R21, R23 ;  /* 0x0000001715147221 */ /* 0x000fc80000010000 */
[----:B------:R-:W-:Y:S01]  /*7d00*/  FADD.FTZ R20, R15, R20 ;  /* 0x000000140f147221 */ /* 0x000fe20000010000 */
[----:B------:R-:W-:Y:S08]  /*7d10*/  MUFU.EX2 R8, R167 ;  /* 0x000000a700087308 */ /* 0x000ff00000000800 */
[----:B------:R-:W4:Y:S08]  /*7d20*/  MUFU.EX2 R171, R171 ;  /* 0x000000ab00ab7308 */ /* 0x000f300000000800 */
[----:B------:R-:W-:Y:S08]  /*7d30*/  MUFU.EX2 R170, R170 ;  /* 0x000000aa00aa7308 */ /* 0x000ff00000000800 */
[----:B------:R-:W5:Y:S08]  /*7d40*/  MUFU.EX2 R173, R173 ;  /* 0x000000ad00ad7308 */ /* 0x000f700000000800 */
[----:B------:R-:W-:Y:S08]  /*7d50*/  MUFU.EX2 R178, R178 ;  /* 0x000000b200b27308 */ /* 0x000ff00000000800 */
[----:B------:R-:W5:Y:S08]  /*7d60*/  MUFU.EX2 R179, R179 ;  /* 0x000000b300b37308 */ /* 0x000f700000000800 */
[----:B------:R-:W-:Y:S08]  /*7d70*/  MUFU.EX2 R180, R180 ;  /* 0x000000b400b47308 */ /* 0x000ff00000000800 */
[----:B------:R-:W5:Y:S01]  /*7d80*/  MUFU.EX2 R15, R160 ;  /* 0x000000a0000f7308 */ /* 0x000f620000000800 */
[----:B------:R-:W-:Y:S01]  /*7d90*/  VIADD R6, R6, 0x280 ;  /* 0x0000028006067836 */ /* 0x000fe20000000000 */
[----:B------:R-:W-:-:S02]  /*7da0*/  WARPGROUP.DEPBAR.LE gsb0, 0x0 ;  /* 0x00008000000079c5 */ /* 0x000fc40000010000 */
[----:B-1----:R-:W-:Y:S02]  /*7db0*/  F2FP.BF16.F32.PACK_AB R152, R166, R172 ;  /* 0x000000aca698723e */ /* 0x002fe400000010ff */
[----:B--2---:R-:W-:Y:S02]  /*7dc0*/  F2FP.BF16.F32.PACK_AB R154, R169, R168 ;  /* 0x000000a8a99a723e */ /* 0x004fe400000010ff */
[----:B---3--:R-:W-:Y:S02]  /*7dd0*/  F2FP.BF16.F32.PACK_AB R153, R159, R174 ;  /* 0x000000ae9f99723e */ /* 0x008fe400000010ff */
        /* <DEDUP_REMOVED lines=36> */
[----:B------:R-:W-:Y:S01]  /*8020*/  R2UR UR7, R7 ;  /* 0x00000000070772ca */ /* 0x000fe200000e0000 */
[----:B------:R-:W-:Y:S01]  /*8030*/  FADD.FTZ R19, R14, R19 ;  /* 0x000000130e137221 */ /* 0x000fe20000010000 */
[----:B------:R-:W-:Y:S01]  /*8040*/  FADD.FTZ R13, R13, R20 ;  /* 0x000000140d0d7221 */ /* 0x000fe20000010000 */
[----:B------:R-:W2:Y:S02]  /*8050*/  @!P0 LDL.64 R6, [R1+0x68] ;  /* 0x0000680001068983 */ /* 0x000ea40000100a00 */
[----:B------:R-:W-:-:S04]  /*8060*/  FADD.FTZ R19, R18, R19 ;  /* 0x0000001312137221 */ /* 0x000fc80000010000 */
[----:B------:R-:W-:Y:S01]  /*8070*/  FADD.FTZ R156, R156, R19 ;  /* 0x000000139c9c7221 */ /* 0x000fe20000010000 */
[----:B------:R-:W-:Y:S02]  /*8080*/  FADD.FTZ R19, R182, R13 ;  /* 0x0000000db6137221 */ /* 0x000fe40000010000 */
[----:B------:R-:W3:Y:S01]  /*8090*/  @!P0 LDL R13, [R1+0x218] ;  /* 0x00021800010d8983 */ /* 0x000ee20000100800 */
[----:B------:R-:W-:Y:S02]  /*80a0*/  WARPGROUP.DEPBAR.LE gsb0, 0x0 ;  /* 0x00008000000079c5 */ /* 0x000fe40000010000 */
[----:B----4-:R-:W-:Y:S02]  /*80b0*/  F2FP.BF16.F32.PACK_AB R152, R171, R8 ;  /* 0x00000008ab98723e */ /* 0x010fe400000010ff */
[----:B-----5:R-:W-:Y:S02]  /*80c0*/  F2FP.BF16.F32.PACK_AB R154, R173, R170 ;  /* 0x000000aaad9a723e */ /* 0x020fe400000010ff */
[----:B------:R-:W-:-:S02]  /*80d0*/  F2FP.BF16.F32.PACK_AB R153, R179, R178 ;  /* 0x000000b2b399723e */ /* 0x000fc400000010ff */
[----:B------:R-:W-:Y:S01]  /*80e0*/  F2FP.BF16.F32.PACK_AB R155, R15, R180 ;  /* 0x000000b40f9b723e */ /* 0x000fe200000010ff */
        /* <DEDUP_REMOVED lines=79> */
[----:B------:R-:W4:Y:S04]  /*85e0*/  LDL R155, [R1+0x230] ;  /* 0x00023000019b7983 */ /* 0x000f280000100800 */
[----:B------:R-:W5:Y:S04]  /*85f0*/  LDL R153, [R1+0x234] ;  /* 0x0002340001997983 */ /* 0x000f680000100800 */
[----:B0-----:R-:W5:Y:S04]  /*8600*/  LDL R119, [R1+0x238] ;  /* 0x0002380001777983 */ /* 0x001f680000100800 */
        /* <DEDUP_REMOVED lines=124> */
[----:B------:R-:W5:Y:S01]  /*8dd0*/  LDL R18, [R1+0x42c] ;  /* 0x00042c0001127983 */ /* 0x000f620000100800 */
        /* <DEDUP_REMOVED lines=20> */
[----:B--2---:R-:W-:Y:S02]  /*8f20*/  @!P0 MOV R6, R6 ;  /* 0x0000000600068202 */ /* 0x004fe40000000f00 */
[----:B------:R-:W-:Y:S01]  /*8f30*/  FADD.FTZ R171, R171, R8 ;  /* 0x00000008abab7221 */ /* 0x000fe20000010000 */
[----:B------:R-:W-:Y:S02]  /*8f40*/  FADD.FTZ R179, R179, R178 ;  /* 0x000000b2b3b37221 */ /* 0x000fe40000010000 */
[----:B---3--:R-:W-:Y:S02]  /*8f50*/  @!P0 IMAD R13, R13, 0x8, R6 ;  /* 0x000000080d0d8824 */ /* 0x008fe400078e0206 */
        /* <DEDUP_REMOVED lines=14> */
[----:B----4-:R2:W-:Y:S04]  /*9040*/  STL [R1+0x230], R155 ;  /* 0x0002309b01007387 */ /* 0x0105e80000100800 */
        /* <DEDUP_REMOVED lines=128> */
[----:B0-----:R-:W3:Y:S01]  /*9850*/  LDL R0, [R1+0x70] ;  /* 0x0000700001007983 */ /* 0x001ee20000100800 */
[----:B------:R-:W-:Y:S01]  /*9860*/  ISETP.GE.AND P1, PT, R5, 0x1, PT ;  /* 0x000000010500780c */ /* 0x000fe20003f26270 */
[----:B------:R-:W-:Y:S01]  /*9870*/  IMAD.U32 R7, RZ, RZ, UR38 ;  /* 0x00000026ff077e24 */ /* 0x000fe2000f8e00ff */
[----:B------:R-:W-:-:S06]  /*9880*/  UIADD3 UR45, UR45, -0x2, URZ ;  /* 0xfffffffe2d2d7890 */ /* 0x000fcc000fffe03f */
[----:B-1----:R-:W-:Y:S02]  /*9890*/  IMAD.U32 R10, RZ, RZ, UR45 ;  /* 0x0000002dff0a7e24 */ /* 0x002fe4000f8e00ff */
[----:B---3--:R-:W-:-:S05]  /*98a0*/  IMAD.SHL.U32 R0, R0, 0x80, RZ ;  /* 0x0000008000007824 */ /* 0x008fca00078e00ff */
[----:B------:R-:W-:-:S05]  /*98b0*/  IADD3 R7, R0, UR42, -R7 ;  /* 0x0000002a00077c10 */ /* 0x000fca000fffe807 */
[----:B------:R-:W-:Y:S01]  /*98c0*/  IMAD.IADD R4, R7, 0x1, R4 ;  /* 0x0000000107047824 */ /* 0x000fe200078e0204 */
[----:B--2---:R-:W-:Y:S06]  /*98d0*/  @!P1 BRA `(.L_x_2495) ;  /* 0x0000000000409947 */ /* 0x004fec0003800000 */
        /* <DEDUP_REMOVED lines=10> */
.L_x_2497:
[----:B------:R-:W-:-:S13]  /*9980*/  ISETP.NE.AND P1, PT, R5, 0x1, PT ;  /* 0x000000010500780c */ /* 0x000fda0003f25270 */
[----:B------:R-:W-:-:S05]  /*9990*/  @P1 IMAD.HI.U32 R2, R6, R2, RZ ;  /* 0x0000000206021227 */ /* 0x000fca00078e00ff */
[----:B------:R-:W-:-:S07]  /*99a0*/  @P1 SHF.R.U32.HI R6, RZ, R3, R2 ;  /* 0x00000003ff061219 */ /* 0x000fce0000011602 */
.L_x_2498:
[----:B------:R-:W-:Y:S05]  /*99b0*/  BSYNC B0 ;  /* 0x0000000000007941 */ /* 0x000fea0003800000 */
.L_x_2496:
[----:B------:R-:W-:-:S05]  /*99c0*/  IMAD R5, R6, R5, R5 ;  /* 0x0000000506057224 */ /* 0x000fca00078e0205 */
[----:B------:R-:W-:-:S07]  /*99d0*/  VIMNMX R4, R4, R5, PT ;  /* 0x0000000504047248 */ /* 0x000fce0003fe0100 */
.L_x_2495:
        /* <DEDUP_REMOVED lines=8> */
.L_x_2503:
[----:B------:R-:W-:Y:S01]  /*9a60*/  BSSY B0, `(.L_x_2502) ;  /* 0x0000004000007945 */ /* 0x000fe20003800000 */
[----:B------:R-:W-:Y:S01]  /*9a70*/  VIADD R0, R16, 0x178 ;  /* 0x0000017810007836 */ /* 0x000fe20000000000 */
[----:B------:R-:W-:-:S07]  /*9a80*/  MOV R212, 0x9aa0 ;  /* 0x00009aa000d47802 */ /* 0x000fce0000000f00 */
[----:B------:R-:W-:Y:S05]  /*9a90*/  CALL.REL.NOINC `($_ZN7cutlass13device_kernelIN5flash11enable_sm90INS1_16FlashAttnFwdSm90INS1_25CollectiveMainloopFwdSm90ILi2EN4cute5tupleIJNS5_1CILi1EEES8_S8_EEENS6_IJNS7_ILi128EEENS7_ILi96EEENS7_ILi64EEEEEELi256ENS_10bfloat16_tEfNS_4arch4Sm90ELb0ELb1ELb1ELb1ELb0ELb0ELb1ELb1ELb0ELb0ELb0ELb0EEENS1_21CollectiveEpilogueFwdINS6_IJSA_NS7_ILi256EEESB_EEES9_SE_SG_Li256ELb1ELb0ELb0ELb0EEENS1_36VarlenDynamicPersistentTileSchedulerILi128ELi96ELi256ELi32ELb0ELb0ELb1ELb1ELb0ELb1EEEEEEEEEvNT_6ParamsE$_ZZN5flash25CollectiveMainloopFwdSm90ILi2EN4cute5tupleIJNS1_1CILi1EEES4_S4_EEENS2_IJNS3_ILi128EEENS3_ILi96EEENS3_ILi64EEEEEELi256EN7cutlass10bfloat16_tEfNSA_4arch4Sm90ELb0ELb1ELb1ELb1ELb0ELb0ELb1ELb1ELb0ELb0ELb0ELb0EE3mmaINS_16FlashAttnFwdSm90ISE_NS_21CollectiveEpilogueFwdINS2_IJS6_NS3_ILi256EEES7_EEES5_SB_SD_Li256ELb1ELb0ELb0ELb0EEENS_36VarlenDynamicPersistentTileSchedulerILi128ELi96ELi256ELi32ELb0ELb0ELb1ELb1ELb0ELb1EEEE13SharedStorageENS1_6TensorINS1_11ArrayEngineIfLm128EEENS1_6LayoutINS2_IJNS2_IJNS3_ILi2EEEST_NS3_ILi32EEEEEES4_S4_EEENS2_IJNS2_IJS4_ST_NS3_ILi4EEEEEENS3_ILi0EEESZ_EEEEEEENS_7SoftmaxILi2ELi0EEEEEbRKNSE_6ParamsENSA_25PipelineTmaAsyncNoClusterILi2ENSA_16PipelineTmaAsyncILi2EEEEES1B_RNSA_13PipelineStateILj2EEERT0_RT1_iRiRKNS_16SeqlenInfoQKNewKILb1ELb0EEENS2_IJiiiiEEERT_ENKUliT_T0_T1_E_clIZSF_ISO_S12_S14_EbS17_S1B_S1B_S1E_S1G_S1I_iS1J_S1N_S1O_S1Q_EUlRS1R_iE1_NS3_ILb0EEENS3_ILb1EEEEEDaiS1R_S1S_S1T_) ;  /* 0x000001f000587944 */ /* 0x000fea0003c00000 */
[----:B------:R-:W-:Y:S05]  /*9aa0*/  BSYNC B0 ;  /* 0x0000000000007941 */ /* 0x000fea0003800000 */
.L_x_2502:
[C---:B------:R-:W-:Y:S01]  /*9ab0*/  ISETP.GT.AND P1, PT, R10.reuse, R188, PT ;  /* 0x000000bc0a00720c */ /* 0x040fe20003f24270 */
[----:B------:R-:W-:-:S12]  /*9ac0*/  VIADD R10, R10, 0xffffffff ;  /* 0xffffffff0a0a7836 */ /* 0x000fd80000000000 */
[----:B------:R-:W-:Y:S05]  /*9ad0*/  @P1 BRA `(.L_x_2503) ;  /* 0xfffffffc00e01947 */ /* 0x000fea000383ffff */
[----:B------:R-:W-:Y:S05]  /*9ae0*/  BSYNC B1 ;  /* 0x0000000000017941 */ /* 0x000fea0003800000 */
.L_x_2501:
[----:B------:R-:W2:Y:S02]  /*9af0*/  LDL R0, [R1+0x70] ;  /* 0x0000700001007983 */ /* 0x000ea40000100800 */
[----:B--2---:R-:W-:-:S07]  /*9b00*/  IMAD.SHL.U32 R0, R0, 0x80, RZ ;  /* 0x0000008000007824 */ /* 0x004fce00078e00ff */
.L_x_2500:
[----:B------:R-:W-:Y:S05]  /*9b10*/  BSYNC B2 ;  /* 0x0000000000027941 */ /* 0x000fea0003800000 */
.L_x_2499:
[----:B------:R-:W0:Y:S01]  /*9b20*/  LDC R5, c[0x0][0xadc] ;  /* 0x0002b700ff057b82 */ /* 0x000e220000000800 */
[----:B------:R-:W-:-:S06]  /*9b30*/  UIADD3 UR4, UR42, 0x80, -UR38 ;  /* 0x000000802a047890 */ /* 0x000fcc000fffe826 */
[----:B------:R-:W-:Y:S01]  /*9b40*/  VIADD R0, R0, UR4 ;  /* 0x0000000400007c36 */ /* 0x000fe20008000000 */
[----:B------:R-:W-:-:S03]  /*9b50*/  ULDC UR4, c[0x0][0xad4] ;  /* 0x0002b50000047ab9 */ /* 0x000fc60000000800 */
[----:B------:R-:W-:Y:S01]  /*9b60*/  VIADD R2, R0, -UR4 ;  /* 0x8000000400027c36 */ /* 0x000fe20008000000 */
[----:B0-----:R-:W-:-:S13]  /*9b70*/  ISETP.GE.AND P1, PT, R5, 0x1, PT ;  /* 0x000000010500780c */ /* 0x001fda0003f26270 */
[----:B------:R-:W-:Y:S05]  /*9b80*/  @!P1 BRA `(.L_x_2504) ;  /* 0x0000000000449947 */ /* 0x000fea0003800000 */
        /* <DEDUP_REMOVED lines=10> */
.L_x_2506:
[----:B------:R-:W-:-:S13]  /*9c30*/  ISETP.NE.AND P1, PT, R5, 0x1, PT ;  /* 0x000000010500780c */ /* 0x000fda0003f25270 */
[----:B------:R-:W0:Y:S02]  /*9c40*/  @P1 LDC.64 R6, c[0x0][0xae0] ;  /* 0x0002b800ff061b82 */ /* 0x000e240000000a00 */
[----:B0-----:R-:W-:-:S05]  /*9c50*/  @P1 IMAD.HI.U32 R4, R0, R6, RZ ;  /* 0x0000000600041227 */ /* 0x001fca00078e00ff */
[----:B------:R-:W-:-:S07]  /*9c60*/  @P1 SHF.R.U32.HI R0, RZ, R7, R4 ;  /* 0x00000007ff001219 */ /* 0x000fce0000011604 */
.L_x_2507:
[----:B------:R-:W-:Y:S05]  /*9c70*/  BSYNC B0 ;  /* 0x0000000000007941 */ /* 0x000fea0003800000 */
.L_x_2505:
[----:B------:R-:W-:-:S05]  /*9c80*/  IMAD R3, R0, R5, RZ ;  /* 0x0000000500037224 */ /* 0x000fca00078e02ff */
[----:B------:R-:W-:-:S07]  /*9c90*/  VIMNMX R2, R2, R3, !PT ;  /* 0x0000000302027248 */ /* 0x000fce0007fe0100 */
.L_x_2504:
[----:B------:R-:W-:-:S04]  /*9ca0*/  VIADD R2, R2, 0x5f ;  /* 0x0000005f02027836 */ /* 0x000fc80000000000 */
[----:B------:R-:W-:-:S05]  /*9cb0*/  IMAD.HI R2, R2, 0x2aaaaaab, RZ ;  /* 0x2aaaaaab02027827 */ /* 0x000fca00078e02ff */
[----:B------:R-:W-:-:S04]  /*9cc0*/  SHF.R.U32.HI R3, RZ, 0x1f, R2 ;  /* 0x0000001fff037819 */ /* 0x000fc80000011602 */
[----:B------:R-:W-:-:S04]  /*9cd0*/  LEA.HI.SX32 R2, R2, R3, 0x1c ;  /* 0x0000000302027211 */ /* 0x000fc800078fe2ff */
[----:B------:R-:W-:-:S04]  /*9ce0*/  VIMNMX R2, R2, UR43, !PT ;  /* 0x0000002b02027c48 */ /* 0x000fc8000ffe0100 */
[----:B------:R-:W-:-:S13]  /*9cf0*/  ISETP.GE.AND P1, PT, R10, R2, PT ;  /* 0x000000020a00720c */ /* 0x000fda0003f26270 */
[----:B------:R-:W-:Y:S05]  /*9d00*/  @!P1 BRA `(.L_x_2508) ;  /* 0x0000009c00749947 */ /* 0x000fea0003800000 */
.L_x_2525:
[----:B0-----:R-:W2:Y:S04]  /*9d10*/  LD.E R3, desc[UR54][R16.64+0x218] ;  /* 0x0002183610037980 */ /* 0x001ea8000c101900 */
[----:B-1----:R-:W3:Y:S01]  /*9d20*/  LD.E R0, desc[UR54][R16.64+0x220] ;  /* 0x0002203610007980 */ /* 0x002ee2000c101900 */
        /* <DEDUP_REMOVED lines=17> */
[----:B-1----:R-:W-:Y:S01]  /*9e40*/  @!P2 IMAD.MOV.U32 R3, RZ, RZ, RZ ;  /* 0x000000ffff03a224 */ /* 0x002fe200078e00ff */
[----:B--2---:R-:W-:-:S04]  /*9e50*/  LOP3.LUT R0, R0, 0x1, RZ, 0xfc, !PT ;  /* 0x0000000100007812 */ /* 0x004fc800078efcff */
[----:B------:R-:W-:-:S13]  /*9e60*/  ISETP.NE.AND P3, PT, R0, 0x3, PT ;  /* 0x000000030000780c */ /* 0x000fda0003f65270 */
[----:B0-----:R-:W-:Y:S05]  /*9e70*/  @!P3 BRA `(.L_x_2510) ;  /* 0x000000000004b947 */ /* 0x001fea0003800000 */
[----:B------:R-:W-:Y:S01]  /*9e80*/  BPT.TRAP 0x1 ;  /* 0x000000040000795c */ /* 0x000fe20000300000 */
.L_x_2510:
[----:B------:R-:W-:Y:S05]  /*9e90*/  BSYNC B0 ;  /* 0x0000000000007941 */ /* 0x000fea0003800000 */
.L_x_2509:
[----:B------:R-:W2:Y:S01]  /*9ea0*/  LD.E.64 R4, desc[UR54][R20.64+0x8] ;  /* 0x0000083614047980 */ /* 0x000ea2000c101b00 */
[----:B-----5:R-:W-:Y:S02]  /*9eb0*/  SHF.L.U32 R8, R9, 0x1f, RZ ;  /* 0x0000001f09087819 */ /* 0x020fe400000006ff */
[----:B--2---:R-:W-:-:S05]  /*9ec0*/  MOV R4, R4 ;  /* 0x0000000400047202 */ /* 0x004fca0000000f00 */
[----:B------:R-:W-:-:S04]  /*9ed0*/  IMAD R3, R3, 0x8, R4 ;  /* 0x0000000803037824 */ /* 0x000fc800078e0204 */
[----:B------:R0:W1:Y:S01]  /*9ee0*/  SYNCS.PHASECHK.TRANS64.TRYWAIT P2, [R3+URZ], R8 ;  /* 0x00000008030075a7 */ /* 0x000062000804017f */
[----:B------:R-:W2:Y:S04]  /*9ef0*/  LD.E R4, desc[UR54][R20.64+0x1c] ;  /* 0x00001c3614047980 */ /* 0x000ea8000c101900 */
[----:B------:R0:W5:Y:S04]  /*9f00*/  LD.E R0, desc[UR54][R16.64+0x218] ;  /* 0x0002183610007980 */ /* 0x000168000c101900 */
[----:B------:R0:W5:Y:S01]  /*9f10*/  LD.E R6, desc[UR54][R16.64+0x21c] ;  /* 0x00021c3610067980 */ /* 0x000162000c101900 */
[----:B------:R-:W-:Y:S01]  /*9f20*/  BSSY B0, `(.L_x_2511) ;  /* 0x0000005000007945 */ /* 0x000fe20003800000 */
[----:B--2---:R-:W-:-:S04]  /*9f30*/  LOP3.LUT R4, R4, 0x1, RZ, 0xfc, !PT ;  /* 0x0000000104047812 */ /* 0x004fc800078efcff */
[----:B------:R-:W-:-:S13]  /*9f40*/  ISETP.NE.AND P3, PT, R4, 0x3, PT ;  /* 0x000000030400780c */ /* 0x000fda0003f65270 */
[----:B01----:R-:W-:Y:S05]  /*9f50*/  @!P3 BRA `(.L_x_2512) ;  /* 0x000000000004b947 */ /* 0x003fea0003800000 */
[----:B------:R-:W-:Y:S01]  /*9f60*/  BPT.TRAP 0x1 ;  /* 0x000000040000795c */ /* 0x000fe20000300000 */
.L_x_2512:
[----:B------:R-:W-:Y:S05]  /*9f70*/  BSYNC B0 ;  /* 0x0000000000007941 */ /* 0x000fea0003800000 */
.L_x_2511:
[----:B------:R-:W-:Y:S04]  /*9f80*/  BSSY B0, `(.L_x_2513) ;  /* 0x0000008000007945 */ /* 0x000fe80003800000 */
[----:B------:R-:W-:Y:S05]  /*9f90*/  @P2 BRA `(.L_x_2514) ;  /* 0x0000000000182947 */ /* 0x000fea0003800000 */
[----:B------:R-:W2:Y:S01]  /*9fa0*/  LD.E.64 R4, desc[UR54][R20.64+0x8] ;  /* 0x0000083614047980 */ /* 0x000ea2000c101b00 */
[----:B-----5:R-:W-:Y:S02]  /*9fb0*/  SHF.L.U32 R3, R6, 0x1f, RZ ;  /* 0x0000001f06037819 */ /* 0x020fe400000006ff */
[----:B--2---:R-:W-:-:S05]  /*9fc0*/  MOV R5, R4 ;  /* 0x0000000400057202 */ /* 0x004fca0000000f00 */
[----:B------:R-:W-:-:S04]  /*9fd0*/  IMAD R0, R0, 0x8, R5 ;  /* 0x0000000800007824 */ /* 0x000fc800078e0205 */
[----:B------:R-:W0:Y:S02]  /*9fe0*/  SYNCS.PHASECHK.TRANS64.TRYWAIT P2, [R0+URZ], R3 ;  /* 0x00000003000075a7 */ /* 0x000e24000804017f */
[----:B0-----:R-:W-:Y:S05]  /*9ff0*/  @!P2 BRA `(.L_x_2515) ;  /* 0x000001d800a0a947 */ /* 0x001fea0003800000 */
.L_x_2514:
[----:B------:R-:W-:Y:S05]  /*a000*/  BSYNC B0 ;  /* 0x0000000000007941 */ /* 0x000fea0003800000 */
.L_x_2513:
        /* <DEDUP_REMOVED lines=14> */
[----:B0-----:R-:W-:Y:S01]  /*a0f0*/  IMAD.MOV.U32 R0, RZ, RZ, 0x1 ;  /* 0x00000001ff007424 */ /* 0x001fe200078e00ff */
        /* <DEDUP_REMOVED lines=42> */
[----:B0-----:R-:W-:Y:S05]  /*a3a0*/  @!P3 BRA `(.L_x_2517) ;  /* 0x000000000004b947 */ /* 0x001fea0003800000 */
[----:B------:R-:W-:Y:S01]  /*a3b0*/  BPT.TRAP 0x1 ;  /* 0x000000040000795c */ /* 0x000fe20000300000 */
.L_x_2517:
[----:B------:R-:W-:Y:S05]  /*a3c0*/  BSYNC B0 ;  /* 0x0000000000007941 */ /* 0x000fea0003800000 */
.L_x_2516:
[----:B------:R-:W2:Y:S01]  /*a3d0*/  LDL.64 R6, [R1+0x40] ;  /* 0x0000400001067983 */ /* 0x000ea20000100a00 */
[----:B-----5:R-:W-:Y:S02]  /*a3e0*/  SHF.L.U32 R8, R5, 0x1f, RZ ;  /* 0x0000001f05087819 */ /* 0x020fe400000006ff */
[----:B--2---:R-:W-:-:S05]  /*a3f0*/  MOV R6, R6 ;  /* 0x0000000600067202 */ /* 0x004fca0000000f00 */
[----:B------:R-:W-:-:S04]  /*a400*/  IMAD R3, R3, 0x8, R6 ;  /* 0x0000000803037824 */ /* 0x000fc800078e0206 */
[----:B------:R0:W1:Y:S01]  /*a410*/  SYNCS.PHASECHK.TRANS64.TRYWAIT P2, [R3+URZ], R8 ;  /* 0x00000008030075a7 */ /* 0x000062000804017f */
[----:B------:R0:W5:Y:S04]  /*a420*/  LD.E R4, desc[UR54][R16.64+0x218] ;  /* 0x0002183610047980 */ /* 0x000168000c101900 */
[----:B------:R0:W5:Y:S01]  /*a430*/  LD.E R5, desc[UR54][R16.64+0x21c] ;  /* 0x00021c3610057980 */ /* 0x000162000c101900 */
[----:B------:R-:W-:Y:S04]  /*a440*/  BSSY B0, `(.L_x_2518) ;  /* 0x0000003000007945 */ /* 0x000fe80003800000 */
[----:B------:R-:W-:Y:S05]  /*a450*/  @!P3 BRA `(.L_x_2519) ;  /* 0x000000000004b947 */ /* 0x000fea0003800000 */
[----:B------:R-:W-:Y:S01]  /*a460*/  BPT.TRAP 0x1 ;  /* 0x000000040000795c */ /* 0x000fe20000300000 */
.L_x_2519:
[----:B------:R-:W-:Y:S05]  /*a470*/  BSYNC B0 ;  /* 0x0000000000007941 */ /* 0x000fea0003800000 */
.L_x_2518:
[----:B------:R-:W-:Y:S04]  /*a480*/  BSSY B0, `(.L_x_2520) ;  /* 0x0000006000007945 */ /* 0x000fe80003800000 */
[----:B-1----:R-:W-:Y:S05]  /*a490*/  @P2 BRA `(.L_x_2521) ;  /* 0x0000000000102947 */ /* 0x002fea0003800000 */
[----:B-----5:R-:W-:Y:S01]  /*a4a0*/  IMAD R4, R4, 0x8, R6 ;  /* 0x0000000804047824 */ /* 0x020fe200078e0206 */
[----:B------:R-:W-:-:S04]  /*a4b0*/  SHF.L.U32 R5, R5, 0x1f, RZ ;  /* 0x0000001f05057819 */ /* 0x000fc800000006ff */
[----:B------:R-:W1:Y:S02]  /*a4c0*/  SYNCS.PHASECHK.TRANS64.TRYWAIT P2, [R4+URZ], R5 ;  /* 0x00000005040075a7 */ /* 0x000e64000804017f */
[----:B-1----:R-:W-:Y:S05]  /*a4d0*/  @!P2 BRA `(.L_x_2522) ;  /* 0x000001d4007ca947 */ /* 0x002fea0003800000 */
.L_x_2521:
[----:B------:R-:W-:Y:S05]  /*a4e0*/  BSYNC B0 ;  /* 0x0000000000007941 */ /* 0x000fea0003800000 */
.L_x_2520:
[----:B------:R-:W2:Y:S04]  /*a4f0*/  LD.E R11, desc[UR54][R16.64+0x218] ;  /* 0x00021836100b7980 */ /* 0x000ea8000c101900 */
[----:B------:R-:W2:Y:S04]  /*a500*/  LDL.64 R6, [R1+0x118] ;  /* 0x0001180001067983 */ /* 0x000ea80000100a00 */
[----:B0-----:R-:W3:Y:S04]  /*a510*/  LDL R3, [R1+0x90] ;  /* 0x0000900001037983 */ /* 0x001ee80000100800 */
[----:B-1---5:R-:W4:Y:S04]  /*a520*/  LDL.64 R4, [R1+0x110] ;  /* 0x0001100001047983 */ /* 0x022f280000100a00 */
[----:B------:R-:W4:Y:S04]  /*a530*/  LDL.64 R8, [R1+0x110] ;  /* 0x0001100001087983 */ /* 0x000f280000100a00 */
[----:B------:R-:W4:Y:S04]  /*a540*/  LDL.64 R12, [R1+0x110] ;  /* 0x00011000010c7983 */ /* 0x000f280000100a00 */
[----:B------:R-:W4:Y:S01]  /*a550*/  LDL.64 R14, [R1+0x110] ;  /* 0x00011000010e7983 */ /* 0x000f220000100a00 */
[----:B------:R-:W-:Y:S05]  /*a560*/  WARPSYNC.ALL ;  /* 0x0000000000007948 */ /* 0x000fea0003800000 */
[----:B------:R-:W-:Y:S01]  /*a570*/  WARPGROUP.ARRIVE ;  /* 0x00000000000079c5 */ /* 0x000fe20000000000 */
[----:B------:R-:W4:Y:S01]  /*a580*/  LDL.64 R18, [R1+0x110] ;  /* 0x0001100001127983 */ /* 0x000f220000100a00 */
[----:B--2---:R-:W-:Y:S01]  /*a590*/  IMAD R6, R11, 0xc00, R6 ;  /* 0x00000c000b067824 */ /* 0x004fe200078e0206 */
[----:B------:R-:W-:-:S02]  /*a5a0*/  R2UR UR7, R7 ;  /* 0x00000000070772ca */ /* 0x000fc400000e0000 */
[----:B---3--:R-:W-:Y:S02]  /*a5b0*/  ISETP.NE.U32.AND P2, PT, R3, RZ, PT ;  /* 0x000000ff0300720c */ /* 0x008fe40003f45070 */
[----:B------:R-:W-:Y:S02]  /*a5c0*/  R2UR UR6, R6 ;  /* 0x00000000060672ca */ /* 0x000fe400000e0000 */
[----:B----4-:R-:W-:Y:S02]  /*a5d0*/  R2UR UR4, R4 ;  /* 0x00000000040472ca */ /* 0x010fe400000e0000 */
        /* <DEDUP_REMOVED lines=161> */
[----:B------:R-:W-:Y:S04]  /*aff0*/  STL [R1+0x90], R0 ;  /* 0x0000900001007387 */ /* 0x000fe80000100800 */
[----:B------:R-:W-:Y:S01]  /*b000*/  STL [R1+0x90], R0 ;  /* 0x0000900001007387 */ /* 0x000fe20000100800 */
[----:B------:R-:W-:-:S02]  /*b010*/  WARPGROUP.DEPBAR.LE gsb0, 0x0 ;  /* 0x00008000000079c5 */ /* 0x000fc40000010000 */
[----:B------:R-:W-:-:S06]  /*b020*/  WARPGROUP.ARRIVE ;  /* 0x00000000000079c5 */ /* 0x000fcc0000000000 */
[----:B------:R-:W-:Y:S01]  /*b030*/  HGMMA.64x96x16.F32.BF16 R24, gdesc[UR4], R24, gsb0 ;  /* 0x01600000041879f0 */ /* 0x000fe20008001818 */
        /* <DEDUP_REMOVED lines=22> */
[----:B------:R-:W2:Y:S04]  /*b1a0*/  LDL.64 R12, [R1+0x170] ;  /* 0x00017000010c7983 */ /* 0x000ea80000100a00 */
[----:B------:R-:W3:Y:S04]  /*b1b0*/  LD.E.64 R4, desc[UR54][R16.64+0x440] ;  /* 0x0004403610047980 */ /* 0x000ee8000c101b00 */
        /* <DEDUP_REMOVED lines=64> */
[----:B--2---:R-:W2:Y:S02]  /*b5c0*/  LD.E R9, desc[UR54][R12.64] ;  /* 0x000000360c097980 */ /* 0x004ea4000c101900 */
[-C--:B--2---:R-:W-:Y:S01]  /*b5d0*/  FMUL.FTZ R7, R24, R9.reuse ;  /* 0x0000000918077220 */ /* 0x084fe20000410000 */
[-C--:B------:R-:W-:Y:S01]  /*b5e0*/  FMUL.FTZ R8, R25, R9.reuse ;  /* 0x0000000919087220 */ /* 0x080fe20000410000 */
[----:B------:R-:W-:-:S04]  /*b5f0*/  FMUL.FTZ R11, R28, R9 ;  /* 0x000000091c0b7220 */ /* 0x000fc80000410000 */
[----:B------:R-:W3:Y:S01]  /*b600*/  MUFU.TANH R7, R7 ;  /* 0x0000000700077308 */ /* 0x000ee20000002400 */
[-C--:B------:R-:W-:Y:S01]  /*b610*/  FMUL.FTZ R18, R29, R9.reuse ;  /* 0x000000091d127220 */ /* 0x080fe20000410000 */
[----:B------:R-:W-:-:S06]  /*b620*/  FMUL.FTZ R24, R32, R9 ;  /* 0x0000000920187220 */ /* 0x000fcc0000410000 */
[----:B------:R-:W2:Y:S01]  /*b630*/  MUFU.TANH R8, R8 ;  /* 0x0000000800087308 */ /* 0x000ea20000002400 */
[-C--:B------:R-:W-:Y:S01]  /*b640*/  FMUL.FTZ R6, R26, R9.reuse ;  /* 0x000000091a067220 */ /* 0x080fe20000410000 */
[----:B------:R-:W-:-:S06]  /*b650*/  FMUL.FTZ R26, R33, R9 ;  /* 0x00000009211a7220 */ /* 0x000fcc0000410000 */
[----:B------:R3:W0:Y:S01]  /*b660*/  MUFU.TANH R12, R11 ;  /* 0x0000000b000c7308 */ /* 0x0006220000002400 */
[----:B------:R-:W-:-:S07]  /*b670*/  FMUL.FTZ R28, R36, R9 ;  /* 0x00000009241c7220 */ /* 0x000fce0000410000 */
[----:B------:R-:W1:Y:S01]  /*b680*/  MUFU.TANH R18, R18 ;  /* 0x0000001200127308 */ /* 0x000e620000002400 */
[----:B---3--:R-:W-:Y:S01]  /*b690*/  FMNMX.FTZ R11, R7, R4, !PT ;  /* 0x00000004070b7209 */ /* 0x008fe20007810000 */
[-C--:B------:R-:W-:Y:S01]  /*b6a0*/  FMUL.FTZ R32, R37, R9.reuse ;  /* 0x0000000925207220 */ /* 0x080fe20000410000 */
[-C--:B------:R-:W-:Y:S01]  /*b6b0*/  FMUL.FTZ R40, R40, R9.reuse ;  /* 0x0000000928287220 */ /* 0x080fe20000410000 */
[----:B------:R-:W-:-:S04]  /*b6c0*/  FMUL.FTZ R76, R41, R9 ;  /* 0x00000009294c7220 */ /* 0x000fc80000410000 */
        /* <DEDUP_REMOVED lines=9> */
[----:B0-----:R-:W-:Y:S01]  /*b760*/  FMNMX.FTZ R11, R12, R11, !PT ;  /* 0x0000000b0c0b7209 */ /* 0x001fe20007810000 */
[-C--:B------:R-:W-:Y:S01]  /*b770*/  FMUL.FTZ R36, R53, R9.reuse ;  /* 0x0000000935247220 */ /* 0x080fe20000410000 */
[-C--:B------:R-:W-:Y:S01]  /*b780*/  FMUL.FTZ R72, R61, R9.reuse ;  /* 0x000000093d487220 */ /* 0x080fe20000410000 */
[-C--:B------:R-:W-:Y:S01]  /*b790*/  FMUL.FTZ R74, R64, R9.reuse ;  /* 0x00000009404a7220 */ /* 0x080fe20000410000 */
[-C--:B------:R-:W-:Y:S01]  /*b7a0*/  FMUL.FTZ R78, R65, R9.reuse ;  /* 0x00000009414e7220 */ /* 0x080fe20000410000 */
[-C--:B------:R-:W-:Y:S01]  /*b7b0*/  FMUL.FTZ R88, R68, R9.reuse ;  /* 0x0000000944587220 */ /* 0x080fe20000410000 */
[----:B------:R-:W-:Y:S01]  /*b7c0*/  FMUL.FTZ R90, R69, R9 ;  /* 0x00000009455a7220 */ /* 0x000fe20000410000 */
[----:B------:R-:W0:Y:S01]  /*b7d0*/  MUFU.TANH R28, R28 ;  /* 0x0000001c001c7308 */ /* 0x000e220000002400 */
[----:B-1----:R-:W-:Y:S01]  /*b7e0*/  FMNMX.FTZ R11, R18, R11, !PT ;  /* 0x0000000b120b7209 */ /* 0x002fe20007810000 */
[-C--:B------:R-:W-:Y:S01]  /*b7f0*/  FMUL.FTZ R130, R30, R9.reuse ;  /* 0x000000091e827220 */ /* 0x080fe20000410000 */
[-C--:B------:R-:W-:Y:S01]  /*b800*/  FMUL.FTZ R3, R27, R9.reuse ;  /* 0x000000091b037220 */ /* 0x080fe20000410000 */
[-C--:B------:R-:W-:Y:S01]  /*b810*/  FMUL.FTZ R132, R31, R9.reuse ;  /* 0x000000091f847220 */ /* 0x080fe20000410000 */
[-C--:B------:R-:W-:Y:S01]  /*b820*/  FMUL.FTZ R142, R34, R9.reuse ;  /* 0x00000009228e7220 */ /* 0x080fe20000410000 */
[-C--:B------:R-:W-:Y:S01]  /*b830*/  FMUL.FTZ R184, R35, R9.reuse ;  /* 0x0000000923b87220 */ /* 0x080fe20000410000 */
[----:B------:R-:W-:Y:S01]  /*b840*/  FMUL.FTZ R226, R38, R9 ;  /* 0x0000000926e27220 */ /* 0x000fe20000410000 */
[----:B------:R-:W1:Y:S01]  /*b850*/  MUFU.TANH R32, R32 ;  /* 0x0000002000207308 */ /* 0x000e620000002400 */
        /* <DEDUP_REMOVED lines=21> */
[----:B------:R-:W-:Y:S01]  /*b9b0*/  FMUL.FTZ R71, R71, R9 ;  /* 0x0000000947477220 */ /* 0x000fe20000410000 */
[----:B------:R-:W4:Y:S01]  /*b9c0*/  LD.E R33, desc[UR54][R16.64+0x238] ;  /* 0x0002383610217980 */ /* 0x000f22000c101900 */
[----:B------:R-:W0:Y:S01]  /*b9d0*/  MUFU.TANH R80, R80 ;  /* 0x0000005000507308 */ /* 0x000e220000002400 */
[----:B-1----:R-:W-:-:S02]  /*b9e0*/  FMNMX.FTZ R11, R32, R11, !PT ;  /* 0x0000000b200b7209 */ /* 0x002fc40007810000 */
[----:B------:R-:W4:Y:S04]  /*b9f0*/  LD.E R45, desc[UR54][R16.64+0x25c] ;  /* 0x00025c36102d7980 */ /* 0x000f28000c101900 */
[----:B------:R-:W4:Y:S01]  /*ba00*/  LD.E R41, desc[UR54][R16.64+0x26c] ;  /* 0x00026c3610297980 */ /* 0x000f22000c101900 */
[----:B------:R-:W1:Y:S01]  /*ba10*/  MUFU.TANH R82, R82 ;  /* 0x0000005200527308 */ /* 0x000e620000002400 */
[----:B---3--:R-:W-:Y:S01]  /*ba20*/  FMNMX.FTZ R11, R40, R11, !PT ;  /* 0x0000000b280b7209 */ /* 0x008fe20007810000 */
[----:B------:R-:W-:Y:S01]  /*ba30*/  FMUL.FTZ R48, R57, R9 ;  /* 0x0000000939307220 */ /* 0x000fe20000410000 */
[----:B------:R-:W3:Y:S04]  /*ba40*/  LD.E R34, desc[UR54][R16.64+0x250] ;  /* 0x0002503610227980 */ /* 0x000ee8000c101900 */
[----:B------:R-:W3:Y:S01]  /*ba50*/  LD.E R37, desc[UR54][R16.64+0x288] ;  /* 0x0002883610257980 */ /* 0x000ee2000c101900 */
[----:B------:R-:W1:Y:S01]  /*ba60*/  MUFU.TANH R84, R84 ;  /* 0x0000005400547308 */ /* 0x000e620000002400 */
[----:B--2---:R-:W-:-:S02]  /*ba70*/  FMNMX.FTZ R11, R76, R11, !PT ;  /* 0x0000000b4c0b7209 */ /* 0x004fc40007810000 */
[----:B------:R-:W2:Y:S04]  /*ba80*/  LD.E R38, desc[UR54][R16.64+0x260] ;  /* 0x0002603610267980 */ /* 0x000ea8000c101900 */
[----:B------:R-:W2:Y:S01]  /*ba90*/  LD.E R49, desc[UR54][R16.64+0x2b8] ;  /* 0x0002b83610317980 */ /* 0x000ea2000c101900 */
[----:B------:R-:W1:Y:S01]  /*baa0*/  MUFU.TANH R86, R86 ;  /* 0x0000005600567308 */ /* 0x000e620000002400 */
[----:B0-----:R-:W-:Y:S02]  /*bab0*/  FMNMX.FTZ R11, R80, R11, !PT ;  /* 0x0000000b500b7209 */ /* 0x001fe40007810000 */
[----:B------:R-:W3:Y:S05]  /*bac0*/  LD.E R42, desc[UR54][R16.64+0x264] ;  /* 0x00026436102a7980 */ /* 0x000eea000c101900 */
[----:B------:R-:W0:Y:S01]  /*bad0*/  MUFU.TANH R52, R52 ;  /* 0x0000003400347308 */ /* 0x000e220000002400 */
[----:B-1----:R-:W-:Y:S01]  /*bae0*/  FMNMX.FTZ R11, R82, R11, !PT ;  /* 0x0000000b520b7209 */ /* 0x002fe20007810000 */
[----:B------:R-:W2:Y:S04]  /*baf0*/  LD.E R50, desc[UR54][R16.64+0x284] ;  /* 0x0002843610327980 */ /* 0x000ea8000c101900 */
        /* <DEDUP_REMOVED lines=9> */
[----:B------:R-:W1:Y:S01]  /*bb90*/  MUFU.TANH R48, R48 ;  /* 0x0000003000307308 */ /* 0x000e620000002400 */
[----:B0-----:R-:W-:Y:S01]  /*bba0*/  FMNMX.FTZ R11, R52, R11, !PT ;  /* 0x0000000b340b7209 */ /* 0x001fe20007810000 */
[----:B------:R-:W2:Y:S06]  /*bbb0*/  LD.E R62, desc[UR54][R16.64+0x2c4] ;  /* 0x0002c436103e7980 */ /* 0x000eac000c101900 */
[----:B------:R-:W0:Y:S01]  /*bbc0*/  MUFU.TANH R60, R60 ;  /* 0x0000003c003c7308 */ /* 0x000e220000002400 */
[----:B-1----:R-:W-:Y:S01]  /*bbd0*/  FMNMX.FTZ R11, R36, R11, !PT ;  /* 0x0000000b240b7209 */ /* 0x002fe20007810000 */
[----:B------:R-:W2:Y:S04]  /*bbe0*/  LD.E R66, desc[UR54][R16.64+0x2d0] ;  /* 0x0002d03610427980 */ /* 0x000ea8000c101900 */
[----:B------:R-:W2:Y:S02]  /*bbf0*/  LD.E R61, desc[UR54][R16.64+0x2e8] ;  /* 0x0002e836103d7980 */ /* 0x000ea4000c101900 */
[----:B------:R-:W1:Y:S01]  /*bc00*/  MUFU.TANH R72, R72 ;  /* 0x0000004800487308 */ /* 0x000e620000002400 */
[----:B------:R-:W-:Y:S01]  /*bc10*/  FMNMX.FTZ R11, R44, R11, !PT ;  /* 0x0000000b2c0b7209 */ /* 0x000fe20007810000 */
[----:B------:R-:W2:Y:S06]  /*bc20*/  LD.E R68, desc[UR54][R16.64+0x2e0] ;  /* 0x0002e03610447980 */ /* 0x000eac000c101900 */
        /* <DEDUP_REMOVED lines=13> */
[----:B------:R-:W2:Y:S03]  /*bd00*/  LD.E R39, desc[UR54][R16.64+0x278] ;  /* 0x0002783610277980 */ /* 0x000ea6000c101900 */
[----:B------:R-:W-:Y:S01]  /*bd10*/  FMNMX.FTZ R11, R78, R11, !PT ;  /* 0x0000000b4e0b7209 */ /* 0x000fe20007810000 */
[----:B------:R-:W2:Y:S03]  /*bd20*/  LD.E R35, desc[UR54][R16.64+0x27c] ;  /* 0x00027c3610237980 */ /* 0x000ea6000c101900 */
[----:B0-----:R-:W-:Y:S01]  /*bd30*/  FMNMX.FTZ R11, R88, R11, !PT ;  /* 0x0000000b580b7209 */ /* 0x001fe20007810000 */
[----:B------:R-:W0:Y:S01]  /*bd40*/  MUFU.TANH R6, R6 ;  /* 0x0000000600067308 */ /* 0x000e220000002400 */
[----:B------:R-:W2:Y:S04]  /*bd50*/  LD.E R57, desc[UR54][R16.64+0x28c] ;  /* 0x00028c3610397980 */ /* 0x000ea8000c101900 */
[----:B------:R-:W2:Y:S01]  /*bd60*/  LD.E R55, desc[UR54][R16.64+0x298] ;  /* 0x0002983610377980 */ /* 0x000ea2000c101900 */
[----:B-1----:R-:W-:-:S02]  /*bd70*/  FMNMX.FTZ R13, R90, R11, !PT ;  /* 0x0000000b5a0d7209 */ /* 0x002fc40007810000 */
[----:B------:R-:W1:Y:S01]  /*bd80*/  MUFU.TANH R3, R3 ;  /* 0x0000000300037308 */ /* 0x000e620000002400 */
[----:B------:R-:W2:Y:S04]  /*bd90*/  LD.E R47, desc[UR54][R16.64+0x2a8] ;  /* 0x0002a836102f7980 */ /* 0x000ea8000c101900 */
[----:B------:R-:W0:Y:S03]  /*bda0*/  SHFL.BFLY PT, R14, R13, 0x2, 0x1f ;  /* 0x0c401f000d0e7f89 */ /* 0x000e2600000e0000 */
[----:B------:R-:W1:Y:S01]  /*bdb0*/  MUFU.TANH R130, R130 ;  /* 0x0000008200827308 */ /* 0x000e620000002400 */
[----:B------:R-:W2:Y:S04]  /*bdc0*/  LD.E R51, desc[UR54][R16.64+0x2ac] ;  /* 0x0002ac3610337980 */ /* 0x000ea8000c101900 */
[----:B------:R-:W2:Y:S03]  /*bdd0*/  LD.E R67, desc[UR54][R16.64+0x2c8] ;  /* 0x0002c83610437980 */ /* 0x000ea6000c101900 */
[----:B------:R-:W1:Y:S01]  /*bde0*/  MUFU.TANH R132, R132 ;  /* 0x0000008400847308 */ /* 0x000e620000002400 */
[----:B------:R-:W2:Y:S04]  /*bdf0*/  LD.E R59, desc[UR54][R16.64+0x2cc] ;  /* 0x0002cc36103b7980 */ /* 0x000ea8000c101900 */
[----:B------:R-:W2:Y:S01]  /*be00*/  LD.E R63, desc[UR54][R16.64+0x2dc] ;  /* 0x0002dc36103f7980 */ /* 0x000ea2000c101900 */
[----:B0-----:R-:W-:-:S05]  /*be10*/  FMNMX.FTZ R11, R13, R14, !PT ;  /* 0x0000000e0d0b7209 */ /* 0x001fca0007810000 */
[----:B------:R-:W0:Y:S01]  /*be20*/  SHFL.BFLY PT, R30, R11, 0x1, 0x1f ;  /* 0x0c201f000b1e7f89 */ /* 0x000e2200000e0000 */
[----:B------:R-:W1:Y:S01]  /*be30*/  MUFU.TANH R142, R142 ;  /* 0x0000008e008e7308 */ /* 0x000e620000002400 */
[----:B------:R-:W-:-:S07]  /*be40*/  FMNMX.FTZ R20, R6, R5, !PT ;  /* 0x0000000506147209 */ /* 0x000fce0007810000 */
[----:B------:R-:W1:Y:S08]  /*be50*/  MUFU.TANH R184, R184 ;  /* 0x000000b800b87308 */ /* 0x000e700000002400 */
[----:B------:R-:W1:Y:S01]  /*be60*/  MUFU.TANH R226, R226 ;  /* 0x000000e200e27308 */ /* 0x000e620000002400 */
[----:B0-----:R-:W-:Y:S02]  /*be70*/  FMNMX.FTZ R15, R11, R30, !PT ;  /* 0x0000001e0b0f7209 */ /* 0x001fe40007810000 */
[----:B-1----:R-:W-:-:S05]  /*be80*/  FMNMX.FTZ R11, R3, R20, !PT ;  /* 0x00000014030b7209 */ /* 0x002fca0007810000 */
[----:B------:R-:W0:Y:S01]  /*be90*/  MUFU.TANH R182, R182 ;  /* 0x000000b600b67308 */ /* 0x000e220000002400 */
[----:B------:R-:W-:-:S07]  /*bea0*/  FMUL.FTZ R14, R46, R9 ;  /* 0x000000092e0e7220 */ /* 0x000fce0000410000 */
[----:B------:R-:W1:Y:S01]  /*beb0*/  MUFU.TANH R176, R176 ;  /* 0x000000b000b07308 */ /* 0x000e620000002400 */
[----:B------:R-:W-:-:S07]  /*bec0*/  FMNMX.FTZ R11, R130, R11, !PT ;  /* 0x0000000b820b7209 */ /* 0x000fce0007810000 */
[----:B------:R-:W1:Y:S01]  /*bed0*/  MUFU.TANH R166, R166 ;  /* 0x000000a600a67308 */ /* 0x000e620000002400 */
[----:B------:R-:W-:-:S07]  /*bee0*/  FMNMX.FTZ R11, R132, R11, !PT ;  /* 0x0000000b840b7209 */ /* 0x000fce0007810000 */
[----:B------:R-:W-:Y:S01]  /*bef0*/  MUFU.TANH R158, R158 ;  /* 0x0000009e009e7308 */ /* 0x000fe20000002400 */
[----:B------:R-:W-:-:S07]  /*bf00*/  FMNMX.FTZ R11, R142, R11, !PT ;  /* 0x0000000b8e0b7209 */ /* 0x000fce0007810000 */
[----:B------:R-:W-:Y:S01]  /*bf10*/  MUFU.TANH R160, R160 ;  /* 0x000000a000a07308 */ /* 0x000fe20000002400 */
[----:B------:R-:W-:-:S07]  /*bf20*/  FMNMX.FTZ R11, R184, R11, !PT ;  /* 0x0000000bb80b7209 */ /* 0x000fce0007810000 */
[----:B------:R-:W-:Y:S01]  /*bf30*/  MUFU.TANH R168, R168 ;  /* 0x000000a800a87308 */ /* 0x000fe20000002400 */
[----:B------:R-:W-:-:S07]  /*bf40*/  FMNMX.FTZ R11, R226, R11, !PT ;  /* 0x0000000be20b7209 */ /* 0x000fce0007810000 */
[----:B------:R-:W-:Y:S01]  /*bf50*/  MUFU.TANH R174, R174 ;  /* 0x000000ae00ae7308 */ /* 0x000fe20000002400 */
[----:B0-----:R-:W-:-:S07]  /*bf60*/  FMNMX.FTZ R11, R182, R11, !PT ;  /* 0x0000000bb60b7209 */ /* 0x001fce0007810000 */
[----:B------:R-:W-:Y:S08]  /*bf70*/  MUFU.TANH R214, R214 ;  /* 0x000000d600d67308 */ /* 0x000ff00000002400 */
        /* <DEDUP_REMOVED lines=8> */
[----:B------:R-:W-:Y:S04]  /*c000*/  ST.E desc[UR54][R16.64+0x440], R13 ;  /* 0x0004400d10007985 */ /* 0x000fe8000c101936 */
[----:B------:R-:W3:Y:S03]  /*c010*/  LD.E R30, desc[UR54][R16.64+0x240] ;  /* 0x00024036101e7980 */ /* 0x000ee6000c101900 */
[----:B------:R-:W0:Y:S01]  /*c020*/  MUFU.TANH R14, R14 ;  /* 0x0000000e000e7308 */ /* 0x000e220000002400 */
[----:B-1----:R-:W-:Y:S01]  /*c030*/  FMNMX.FTZ R11, R176, R11, !PT ;  /* 0x0000000bb00b7209 */ /* 0x002fe20007810000 */
[----:B------:R-:W2:Y:S03]  /*c040*/  LD.E R46, desc[UR54][R16.64+0x280] ;  /* 0x00028036102e7980 */ /* 0x000ea6000c101900 */
[----:B------:R-:W-:-:S04]  /*c050*/  FMNMX.FTZ R11, R166, R11, !PT ;  /* 0x0000000ba60b7209 */ /* 0x000fc80007810000 */
[----:B0-----:R-:W-:-:S04]  /*c060*/  FMNMX.FTZ R11, R14, R11, !PT ;  /* 0x0000000b0e0b7209 */ /* 0x001fc80007810000 */
        /* <DEDUP_REMOVED lines=11> */
[----:B------:R-:W-:Y:S01]  /*c120*/  FMNMX.FTZ R20, R73, R20, !PT ;  /* 0x0000001449147209 */ /* 0x000fe20007810000 */
[----:B------:R0:W-:Y:S03]  /*c130*/  ST.E desc[UR54][R16.64+0x440], R15 ;  /* 0x0004400f10007985 */ /* 0x0001e6000c101936 */
[----:B------:R-:W-:Y:S01]  /*c140*/  FMNMX.FTZ R9, R71, R20, !PT ;  /* 0x0000001447097209 */ /* 0x000fe20007810000 */
[----:B------:R-:W4:Y:S04]  /*c150*/  LD.E R19, desc[UR54][R16.64+0x440] ;  /* 0x0004403610137980 */ /* 0x000f28000c101900 */
[----:B------:R-:W-:Y:S04]  /*c160*/  ST.E desc[UR54][R16.64+0x444], R9 ;  /* 0x0004440910007985 */ /* 0x000fe8000c101936 */
[----:B------:R-:W3:Y:S04]  /*c170*/  LD.E R11, desc[UR54][R16.64+0x444] ;  /* 0x00044436100b7980 */ /* 0x000ee8000c101900 */
[----:B0-----:R-:W2:Y:S04]  /*c180*/  LD.E R15, desc[UR54][R16.64+0x450] ;  /* 0x00045036100f7980 */ /* 0x001ea8000c101900 */
[----:B------:R-:W2:Y:S01]  /*c190*/  LD.E R20, desc[UR54][R16.64+0x454] ;  /* 0x0004543610147980 */ /* 0x000ea2000c101900 */
[----:B----4-:R-:W-:-:S04]  /*c1a0*/  FMUL.FTZ R27, R19, R21 ;  /* 0x00000015131b7220 */ /* 0x010fc80000410000 */
[----:B------:R-:W-:Y:S02]  /*c1b0*/  FFMA.FTZ R153, R8, R21, -R27 ;  /* 0x0000001508997223 */ /* 0x000fe4000001081b */
[----:B---3--:R-:W0:Y:S02]  /*c1c0*/  SHFL.BFLY PT, R8, R11, 0x2, 0x1f ;  /* 0x0c401f000b087f89 */ /* 0x008e2400000e0000 */
[----:B0-----:R-:W-:-:S05]  /*c1d0*/  FMNMX.FTZ R8, R11, R8, !PT ;  /* 0x000000080b087209 */ /* 0x001fca0007810000 */
[----:B------:R-:W0:Y:S01]  /*c1e0*/  SHFL.BFLY PT, R9, R8, 0x1, 0x1f ;  /* 0x0c201f0008097f89 */ /* 0x000e2200000e0000 */
[-C--:B------:R-:W-:Y:S01]  /*c1f0*/  FFMA.FTZ R29, R88, R21.reuse, -R27 ;  /* 0x00000015581d7223 */ /* 0x080fe2000001081b */
[----:B------:R-:W-:Y:S01]  /*c200*/  FADD.FTZ R4, R4, -R19 ;  /* 0x8000001304047221 */ /* 0x000fe20000010000 */
[----:B------:R-:W-:-:S03]  /*c210*/  FFMA.FTZ R152, R7, R21, -R27 ;  /* 0x0000001507987223 */ /* 0x000fc6000001081b */
[-C--:B------:R-:W-:Y:S01]  /*c220*/  FMUL.FTZ R4, R4, R21.reuse ;  /* 0x0000001504047220 */ /* 0x080fe20000410000 */
[----:B------:R-:W-:Y:S02]  /*c230*/  FFMA.FTZ R155, R12, R21, -R27 ;  /* 0x000000150c9b7223 */ /* 0x000fe4000001081b */
[----:B------:R-:W-:Y:S01]  /*c240*/  MUFU.EX2 R152, R152 ;  /* 0x0000009800987308 */ /* 0x000fe20000000800 */
[----:B0-----:R-:W-:-:S05]  /*c250*/  FMNMX.FTZ R88, R8, R9, !PT ;  /* 0x0000000908587209 */ /* 0x001fca0007810000 */
[----:B------:R-:W-:Y:S01]  /*c260*/  FADD.FTZ R100, R5, -R88 ;  /* 0x8000005805647221 */ /* 0x000fe20000010000 */
[-C--:B------:R-:W-:Y:S01]  /*c270*/  FMUL.FTZ R77, R88, R21.reuse ;  /* 0x00000015584d7220 */ /* 0x080fe20000410000 */
[----:B------:R-:W2:Y:S01]  /*c280*/  MUFU.EX2 R25, R4 ;  /* 0x0000000400197308 */ /* 0x000ea20000000800 */
[-C--:B------:R-:W-:Y:S01]  /*c290*/  FFMA.FTZ R154, R18, R21.reuse, -R27 ;  /* 0x00000015129a7223 */ /* 0x080fe2000001081b */
[----:B------:R-:W-:Y:S01]  /*c2a0*/  FMUL.FTZ R100, R21, R100 ;  /* 0x0000006415647220 */ /* 0x000fe20000410000 */
[-CC-:B------:R-:W-:Y:S01]  /*c2b0*/  FFMA.FTZ R185, R6, R21.reuse, -R77.reuse ;  /* 0x0000001506b97223 */ /* 0x180fe2000001084d */
[-CC-:B------:R-:W-:Y:S01]  /*c2c0*/  FFMA.FTZ R186, R3, R21.reuse, -R77.reuse ;  /* 0x0000001503ba7223 */ /* 0x180fe2000001084d */
[----:B------:R-:W-:-:S03]  /*c2d0*/  FFMA.FTZ R6, R130, R21, -R77 ;  /* 0x0000001582067223 */ /* 0x000fc6000001084d */
[----:B------:R-:W-:Y:S01]  /*c2e0*/  MUFU.EX2 R153, R153 ;  /* 0x0000009900997308 */ /* 0x000fe20000000800 */
[-C--:B------:R-:W-:Y:S01]  /*c2f0*/  FFMA.FTZ R181, R132, R21.reuse, -R77 ;  /* 0x0000001584b57223 */ /* 0x080fe2000001084d */
[-C--:B------:R-:W-:Y:S01]  /*c300*/  FFMA.FTZ R7, R24, R21.reuse, -R27 ;  /* 0x0000001518077223 */ /* 0x080fe2000001081b */
[----:B------:R-:W-:-:S05]  /*c310*/  FFMA.FTZ R179, R142, R21, -R77 ;  /* 0x000000158eb37223 */ /* 0x000fca000001084d */
[----:B------:R-:W-:Y:S01]  /*c320*/  MUFU.EX2 R155, R155 ;  /* 0x0000009b009b7308 */ /* 0x000fe20000000800 */
[-C--:B------:R-:W-:Y:S01]  /*c330*/  FFMA.FTZ R180, R26, R21.reuse, -R27 ;  /* 0x000000151ab47223 */ /* 0x080fe2000001081b */
[-CC-:B------:R-:W-:Y:S01]  /*c340*/  FFMA.FTZ R173, R176, R21.reuse, -R77.reuse ;  /* 0x00000015b0ad7223 */ /* 0x180fe2000001084d */
[-C--:B------:R-:W-:Y:S01]  /*c350*/  FFMA.FTZ R184, R184, R21.reuse, -R77 ;  /* 0x00000015b8b87223 */ /* 0x080fe2000001084d */
[-C--:B------:R-:W-:Y:S01]  /*c360*/  FFMA.FTZ R175, R28, R21.reuse, -R27 ;  /* 0x000000151caf7223 */ /* 0x080fe2000001081b */
[-C--:B------:R-:W-:Y:S01]  /*c370*/  FFMA.FTZ R177, R226, R21.reuse, -R77 ;  /* 0x00000015e2b17223 */ /* 0x080fe2000001084d */
[-C--:B------:R-:W-:Y:S01]  /*c380*/  FFMA.FTZ R178, R32, R21.reuse, -R27 ;  /* 0x0000001520b27223 */ /* 0x080fe2000001081b */
[-CC-:B------:R-:W-:Y:S01]  /*c390*/  FFMA.FTZ R182, R182, R21.reuse, -R77.reuse ;  /* 0x00000015b6b67223 */ /* 0x180fe2000001084d */
[----:B------:R-:W-:Y:S01]  /*c3a0*/  MUFU.EX2 R100, R100 ;  /* 0x0000006400647308 */ /* 0x000fe20000000800 */
[-CC-:B------:R-:W-:Y:S01]  /*c3b0*/  FFMA.FTZ R171, R14, R21.reuse, -R77.reuse ;  /* 0x000000150eab7223 */ /* 0x180fe2000001084d */
[-CC-:B------:R-:W-:Y:S01]  /*c3c0*/  FFMA.FTZ R85, R158, R21.reuse, -R77.reuse ;  /* 0x000000159e557223 */ /* 0x180fe2000001084d */
[-C--:B------:R-:W-:Y:S01]  /*c3d0*/  FFMA.FTZ R165, R160, R21.reuse, -R77 ;  /* 0x00000015a0a57223 */ /* 0x080fe2000001084d */
[-CC-:B------:R-:W-:Y:S01]  /*c3e0*/  FFMA.FTZ R172, R40, R21.reuse, -R27.reuse ;  /* 0x0000001528ac7223 */ /* 0x180fe2000001081b */
[-CC-:B------:R-:W-:Y:S01]  /*c3f0*/  FFMA.FTZ R169, R76, R21.reuse, -R27.reuse ;  /* 0x000000154ca97223 */ /* 0x180fe2000001081b */
[-CC-:B------:R-:W-:Y:S01]  /*c400*/  FFMA.FTZ R167, R80, R21.reuse, -R27.reuse ;  /* 0x0000001550a77223 */ /* 0x180fe2000001081b */
[-CC-:B------:R-:W-:Y:S01]  /*c410*/  FFMA.FTZ R170, R82, R21.reuse, -R27.reuse ;  /* 0x0000001552aa7223 */ /* 0x180fe2000001081b */
[----:B------:R-:W0:Y:S01]  /*c420*/  MUFU.EX2 R185, R185 ;  /* 0x000000b900b97308 */ /* 0x000e220000000800 */
        /* <DEDUP_REMOVED lines=8> */
[-C--:B------:R-:W-:Y:S01]  /*c4b0*/  FFMA.FTZ R176, R166, R21.reuse, -R77 ;  /* 0x00000015a6b07223 */ /* 0x080fe2000001084d */
[-CC-:B------:R-:W-:Y:S01]  /*c4c0*/  FFMA.FTZ R11, R74, R21.reuse, -R27.reuse ;  /* 0x000000154a0b7223 */ /* 0x180fe2000001081b */
[-CC-:B------:R-:W-:Y:S01]  /*c4d0*/  FFMA.FTZ R12, R78, R21.reuse, -R27.reuse ;  /* 0x000000154e0c7223 */ /* 0x180fe2000001081b */
[-C--:B------:R-:W-:Y:S01]  /*c4e0*/  FFMA.FTZ R9, R90, R21.reuse, -R27 ;  /* 0x000000155a097223 */ /* 0x080fe2000001081b */
[-CC-:B------:R-:W-:Y:S01]  /*c4f0*/  FFMA.FTZ R168, R168, R21.reuse, -R77.reuse ;  /* 0x00000015a8a87223 */ /* 0x180fe2000001084d */
[-CC-:B------:R-:W-:Y:S01]  /*c500*/  FFMA.FTZ R163, R174, R21.reuse, -R77.reuse ;  /* 0x00000015aea37223 */ /* 0x180fe2000001084d */
[-CC-:B------:R-:W-:Y:S01]  /*c510*/  FFMA.FTZ R216, R216, R21.reuse, -R77.reuse ;  /* 0x00000015d8d87223 */ /* 0x180fe2000001084d */
[----:B------:R-:W3:Y:S01]  /*c520*/  MUFU.EX2 R6, R6 ;  /* 0x0000000600067308 */ /* 0x000ee20000000800 */
[--C-:B------:R-:W-:Y:S01]  /*c530*/  FFMA.FTZ R166, R214, R21, -R77.reuse ;  /* 0x00000015d6a67223 */ /* 0x100fe2000001084d */
[----:B--2---:R-:W-:Y:S01]  /*c540*/  FFMA.FTZ R214, R25, R15, R152 ;  /* 0x0000000f19d67223 */ /* 0x004fe20000010098 */
[-CC-:B------:R-:W-:Y:S01]  /*c550*/  FFMA.FTZ R228, R228, R21.reuse, -R77.reuse ;  /* 0x00000015e4e47223 */ /* 0x180fe2000001084d */
[-CC-:B------:R-:W-:Y:S01]  /*c560*/  FFMA.FTZ R236, R236, R21.reuse, -R77.reuse ;  /* 0x00000015ecec7223 */ /* 0x180fe2000001084d */
[-C--:B------:R-:W-:Y:S01]  /*c570*/  FFMA.FTZ R75, R23, R21.reuse, -R77 ;  /* 0x00000015174b7223 */ /* 0x080fe2000001084d */
[----:B------:R-:W2:Y:S02]  /*c580*/  LD.E R4, desc[UR54][R16.64+0x42c] ;  /* 0x00042c3610047980 */ /* 0x000ea4000c101900 */
[----:B------:R-:W4:Y:S01]  /*c590*/  MUFU.EX2 R154, R154 ;  /* 0x0000009a009a7308 */ /* 0x000f220000000800 */
[----:B0-----:R-:W-:Y:S01]  /*c5a0*/  FFMA.FTZ R15, R100, R20, R185 ;  /* 0x00000014640f7223 */ /* 0x001fe200000100b9 */
[-C--:B------:R-:W-:Y:S01]  /*c5b0*/  FFMA.FTZ R18, R60, R21.reuse, -R27 ;  /* 0x000000153c127223 */ /* 0x080fe2000001081b */
[-C--:B------:R-:W-:Y:S01]  /*c5c0*/  FFMA.FTZ R3, R73, R21.reuse, -R77 ;  /* 0x0000001549037223 */ /* 0x080fe2000001084d */
[----:B------:R-:W2:Y:S04]  /*c5d0*/  LD.E R24, desc[UR54][R16.64+0x424] ;  /* 0x0004243610187980 */ /* 0x000ea8000c101900 */
[----:B------:R-:W0:Y:S01]  /*c5e0*/  MUFU.EX2 R181, R181 ;  /* 0x000000b500b57308 */ /* 0x000e220000000800 */
[----:B------:R-:W-:Y:S01]  /*c5f0*/  FADD.FTZ R214, R153, R214 ;  /* 0x000000d699d67221 */ /* 0x000fe20000010000 */
[----:B-1----:R-:W-:Y:S01]  /*c600*/  FADD.FTZ R15, R186, R15 ;  /* 0x0000000fba0f7221 */ /* 0x002fe20000010000 */
[----:B------:R-:W2:Y:S04]  /*c610*/  LD.E R130, desc[UR54][R16.64+0x3c0] ;  /* 0x0003c03610827980 */ /* 0x000ea8000c101900 */
[----:B------:R-:W2:Y:S01]  /*c620*/  LD.E R132, desc[UR54][R16.64+0x3d0] ;  /* 0x0003d03610847980 */ /* 0x000ea2000c101900 */
[----:B------:R-:W1:Y:S01]  /*c630*/  MUFU.EX2 R7, R7 ;  /* 0x0000000700077308 */ /* 0x000e620000000800 */
[----:B------:R-:W-:-:S02]  /*c640*/  FFMA.FTZ R160, R218, R21, -R77 ;  /* 0x00000015daa07223 */ /* 0x000fc4000001084d */
[----:B------:R-:W2:Y:S04]  /*c650*/  LD.E R142, desc[UR54][R16.64+0x3f4] ;  /* 0x0003f436108e7980 */ /* 0x000ea8000c101900 */
[----:B------:R-:W2:Y:S01]  /*c660*/  LD.E R5, desc[UR54][R16.64+0x258] ;  /* 0x0002583610057980 */ /* 0x000ea2000c101900 */
[----:B------:R-:W1:Y:S01]  /*c670*/  MUFU.EX2 R179, R179 ;  /* 0x000000b300b37308 */ /* 0x000e620000000800 */
[-CC-:B------:R-:W-:Y:S01]  /*c680*/  FFMA.FTZ R158, R234, R21.reuse, -R77.reuse ;  /* 0x00000015ea9e7223 */ /* 0x180fe2000001084d */
[----:B------:R-:W-:Y:S01]  /*c690*/  FFMA.FTZ R14, R71, R21, -R77 ;  /* 0x00000015470e7223 */ /* 0x000fe2000001084d */
[----:B------:R-:W-:Y:S01]  /*c6a0*/  FADD.FTZ R21, R155, R214 ;  /* 0x000000d69b157221 */ /* 0x000fe20000010000 */
[----:B------:R-:W2:Y:S04]  /*c6b0*/  LD.E R26, desc[UR54][R16.64+0x230] ;  /* 0x00023036101a7980 */ /* 0x000ea8000c101900 */
[----:B------:R-:W1:Y:S01]  /*c6c0*/  MUFU.EX2 R180, R180 ;  /* 0x000000b400b47308 */ /* 0x000e620000000800 */
[----:B---3--:R-:W-:Y:S01]  /*c6d0*/  FADD.FTZ R20, R6, R15 ;  /* 0x0000000f06147221 */ /* 0x008fe20000010000 */
[----:B------:R-:W3:Y:S06]  /*c6e0*/  LD.E R36, desc[UR54][R16.64+0x254] ;  /* 0x0002543610247980 */ /* 0x000eec000c101900 */
[----:B------:R-:W1:Y:S01]  /*c6f0*/  MUFU.EX2 R184, R184 ;  /* 0x000000b800b87308 */ /* 0x000e620000000800 */
[----:B----4-:R-:W-:Y:S01]  /*c700*/  FADD.FTZ R214, R154, R21 ;  /* 0x000000159ad67221 */ /* 0x010fe20000010000 */
[----:B0-----:R-:W-:Y:S01]  /*c710*/  FADD.FTZ R20, R181, R20 ;  /* 0x00000014b5147221 */ /* 0x001fe20000010000 */
[----:B------:R-:W4:Y:S04]  /*c720*/  LD.E R28, desc[UR54][R16.64+0x234] ;  /* 0x00023436101c7980 */ /* 0x000f28000c101900 */
[----:B------:R-:W3:Y:S01]  /*c730*/  LD.E R32, desc[UR54][R16.64+0x244] ;  /* 0x0002443610207980 */ /* 0x000ee2000c101900 */
[----:B------:R-:W0:Y:S08]  /*c740*/  MUFU.EX2 R175, R175 ;  /* 0x000000af00af7308 */ /* 0x000e300000000800 */
[----:B------:R-:W0:Y:S01]  /*c750*/  MUFU.EX2 R177, R177 ;  /* 0x000000b100b17308 */ /* 0x000e220000000800 */
[----:B------:R-:W3:Y:S01]  /*c760*/  LD.E R40, desc[UR54][R16.64+0x270] ;  /* 0x0002703610287980 */ /* 0x000ee2000c101900 */
[----:B-1----:R-:W-:-:S06]  /*c770*/  FADD.FTZ R15, R7, R214 ;  /* 0x000000d6070f7221 */ /* 0x002fcc0000010000 */
[----:B------:R-:W1:Y:S01]  /*c780*/  MUFU.EX2 R178, R178 ;  /* 0x000000b200b27308 */ /* 0x000e620000000800 */
[----:B------:R-:W3:Y:S01]  /*c790*/  LD.E R44, desc[UR54][R16.64+0x274] ;  /* 0x00027436102c7980 */ /* 0x000ee2000c101900 */
[----:B------:R-:W-:-:S06]  /*c7a0*/  FADD.FTZ R21, R179, R20 ;  /* 0x00000014b3157221 */ /* 0x000fcc0000010000 */
[----:B------:R-:W1:Y:S01]  /*c7b0*/  MUFU.EX2 R182, R182 ;  /* 0x000000b600b67308 */ /* 0x000e620000000800 */
[----:B------:R-:W-:Y:S01]  /*c7c0*/  FADD.FTZ R20, R180, R15 ;  /* 0x0000000fb4147221 */ /* 0x000fe20000010000 */
[----:B------:R-:W-:Y:S01]  /*c7d0*/  FADD.FTZ R214, R184, R21 ;  /* 0x00000015b8d67221 */ /* 0x000fe20000010000 */
[----:B------:R-:W3:Y:S04]  /*c7e0*/  LD.E R52, desc[UR54][R16.64+0x290] ;  /* 0x0002903610347980 */ /* 0x000ee8000c101900 */
[----:B------:R-:W3:Y:S01]  /*c7f0*/  LD.E R48, desc[UR54][R16.64+0x2a0] ;  /* 0x0002a03610307980 */ /* 0x000ee2000c101900 */
[----:B------:R-:W1:Y:S08]  /*c800*/  MUFU.EX2 R172, R172 ;  /* 0x000000ac00ac7308 */ /* 0x000e700000000800 */
[----:B------:R-:W1:Y:S01]  /*c810*/  MUFU.EX2 R173, R173 ;  /* 0x000000ad00ad7308 */ /* 0x000e620000000800 */
[----:B------:R-:W3:Y:S01]  /*c820*/  LD.E R60, desc[UR54][R16.64+0x2c0] ;  /* 0x0002c036103c7980 */ /* 0x000ee2000c101900 */
[----:B0-----:R-:W-:-:S03]  /*c830*/  FADD.FTZ R15, R175, R20 ;  /* 0x00000014af0f7221 */ /* 0x001fc60000010000 */
[----:B------:R-:W3:Y:S03]  /*c840*/  LD.E R76, desc[UR54][R16.64+0x2d4] ;  /* 0x0002d436104c7980 */ /* 0x000ee6000c101900 */
[----:B------:R-:W0:Y:S01]  /*c850*/  MUFU.EX2 R176, R176 ;  /* 0x000000b000b07308 */ /* 0x000e220000000800 */
[----:B------:R-:W-:Y:S01]  /*c860*/  FADD.FTZ R21, R177, R214 ;  /* 0x000000d6b1157221 */ /* 0x000fe20000010000 */
[----:B------:R-:W3:Y:S01]  /*c870*/  LD.E R74, desc[UR54][R16.64+0x2e4] ;  /* 0x0002e436104a7980 */ /* 0x000ee2000c101900 */
[----:B-1----:R-:W-:-:S05]  /*c880*/  FADD.FTZ R15, R178, R15 ;  /* 0x0000000fb20f7221 */ /* 0x002fca0000010000 */
[----:B------:R-:W1:Y:S01]  /*c890*/  MUFU.EX2 R171, R171 ;  /* 0x000000ab00ab7308 */ /* 0x000e620000000800 */
[----:B------:R-:W3:Y:S01]  /*c8a0*/  LD.E R72, desc[UR54][R16.64+0x2f0] ;  /* 0x0002f03610487980 */ /* 0x000ee2000c101900 */
[----:B------:R-:W-:-:S03]  /*c8b0*/  FADD.FTZ R20, R182, R21 ;  /* 0x00000015b6147221 */ /* 0x000fc60000010000 */
[----:B------:R-:W3:Y:S03]  /*c8c0*/  LD.E R80, desc[UR54][R16.64+0x300] ;  /* 0x0003003610507980 */ /* 0x000ee6000c101900 */
[----:B------:R-:W1:Y:S01]  /*c8d0*/  MUFU.EX2 R174, R85 ;  /* 0x0000005500ae7308 */ /* 0x000e620000000800 */
[----:B------:R-:W3:Y:S04]  /*c8e0*/  LD.E R86, desc[UR54][R16.64+0x304] ;  /* 0x0003043610567980 */ /* 0x000ee8000c101900 */
[----:B------:R-:W3:Y:S04]  /*c8f0*/  LD.E R82, desc[UR54][R16.64+0x310] ;  /* 0x0003103610527980 */ /* 0x000ee8000c101900 */
[----:B------:R-:W3:Y:S04]  /*c900*/  LD.E R78, desc[UR54][R16.64+0x314] ;  /* 0x00031436104e7980 */ /* 0x000ee8000c101900 */
[----:B------:R-:W3:Y:S01]  /*c910*/  LD.E R84, desc[UR54][R16.64+0x320] ;  /* 0x0003203610547980 */ /* 0x000ee2000c101900 */
[----:B------:R-:W-:Y:S01]  /*c920*/  FADD.FTZ R214, R172, R15 ;  /* 0x0000000facd67221 */ /* 0x000fe20000010000 */
[----:B------:R-:W-:-:S02]  /*c930*/  FADD.FTZ R15, R173, R20 ;  /* 0x00000014ad0f7221 */ /* 0x000fc40000010000 */
[----:B------:R-:W3:Y:S02]  /*c940*/  LD.E R90, desc[UR54][R16.64+0x330] ;  /* 0x00033036105a7980 */ /* 0x000ee4000c101900 */
[----:B0-----:R-:W-:Y:S01]  /*c950*/  FADD.FTZ R20, R176, R15 ;  /* 0x0000000fb0147221 */ /* 0x001fe20000010000 */
[----:B------:R0:W-:Y:S01]  /*c960*/  MUFU.EX2 R8, R29 ;  /* 0x0000001d00087308 */ /* 0x0001e20000000800 */
[----:B------:R-:W3:Y:S02]  /*c970*/  LD.E R27, desc[UR54][R16.64+0x24c] ;  /* 0x00024c36101b7980 */ /* 0x000ee4000c101900 */
[----:B-1----:R-:W-:Y:S02]  /*c980*/  FADD.FTZ R141, R171, R20 ;  /* 0x00000014ab8d7221 */ /* 0x002fe40000010000 */
[----:B------:R-:W3:Y:S02]  /*c990*/  LD.E R71, desc[UR54][R16.64+0x2ec] ;  /* 0x0002ec3610477980 */ /* 0x000ee4000c101900 */
[----:B------:R-:W-:-:S02]  /*c9a0*/  FADD.FTZ R20, R174, R141 ;  /* 0x0000008dae147221 */ /* 0x000fc40000010000 */
[----:B0-----:R-:W3:Y:S04]  /*c9b0*/  LD.E R29, desc[UR54][R16.64+0x248] ;  /* 0x00024836101d7980 */ /* 0x001ee8000c101900 */
[----:B------:R-:W3:Y:S04]  /*c9c0*/  LD.E R73, desc[UR54][R16.64+0x2f8] ;  /* 0x0002f83610497980 */ /* 0x000ee8000c101900 */
[----:B------:R-:W3:Y:S04]  /*c9d0*/  LD.E R77, desc[UR54][R16.64+0x2fc] ;  /* 0x0002fc36104d7980 */ /* 0x000ee8000c101900 */
[----:B------:R-:W3:Y:S04]  /*c9e0*/  LD.E R85, desc[UR54][R16.64+0x31c] ;  /* 0x00031c3610557980 */ /* 0x000ee8000c101900 */
[----:B------:R-:W3:Y:S01]  /*c9f0*/  LD.E R141, desc[UR54][R16.64+0x3fc] ;  /* 0x0003fc36108d7980 */ /* 0x000ee2000c101900 */
[----:B------:R-:W0:Y:S08]  /*ca00*/  MUFU.EX2 R169, R169 ;  /* 0x000000a900a97308 */ /* 0x000e300000000800 */
[----:B------:R-:W1:Y:S08]  /*ca10*/  MUFU.EX2 R167, R167 ;  /* 0x000000a700a77308 */ /* 0x000e700000000800 */
[----:B------:R-:W1:Y:S01]  /*ca20*/  MUFU.EX2 R170, R170 ;  /* 0x000000aa00aa7308 */ /* 0x000e620000000800 */
[----:B0-----:R-:W-:-:S07]  /*ca30*/  FADD.FTZ R214, R169, R214 ;  /* 0x000000d6a9d67221 */ /* 0x001fce0000010000 */
[----:B------:R-:W0:Y:S08]  /*ca40*/  MUFU.EX2 R164, R164 ;  /* 0x000000a400a47308 */ /* 0x000e300000000800 */
[----:B------:R-:W0:Y:S01]  /*ca50*/  MUFU.EX2 R165, R165 ;  /* 0x000000a500a57308 */ /* 0x000e220000000800 */
[----:B-1----:R-:W-:-:S07]  /*ca60*/  FADD.FTZ R15, R167, R214 ;  /* 0x000000d6a70f7221 */ /* 0x002fce0000010000 */
[----:B------:R-:W1:Y:S08]  /*ca70*/  MUFU.EX2 R161, R161 ;  /* 0x000000a100a17308 */ /* 0x000e700000000800 */
[----:B------:R-:W1:Y:S01]  /*ca80*/  MUFU.EX2 R168, R168 ;  /* 0x000000a800a87308 */ /* 0x000e620000000800 */
[----:B------:R-:W-:-:S07]  /*ca90*/  FADD.FTZ R15, R170, R15 ;  /* 0x0000000faa0f7221 */ /* 0x000fce0000010000 */
[----:B------:R-:W1:Y:S08]  /*caa0*/  MUFU.EX2 R162, R162 ;  /* 0x000000a200a27308 */ /* 0x000e700000000800 */
[----:B------:R-:W1:Y:S01]  /*cab0*/  MUFU.EX2 R163, R163 ;  /* 0x000000a300a37308 */ /* 0x000e620000000800 */
[----:B0-----:R-:W-:Y:S01]  /*cac0*/  FADD.FTZ R214, R164, R15 ;  /* 0x0000000fa4d67221 */ /* 0x001fe20000010000 */
[----:B------:R-:W-:-:S06]  /*cad0*/  FADD.FTZ R187, R165, R20 ;  /* 0x00000014a5bb7221 */ /* 0x000fcc0000010000 */
[----:B------:R-:W0:Y:S08]  /*cae0*/  MUFU.EX2 R159, R159 ;  /* 0x0000009f009f7308 */ /* 0x000e300000000800 */
[----:B------:R-:W0:Y:S01]  /*caf0*/  MUFU.EX2 R166, R166 ;  /* 0x000000a600a67308 */ /* 0x000e220000000800 */
[----:B-1----:R-:W-:Y:S01]  /*cb00*/  FADD.FTZ R189, R161, R214 ;  /* 0x000000d6a1bd7221 */ /* 0x002fe20000010000 */
[----:B------:R-:W-:-:S06]  /*cb10*/  FADD.FTZ R20, R168, R187 ;  /* 0x000000bba8147221 */ /* 0x000fcc0000010000 */
[----:B------:R-:W1:Y:S08]  /*cb20*/  MUFU.EX2 R19, R19 ;  /* 0x0000001300137308 */ /* 0x000e700000000800 */
[----:B------:R1:W1:Y:S01]  /*cb30*/  MUFU.EX2 R23, R216 ;  /* 0x000000d800177308 */ /* 0x0002620000000800 */
[----:B------:R-:W-:Y:S01]  /*cb40*/  FADD.FTZ R214, R162, R189 ;  /* 0x000000bda2d67221 */ /* 0x000fe20000010000 */
[----:B------:R-:W-:-:S06]  /*cb50*/  FADD.FTZ R187, R163, R20 ;  /* 0x00000014a3bb7221 */ /* 0x000fcc0000010000 */
[----:B------:R-:W1:Y:S08]  /*cb60*/  MUFU.EX2 R156, R156 ;  /* 0x0000009c009c7308 */ /* 0x000e700000000800 */
[----:B------:R-:W1:Y:S01]  /*cb70*/  MUFU.EX2 R160, R160 ;  /* 0x000000a000a07308 */ /* 0x000e620000000800 */
[----:B0-----:R-:W-:Y:S01]  /*cb80*/  FADD.FTZ R214, R159, R214 ;  /* 0x000000d69fd67221 */ /* 0x001fe20000010000 */
[----:B-1----:R-:W-:-:S06]  /*cb90*/  FADD.FTZ R216, R166, R187 ;  /* 0x000000bba6d87221 */ /* 0x002fcc0000010000 */
[----:B------:R-:W0:Y:S08]  /*cba0*/  MUFU.EX2 R18, R18 ;  /* 0x0000001200127308 */ /* 0x000e300000000800 */
[----:B------:R-:W1:Y:S01]  /*cbb0*/  MUFU.EX2 R21, R228 ;  /* 0x000000e400157308 */ /* 0x000e620000000800 */
[----:B------:R-:W-:Y:S01]  /*cbc0*/  FADD.FTZ R187, R19, R214 ;  /* 0x000000d613bb7221 */ /* 0x000fe20000010000 */
[----:B------:R-:W-:-:S06]  /*cbd0*/  FADD.FTZ R189, R23, R216 ;  /* 0x000000d817bd7221 */ /* 0x000fcc0000010000 */
[----:B------:R-:W1:Y:S08]  /*cbe0*/  MUFU.EX2 R13, R13 ;  /* 0x0000000d000d7308 */ /* 0x000e700000000800 */
[----:B------:R-:W2:Y:S01]  /*cbf0*/  MUFU.EX2 R158, R158 ;  /* 0x0000009e009e7308 */ /* 0x000ea20000000800 */
[----:B------:R-:W-:Y:S01]  /*cc00*/  FADD.FTZ R187, R156, R187 ;  /* 0x000000bb9cbb7221 */ /* 0x000fe20000010000 */
[----:B------:R-:W-:-:S06]  /*cc10*/  FADD.FTZ R214, R160, R189 ;  /* 0x000000bda0d67221 */ /* 0x000fcc0000010000 */
[----:B------:R-:W2:Y:S08]  /*cc20*/  MUFU.EX2 R11, R11 ;  /* 0x0000000b000b7308 */ /* 0x000eb00000000800 */
[----:B------:R-:W2:Y:S01]  /*cc30*/  MUFU.EX2 R15, R236 ;  /* 0x000000ec000f7308 */ /* 0x000ea20000000800 */
[----:B0-----:R-:W-:Y:S01]  /*cc40*/  FADD.FTZ R216, R18, R187 ;  /* 0x000000bb12d87221 */ /* 0x001fe20000010000 */
[----:B-1----:R-:W-:-:S06]  /*cc50*/  FADD.FTZ R187, R21, R214 ;  /* 0x000000d615bb7221 */ /* 0x002fcc0000010000 */
[----:B------:R-:W0:Y:S08]  /*cc60*/  MUFU.EX2 R12, R12 ;  /* 0x0000000c000c7308 */ /* 0x000e300000000800 */
[----:B------:R1:W4:Y:S01]  /*cc70*/  MUFU.EX2 R20, R75 ;  /* 0x0000004b00147308 */ /* 0x0003220000000800 */
[----:B------:R-:W-:Y:S01]  /*cc80*/  FADD.FTZ R216, R13, R216 ;  /* 0x000000d80dd87221 */ /* 0x000fe20000010000 */
[----:B--2---:R-:W-:-:S06]  /*cc90*/  FADD.FTZ R214, R158, R187 ;  /* 0x000000bb9ed67221 */ /* 0x004fcc0000010000 */
[----:B------:R-:W2:Y:S01]  /*cca0*/  MUFU.EX2 R3, R3 ;  /* 0x0000000300037308 */ /* 0x000ea20000000800 */
[----:B-1----:R-:W-:Y:S01]  /*ccb0*/  FADD.FTZ R75, R11, R216 ;  /* 0x000000d80b4b7221 */ /* 0x002fe20000010000 */
[----:B------:R-:W-:-:S06]  /*ccc0*/  FADD.FTZ R187, R15, R214 ;  /* 0x000000d60fbb7221 */ /* 0x000fcc0000010000 */
[----:B------:R-:W1:Y:S01]  /*ccd0*/  MUFU.EX2 R14, R14 ;  /* 0x0000000e000e7308 */ /* 0x000e620000000800 */
[----:B0-----:R-:W-:Y:S01]  /*cce0*/  FADD.FTZ R75, R12, R75 ;  /* 0x0000004b0c4b7221 */ /* 0x001fe20000010000 */
[----:B----4-:R-:W-:-:S06]  /*ccf0*/  FADD.FTZ R214, R20, R187 ;  /* 0x000000bb14d67221 */ /* 0x010fcc0000010000 */
[----:B------:R-:W0:Y:S01]  /*cd00*/  MUFU.EX2 R9, R9 ;  /* 0x0000000900097308 */ /* 0x000e220000000800 */
[----:B------:R-:W-:Y:S01]  /*cd10*/  FADD.FTZ R216, R8, R75 ;  /* 0x0000004b08d87221 */ /* 0x000fe20000010000 */
[----:B--2---:R-:W-:Y:S01]  /*cd20*/  FADD.FTZ R75, R3, R214 ;  /* 0x000000d6034b7221 */ /* 0x004fe20000010000 */
[----:B------:R-:W-:-:S03]  /*cd30*/  FMUL.FTZ R217, R25, R24 ;  /* 0x0000001819d97220 */ /* 0x000fc60000410000 */
[----:B-1----:R-:W-:Y:S01]  /*cd40*/  FADD.FTZ R75, R14, R75 ;  /* 0x0000004b0e4b7221 */ /* 0x002fe20000010000 */
[----:B------:R-:W-:Y:S01]  /*cd50*/  FMUL.FTZ R219, R100, R4 ;  /* 0x0000000464db7220 */ /* 0x000fe20000410000 */
[----:B------:R-:W-:-:S03]  /*cd60*/  FMUL.FTZ R189, R25, R26 ;  /* 0x0000001a19bd7220 */ /* 0x000fc60000410000 */
[----:B------:R3:W-:Y:S01]  /*cd70*/  ST.E desc[UR54][R16.64+0x454], R75 ;  /* 0x0004544b10007985 */ /* 0x0007e2000c101936 */
[----:B0-----:R-:W-:-:S03]  /*cd80*/  FADD.FTZ R187, R9, R216 ;  /* 0x000000d809bb7221 */ /* 0x001fc60000010000 */
[----:B------:R0:W-:Y:S01]  /*cd90*/  ST.E desc[UR54][R16.64+0x424], R217 ;  /* 0x000424d910007985 */ /* 0x0001e2000c101936 */
[C---:B------:R-:W-:Y:S01]  /*cda0*/  FMUL.FTZ R197, R25.reuse, R28 ;  /* 0x0000001c19c57220 */ /* 0x040fe20000410000 */
[C---:B------:R-:W-:Y:S01]  /*cdb0*/  FMUL.FTZ R213, R25.reuse, R30 ;  /* 0x0000001e19d57220 */ /* 0x040fe20000410000 */
[C---:B---3--:R-:W-:Y:S01]  /*cdc0*/  FMUL.FTZ R75, R25.reuse, R36 ;  /* 0x00000024194b7220 */ /* 0x048fe20000410000 */
[----:B------:R1:W-:Y:S01]  /*cdd0*/  ST.E desc[UR54][R16.64+0x450], R187 ;  /* 0x000450bb10007985 */ /* 0x0003e2000c101936 */
[C---:B------:R-:W-:Y:S01]  /*cde0*/  FMUL.FTZ R215, R25.reuse, R32 ;  /* 0x0000002019d77220 */ /* 0x040fe20000410000 */
[C---:B------:R-:W-:Y:S01]  /*cdf0*/  FMUL.FTZ R225, R25.reuse, R44 ;  /* 0x0000002c19e17220 */ /* 0x040fe20000410000 */
[C---:B0-----:R-:W-:Y:S01]  /*ce00*/  FMUL.FTZ R217, R25.reuse, R42 ;  /* 0x0000002a19d97220 */ /* 0x041fe20000410000 */
[----:B------:R0:W-:Y:S01]  /*ce10*/  ST.E desc[UR54][R16.64+0x42c], R219 ;  /* 0x00042cdb10007985 */ /* 0x0001e2000c101936 */
[----:B------:R-:W-:-:S03]  /*ce20*/  FMUL.FTZ R227, R25, R46 ;  /* 0x0000002e19e37220 */ /* 0x000fc60000410000 */
[----:B------:R2:W-:Y:S04]  /*ce30*/  ST.E desc[UR54][R16.64+0x230], R189 ;  /* 0x000230bd10007985 */ /* 0x0005e8000c101936 */
[----:B------:R3:W-:Y:S01]  /*ce40*/  ST.E desc[UR54][R16.64+0x254], R75 ;  /* 0x0002544b10007985 */ /* 0x0007e2000c101936 */
[C---:B-1----:R-:W-:Y:S01]  /*ce50*/  FMUL.FTZ R187, R25.reuse, R34 ;  /* 0x0000002219bb7220 */ /* 0x042fe20000410000 */
[C---:B0-----:R-:W-:Y:S01]  /*ce60*/  FMUL.FTZ R219, R25.reuse, R40 ;  /* 0x0000002819db7220 */ /* 0x041fe20000410000 */
[C---:B--2---:R-:W-:Y:S01]  /*ce70*/  FMUL.FTZ R189, R25.reuse, R38 ;  /* 0x0000002619bd7220 */ /* 0x044fe20000410000 */
[C---:B---3--:R-:W-:Y:S01]  /*ce80*/  FMUL.FTZ R75, R25.reuse, R50 ;  /* 0x00000032194b7220 */ /* 0x048fe20000410000 */
[----:B------:R0:W-:Y:S04]  /*ce90*/  ST.E desc[UR54][R16.64+0x234], R197 ;  /* 0x000234c510007985 */ /* 0x0001e8000c101936 */
[----:B------:R1:W-:Y:S04]  /*cea0*/  ST.E desc[UR54][R16.64+0x240], R213 ;  /* 0x000240d510007985 */ /* 0x0003e8000c101936 */
[----:B------:R2:W-:Y:S04]  /*ceb0*/  ST.E desc[UR54][R16.64+0x244], R215 ;  /* 0x000244d710007985 */ /* 0x0005e8000c101936 */
[----:B------:R3:W-:Y:S01]  /*cec0*/  ST.E desc[UR54][R16.64+0x250], R187 ;  /* 0x000250bb10007985 */ /* 0x0007e2000c101936 */
[----:B0-----:R-:W-:-:S03]  /*ced0*/  FMUL.FTZ R197, R25, R54 ;  /* 0x0000003619c57220 */ /* 0x001fc60000410000 */
[----:B------:R0:W-:Y:S01]  /*cee0*/  ST.E desc[UR54][R16.64+0x260], R189 ;  /* 0x000260bd10007985 */ /* 0x0001e2000c101936 */
[----:B-1----:R-:W-:-:S03]  /*cef0*/  FMUL.FTZ R213, R25, R48 ;  /* 0x0000003019d57220 */ /* 0x002fc60000410000 */
[----:B------:R1:W-:Y:S01]  /*cf00*/  ST.E desc[UR54][R16.64+0x264], R217 ;  /* 0x000264d910007985 */ /* 0x0003e2000c101936 */
[----:B--2---:R-:W-:-:S03]  /*cf10*/  FMUL.FTZ R215, R25, R56 ;  /* 0x0000003819d77220 */ /* 0x004fc60000410000 */
[----:B------:R2:W-:Y:S01]  /*cf20*/  ST.E desc[UR54][R16.64+0x270], R219 ;  /* 0x000270db10007985 */ /* 0x0005e2000c101936 */
[----:B---3--:R-:W-:-:S03]  /*cf30*/  FMUL.FTZ R187, R25, R52 ;  /* 0x0000003419bb7220 */ /* 0x008fc60000410000 */
[----:B------:R3:W-:Y:S01]  /*cf40*/  ST.E desc[UR54][R16.64+0x274], R225 ;  /* 0x000274e110007985 */ /* 0x0007e2000c101936 */
[----:B0-----:R-:W-:-:S03]  /*cf50*/  FMUL.FTZ R189, R25, R58 ;  /* 0x0000003a19bd7220 */ /* 0x001fc60000410000 */
[----:B------:R0:W-:Y:S01]  /*cf60*/  ST.E desc[UR54][R16.64+0x280], R227 ;  /* 0x000280e310007985 */ /* 0x0001e2000c101936 */
[----:B-1----:R-:W-:-:S03]  /*cf70*/  FMUL.FTZ R217, R25, R64 ;  /* 0x0000004019d97220 */ /* 0x002fc60000410000 */
[----:B------:R1:W-:Y:S01]  /*cf80*/  ST.E desc[UR54][R16.64+0x284], R75 ;  /* 0x0002844b10007985 */ /* 0x0003e2000c101936 */
[C---:B--2---:R-:W-:Y:S01]  /*cf90*/  FMUL.FTZ R219, R25.reuse, R60 ;  /* 0x0000003c19db7220 */ /* 0x044fe20000410000 */
[C---:B---3--:R-:W-:Y:S01]  /*cfa0*/  FMUL.FTZ R225, R25.reuse, R62 ;  /* 0x0000003e19e17220 */ /* 0x048fe20000410000 */
[C---:B0-----:R-:W-:Y:S01]  /*cfb0*/  FMUL.FTZ R227, R25.reuse, R66 ;  /* 0x0000004219e37220 */ /* 0x041fe20000410000 */
[C---:B-1----:R-:W-:Y:S01]  /*cfc0*/  FMUL.FTZ R75, R25.reuse, R76 ;  /* 0x0000004c194b7220 */ /* 0x042fe20000410000 */
        /* <DEDUP_REMOVED lines=59> */
[----:B-1----:R-:W-:Y:S01]  /*d380*/  FMUL.FTZ R75, R25, R140 ;  /* 0x0000008c194b7220 */ /* 0x002fe20000410000 */
        /* <DEDUP_REMOVED lines=10> */
[C---:B0-----:R-:W-:Y:S01]  /*d430*/  FMUL.FTZ R187, R25.reuse, R132 ;  /* 0x0000008419bb7220 */ /* 0x041fe20000410000 */
        /* <DEDUP_REMOVED lines=9> */
[C---:B------:R-:W-:Y:S02]  /*d4d0*/  FMUL.FTZ R35, R100.reuse, R35 ;  /* 0x0000002364237220 */ /* 0x040fe40000410000 */
[----:B------:R3:W-:Y:S01]  /*d4e0*/  ST.E desc[UR54][R16.64+0x3b4], R225 ;  /* 0x0003b4e110007985 */ /* 0x0007e2000c101936 */
[----:B0-----:R-:W-:Y:S01]  /*d4f0*/  FMUL.FTZ R189, R25, R150 ;  /* 0x0000009619bd7220 */ /* 0x001fe20000410000 */
[----:B------:R-:W-:-:S02]  /*d500*/  FMUL.FTZ R37, R100, R37 ;  /* 0x0000002564257220 */ /* 0x000fc40000410000 */
[----:B------:R0:W-:Y:S01]  /*d510*/  ST.E desc[UR54][R16.64+0x3c0], R227 ;  /* 0x0003c0e310007985 */ /* 0x0001e2000c101936 */
[C---:B-1----:R-:W-:Y:S01]  /*d520*/  FMUL.FTZ R217, R25.reuse, R142 ;  /* 0x0000008e19d97220 */ /* 0x042fe20000410000 */
[C---:B------:R-:W-:Y:S02]  /*d530*/  FMUL.FTZ R57, R100.reuse, R57 ;  /* 0x0000003964397220 */ /* 0x040fe40000410000 */
[----:B------:R1:W-:Y:S01]  /*d540*/  ST.E desc[UR54][R16.64+0x3c4], R75 ;  /* 0x0003c44b10007985 */ /* 0x0003e2000c101936 */
[C---:B--2---:R-:W-:Y:S01]  /*d550*/  FMUL.FTZ R219, R25.reuse, R148 ;  /* 0x0000009419db7220 */ /* 0x044fe20000410000 */
[C---:B------:R-:W-:Y:S01]  /*d560*/  FMUL.FTZ R55, R100.reuse, R55 ;  /* 0x0000003764377220 */ /* 0x040fe20000410000 */
[C---:B------:R-:W-:Y:S01]  /*d570*/  FMUL.FTZ R53, R100.reuse, R53 ;  /* 0x0000003564357220 */ /* 0x040fe20000410000 */
[C---:B---3--:R-:W-:Y:S01]  /*d580*/  FMUL.FTZ R225, R25.reuse, R146 ;  /* 0x0000009219e17220 */ /* 0x048fe20000410000 */
[C---:B------:R-:W-:Y:S01]  /*d590*/  FMUL.FTZ R47, R100.reuse, R47 ;  /* 0x0000002f642f7220 */ /* 0x040fe20000410000 */
[C---:B------:R-:W-:Y:S01]  /*d5a0*/  FMUL.FTZ R51, R100.reuse, R51 ;  /* 0x0000003364337220 */ /* 0x040fe20000410000 */
[C---:B------:R-:W-:Y:S01]  /*d5b0*/  FMUL.FTZ R49, R100.reuse, R49 ;  /* 0x0000003164317220 */ /* 0x040fe20000410000 */
[C---:B0-----:R-:W-:Y:S01]  /*d5c0*/  FMUL.FTZ R227, R25.reuse, R144 ;  /* 0x0000009019e37220 */ /* 0x041fe20000410000 */
[C---:B------:R-:W-:Y:S01]  /*d5d0*/  FMUL.FTZ R69, R100.reuse, R69 ;  /* 0x0000004564457220 */ /* 0x040fe20000410000 */
[C---:B------:R-:W-:Y:S01]  /*d5e0*/  FMUL.FTZ R67, R100.reuse, R67 ;  /* 0x0000004364437220 */ /* 0x040fe20000410000 */
[C---:B------:R-:W-:Y:S01]  /*d5f0*/  FMUL.FTZ R59, R100.reuse, R59 ;  /* 0x0000003b643b7220 */ /* 0x040fe20000410000 */
[C---:B-1----:R-:W-:Y:S01]  /*d600*/  FMUL.FTZ R75, R25.reuse, R212 ;  /* 0x000000d4194b7220 */ /* 0x042fe20000410000 */
        /* <DEDUP_REMOVED lines=66> */
[----:B------:R2:W-:Y:S04]  /*da30*/  ST.E desc[UR54][R16.64+0x288], R37 ;  /* 0x0002882510007985 */ /* 0x0005e8000c101936 */
        /* <DEDUP_REMOVED lines=48> */
[----:B------:R4:W-:Y:S04]  /*dd40*/  ST.E desc[UR54][R16.64+0x40c], R143 ;  /* 0x00040c8f10007985 */ /* 0x0009e8000c101936 */
[----:B------:R-:W-:Y:S04]  /*dd50*/  ST.E desc[UR54][R16.64+0x418], R149 ;  /* 0x0004189510007985 */ /* 0x000fe8000c101936 */
[----:B------:R-:W-:Y:S04]  /*dd60*/  ST.E desc[UR54][R16.64+0x41c], R147 ;  /* 0x00041c9310007985 */ /* 0x000fe8000c101936 */
[----:B------:R4:W-:Y:S01]  /*dd70*/  ST.E desc[UR54][R16.64+0x428], R145 ;  /* 0x0004289110007985 */ /* 0x0009e2000c101936 */
[----:B------:R1:W-:Y:S06]  /*dd80*/  BAR.SYNC.DEFER_BLOCKING R199, 0x100 ;  /* 0x000400c70000751d */ /* 0x0003ec0000010000 */
[----:B0-----:R-:W4:Y:S04]  /*dd90*/  LD.E R5, desc[UR54][R16.64+0x230] ;  /* 0x0002303610057980 */ /* 0x001f28000c101900 */
[----:B------:R-:W4:Y:S04]  /*dda0*/  LD.E R25, desc[UR54][R16.64+0x234] ;  /* 0x0002343610197980 */ /* 0x000f28000c101900 */
[----:B------:R-:W4:Y:S04]  /*ddb0*/  LD.E R27, desc[UR54][R16.64+0x238] ;  /* 0x00023836101b7980 */ /* 0x000f28000c101900 */
[----:B------:R-:W4:Y:S04]  /*ddc0*/  LD.E R29, desc[UR54][R16.64+0x23c] ;  /* 0x00023c36101d7980 */ /* 0x000f28000c101900 */
[----:B------:R-:W4:Y:S04]  /*ddd0*/  LD.E R31, desc[UR54][R16.64+0x240] ;  /* 0x00024036101f7980 */ /* 0x000f28000c101900 */
[----:B------:R-:W4:Y:S04]  /*dde0*/  LD.E R33, desc[UR54][R16.64+0x244] ;  /* 0x0002443610217980 */ /* 0x000f28000c101900 */
[----:B-1----:R-:W4:Y:S04]  /*ddf0*/  LD.E R35, desc[UR54][R16.64+0x248] ;  /* 0x0002483610237980 */ /* 0x002f28000c101900 */
[----:B--2---:R-:W2:Y:S04]  /*de00*/  LD.E R37, desc[UR54][R16.64+0x24c] ;  /* 0x00024c3610257980 */ /* 0x004ea8000c101900 */
[----:B------:R-:W2:Y:S04]  /*de10*/  LD.E R39, desc[UR54][R16.64+0x250] ;  /* 0x0002503610277980 */ /* 0x000ea8000c101900 */
[----:B------:R-:W2:Y:S04]  /*de20*/  LD.E R41, desc[UR54][R16.64+0x254] ;  /* 0x0002543610297980 */ /* 0x000ea8000c101900 */
[----:B------:R-:W2:Y:S04]  /*de30*/  LD.E R43, desc[UR54][R16.64+0x258] ;  /* 0x00025836102b7980 */ /* 0x000ea8000c101900 */
[----:B------:R-:W2:Y:S04]  /*de40*/  LD.E R45, desc[UR54][R16.64+0x25c] ;  /* 0x00025c36102d7980 */ /* 0x000ea8000c101900 */
        /* <DEDUP_REMOVED lines=121> */
[----:B------:R-:W-:Y:S04]  /*e5e0*/  ST.E desc[UR54][R16.64+0x244], R33 ;  /* 0x0002442110007985 */ /* 0x000fe8000c101936 */
[----:B------:R-:W-:Y:S04]  /*e5f0*/  ST.E desc[UR54][R16.64+0x248], R35 ;  /* 0x0002482310007985 */ /* 0x000fe8000c101936 */
[----:B--2---:R-:W-:Y:S04]  /*e600*/  ST.E desc[UR54][R16.64+0x24c], R37 ;  /* 0x00024c2510007985 */ /* 0x004fe8000c101936 */
[----:B------:R-:W-:Y:S04]  /*e610*/  ST.E desc[UR54][R16.64+0x250], R39 ;  /* 0x0002502710007985 */ /* 0x000fe8000c101936 */
[----:B------:R-:W-:Y:S04]  /*e620*/  ST.E desc[UR54][R16.64+0x254], R41 ;  /* 0x0002542910007985 */ /* 0x000fe8000c101936 */
[----:B------:R-:W-:Y:S04]  /*e630*/  ST.E desc[UR54][R16.64+0x258], R43 ;  /* 0x0002582b10007985 */ /* 0x000fe8000c101936 */
[----:B------:R-:W-:Y:S04]  /*e640*/  ST.E desc[UR54][R16.64+0x25c], R45 ;  /* 0x00025c2d10007985 */ /* 0x000fe8000c101936 */
[----:B---3--:R-:W-:Y:S04]  /*e650*/  ST.E desc[UR54][R16.64+0x260], R47 ;  /* 0x0002602f10007985 */ /* 0x008fe8000c101936 */
        /* <DEDUP_REMOVED lines=115> */
[----:B0-----:R-:W4:Y:S04]  /*ed90*/  LD.E R187, desc[UR54][R16.64+0x218] ;  /* 0x0002183610bb7980 */ /* 0x001f28000c101900 */
[----:B-1----:R-:W4:Y:S04]  /*eda0*/  LD.E.64 R4, desc[UR54][R16.64+0xa8] ;  /* 0x0000a83610047980 */ /* 0x002f28000c101b00 */
[----:B------:R-:W4:Y:S04]  /*edb0*/  LDL R188, [R1+0x88] ;  /* 0x0000880001bc7983 */ /* 0x000f280000100800 */
[----:B--2---:R-:W2:Y:S04]  /*edc0*/  LD.E R24, desc[UR54][R16.64+0x230] ;  /* 0x0002303610187980 */ /* 0x004ea8000c101900 */
[----:B------:R-:W2:Y:S04]  /*edd0*/  LD.E R25, desc[UR54][R16.64+0x234] ;  /* 0x0002343610197980 */ /* 0x000ea8000c101900 */
[----:B---3--:R-:W2:Y:S04]  /*ede0*/  LD.E R26, desc[UR54][R16.64+0x238] ;  /* 0x00023836101a7980 */ /* 0x008ea8000c101900 */
[----:B------:R-:W2:Y:S04]  /*edf0*/  LD.E R27, desc[UR54][R16.64+0x23c] ;  /* 0x00023c36101b7980 */ /* 0x000ea8000c101900 */
[----:B----4-:R-:W2:Y:S04]  /*ee00*/  LD.E R28, desc[UR54][R16.64+0x240] ;  /* 0x00024036101c7980 */ /* 0x010ea8000c101900 */
        /* <DEDUP_REMOVED lines=272> */
[----:B0-----:R-:W-:-:S06]  /*ff10*/  WARPGROUP.ARRIVE ;  /* 0x00000000000079c5 */ /* 0x001fcc0000000000 */
        /* <DEDUP_REMOVED lines=700> */
[----:B0-----:R-:W4:Y:S04]  /*12ae0*/  LD.E R25, desc[UR54][R16.64+0x258] ;  /* 0x0002583610197980 */ /* 0x001f28000c101900 */
        /* <DEDUP_REMOVED lines=247> */
[----:B0-----:R-:W2:Y:S04]  /*13a60*/  LDL.64 R4, [R1+0x68] ;  /* 0x0000680001047983 */ /* 0x001ea80000100a00 */
[----:B------:R-:W3:Y:S01]  /*13a70*/  LD.E R0, desc[UR54][R16.64+0x218] ;  /* 0x0002183610007980 */ /* 0x000ee2000c101900 */
[----:B--2---:R-:W-:-:S05]  /*13a80*/  MOV R3, R4 ;  /* 0x0000000400037202 */ /* 0x004fca0000000f00 */
[----:B---3--:R-:W-:-:S05]  /*13a90*/  IMAD R0, R0, 0x8, R3 ;  /* 0x0000000800007824 */ /* 0x008fca00078e0203 */
[----:B------:R-:W-:-:S04]  /*13aa0*/  PRMT R0, RZ, 0x654, R0 ;  /* 0x00000654ff007816 */ /* 0x000fc80000000000 */
[----:B------:R1:W-:Y:S03]  /*13ab0*/  SYNCS.ARRIVE.TRANS64.RED.A1T0 RZ, [R0+URZ], RZ ;  /* 0x000000ff00ff79a7 */ /* 0x0003e6000810043f */
.L_x_2524:
[----:B------:R-:W-:Y:S05]  /*13ac0*/  BSYNC B0 ;  /* 0x0000000000007941 */ /* 0x000fea0003800000 */
.L_x_2523:
[----:B------:R-:W-:Y:S05]  /*13ad0*/  @P1 BRA `(.L_x_2525) ;  /* 0xffffff60008c1947 */ /* 0x000fea000383ffff */
.L_x_2508:
[----:B------:R-:W-:-:S13]  /*13ae0*/  ISETP.GE.AND P1, PT, R10, UR43, PT ;  /* 0x0000002b0a007c0c */ /* 0x000fda000bf26270 */
[----:B------:R-:W-:Y:S05]  /*13af0*/  @!P1 BRA `(.L_x_2526) ;  /* 0x000000b000649947 */ /* 0x000fea0003800000 */
[----:B0-----:R0:W5:Y:S02]  /*13b00*/  LDL.64 R2, [R1+0x178] ;  /* 0x0001780001027983 */ /* 0x0011640000100a00 */
.L_x_2557:
[----:B0----5:R-:W2:Y:S04]  /*13b10*/  LD.E R5, desc[UR54][R2.64] ;  /* 0x0000003602057980 */ /* 0x021ea8000c101900 */
        /* <DEDUP_REMOVED lines=13> */
[----:B------:R-:W-:Y:S05]  /*13bf0*/  YIELD ;  /* 0x0000000000007946 */ /* 0x000fea0003800000 */
[----:B------:R-:W-:Y:S01]  /*13c00*/  BSSY B0, `(.L_x_2527) ;  /* 0x0000006000007945 */ /* 0x000fe20003800000 */
[----:B---3--:R-:W-:Y:S01]  /*13c10*/  @!P1 IMAD.MOV.U32 R5, RZ, RZ, RZ ;  /* 0x000000ffff059224 */ /* 0x008fe200078e00ff */
[----:B--2---:R-:W-:-:S04]  /*13c20*/  LOP3.LUT R0, R0, 0x1, RZ, 0xfc, !PT ;  /* 0x0000000100007812 */ /* 0x004fc800078efcff */
[----:B------:R-:W-:-:S13]  /*13c30*/  ISETP.NE.AND P2, PT, R0, 0x3, PT ;  /* 0x000000030000780c */ /* 0x000fda0003f45270 */
[----:B-1----:R-:W-:Y:S05]  /*13c40*/  @!P2 BRA `(.L_x_2528) ;  /* 0x000000000004a947 */ /* 0x002fea0003800000 */
[----:B------:R-:W-:Y:S01]  /*13c50*/  BPT.TRAP 0x1 ;  /* 0x000000040000795c */ /* 0x000fe20000300000 */
.L_x_2528:
[----:B------:R-:W-:Y:S05]  /*13c60*/  BSYNC B0 ;  /* 0x0000000000007941 */ /* 0x000fea0003800000 */
.L_x_2527:
        /* <DEDUP_REMOVED lines=13> */
.L_x_2530:
[----:B------:R-:W-:Y:S05]  /*13d40*/  BSYNC B0 ;  /* 0x0000000000007941 */ /* 0x000fea0003800000 */
.L_x_2529:
        /* <DEDUP_REMOVED lines=8> */
.L_x_2532:
[----:B------:R-:W-:Y:S05]  /*13dd0*/  BSYNC B0 ;  /* 0x0000000000007941 */ /* 0x000fea0003800000 */
.L_x_2531:
[----:B------:R-:W2:Y:S04]  /*13de0*/  LD.E R5, desc[UR54][R2.64] ;  /* 0x0000003602057980 */ /* 0x000ea8000c101900 */
[----:B------:R-:W2:Y:S01]  /*13df0*/  LDL.64 R8, [R1+0xa0] ;  /* 0x0000a00001087983 */ /* 0x000ea20000100a00 */
[----:B------:R-:W-:Y:S05]  /*13e00*/  WARPSYNC.ALL ;  /* 0x0000000000007948 */ /* 0x000fea0003800000 */
[----:B------:R-:W3:Y:S04]  /*13e10*/  LDL.64 R18, [R1+0x98] ;  /* 0x0000980001127983 */ /* 0x000ee80000100a00 */
[----:B-1---5:R-:W4:Y:S04]  /*13e20*/  LDL.64 R6, [R1+0x98] ;  /* 0x0000980001067983 */ /* 0x022f280000100a00 */
[----:B------:R-:W4:Y:S01]  /*13e30*/  LDL.64 R12, [R1+0x98] ;  /* 0x00009800010c7983 */ /* 0x000f220000100a00 */
[----:B--2---:R-:W-:-:S03]  /*13e40*/  IMAD R4, R5, 0x300, R8 ;  /* 0x0000030005047824 */ /* 0x004fc600078e0208 */
[----:B------:R-:W2:Y:S01]  /*13e50*/  LDL.64 R14, [R1+0x98] ;  /* 0x00009800010e7983 */ /* 0x000ea20000100a00 */
        /* <DEDUP_REMOVED lines=11> */
[----:B---3--:R-:W-:-:S02]  /*13f10*/  R2UR UR4, R18 ;  /* 0x00000000120472ca */ /* 0x008fc400000e0000 */
[----:B------:R-:W-:Y:S01]  /*13f20*/  R2UR UR5, R19 ;  /* 0x00000000130572ca */ /* 0x000fe200000e0000 */
[----:B------:R-:W3:-:S12]  /*13f30*/  LDL R18, [R1+0x54] ;  /* 0x0000540001127983 */ /* 0x000ed80000100800 */
        /* <DEDUP_REMOVED lines=31> */
[----:B---3--:R-:W-:-:S04]  /*14130*/  LOP3.LUT R18, R18, 0x1, RZ, 0xfc, !PT ;  /* 0x0000000112127812 */ /* 0x008fc800078efcff */
[----:B------:R-:W-:Y:S01]  /*14140*/  ISETP.NE.AND P2, PT, R18, 0x3, PT ;  /* 0x000000031200780c */ /* 0x000fe20003f45270 */
[----:B------:R-:W-:Y:S01]  /*14150*/  BSSY B0, `(.L_x_2534) ;  /* 0x0000004000007945 */ /* 0x000fe20003800000 */
[----:B------:R-:W-:-:S11]  /*14160*/  WARPGROUP.DEPBAR.LE gsb0, 0x0 ;  /* 0x00008000000079c5 */ /* 0x000fd60000010000 */
[----:B-1----:R-:W-:Y:S05]  /*14170*/  @!P2 BRA `(.L_x_2535) ;  /* 0x000000000004a947 */ /* 0x002fea0003800000 */
[----:B------:R-:W-:Y:S01]  /*14180*/  BPT.TRAP 0x1 ;  /* 0x000000040000795c */ /* 0x000fe20000300000 */
.L_x_2535:
[----:B------:R-:W-:Y:S05]  /*14190*/  BSYNC B0 ;  /* 0x0000000000007941 */ /* 0x000fea0003800000 */
.L_x_2534:
        /* <DEDUP_REMOVED lines=10> */
.L_x_2537:
[----:B------:R-:W-:Y:S05]  /*14240*/  BSYNC B0 ;  /* 0x0000000000007941 */ /* 0x000fea0003800000 */
.L_x_2536:
[----:B------:R-:W-:Y:S04]  /*14250*/  BSSY B0, `(.L_x_2538) ;  /* 0x0000006000007945 */ /* 0x000fe80003800000 */
[----:B--2---:R-:W-:Y:S05]  /*14260*/  @P1 BRA `(.L_x_2539) ;  /* 0x0000000000101947 */ /* 0x004fea0003800000 */
[----:B-----5:R-:W-:Y:S01]  /*14270*/  IMAD R4, R4, 0x8, R7 ;  /* 0x0000000804047824 */ /* 0x020fe200078e0207 */
[----:B-1----:R-:W-:-:S04]  /*14280*/  SHF.L.U32 R5, R6, 0x1f, RZ ;  /* 0x0000001f06057819 */ /* 0x002fc800000006ff */
[----:B------:R-:W1:Y:S02]  /*14290*/  SYNCS.PHASECHK.TRANS64.TRYWAIT P1, [R4+URZ], R5 ;  /* 0x00000005040075a7 */ /* 0x000e64000802017f */
[----:B-1----:R-:W-:Y:S05]  /*142a0*/  @!P1 BRA `(.L_x_2540) ;  /* 0x0000013800309947 */ /* 0x002fea0003800000 */
.L_x_2539:
[----:B------:R-:W-:Y:S05]  /*142b0*/  BSYNC B0 ;  /* 0x0000000000007941 */ /* 0x000fea0003800000 */
.L_x_2538:
        /* <DEDUP_REMOVED lines=203> */
[----:B------:R-:W3:Y:S01]  /*14f70*/  LDL.64 R8, [R1+0x170] ;  /* 0x0001700001087983 */ /* 0x000ee20000100a00 */
[----:B------:R-:W-:Y:S02]  /*14f80*/  ULDC UR4, c[0x0][0x20] ;  /* 0x0000080000047ab9 */ /* 0x000fe40000000800 */
[----:B------:R-:W-:Y:S01]  /*14f90*/  VIADD R7, R22, -UR4 ;  /* 0x8000000416077c36 */ /* 0x000fe20008000000 */
[----:B------:R-:W4:Y:S04]  /*14fa0*/  LDL R18, [R1+0x70] ;  /* 0x0000700001127983 */ /* 0x000f280000100800 */
[----:B------:R-:W4:Y:S04]  /*14fb0*/  LDL R12, [R7] ;  /* 0x00000000070c7983 */ /* 0x000f280000100800 */
[----:B------:R-:W4:Y:S04]  /*14fc0*/  LDL R6, [R7+0x8] ;  /* 0x0000080007067983 */ /* 0x000f280000100800 */
[----:B--2---:R-:W2:Y:S04]  /*14fd0*/  LDL R4, [R7+0x18] ;  /* 0x0000180007047983 */ /* 0x004ea80000100800 */
[----:B------:R-:W2:Y:S04]  /*14fe0*/  LDL R5, [R7+0x4] ;  /* 0x0000040007057983 */ /* 0x000ea80000100800 */
[----:B------:R-:W2:Y:S04]  /*14ff0*/  LDL R14, [R7+0xc] ;  /* 0x00000c00070e7983 */ /* 0x000ea80000100800 */
[----:B------:R-:W2:Y:S04]  /*15000*/  LDL R13, [R7+0x10] ;  /* 0x00001000070d7983 */ /* 0x000ea80000100800 */
[----:B------:R-:W2:Y:S04]  /*15010*/  LDL R15, [R7+0x14] ;  /* 0x00001400070f7983 */ /* 0x000ea80000100800 */
[----:B---3--:R-:W3:Y:S01]  /*15020*/  LD.E R11, desc[UR54][R8.64] ;  /* 0x00000036080b7980 */ /* 0x008ee2000c101900 */
[----:B----4-:R-:W-:-:S04]  /*15030*/  SHF.R.S32.HI R23, RZ, 0x1f, R12 ;  /* 0x0000001fff177819 */ /* 0x010fc8000001140c */
[----:B------:R-:W-:Y:S02]  /*15040*/  LEA.HI R23, R23, R12, RZ, 0x7 ;  /* 0x0000000c17177211 */ /* 0x000fe400078f38ff */
[----:B--2---:R-:W-:Y:S01]  /*15050*/  ISETP.GE.AND P2, PT, R4, 0x1, PT ;  /* 0x000000010400780c */ /* 0x004fe20003f46270 */
[----:B------:R-:W-:Y:S01]  /*15060*/  BSSY B0, `(.L_x_2541) ;  /* 0x000009a000007945 */ /* 0x000fe20003800000 */
[-C--:B---3--:R-:W-:Y:S01]  /*15070*/  FMUL.FTZ R9, R25, R11.reuse ;  /* 0x0000000b19097220 */ /* 0x088fe20000410000 */
[----:B------:R-:W-:Y:S01]  /*15080*/  LOP3.LUT R25, R23, 0xffffff80, RZ, 0xc0, !PT ;  /* 0xffffff8017197812 */ /* 0x000fe200078ec0ff */
[----:B------:R-:W-:-:S04]  /*15090*/  FMUL.FTZ R8, R24, R11 ;  /* 0x0000000b18087220 */ /* 0x000fc80000410000 */
[----:B------:R-:W-:Y:S02]  /*150a0*/  IMAD.IADD R25, R12, 0x1, -R25 ;  /* 0x000000010c197824 */ /* 0x000fe400078e0a19 */
[-C--:B------:R-:W-:Y:S01]  /*150b0*/  FMUL.FTZ R87, R27, R11.reuse ;  /* 0x0000000b1b577220 */ /* 0x080fe20000410000 */
[-C--:B------:R-:W-:Y:S02]  /*150c0*/  FMUL.FTZ R28, R28, R11.reuse ;  /* 0x0000000b1c1c7220 */ /* 0x080fe40000410000 */
[----:B------:R-:W-:Y:S01]  /*150d0*/  SHF.R.S32.HI R24, RZ, 0x1f, R25 ;  /* 0x0000001fff187819 */ /* 0x000fe20000011419 */
[----:B------:R-:W-:-:S03]  /*150e0*/  FMUL.FTZ R29, R29, R11 ;  /* 0x0000000b1d1d7220 */ /* 0x000fc60000410000 */
[----:B------:R-:W-:Y:S01]  /*150f0*/  LEA.HI R27, R24, R25, RZ, 0x2 ;  /* 0x00000019181b7211 */ /* 0x000fe200078f10ff */
[----:B------:R2:W3:Y:S01]  /*15100*/  MUFU.TANH R72, R28 ;  /* 0x0000001c00487308 */ /* 0x0004e20000002400 */
[----:B------:R-:W-:Y:S02]  /*15110*/  FMUL.FTZ R89, R30, R11 ;  /* 0x0000000b1e597220 */ /* 0x000fe40000410000 */
[----:B------:R-:W-:-:S05]  /*15120*/  LOP3.LUT R30, R27, 0x7ffffffc, RZ, 0xc0, !PT ;  /* 0x7ffffffc1b1e7812 */ /* 0x000fca00078ec0ff */
[----:B------:R4:W0:Y:S01]  /*15130*/  MUFU.TANH R73, R29 ;  /* 0x0000001d00497308 */ /* 0x0008220000002400 */
[----:B--2---:R-:W-:Y:S02]  /*15140*/  SHF.R.S32.HI R28, RZ, 0x2, R27 ;  /* 0x00000002ff1c7819 */ /* 0x004fe4000001141b */
[----:B------:R-:W-:Y:S02]  /*15150*/  SHF.R.S32.HI R12, RZ, 0x7, R23 ;  /* 0x00000007ff0c7819 */ /* 0x000fe40000011417 */
[----:B------:R-:W-:Y:S02]  /*15160*/  LEA.HI R24, R24, R25, RZ, 0x5 ;  /* 0x0000001918187211 */ /* 0x000fe400078f28ff */
[----:B----4-:R-:W-:Y:S01]  /*15170*/  SHF.R.S32.HI R29, RZ, 0x1f, R27 ;  /* 0x0000001fff1d7819 */ /* 0x010fe2000001141b */
[----:B------:R-:W-:-:S03]  /*15180*/  IMAD.IADD R30, R25, 0x1, -R30 ;  /* 0x00000001191e7824 */ /* 0x000fc600078e0a1e */
[----:B------:R-:W-:Y:S02]  /*15190*/  LEA.HI R29, R29, R28, RZ, 0x3 ;  /* 0x0000001c1d1d7211 */ /* 0x000fe400078f18ff */
[----:B------:R-:W-:Y:S02]  /*151a0*/  LEA.HI R23, R23, R12, RZ, 0x1 ;  /* 0x0000000c17177211 */ /* 0x000fe400078f08ff */
[----:B------:R-:W-:Y:S02]  /*151b0*/  LOP3.LUT R29, R29, 0xfffffff8, RZ, 0xc0, !PT ;  /* 0xfffffff81d1d7812 */ /* 0x000fe400078ec0ff */
[----:B------:R-:W-:Y:S01]  /*151c0*/  SHF.R.S32.HI R25, RZ, 0x5, R24 ;  /* 0x00000005ff197819 */ /* 0x000fe20000011418 */
        /* <DEDUP_REMOVED lines=37> */
[----:B------:R-:W-:Y:S02]  /*15420*/  IMAD R24, R10, -0x60, R6 ;  /* 0xffffffa00a187824 */ /* 0x000fe400078e0206 */
[-C--:B------:R-:W-:Y:S01]  /*15430*/  FMUL.FTZ R149, R71, R11.reuse ;  /* 0x0000000b47957220 */ /* 0x080fe20000410000 */
[----:B------:R-:W-:Y:S02]  /*15440*/  IMAD R18, R18, 0x8, R25 ;  /* 0x0000000812127824 */ /* 0x000fe400078e0219 */
        /* <DEDUP_REMOVED lines=9> */
[----:B------:R-:W2:Y:S03]  /*154e0*/  MUFU.TANH R8, R8 ;  /* 0x0000000800087308 */ /* 0x000ea60000002400 */
[----:B------:R-:W-:Y:S01]  /*154f0*/  IMAD R18, R23, 0x40, R18 ;  /* 0x0000004017127824 */ /* 0x000fe200078e0212 */
[----:B------:R-:W-:-:S04]  /*15500*/  LOP3.LUT R23, RZ, R14, RZ, 0x33, !PT ;  /* 0x0000000eff177212 */ /* 0x000fc800078e33ff */
[----:B------:R-:W4:Y:S01]  /*15510*/  MUFU.TANH R9, R9 ;  /* 0x0000000900097308 */ /* 0x000f220000002400 */
[----:B------:R-:W-:-:S07]  /*15520*/  IMAD R12, R30, -0x2, R11 ;  /* 0xfffffffe1e0c7824 */ /* 0x000fce00078e020b */
[----:B------:R-:W0:Y:S01]  /*15530*/  MUFU.TANH R26, R26 ;  /* 0x0000001a001a7308 */ /* 0x000e220000002400 */
[----:B------:R-:W-:-:S07]  /*15540*/  IMAD R11, R10, -0x60, RZ ;  /* 0xffffffa00a0b7824 */ /* 0x000fce00078e02ff */
        /* <DEDUP_REMOVED lines=42> */
[----:B------:R-:W-:-:S02]  /*157f0*/  IMAD.IADD R67, R12, 0x1, R23 ;  /* 0x000000010c437824 */ /* 0x000fc400078e0217 */
[----:B------:R-:W-:-:S05]  /*15800*/  IMAD R30, R30, -0x2, R11 ;  /* 0xfffffffe1e1e7824 */ /* 0x000fca00078e020b */
[----:B------:R1:W0:Y:S01]  /*15810*/  MUFU.TANH R51, R65 ;  /* 0x0000004100337308 */ /* 0x0002220000002400 */
[----:B------:R-:W-:Y:S02]  /*15820*/  IMAD R28, R10, -0x60, R15 ;  /* 0xffffffa00a1c7824 */ /* 0x000fe400078e020f */
[----:B-1----:R-:W-:Y:S02]  /*15830*/  IMAD.IADD R65, R12, 0x1, R13 ;  /* 0x000000010c417824 */ /* 0x002fe400078e020d */
[--C-:B------:R-:W-:Y:S02]  /*15840*/  IMAD.IADD R12, R67, 0x1, R18.reuse ;  /* 0x00000001430c7824 */ /* 0x100fe400078e0212 */
        /* <DEDUP_REMOVED lines=14> */
.L_x_2546:
[----:B------:R-:W-:Y:S05]  /*15930*/  BSYNC B2 ;  /* 0x0000000000027941 */ /* 0x000fea0003800000 */
.L_x_2545:
[----:B------:R-:W-:Y:S01]  /*15940*/  LOP3.LUT R13, RZ, R13, RZ, 0x33, !PT ;  /* 0x0000000dff0d7212 */ /* 0x000fe200078e33ff */
[----:B------:R-:W-:Y:S06]  /*15950*/  BRA `(.L_x_2547) ;  /* 0x0000000000187947 */ /* 0x000fec0003800000 */
.L_x_2544:
[----:B------:R-:W-:-:S13]  /*15960*/  ISETP.NE.AND P1, PT, R4, 0x1, PT ;  /* 0x000000010400780c */ /* 0x000fda0003f25270 */
[----:B------:R-:W-:Y:S05]  /*15970*/  @!P1 BRA `(.L_x_2547) ;  /* 0x0000000000109947 */ /* 0x000fea0003800000 */
[----:B------:R-:W2:Y:S04]  /*15980*/  LDL R14, [R7+0x1c] ;  /* 0x00001c00070e7983 */ /* 0x000ea80000100800 */
[----:B------:R-:W3:Y:S01]  /*15990*/  LDL R24, [R7+0x20] ;  /* 0x0000200007187983 */ /* 0x000ee20000100800 */
[----:B--2---:R-:W-:-:S05]  /*159a0*/  IMAD.HI.U32 R13, R13, R14, RZ ;  /* 0x0000000e0d0d7227 */ /* 0x004fca00078e00ff */
[----:B---3--:R-:W-:-:S07]  /*159b0*/  SHF.R.U32.HI R13, RZ, R24, R13 ;  /* 0x00000018ff0d7219 */ /* 0x008fce000001160d */
.L_x_2547:
[----:B------:R-:W-:Y:S05]  /*159c0*/  BSYNC B1 ;  /* 0x0000000000017941 */ /* 0x000fea0003800000 */
.L_x_2543:
[----:B------:R-:W-:-:S05]  /*159d0*/  IMAD R13, R4, R13, R30 ;  /* 0x0000000d040d7224 */ /* 0x000fca00078e021e */
[----:B------:R-:W-:Y:S02]  /*159e0*/  VIMNMX R12, R12, R13, !PT ;  /* 0x0000000d0c0c7248 */ /* 0x000fe40007fe0100 */
[----:B------:R-:W-:-:S07]  /*159f0*/  VIADDMNMX R11, R13, R4, R11, PT ;  /* 0x000000040d0b7246 */ /* 0x000fce000380010b */
.L_x_2542:
[----:B------:R-:W-:Y:S05]  /*15a00*/  BSYNC B0 ;  /* 0x0000000000007941 */ /* 0x000fea0003800000 */
.L_x_2541:
        /* <DEDUP_REMOVED lines=133> */
.L_x_2553:
[----:B------:R-:W-:Y:S05]  /*16260*/  BSYNC B2 ;  /* 0x0000000000027941 */ /* 0x000fea0003800000 */
.L_x_2552:
[----:B------:R-:W-:Y:S01]  /*16270*/  LOP3.LUT R5, RZ, R5, RZ, 0x33, !PT ;  /* 0x00000005ff057212 */ /* 0x000fe200078e33ff */
[----:B------:R-:W-:Y:S06]  /*16280*/  BRA `(.L_x_2554) ;  /* 0x0000000000187947 */ /* 0x000fec0003800000 */
.L_x_2551:
[----:B------:R-:W-:-:S13]  /*16290*/  ISETP.NE.AND P6, PT, R4, 0x1, PT ;  /* 0x000000010400780c */ /* 0x000fda0003fc5270 */
[----:B------:R-:W-:Y:S05]  /*162a0*/  @!P6 BRA `(.L_x_2554) ;  /* 0x000000000010e947 */ /* 0x000fea0003800000 */
[----:B------:R-:W2:Y:S04]  /*162b0*/  LDL R6, [R7+0x1c] ;  /* 0x00001c0007067983 */ /* 0x000ea80000100800 */
[----:B------:R-:W3:Y:S01]  /*162c0*/  LDL R12, [R7+0x20] ;  /* 0x00002000070c7983 */ /* 0x000ee20000100800 */
[----:B--2---:R-:W-:-:S05]  /*162d0*/  IMAD.HI.U32 R5, R5, R6, RZ ;  /* 0x0000000605057227 */ /* 0x004fca00078e00ff */
[----:B---3--:R-:W-:-:S07]  /*162e0*/  SHF.R.U32.HI R5, RZ, R12, R5 ;  /* 0x0000000cff057219 */ /* 0x008fce0000011605 */
.L_x_2554:
[----:B------:R-:W-:Y:S05]  /*162f0*/  BSYNC B1 ;  /* 0x0000000000017941 */ /* 0x000fea0003800000 */
.L_x_2550:
[----:B------:R-:W-:-:S05]  /*16300*/  IMAD R5, R4, R5, R30 ;  /* 0x0000000504057224 */ /* 0x000fca00078e021e */
[----:B------:R-:W-:Y:S02]  /*16310*/  VIADDMNMX R9, R5, R4, R9, PT ;  /* 0x0000000405097246 */ /* 0x000fe40003800109 */
[----:B------:R-:W-:-:S07]  /*16320*/  VIMNMX R8, R8, R5, !PT ;  /* 0x0000000508087248 */ /* 0x000fce0007fe0100 */
.L_x_2549:
[----:B------:R-:W-:Y:S05]  /*16330*/  BSYNC B0 ;  /* 0x0000000000007941 */ /* 0x000fea0003800000 */
.L_x_2548:
        /* <DEDUP_REMOVED lines=12> */
[----:B------:R-:W5:Y:S01]  /*16400*/  LD.E R68, desc[UR54][R16.64+0x248] ;  /* 0x0002483610447980 */ /* 0x000f62000c101900 */
[----:B------:R-:W-:Y:S02]  /*16410*/  ISETP.NE.AND P2, PT, R46, RZ, PT ;  /* 0x000000ff2e00720c */ /* 0x000fe40003f45270 */
[----:B------:R-:W-:Y:S01]  /*16420*/  ISETP.LT.OR P1, PT, R9, 0xa, P1 ;  /* 0x0000000a0900780c */ /* 0x000fe20000f21670 */
[----:B------:R-:W5:Y:S01]  /*16430*/  LD.E R46, desc[UR54][R16.64+0x2b4] ;  /* 0x0002b436102e7980 */ /* 0x000f62000c101900 */
[----:B------:R-:W-:Y:S02]  /*16440*/  ISETP.NE.AND P6, PT, R36, RZ, PT ;  /* 0x000000ff2400720c */ /* 0x000fe40003fc5270 */
[----:B------:R-:W-:Y:S01]  /*16450*/  FSEL R99, R99, -INF , !P1 ;  /* 0xff80000063637808 */ /* 0x000fe20004800000 */
[----:B------:R-:W5:Y:S01]  /*16460*/  LD.E R64, desc[UR54][R16.64+0x25c] ;  /* 0x00025c3610407980 */ /* 0x000f62000c101900 */
        /* <DEDUP_REMOVED lines=33> */
[----:B------:R-:W-:Y:S01]  /*16680*/  ISETP.LT.OR P4, PT, R9, 0x52, P4 ;  /* 0x000000520900780c */ /* 0x000fe20002781670 */
[----:B------:R-:W5:Y:S01]  /*16690*/  LD.E R50, desc[UR54][R16.64+0x2d4] ;  /* 0x0002d43610327980 */ /* 0x000f62000c101900 */
[----:B------:R-:W-:-:S02]  /*166a0*/  ISETP.GT.AND P1, PT, R8, 0x20, !P1 ;  /* 0x000000200800780c */ /* 0x000fc40004f24270 */
[C---:B------:R-:W-:Y:S01]  /*166b0*/  ISETP.LT.OR P5, PT, R9.reuse, 0x59, P5 ;  /* 0x000000590900780c */ /* 0x040fe20002fa1670 */
[----:B------:R-:W5:Y:S01]  /*166c0*/  LD.E R88, desc[UR54][R16.64+0x2bc] ;  /* 0x0002bc3610587980 */ /* 0x000f62000c101900 */
[----:B------:R-:W-:-:S03]  /*166d0*/  ISETP.LT.OR P1, PT, R9, 0x21, P1 ;  /* 0x000000210900780c */ /* 0x000fc60000f21670 */
[----:B------:R-:W5:Y:S01]  /*166e0*/  LD.E R84, desc[UR54][R16.64+0x2c8] ;  /* 0x0002c83610547980 */ /* 0x000f62000c101900 */
[----:B------:R-:W-:Y:S02]  /*166f0*/  FSEL R133, R133, -INF , !P1 ;  /* 0xff80000085857808 */ /* 0x000fe40004800000 */
[----:B------:R-:W-:Y:S01]  /*16700*/  ISETP.NE.AND P1, PT, R40, RZ, PT ;  /* 0x000000ff2800720c */ /* 0x000fe20003f25270 */
[----:B------:R-:W5:Y:S03]  /*16710*/  LD.E R96, desc[UR54][R16.64+0x2cc] ;  /* 0x0002cc3610607980 */ /* 0x000f66000c101900 */
[----:B------:R-:W-:Y:S01]  /*16720*/  ISETP.GT.AND P1, PT, R8, 0x21, !P1 ;  /* 0x000000210800780c */ /* 0x000fe20004f24270 */
[----:B------:R-:W4:Y:S03]  /*16730*/  LD.E R40, desc[UR54][R16.64+0x294] ;  /* 0x0002943610287980 */ /* 0x000f26000c101900 */
[----:B------:R-:W-:Y:S01]  /*16740*/  ISETP.LT.OR P1, PT, R9, 0x22, P1 ;  /* 0x000000220900780c */ /* 0x000fe20000f21670 */
[----:B------:R-:W5:Y:S03]  /*16750*/  LD.E R102, desc[UR54][R16.64+0x2d8] ;  /* 0x0002d83610667980 */ /* 0x000f66000c101900 */
[----:B------:R-:W-:Y:S01]  /*16760*/  FSEL R125, R125, -INF , !P1 ;  /* 0xff8000007d7d7808 */ /* 0x000fe20004800000 */
[----:B------:R-:W5:Y:S01]  /*16770*/  LD.E R100, desc[UR54][R16.64+0x2dc] ;  /* 0x0002dc3610647980 */ /* 0x000f62000c101900 */
[----:B------:R-:W-:-:S02]  /*16780*/  ISETP.NE.AND P1, PT, R54, RZ, PT ;  /* 0x000000ff3600720c */ /* 0x000fc40003f25270 */
[----:B------:R-:W-:Y:S01]  /*16790*/  FSEL R143, R143, -INF , !P3 ;  /* 0xff8000008f8f7808 */ /* 0x000fe20005800000 */
        /* <DEDUP_REMOVED lines=52> */
[----:B------:R-:W4:Y:S01]  /*16ae0*/  LD.E R34, desc[UR54][R16.64+0x260] ;  /* 0x0002603610227980 */ /* 0x000f22000c101900 */
[----:B------:R-:W-:Y:S02]  /*16af0*/  ISETP.NE.AND P2, PT, R66, RZ, PT ;  /* 0x000000ff4200720c */ /* 0x000fe40003f45270 */
[----:B------:R-:W-:Y:S01]  /*16b00*/  ISETP.LT.OR P1, PT, R9, 0x42, P1 ;  /* 0x000000420900780c */ /* 0x000fe20000f21670 */
[----:B------:R-:W5:Y:S03]  /*16b10*/  LD.E R66, desc[UR54][R16.64+0x24c] ;  /* 0x00024c3610427980 */ /* 0x000f66000c101900 */
[----:B------:R-:W-:Y:S01]  /*16b20*/  FSEL R127, R127, -INF , !P1 ;  /* 0xff8000007f7f7808 */ /* 0x000fe20004800000 */
[----:B------:R-:W5:Y:S01]  /*16b30*/  LD.E R142, desc[UR54][R16.64+0x388] ;  /* 0x00038836108e7980 */ /* 0x000f62000c101900 */
[----:B------:R-:W-:-:S03]  /*16b40*/  ISETP.GT.AND P1, PT, R8, RZ, !P6 ;  /* 0x000000ff0800720c */ /* 0x000fc60007724270 */
[----:B------:R-:W5:Y:S01]  /*16b50*/  LD.E R144, desc[UR54][R16.64+0x38c] ;  /* 0x00038c3610907980 */ /* 0x000f62000c101900 */
[----:B------:R-:W-:-:S03]  /*16b60*/  ISETP.LT.OR P1, PT, R9, 0x1, P1 ;  /* 0x000000010900780c */ /* 0x000fc60000f21670 */
[----:B------:R-:W5:Y:S01]  /*16b70*/  LD.E R146, desc[UR54][R16.64+0x398] ;  /* 0x0003983610927980 */ /* 0x000f62000c101900 */
[----:B------:R-:W-:Y:S02]  /*16b80*/  FSEL R6, R26, -INF , !P1 ;  /* 0xff8000001a067808 */ /* 0x000fe40004800000 */
[----:B------:R-:W-:Y:S01]  /*16b90*/  ISETP.NE.AND P1, PT, R62, RZ, PT ;  /* 0x000000ff3e00720c */ /* 0x000fe20003f25270 */
        /* <DEDUP_REMOVED lines=22> */
[----:B------:R-:W-:Y:S02]  /*16d00*/  ISETP.GT.AND P2, PT, R8, 0x49, !P2 ;  /* 0x000000490800780c */ /* 0x000fe40005744270 */
[----:B------:R-:W-:Y:S01]  /*16d10*/  FMNMX.FTZ R12, R63, R12, !PT ;  /* 0x0000000c3f0c7209 */ /* 0x000fe20007810000 */
[----:B------:R-:W2:Y:S01]  /*16d20*/  LD.E R24, desc[UR54][R16.64+0x234] ;  /* 0x0002343610187980 */ /* 0x000ea2000c101900 */
[----:B------:R-:W-:Y:S02]  /*16d30*/  ISETP.NE.AND P6, PT, R28, RZ, PT ;  /* 0x000000ff1c00720c */ /* 0x000fe40003fc5270 */
[----:B------:R-:W-:Y:S01]  /*16d40*/  FMNMX.FTZ R12, R61, R12, !PT ;  /* 0x0000000c3d0c7209 */ /* 0x000fe20007810000 */
[----:B------:R-:W2:Y:S03]  /*16d50*/  LD.E R28, desc[UR54][R16.64+0x42c] ;  /* 0x00042c36101c7980 */ /* 0x000ea6000c101900 */
        /* <DEDUP_REMOVED lines=27> */
[----:B------:R-:W2:Y:S01]  /*16f10*/  LD.E R234, desc[UR54][R16.64+0x3e8] ;  /* 0x0003e83610ea7980 */ /* 0x000ea2000c101900 */
[----:B------:R-:W-:-:S02]  /*16f20*/  FMNMX.FTZ R14, R6, R5, !PT ;  /* 0x00000005060e7209 */ /* 0x000fc40007810000 */
[----:B------:R-:W-:Y:S01]  /*16f30*/  FMNMX.FTZ R12, R37, R12, !PT ;  /* 0x0000000c250c7209 */ /* 0x000fe20007810000 */
[----:B------:R-:W2:Y:S01]  /*16f40*/  LD.E R236, desc[UR54][R16.64+0x3ec] ;  /* 0x0003ec3610ec7980 */ /* 0x000ea2000c101900 */
        /* <DEDUP_REMOVED lines=12> */
[----:B------:R-:W-:-:S03]  /*17010*/  FMNMX.FTZ R14, R135, R14, !PT ;  /* 0x0000000e870e7209 */ /* 0x000fc60007810000 */
[----:B------:R-:W0:Y:S01]  /*17020*/  SHFL.BFLY PT, R12, R7, 0x2, 0x1f ;  /* 0x0c401f00070c7f89 */ /* 0x000e2200000e0000 */
[----:B------:R-:W-:-:S04]  /*17030*/  FMNMX.FTZ R14, R133, R14, !PT ;  /* 0x0000000e850e7209 */ /* 0x000fc80007810000 */
[----:B------:R-:W-:-:S04]  /*17040*/  FMNMX.FTZ R14, R125, R14, !PT ;  /* 0x0000000e7d0e7209 */ /* 0x000fc80007810000 */
[----:B------:R-:W-:-:S04]  /*17050*/  FMNMX.FTZ R14, R11, R14, !PT ;  /* 0x0000000e0b0e7209 */ /* 0x000fc80007810000 */
[----:B------:R-:W-:-:S04]  /*17060*/  FMNMX.FTZ R14, R19, R14, !PT ;  /* 0x0000000e130e7209 */ /* 0x000fc80007810000 */
[----:B------:R-:W-:-:S04]  /*17070*/  FMNMX.FTZ R14, R21, R14, !PT ;  /* 0x0000000e150e7209 */ /* 0x000fc80007810000 */
[----:B------:R-:W-:Y:S02]  /*17080*/  FMNMX.FTZ R14, R121, R14, !PT ;  /* 0x0000000e790e7209 */ /* 0x000fe40007810000 */
[----:B0-----:R-:W-:Y:S02]  /*17090*/  FMNMX.FTZ R18, R7, R12, !PT ;  /* 0x0000000c07127209 */ /* 0x001fe40007810000 */
[----:B------:R-:W-:Y:S02]  /*170a0*/  FMNMX.FTZ R14, R123, R14, !PT ;  /* 0x0000000e7b0e7209 */ /* 0x000fe40007810000 */
[----:B------:R-:W-:Y:S01]  /*170b0*/  ISETP.GT.AND P1, PT, R8, 0x48, !P1 ;  /* 0x000000480800780c */ /* 0x000fe20004f24270 */
[----:B------:R-:W0:Y:S01]  /*170c0*/  SHFL.BFLY PT, R65, R18, 0x1, 0x1f ;  /* 0x0c201f0012417f89 */ /* 0x000e2200000e0000 */
[----:B------:R-:W-:Y:S02]  /*170d0*/  FMNMX.FTZ R14, R129, R14, !PT ;  /* 0x0000000e810e7209 */ /* 0x000fe40007810000 */
[----:B------:R-:W-:-:S02]  /*170e0*/  ISETP.LT.OR P1, PT, R9, 0x49, P1 ;  /* 0x000000490900780c */ /* 0x000fc40000f21670 */
[----:B------:R-:W-:Y:S02]  /*170f0*/  ISETP.LT.OR P2, PT, R9, 0x4a, P2 ;  /* 0x0000004a0900780c */ /* 0x000fe40001741670 */
[----:B------:R-:W-:Y:S01]  /*17100*/  FSEL R145, R145, -INF , !P4 ;  /* 0xff80000091917808 */ /* 0x000fe20006000000 */
[----:B------:R1:W-:Y:S01]  /*17110*/  ST.E desc[UR54][R16.64+0x440], R7 ;  /* 0x0004400710007985 */ /* 0x0003e2000c101936 */
[----:B------:R-:W-:Y:S02]  /*17120*/  FMNMX.FTZ R14, R131, R14, !PT ;  /* 0x0000000e830e7209 */ /* 0x000fe40007810000 */
[----:B------:R-:W-:Y:S01]  /*17130*/  FSEL R139, R139, -INF , !P1 ;  /* 0xff8000008b8b7808 */ /* 0x000fe20004800000 */
[----:B------:R-:W3:Y:S01]  /*17140*/  LD.E R12, desc[UR54][R16.64+0x460] ;  /* 0x00046036100c7980 */ /* 0x000ee2000c101900 */
[----:B------:R-:W-:Y:S02]  /*17150*/  FMNMX.FTZ R14, R127, R14, !PT ;  /* 0x0000000e7f0e7209 */ /* 0x000fe40007810000 */
[----:B------:R-:W-:-:S02]  /*17160*/  FSEL R141, R141, -INF , !P2 ;  /* 0xff8000008d8d7808 */ /* 0x000fc40005000000 */
[----:B------:R-:W-:-:S04]  /*17170*/  FMNMX.FTZ R14, R139, R14, !PT ;  /* 0x0000000e8b0e7209 */ /* 0x000fc80007810000 */
[----:B------:R-:W-:Y:S02]  /*17180*/  FMNMX.FTZ R14, R141, R14, !PT ;  /* 0x0000000e8d0e7209 */ /* 0x000fe40007810000 */
[----:B------:R-:W-:Y:S02]  /*17190*/  ISETP.GT.AND P1, PT, R8, 0x59, !P6 ;  /* 0x000000590800780c */ /* 0x000fe40007724270 */
[----:B------:R-:W-:Y:S01]  /*171a0*/  FMNMX.FTZ R14, R143, R14, !PT ;  /* 0x0000000e8f0e7209 */ /* 0x000fe20007810000 */
[----:B------:R-:W4:Y:S01]  /*171b0*/  LD.E R8, desc[UR54][R16.64+0x454] ;  /* 0x0004543610087980 */ /* 0x000f22000c101900 */
[----:B0-----:R-:W-:Y:S02]  /*171c0*/  FMNMX.FTZ R65, R18, R65, !PT ;  /* 0x0000004112417209 */ /* 0x001fe40007810000 */
[----:B------:R-:W-:Y:S02]  /*171d0*/  ISETP.LT.OR P1, PT, R9, 0x5a, P1 ;  /* 0x0000005a0900780c */ /* 0x000fe40000f21670 */
[----:B------:R-:W-:-:S02]  /*171e0*/  FSEL R147, R147, -INF , !P5 ;  /* 0xff80000093937808 */ /* 0x000fc40006800000 */
[----:B------:R-:W-:Y:S01]  /*171f0*/  FMNMX.FTZ R14, R145, R14, !PT ;  /* 0x0000000e910e7209 */ /* 0x000fe20007810000 */
[----:B------:R0:W-:Y:S01]  /*17200*/  ST.E desc[UR54][R16.64+0x440], R65 ;  /* 0x0004404110007985 */ /* 0x0001e2000c101936 */
[----:B------:R-:W-:Y:S02]  /*17210*/  FSEL R149, R149, -INF , !P1 ;  /* 0xff80000095957808 */ /* 0x000fe40004800000 */
[----:B------:R-:W-:Y:S01]  /*17220*/  FMNMX.FTZ R14, R147, R14, !PT ;  /* 0x0000000e930e7209 */ /* 0x000fe20007810000 */
[----:B------:R-:W3:Y:S03]  /*17230*/  LD.E R67, desc[UR54][R16.64+0x440] ;  /* 0x0004403610437980 */ /* 0x000ee6000c101900 */
[----:B-1----:R-:W-:Y:S01]  /*17240*/  FMNMX.FTZ R7, R149, R14, !PT ;  /* 0x0000000e95077209 */ /* 0x002fe20007810000 */
[----:B------:R-:W5:Y:S04]  /*17250*/  LD.E R9, desc[UR54][R16.64+0x450] ;  /* 0x0004503610097980 */ /* 0x000f68000c101900 */
[----:B------:R-:W-:Y:S04]  /*17260*/  ST.E desc[UR54][R16.64+0x444], R7 ;  /* 0x0004440710007985 */ /* 0x000fe8000c101936 */
[----:B------:R-:W2:Y:S04]  /*17270*/  LD.E R14, desc[UR54][R16.64+0x444] ;  /* 0x00044436100e7980 */ /* 0x000ea8000c101900 */
[----:B0-----:R-:W4:Y:S01]  /*17280*/  LD.E R65, desc[UR54][R16.64+0x360] ;  /* 0x0003603610417980 */ /* 0x001f22000c101900 */
[C---:B---3--:R-:W-:Y:S01]  /*17290*/  FMUL.FTZ R18, R67.reuse, R12 ;  /* 0x0000000c43127220 */ /* 0x048fe20000410000 */
[----:B------:R-:W-:-:S04]  /*172a0*/  FSETP.NEU.FTZ.AND P1, PT, R67, -INF , PT ;  /* 0xff8000004300780b */ /* 0x000fc80003f3d000 */
[----:B------:R-:W-:-:S05]  /*172b0*/  FSEL R20, R18, RZ, P1 ;  /* 0x000000ff12147208 */ /* 0x000fca0000800000 */
[-CC-:B------:R-:W-:Y:S02]  /*172c0*/  FFMA.FTZ R176, R43, R12.reuse, -R20.reuse ;  /* 0x0000000c2bb07223 */ /* 0x180fe40000010814 */
[----:B--2---:R-:W0:Y:S01]  /*172d0*/  SHFL.BFLY PT, R43, R14, 0x2, 0x1f ;  /* 0x0c401f000e2b7f89 */ /* 0x004e2200000e0000 */
[-CC-:B------:R-:W-:Y:S01]  /*172e0*/  FFMA.FTZ R153, R59, R12.reuse, -R20.reuse ;  /* 0x0000000c3b997223 */ /* 0x180fe20000010814 */
[----:B------:R-:W-:Y:S02]  /*172f0*/  FSEL R67, R67, RZ, P1 ;  /* 0x000000ff43437208 */ /* 0x000fe40000800000 */
[----:B0-----:R-:W-:Y:S01]  /*17300*/  FMNMX.FTZ R14, R14, R43, !PT ;  /* 0x0000002b0e0e7209 */ /* 0x001fe20007810000 */
[-CC-:B------:R-:W-:Y:S01]  /*17310*/  FFMA.FTZ R187, R187, R12.reuse, -R20.reuse ;  /* 0x0000000cbbbb7223 */ /* 0x180fe20000010814 */
[-CC-:B------:R-:W-:Y:S01]  /*17320*/  FFMA.FTZ R152, R63, R12.reuse, -R20.reuse ;  /* 0x0000000c3f987223 */ /* 0x180fe20000010814 */
[-CC-:B------:R-:W-:Y:S01]  /*17330*/  FFMA.FTZ R154, R61, R12.reuse, -R20.reuse ;  /* 0x0000000c3d9a7223 */ /* 0x180fe20000010814 */
[-CC-:B------:R-:W-:Y:S01]  /*17340*/  FFMA.FTZ R182, R55, R12.reuse, -R20.reuse ;  /* 0x0000000c37b67223 */ /* 0x180fe20000010814 */
[----:B------:R-:W0:Y:S01]  /*17350*/  SHFL.BFLY PT, R59, R14, 0x1, 0x1f ;  /* 0x0c201f000e3b7f89 */ /* 0x000e2200000e0000 */
        /* <DEDUP_REMOVED lines=17> */
[----:B------:R-:W-:Y:S01]  /*17470*/  FADD.FTZ R67, R4, -R67 ;  /* 0x8000004304437221 */ /* 0x000fe20000010000 */
[-C--:B------:R-:W-:Y:S01]  /*17480*/  FFMA.FTZ R20, R57, R12.reuse, -R20 ;  /* 0x0000000c39147223 */ /* 0x080fe20000010814 */
[----:B------:R-:W-:Y:S01]  /*17490*/  MUFU.EX2 R187, R187 ;  /* 0x000000bb00bb7308 */ /* 0x000fe20000000800 */
[----:B------:R-:W2:Y:S01]  /*174a0*/  LD.E R29, desc[UR54][R16.64+0x424] ;  /* 0x00042436101d7980 */ /* 0x000ea2000c101900 */
[----:B------:R-:W-:Y:S01]  /*174b0*/  FMUL.FTZ R4, R67, R12 ;  /* 0x0000000c43047220 */ /* 0x000fe20000410000 */
[----:B0-----:R-:W-:-:S02]  /*174c0*/  FMNMX.FTZ R57, R14, R59, !PT ;  /* 0x0000003b0e397209 */ /* 0x001fc40007810000 */
[----:B------:R-:W3:Y:S02]  /*174d0*/  LD.E R31, desc[UR54][R16.64+0x240] ;  /* 0x00024036101f7980 */ /* 0x000ee4000c101900 */
[C---:B------:R-:W-:Y:S01]  /*174e0*/  FSETP.NEU.FTZ.AND P1, PT, R57.reuse, -INF , PT ;  /* 0xff8000003900780b */ /* 0x040fe20003f3d000 */
[CC--:B------:R-:W-:Y:S01]  /*174f0*/  FMUL.FTZ R58, R57.reuse, R12.reuse ;  /* 0x0000000c393a7220 */ /* 0x0c0fe20000410000 */
[----:B------:R0:W-:Y:S01]  /*17500*/  MUFU.EX2 R14, R20 ;  /* 0x00000014000e7308 */ /* 0x0001e20000000800 */
[----:B------:R-:W3:Y:S03]  /*17510*/  LD.E R33, desc[UR54][R16.64+0x250] ;  /* 0x0002503610217980 */ /* 0x000ee6000c101900 */
[----:B------:R-:W-:Y:S01]  /*17520*/  FSEL R104, R58, RZ, P1 ;  /* 0x000000ff3a687208 */ /* 0x000fe20000800000 */
[----:B------:R-:W3:Y:S03]  /*17530*/  LD.E R27, desc[UR54][R16.64+0x264] ;  /* 0x00026436101b7980 */ /* 0x000ee6000c101900 */
[----:B------:R-:W5:Y:S01]  /*17540*/  MUFU.EX2 R4, R4 ;  /* 0x0000000400047308 */ /* 0x000f620000000800 */
[----:B0-----:R-:W-:Y:S01]  /*17550*/  FSEL R20, R57, RZ, P1 ;  /* 0x000000ff39147208 */ /* 0x001fe20000800000 */
[-C--:B------:R-:W-:Y:S01]  /*17560*/  FFMA.FTZ R164, R121, R12.reuse, -R104 ;  /* 0x0000000c79a47223 */ /* 0x080fe20000010868 */
[----:B------:R-:W3:Y:S03]  /*17570*/  LD.E R25, desc[UR54][R16.64+0x270] ;  /* 0x0002703610197980 */ /* 0x000ee6000c101900 */
[----:B------:R-:W-:Y:S01]  /*17580*/  FADD.FTZ R151, R5, -R20 ;  /* 0x8000001405977221 */ /* 0x000fe20000010000 */
[----:B------:R-:W3:Y:S01]  /*17590*/  LD.E R43, desc[UR54][R16.64+0x2b0] ;  /* 0x0002b036102b7980 */ /* 0x000ee2000c101900 */
[----:B------:R-:W0:Y:S01]  /*175a0*/  MUFU.EX2 R152, R152 ;  /* 0x0000009800987308 */ /* 0x000e220000000800 */
[-CC-:B------:R-:W-:Y:S01]  /*175b0*/  FFMA.FTZ R185, R6, R12.reuse, -R104.reuse ;  /* 0x0000000c06b97223 */ /* 0x180fe20000010868 */
[----:B------:R-:W-:Y:S01]  /*175c0*/  FMUL.FTZ R121, R12, R151 ;  /* 0x000000970c797220 */ /* 0x000fe20000410000 */
[-CC-:B------:R-:W-:Y:S01]  /*175d0*/  FFMA.FTZ R186, R87, R12.reuse, -R104.reuse ;  /* 0x0000000c57ba7223 */ /* 0x180fe20000010868 */
[----:B------:R-:W3:Y:S04]  /*175e0*/  LD.E R63, desc[UR54][R16.64+0x364] ;  /* 0x00036436103f7980 */ /* 0x000ee8000c101900 */
[----:B------:R-:W1:Y:S01]  /*175f0*/  MUFU.EX2 R154, R154 ;  /* 0x0000009a009a7308 */ /* 0x000e620000000800 */
[----:B------:R-:W-:Y:S01]  /*17600*/  FFMA.FTZ R155, R89, R12, -R104 ;  /* 0x0000000c599b7223 */ /* 0x000fe20000010868 */
[----:B-----5:R-:W-:-:S06]  /*17610*/  FFMA.FTZ R9, R4, R9, R187 ;  /* 0x0000000904097223 */ /* 0x020fcc00000100bb */
[----:B------:R-:W5:Y:S01]  /*17620*/  MUFU.EX2 R153, R153 ;  /* 0x0000009900997308 */ /* 0x000f620000000800 */
[-CC-:B------:R-:W-:Y:S01]  /*17630*/  FFMA.FTZ R6, R99, R12.reuse, -R104.reuse ;  /* 0x0000000c63067223 */ /* 0x180fe20000010868 */
[----:B0-----:R-:W-:Y:S01]  /*17640*/  FADD.FTZ R9, R152, R9 ;  /* 0x0000000998097221 */ /* 0x001fe20000010000 */
[----:B------:R-:W3:Y:S04]  /*17650*/  LD.E R55, desc[UR54][R16.64+0x314] ;  /* 0x0003143610377980 */ /* 0x000ee8000c101900 */
[----:B------:R-:W3:Y:S01]  /*17660*/  LD.E R61, desc[UR54][R16.64+0x370] ;  /* 0x00037036103d7980 */ /* 0x000ee2000c101900 */
[----:B------:R-:W-:Y:S01]  /*17670*/  MUFU.EX2 R185, R185 ;  /* 0x000000b900b97308 */ /* 0x000fe20000000800 */
[----:B------:R-:W-:-:S07]  /*17680*/  FFMA.FTZ R169, R11, R12, -R104 ;  /* 0x0000000c0ba97223 */ /* 0x000fce0000010868 */
[----:B------:R-:W-:Y:S01]  /*17690*/  MUFU.EX2 R182, R182 ;  /* 0x000000b600b67308 */ /* 0x000fe20000000800 */
[-CC-:B------:R-:W-:Y:S01]  /*176a0*/  FFMA.FTZ R170, R19, R12.reuse, -R104.reuse ;  /* 0x0000000c13aa7223 */ /* 0x180fe20000010868 */
[-CC-:B------:R-:W-:Y:S01]  /*176b0*/  FFMA.FTZ R163, R21, R12.reuse, -R104.reuse ;  /* 0x0000000c15a37223 */ /* 0x180fe20000010868 */
[-CC-:B------:R-:W-:Y:S01]  /*176c0*/  FFMA.FTZ R179, R109, R12.reuse, -R104.reuse ;  /* 0x0000000c6db37223 */ /* 0x180fe20000010868 */
[-CC-:B------:R-:W-:Y:S01]  /*176d0*/  FFMA.FTZ R184, R115, R12.reuse, -R104.reuse ;  /* 0x0000000c73b87223 */ /* 0x180fe20000010868 */
[----:B------:R-:W3:Y:S03]  /*176e0*/  LD.E R53, desc[UR54][R16.64+0x300] ;  /* 0x0003003610357980 */ /* 0x000ee6000c101900 */
[----:B------:R-:W4:Y:S01]  /*176f0*/  MUFU.EX2 R121, R121 ;  /* 0x0000007900797308 */ /* 0x000f220000000800 */
[-CC-:B------:R-:W-:Y:S01]  /*17700*/  FFMA.FTZ R180, R137, R12.reuse, -R104.reuse ;  /* 0x0000000c89b47223 */ /* 0x180fe20000010868 */
[-CC-:B------:R-:W-:Y:S01]  /*17710*/  FFMA.FTZ R181, R135, R12.reuse, -R104.reuse ;  /* 0x0000000c87b57223 */ /* 0x180fe20000010868 */
[-CC-:B------:R-:W-:Y:S01]  /*17720*/  FFMA.FTZ R171, R133, R12.reuse, -R104.reuse ;  /* 0x0000000c85ab7223 */ /* 0x180fe20000010868 */
[----:B------:R-:W-:-:S04]  /*17730*/  FFMA.FTZ R172, R125, R12, -R104 ;  /* 0x0000000c7dac7223 */ /* 0x000fc80000010868 */
        /* <DEDUP_REMOVED lines=8> */
[----:B------:R-:W0:Y:S01]  /*177c0*/  MUFU.EX2 R186, R186 ;  /* 0x000000ba00ba7308 */ /* 0x000e220000000800 */
[-CC-:B------:R-:W-:Y:S01]  /*177d0*/  FFMA.FTZ R19, R139, R12.reuse, -R104.reuse ;  /* 0x0000000c8b137223 */ /* 0x180fe20000010868 */
[-CC-:B------:R-:W-:Y:S01]  /*177e0*/  FFMA.FTZ R11, R143, R12.reuse, -R104.reuse ;  /* 0x0000000c8f0b7223 */ /* 0x180fe20000010868 */
[----:B------:R-:W-:Y:S01]  /*177f0*/  FFMA.FTZ R149, R149, R12, -R104 ;  /* 0x0000000c95957223 */ /* 0x000fe20000010868 */
[----:B-1----:R-:W-:Y:S01]  /*17800*/  FADD.FTZ R12, R154, R9 ;  /* 0x000000099a0c7221 */ /* 0x002fe20000010000 */
[----:B------:R-:W3:Y:S03]  /*17810*/  LD.E R35, desc[UR54][R16.64+0x274] ;  /* 0x0002743610237980 */ /* 0x000ee6000c101900 */
[----:B------:R-:W1:Y:S01]  /*17820*/  MUFU.EX2 R155, R155 ;  /* 0x0000009b009b7308 */ /* 0x000e620000000800 */
[----:B-----5:R-:W-:Y:S01]  /*17830*/  FADD.FTZ R123, R153, R12 ;  /* 0x0000000c997b7221 */ /* 0x020fe20000010000 */
[----:B------:R-:W5:Y:S06]  /*17840*/  LD.E R49, desc[UR54][R16.64+0x2e4] ;  /* 0x0002e43610317980 */ /* 0x000f6c000c101900 */
[----:B------:R-:W1:Y:S01]  /*17850*/  MUFU.EX2 R178, R178 ;  /* 0x000000b200b27308 */ /* 0x000e620000000800 */
[----:B----4-:R-:W-:Y:S01]  /*17860*/  FFMA.FTZ R9, R121, R8, R185 ;  /* 0x0000000879097223 */ /* 0x010fe200000100b9 */
[----:B------:R-:W-:Y:S01]  /*17870*/  FADD.FTZ R12, R182, R123 ;  /* 0x0000007bb60c7221 */ /* 0x000fe20000010000 */
[----:B------:R-:W4:Y:S04]  /*17880*/  LD.E R37, desc[UR54][R16.64+0x284] ;  /* 0x0002843610257980 */ /* 0x000f28000c101900 */
[----:B------:R-:W5:Y:S01]  /*17890*/  LD.E R39, desc[UR54][R16.64+0x290] ;  /* 0x0002903610277980 */ /* 0x000f62000c101900 */
[----:B------:R-:W1:Y:S03]  /*178a0*/  MUFU.EX2 R6, R6 ;  /* 0x0000000600067308 */ /* 0x000e660000000800 */
[----:B------:R-:W5:Y:S04]  /*178b0*/  LD.E R47, desc[UR54][R16.64+0x2e0] ;  /* 0x0002e036102f7980 */ /* 0x000f68000c101900 */
[----:B------:R-:W5:Y:S01]  /*178c0*/  LD.E R41, desc[UR54][R16.64+0x2a4] ;  /* 0x0002a43610297980 */ /* 0x000f62000c101900 */
[----:B------:R-:W1:Y:S01]  /*178d0*/  MUFU.EX2 R177, R177 ;  /* 0x000000b100b17308 */ /* 0x000e620000000800 */
[----:B0-----:R-:W-:Y:S01]  /*178e0*/  FADD.FTZ R8, R186, R9 ;  /* 0x00000009ba087221 */ /* 0x001fe20000010000 */
[----:B------:R-:W-:Y:S01]  /*178f0*/  FADD.FTZ R123, R7, R12 ;  /* 0x0000000c077b7221 */ /* 0x000fe20000010000 */
[----:B------:R-:W5:Y:S04]  /*17900*/  LD.E R5, desc[UR54][R16.64+0x420] ;  /* 0x0004203610057980 */ /* 0x000f68000c101900 */
[----:B------:R-:W5:Y:S01]  /*17910*/  LD.E R58, desc[UR54][R16.64+0x238] ;  /* 0x00023836103a7980 */ /* 0x000f62000c101900 */
[----:B------:R-:W0:Y:S03]  /*17920*/  MUFU.EX2 R179, R179 ;  /* 0x000000b300b37308 */ /* 0x000e260000000800 */
[----:B------:R-:W5:Y:S04]  /*17930*/  LD.E R45, desc[UR54][R16.64+0x2c0] ;  /* 0x0002c036102d7980 */ /* 0x000f68000c101900 */
[----:B------:R-:W5:Y:S01]  /*17940*/  LD.E R51, desc[UR54][R16.64+0x2f4] ;  /* 0x0002f43610337980 */ /* 0x000f62000c101900 */
[----:B------:R-:W0:Y:S01]  /*17950*/  MUFU.EX2 R175, R175 ;  /* 0x000000af00af7308 */ /* 0x000e220000000800 */
[----:B-1----:R-:W-:Y:S01]  /*17960*/  FADD.FTZ R9, R155, R8 ;  /* 0x000000089b097221 */ /* 0x002fe20000010000 */
[----:B------:R-:W-:Y:S01]  /*17970*/  FADD.FTZ R12, R178, R123 ;  /* 0x0000007bb20c7221 */ /* 0x000fe20000010000 */
[----:B------:R-:W5:Y:S04]  /*17980*/  LD.E R104, desc[UR54][R16.64+0x2ec] ;  /* 0x0002ec3610687980 */ /* 0x000f68000c101900 */
[----:B------:R-:W5:Y:S01]  /*17990*/  LD.E R67, desc[UR54][R16.64+0x350] ;  /* 0x0003503610437980 */ /* 0x000f62000c101900 */
[----:B------:R-:W1:Y:S08]  /*179a0*/  MUFU.EX2 R184, R184 ;  /* 0x000000b800b87308 */ /* 0x000e700000000800 */
[----:B------:R-:W1:Y:S01]  /*179b0*/  MUFU.EX2 R176, R176 ;  /* 0x000000b000b07308 */ /* 0x000e620000000800 */
[----:B------:R-:W-:Y:S01]  /*179c0*/  FADD.FTZ R8, R6, R9 ;  /* 0x0000000906087221 */ /* 0x000fe20000010000 */
[----:B------:R-:W-:Y:S01]  /*179d0*/  FADD.FTZ R12, R177, R12 ;  /* 0x0000000cb10c7221 */ /* 0x000fe20000010000 */
[----:B------:R-:W5:Y:S04]  /*179e0*/  LD.E R59, desc[UR54][R16.64+0x354] ;  /* 0x00035436103b7980 */ /* 0x000f68000c101900 */
[----:B------:R-:W5:Y:S01]  /*179f0*/  LD.E R87, desc[UR54][R16.64+0x394] ;  /* 0x0003943610577980 */ /* 0x000f62000c101900 */
[----:B------:R-:W1:Y:S08]  /*17a00*/  MUFU.EX2 R180, R180 ;  /* 0x000000b400b47308 */ /* 0x000e700000000800 */
[----:B------:R-:W1:Y:S01]  /*17a10*/  MUFU.EX2 R173, R173 ;  /* 0x000000ad00ad7308 */ /* 0x000e620000000800 */
[----:B0-----:R-:W-:Y:S01]  /*17a20*/  FADD.FTZ R9, R179, R8 ;  /* 0x00000008b3097221 */ /* 0x001fe20000010000 */
[----:B------:R-:W-:Y:S01]  /*17a30*/  FADD.FTZ R123, R175, R12 ;  /* 0x0000000caf7b7221 */ /* 0x000fe20000010000 */
[----:B------:R-:W5:Y:S05]  /*17a40*/  LD.E R89, desc[UR54][R16.64+0x3a4] ;  /* 0x0003a43610597980 */ /* 0x000f6a000c101900 */
[----:B------:R-:W0:Y:S01]  /*17a50*/  MUFU.EX2 R174, R174 ;  /* 0x000000ae00ae7308 */ /* 0x000e220000000800 */
[----:B-1----:R-:W-:Y:S01]  /*17a60*/  FADD.FTZ R9, R184, R9 ;  /* 0x00000009b8097221 */ /* 0x002fe20000010000 */
[----:B------:R-:W-:Y:S01]  /*17a70*/  FADD.FTZ R12, R176, R123 ;  /* 0x0000007bb00c7221 */ /* 0x000fe20000010000 */
[----:B------:R-:W5:Y:S05]  /*17a80*/  LD.E R99, desc[UR54][R16.64+0x3d0] ;  /* 0x0003d03610637980 */ /* 0x000f6a000c101900 */
[----:B------:R-:W1:Y:S01]  /*17a90*/  MUFU.EX2 R168, R168 ;  /* 0x000000a800a87308 */ /* 0x000e620000000800 */
[----:B------:R-:W-:Y:S01]  /*17aa0*/  FADD.FTZ R8, R180, R9 ;  /* 0x00000009b4087221 */ /* 0x000fe20000010000 */
[----:B------:R-:W-:Y:S01]  /*17ab0*/  FADD.FTZ R9, R173, R12 ;  /* 0x0000000cad097221 */ /* 0x000fe20000010000 */
[----:B------:R-:W5:Y:S04]  /*17ac0*/  LD.E R109, desc[UR54][R16.64+0x3f4] ;  /* 0x0003f436106d7980 */ /* 0x000f68000c101900 */
[----:B------:R-:W5:Y:S01]  /*17ad0*/  LD.E R115, desc[UR54][R16.64+0x410] ;  /* 0x0004103610737980 */ /* 0x000f62000c101900 */
[----:B------:R-:W1:Y:S01]  /*17ae0*/  MUFU.EX2 R167, R167 ;  /* 0x000000a700a77308 */ /* 0x000e620000000800 */
[----:B0-----:R-:W-:-:S02]  /*17af0*/  FADD.FTZ R123, R174, R9 ;  /* 0x00000009ae7b7221 */ /* 0x001fc40000010000 */
[----:B------:R-:W5:Y:S04]  /*17b00*/  LD.E R125, desc[UR54][R16.64+0x3fc] ;  /* 0x0003fc36107d7980 */ /* 0x000f68000c101900 */
[----:B------:R-:W5:Y:S01]  /*17b10*/  LD.E R135, desc[UR54][R16.64+0x408] ;  /* 0x0004083610877980 */ /* 0x000f62000c101900 */
[----:B------:R-:W0:Y:S01]  /*17b20*/  MUFU.EX2 R166, R166 ;  /* 0x000000a600a67308 */ /* 0x000e220000000800 */
[----:B-1----:R-:W-:Y:S02]  /*17b30*/  FADD.FTZ R12, R168, R123 ;  /* 0x0000007ba80c7221 */ /* 0x002fe40000010000 */
[----:B------:R-:W5:Y:S04]  /*17b40*/  LD.E R123, desc[UR54][R16.64+0x3f8] ;  /* 0x0003f836107b7980 */ /* 0x000f68000c101900 */
[----:B------:R-:W5:Y:S01]  /*17b50*/  LD.E R133, desc[UR54][R16.64+0x418] ;  /* 0x0004183610857980 */ /* 0x000f62000c101900 */
[----:B------:R-:W-:-:S03]  /*17b60*/  FADD.FTZ R127, R167, R12 ;  /* 0x0000000ca77f7221 */ /* 0x000fc60000010000 */
[----:B------:R-:W5:Y:S04]  /*17b70*/  LD.E R131, desc[UR54][R16.64+0x41c] ;  /* 0x00041c3610837980 */ /* 0x000f68000c101900 */
[----:B------:R-:W5:Y:S01]  /*17b80*/  LD.E R129, desc[UR54][R16.64+0x428] ;  /* 0x0004283610817980 */ /* 0x000f62000c101900 */
[----:B0-----:R-:W-:-:S03]  /*17b90*/  FADD.FTZ R12, R166, R127 ;  /* 0x0000007fa60c7221 */ /* 0x001fc60000010000 */
[----:B------:R-:W5:Y:S01]  /*17ba0*/  LD.E R127, desc[UR54][R16.64+0x40c] ;  /* 0x00040c36107f7980 */ /* 0x000f62000c101900 */
[----:B------:R-:W0:Y:S08]  /*17bb0*/  MUFU.EX2 R181, R181 ;  /* 0x000000b500b57308 */ /* 0x000e300000000800 */
[----:B------:R-:W1:Y:S08]  /*17bc0*/  MUFU.EX2 R171, R171 ;  /* 0x000000ab00ab7308 */ /* 0x000e700000000800 */
[----:B------:R-:W1:Y:S01]  /*17bd0*/  MUFU.EX2 R172, R172 ;  /* 0x000000ac00ac7308 */ /* 0x000e620000000800 */
[----:B0-----:R-:W-:-:S07]  /*17be0*/  FADD.FTZ R8, R181, R8 ;  /* 0x00000008b5087221 */ /* 0x001fce0000010000 */
[----:B------:R-:W0:Y:S01]  /*17bf0*/  MUFU.EX2 R169, R169 ;  /* 0x000000a900a97308 */ /* 0x000e220000000800 */
[----:B-1----:R-:W-:-:S07]  /*17c00*/  FADD.FTZ R9, R171, R8 ;  /* 0x00000008ab097221 */ /* 0x002fce0000010000 */
[----:B------:R-:W1:Y:S08]  /*17c10*/  MUFU.EX2 R170, R170 ;  /* 0x000000aa00aa7308 */ /* 0x000e700000000800 */
[----:B------:R-:W1:Y:S01]  /*17c20*/  MUFU.EX2 R165, R165 ;  /* 0x000000a500a57308 */ /* 0x000e620000000800 */
[----:B------:R-:W-:-:S07]  /*17c30*/  FADD.FTZ R8, R172, R9 ;  /* 0x00000009ac087221 */ /* 0x000fce0000010000 */
[----:B------:R-:W2:Y:S01]  /*17c40*/  MUFU.EX2 R160, R160 ;  /* 0x000000a000a07308 */ /* 0x000ea20000000800 */
[----:B0-----:R-:W-:-:S07]  /*17c50*/  FADD.FTZ R9, R169, R8 ;  /* 0x00000008a9097221 */ /* 0x001fce0000010000 */
[----:B------:R-:W0:Y:S08]  /*17c60*/  MUFU.EX2 R163, R163 ;  /* 0x000000a300a37308 */ /* 0x000e300000000800 */
[----:B------:R-:W3:Y:S01]  /*17c70*/  MUFU.EX2 R159, R159 ;  /* 0x0000009f009f7308 */ /* 0x000ee20000000800 */
[----:B-1----:R-:W-:-:S07]  /*17c80*/  FADD.FTZ R8, R170, R9 ;  /* 0x00000009aa087221 */ /* 0x002fce0000010000 */
[----:B------:R-:W1:Y:S01]  /*17c90*/  MUFU.EX2 R164, R164 ;  /* 0x000000a400a47308 */ /* 0x000e620000000800 */
[----:B------:R-:W-:-:S07]  /*17ca0*/  FADD.FTZ R9, R165, R12 ;  /* 0x0000000ca5097221 */ /* 0x000fce0000010000 */
[----:B------:R-:W1:Y:S08]  /*17cb0*/  MUFU.EX2 R158, R158 ;  /* 0x0000009e009e7308 */ /* 0x000e700000000800 */
[----:B------:R-:W1:Y:S01]  /*17cc0*/  MUFU.EX2 R161, R161 ;  /* 0x000000a100a17308 */ /* 0x000e620000000800 */
[C---:B--2---:R-:W-:Y:S01]  /*17cd0*/  FMUL.FTZ R141, R4.reuse, R29 ;  /* 0x0000001d048d7220 */ /* 0x044fe20000410000 */
[----:B------:R-:W-:Y:S01]  /*17ce0*/  FMUL.FTZ R29, R4, R30 ;  /* 0x0000001e041d7220 */ /* 0x000fe20000410000 */
[----:B------:R-:W-:-:S05]  /*17cf0*/  FADD.FTZ R12, R160, R9 ;  /* 0x00000009a00c7221 */ /* 0x000fca0000010000 */
[----:B------:R-:W2:Y:S01]  /*17d00*/  MUFU.EX2 R23, R23 ;  /* 0x0000001700177308 */ /* 0x000ea20000000800 */
[----:B0-----:R-:W-:Y:S01]  /*17d10*/  FADD.FTZ R9, R163, R8 ;  /* 0x00000008a3097221 */ /* 0x001fe20000010000 */
[----:B------:R0:W-:Y:S06]  /*17d20*/  ST.E desc[UR54][R16.64+0x230], R29 ;  /* 0x0002301d10007985 */ /* 0x0001ec000c101936 */
[----:B------:R-:W2:Y:S01]  /*17d30*/  MUFU.EX2 R162, R162 ;  /* 0x000000a200a27308 */ /* 0x000ea20000000800 */
[C---:B---3--:R-:W-:Y:S01]  /*17d40*/  FMUL.FTZ R31, R4.reuse, R31 ;  /* 0x0000001f041f7220 */ /* 0x048fe20000410000 */
[C---:B------:R-:W-:Y:S01]  /*17d50*/  FMUL.FTZ R33, R4.reuse, R33 ;  /* 0x0000002104217220 */ /* 0x040fe20000410000 */
[C---:B------:R-:W-:Y:S01]  /*17d60*/  FMUL.FTZ R27, R4.reuse, R27 ;  /* 0x0000001b041b7220 */ /* 0x040fe20000410000 */
[----:B------:R-:W-:-:S04]  /*17d70*/  FMUL.FTZ R25, R4, R25 ;  /* 0x0000001904197220 */ /* 0x000fc80000410000 */
[----:B------:R-:W3:Y:S01]  /*17d80*/  MUFU.EX2 R15, R15 ;  /* 0x0000000f000f7308 */ /* 0x000ee20000000800 */
[----:B0-----:R-:W-:Y:S01]  /*17d90*/  FMUL.FTZ R29, R4, R34 ;  /* 0x00000022041d7220 */ /* 0x001fe20000410000 */
[----:B------:R-:W-:Y:S01]  /*17da0*/  FADD.FTZ R137, R159, R12 ;  /* 0x0000000c9f897221 */ /* 0x000fe20000010000 */
[----:B-1----:R-:W-:-:S05]  /*17db0*/  FADD.FTZ R8, R164, R9 ;  /* 0x00000009a4087221 */ /* 0x002fca0000010000 */
[----:B------:R-:W0:Y:S01]  /*17dc0*/  MUFU.EX2 R21, R21 ;  /* 0x0000001500157308 */ /* 0x000e220000000800 */
[----:B------:R-:W-:Y:S01]  /*17dd0*/  FADD.FTZ R12, R158, R137 ;  /* 0x000000899e0c7221 */ /* 0x000fe20000010000 */
[----:B------:R1:W-:Y:S06]  /*17de0*/  ST.E desc[UR54][R16.64+0x240], R31 ;  /* 0x0002401f10007985 */ /* 0x0003ec000c101936 */
[----:B------:R-:W0:Y:S01]  /*17df0*/  MUFU.EX2 R18, R18 ;  /* 0x0000001200127308 */ /* 0x000e220000000800 */
[----:B------:R2:W-:Y:S01]  /*17e00*/  ST.E desc[UR54][R16.64+0x250], R33 ;  /* 0x0002502110007985 */ /* 0x0005e2000c101936 */
[----:B------:R-:W-:-:S06]  /*17e10*/  FADD.FTZ R9, R161, R8 ;  /* 0x00000008a1097221 */ /* 0x000fcc0000010000 */
[----:B------:R-:W0:Y:S01]  /*17e20*/  MUFU.EX2 R156, R156 ;  /* 0x0000009c009c7308 */ /* 0x000e220000000800 */
[----:B------:R0:W-:Y:S01]  /*17e30*/  ST.E desc[UR54][R16.64+0x260], R29 ;  /* 0x0002601d10007985 */ /* 0x0001e2000c101936 */
[----:B-1----:R-:W-:-:S03]  /*17e40*/  FMUL.FTZ R31, R4, R40 ;  /* 0x00000028041f7220 */ /* 0x002fc60000410000 */
[----:B------:R1:W-:Y:S01]  /*17e50*/  ST.E desc[UR54][R16.64+0x264], R27 ;  /* 0x0002641b10007985 */ /* 0x0003e2000c101936 */
[C---:B--2---:R-:W-:Y:S02]  /*17e60*/  FMUL.FTZ R33, R4.reuse, R38 ;  /* 0x0000002604217220 */ /* 0x044fe40000410000 */
[----:B------:R-:W2:Y:S01]  /*17e70*/  MUFU.EX2 R13, R13 ;  /* 0x0000000d000d7308 */ /* 0x000ea20000000800 */
[----:B------:R1:W-:Y:S01]  /*17e80*/  ST.E desc[UR54][R16.64+0x270], R25 ;  /* 0x0002701910007985 */ /* 0x0003e2000c101936 */
[----:B------:R-:W-:Y:S01]  /*17e90*/  FADD.FTZ R137, R23, R12 ;  /* 0x0000000c17897221 */ /* 0x000fe20000010000 */
[----:B0-----:R-:W-:-:S05]  /*17ea0*/  FMUL.FTZ R29, R4, R42 ;  /* 0x0000002a041d7220 */ /* 0x001fca0000410000 */
[----:B------:R-:W0:Y:S01]  /*17eb0*/  MUFU.EX2 R19, R19 ;  /* 0x0000001300137308 */ /* 0x000e220000000800 */
[C---:B-1----:R-:W-:Y:S01]  /*17ec0*/  FMUL.FTZ R27, R4.reuse, R44 ;  /* 0x0000002c041b7220 */ /* 0x042fe20000410000 */
[----:B------:R-:W-:Y:S01]  /*17ed0*/  FMUL.FTZ R25, R4, R46 ;  /* 0x0000002e04197220 */ /* 0x000fe20000410000 */
[----:B------:R-:W-:-:S05]  /*17ee0*/  FADD.FTZ R8, R162, R9 ;  /* 0x00000009a2087221 */ /* 0x000fca0000010000 */
[----:B------:R-:W1:Y:S01]  /*17ef0*/  MUFU.EX2 R20, R20 ;  /* 0x0000001400147308 */ /* 0x000e620000000800 */
[----:B------:R2:W-:Y:S01]  /*17f00*/  ST.E desc[UR54][R16.64+0x294], R31 ;  /* 0x0002941f10007985 */ /* 0x0005e2000c101936 */
[----:B---3--:R-:W-:-:S03]  /*17f10*/  FADD.FTZ R137, R15, R137 ;  /* 0x000000890f897221 */ /* 0x008fc60000010000 */
[----:B------:R3:W-:Y:S01]  /*17f20*/  ST.E desc[UR54][R16.64+0x2a0], R33 ;  /* 0x0002a02110007985 */ /* 0x0007e2000c101936 */
[----:B------:R-:W-:-:S03]  /*17f30*/  FADD.FTZ R9, R21, R8 ;  /* 0x0000000815097221 */ /* 0x000fc60000010000 */
[----:B------:R0:W-:Y:S01]  /*17f40*/  ST.E desc[UR54][R16.64+0x2b4], R25 ;  /* 0x0002b41910007985 */ /* 0x0001e2000c101936 */
[----:B------:R-:W1:Y:S03]  /*17f50*/  MUFU.EX2 R11, R11 ;  /* 0x0000000b000b7308 */ /* 0x000e660000000800 */
[----:B------:R4:W-:Y:S01]  /*17f60*/  ST.E desc[UR54][R16.64+0x2c4], R27 ;  /* 0x0002c41b10007985 */ /* 0x0009e2000c101936 */
[C---:B------:R-:W-:Y:S01]  /*17f70*/  FMUL.FTZ R35, R4.reuse, R35 ;  /* 0x0000002304237220 */ /* 0x040fe20000410000 */
[C---:B--2---:R-:W-:Y:S02]  /*17f80*/  FMUL.FTZ R31, R4.reuse, R50 ;  /* 0x00000032041f7220 */ /* 0x044fe40000410000 */
[----:B------:R2:W-:Y:S01]  /*17f90*/  ST.E desc[UR54][R16.64+0x2d0], R29 ;  /* 0x0002d01d10007985 */ /* 0x0005e2000c101936 */
[C---:B---3--:R-:W-:Y:S01]  /*17fa0*/  FMUL.FTZ R33, R4.reuse, R48 ;  /* 0x0000003004217220 */ /* 0x048fe20000410000 */
[C---:B0-----:R-:W-:Y:S01]  /*17fb0*/  FMUL.FTZ R25, R4.reuse, R52 ;  /* 0x0000003404197220 */ /* 0x041fe20000410000 */
[C---:B----4-:R-:W-:Y:S01]  /*17fc0*/  FMUL.FTZ R27, R4.reuse, R56 ;  /* 0x00000038041b7220 */ /* 0x050fe20000410000 */
[----:B--2---:R-:W-:Y:S01]  /*17fd0*/  FMUL.FTZ R29, R4, R54 ;  /* 0x00000036041d7220 */ /* 0x004fe20000410000 */
[----:B------:R-:W0:Y:S01]  /*17fe0*/  MUFU.EX2 R12, R145 ;  /* 0x00000091000c7308 */ /* 0x000e220000000800 */
[----:B------:R-:W-:Y:S01]  /*17ff0*/  FADD.FTZ R137, R18, R137 ;  /* 0x0000008912897221 */ /* 0x000fe20000010000 */
[----:B------:R2:W-:Y:S01]  /*18000*/  ST.E desc[UR54][R16.64+0x274], R35 ;  /* 0x0002742310007985 */ /* 0x0005e2000c101936 */
[----:B------:R-:W-:Y:S01]  /*18010*/  FADD.FTZ R9, R156, R9 ;  /* 0x000000099c097221 */ /* 0x000fe20000010000 */
[C---:B------:R-:W-:Y:S01]  /*18020*/  FMUL.FTZ R37, R4.reuse, R37 ;  /* 0x0000002504257220 */ /* 0x040fe20000410000 */
[C---:B-----5:R-:W-:Y:S01]  /*18030*/  FMUL.FTZ R39, R4.reuse, R39 ;  /* 0x0000002704277220 */ /* 0x060fe20000410000 */
[----:B------:R3:W-:Y:S01]  /*18040*/  ST.E desc[UR54][R16.64+0x2d4], R31 ;  /* 0x0002d41f10007985 */ /* 0x0007e2000c101936 */
[----:B------:R-:W-:-:S03]  /*18050*/  FMUL.FTZ R41, R4, R41 ;  /* 0x0000002904297220 */ /* 0x000fc60000410000 */
[----:B------:R4:W-:Y:S01]  /*18060*/  ST.E desc[UR54][R16.64+0x2f0], R33 ;  /* 0x0002f02110007985 */ /* 0x0009e2000c101936 */
[----:B------:R-:W-:-:S03]  /*18070*/  FMUL.FTZ R5, R4, R5 ;  /* 0x0000000504057220 */ /* 0x000fc60000410000 */
[----:B------:R5:W-:Y:S01]  /*18080*/  ST.E desc[UR54][R16.64+0x304], R25 ;  /* 0x0003041910007985 */ /* 0x000be2000c101936 */
[----:B--2---:R-:W-:-:S03]  /*18090*/  FMUL.FTZ R35, R121, R64 ;  /* 0x0000004079237220 */ /* 0x004fc60000410000 */
[----:B------:R2:W-:Y:S01]  /*180a0*/  ST.E desc[UR54][R16.64+0x310], R27 ;  /* 0x0003101b10007985 */ /* 0x0005e2000c101936 */
[----:B---3--:R-:W-:-:S03]  /*180b0*/  FMUL.FTZ R31, R121, R66 ;  /* 0x00000042791f7220 */ /* 0x008fc60000410000 */
[----:B------:R3:W-:Y:S01]  /*180c0*/  ST.E desc[UR54][R16.64+0x320], R29 ;  /* 0x0003201d10007985 */ /* 0x0007e2000c101936 */
[C---:B----4-:R-:W-:Y:S01]  /*180d0*/  FMUL.FTZ R33, R121.reuse, R60 ;  /* 0x0000003c79217220 */ /* 0x050fe20000410000 */
[C---:B-----5:R-:W-:Y:S01]  /*180e0*/  FMUL.FTZ R25, R121.reuse, R58 ;  /* 0x0000003a79197220 */ /* 0x060fe20000410000 */
[----:B------:R-:W4:Y:S01]  /*180f0*/  MUFU.EX2 R8, R147 ;  /* 0x0000009300087308 */ /* 0x000f220000000800 */
[----:B--2---:R-:W-:Y:S01]  /*18100*/  FMUL.FTZ R27, R121, R70 ;  /* 0x00000046791b7220 */ /* 0x004fe20000410000 */
[----:B------:R-:W-:Y:S01]  /*18110*/  FADD.FTZ R139, R13, R137 ;  /* 0x000000890d8b7221 */ /* 0x000fe20000010000 */
[----:B---3--:R-:W-:Y:S01]  /*18120*/  FMUL.FTZ R29, R121, R68 ;  /* 0x00000044791d7220 */ /* 0x008fe20000410000 */
[----:B------:R-:W-:Y:S01]  /*18130*/  FADD.FTZ R137, R19, R9 ;  /* 0x0000000913897221 */ /* 0x000fe20000010000 */
[----:B------:R2:W-:Y:S03]  /*18140*/  ST.E desc[UR54][R16.64+0x284], R37 ;  /* 0x0002842510007985 */ /* 0x0005e6000c101936 */
[----:B------:R-:W3:Y:S01]  /*18150*/  MUFU.EX2 R9, R149 ;  /* 0x0000009500097308 */ /* 0x000ee20000000800 */
[----:B------:R5:W-:Y:S01]  /*18160*/  ST.E desc[UR54][R16.64+0x290], R39 ;  /* 0x0002902710007985 */ /* 0x000be2000c101936 */
[----:B-1----:R-:W-:-:S03]  /*18170*/  FADD.FTZ R137, R20, R137 ;  /* 0x0000008914897221 */ /* 0x002fc60000010000 */
[----:B------:R1:W-:Y:S04]  /*18180*/  ST.E desc[UR54][R16.64+0x2a4], R41 ;  /* 0x0002a42910007985 */ /* 0x0003e8000c101936 */
[----:B------:R0:W-:Y:S01]  /*18190*/  ST.E desc[UR54][R16.64+0x420], R5 ;  /* 0x0004200510007985 */ /* 0x0001e2000c101936 */
[----:B--2---:R-:W-:-:S03]  /*181a0*/  FMUL.FTZ R37, R121, R62 ;  /* 0x0000003e79257220 */ /* 0x004fc60000410000 */
[----:B------:R2:W-:Y:S01]  /*181b0*/  ST.E desc[UR54][R16.64+0x238], R25 ;  /* 0x0002381910007985 */ /* 0x0005e2000c101936 */
[----:B-----5:R-:W-:-:S03]  /*181c0*/  FMUL.FTZ R39, R121, R82 ;  /* 0x0000005279277220 */ /* 0x020fc60000410000 */
[----:B------:R5:W-:Y:S01]  /*181d0*/  ST.E desc[UR54][R16.64+0x23c], R27 ;  /* 0x00023c1b10007985 */ /* 0x000be2000c101936 */
[----:B-1----:R-:W-:-:S03]  /*181e0*/  FMUL.FTZ R41, R121, R74 ;  /* 0x0000004a79297220 */ /* 0x002fc60000410000 */
[----:B------:R1:W-:Y:S01]  /*181f0*/  ST.E desc[UR54][R16.64+0x248], R29 ;  /* 0x0002481d10007985 */ /* 0x0003e2000c101936 */
[----:B0-----:R-:W-:-:S03]  /*18200*/  FMUL.FTZ R5, R121, R80 ;  /* 0x0000005079057220 */ /* 0x001fc60000410000 */
[----:B------:R0:W-:Y:S01]  /*18210*/  ST.E desc[UR54][R16.64+0x24c], R31 ;  /* 0x00024c1f10007985 */ /* 0x0001e2000c101936 */
[----:B--2---:R-:W-:-:S03]  /*18220*/  FMUL.FTZ R25, R121, R72 ;  /* 0x0000004879197220 */ /* 0x004fc60000410000 */
[----:B------:R2:W-:Y:S01]  /*18230*/  ST.E desc[UR54][R16.64+0x258], R33 ;  /* 0x0002582110007985 */ /* 0x0005e2000c101936 */
[----:B-----5:R-:W-:-:S03]  /*18240*/  FMUL.FTZ R27, R121, R78 ;  /* 0x0000004e791b7220 */ /* 0x020fc60000410000 */
[----:B------:R5:W-:Y:S01]  /*18250*/  ST.E desc[UR54][R16.64+0x25c], R35 ;  /* 0x00025c2310007985 */ /* 0x000be2000c101936 */
[C---:B-1----:R-:W-:Y:S01]  /*18260*/  FMUL.FTZ R29, R121.reuse, R76 ;  /* 0x0000004c791d7220 */ /* 0x042fe20000410000 */
[C---:B0-----:R-:W-:Y:S01]  /*18270*/  FMUL.FTZ R31, R121.reuse, R94 ;  /* 0x0000005e791f7220 */ /* 0x041fe20000410000 */
[C---:B--2---:R-:W-:Y:S01]  /*18280*/  FMUL.FTZ R33, R121.reuse, R86 ;  /* 0x0000005679217220 */ /* 0x044fe20000410000 */
[----:B-----5:R-:W-:Y:S01]  /*18290*/  FMUL.FTZ R35, R121, R92 ;  /* 0x0000005c79237220 */ /* 0x020fe20000410000 */
[----:B------:R0:W-:Y:S01]  /*182a0*/  ST.E desc[UR54][R16.64+0x268], R37 ;  /* 0x0002682510007985 */ /* 0x0001e2000c101936 */
[----:B------:R-:W-:-:S03]  /*182b0*/  FADD.FTZ R137, R11, R137 ;  /* 0x000000890b897221 */ /* 0x000fc60000010000 */
        /* <DEDUP_REMOVED lines=9> */
[----:B-----5:R-:W-:-:S03]  /*18350*/  FMUL.FTZ R25, R121, R96 ;  /* 0x0000006079197220 */ /* 0x020fc60000410000 */
[----:B------:R5:W-:Y:S01]  /*18360*/  ST.E desc[UR54][R16.64+0x29c], R31 ;  /* 0x00029c1f10007985 */ /* 0x000be2000c101936 */
[----:B0-----:R-:W-:-:S03]  /*18370*/  FMUL.FTZ R27, R121, R102 ;  /* 0x00000066791b7220 */ /* 0x001fc60000410000 */
[----:B------:R0:W-:Y:S01]  /*18380*/  ST.E desc[UR54][R16.64+0x2a8], R33 ;  /* 0x0002a82110007985 */ /* 0x0001e2000c101936 */
[----:B-1----:R-:W-:-:S03]  /*18390*/  FMUL.FTZ R29, R121, R100 ;  /* 0x00000064791d7220 */ /* 0x002fc60000410000 */
[----:B------:R1:W-:Y:S01]  /*183a0*/  ST.E desc[UR54][R16.64+0x2ac], R35 ;  /* 0x0002ac2310007985 */ /* 0x0003e2000c101936 */
[C---:B--2---:R-:W-:Y:S01]  /*183b0*/  FMUL.FTZ R41, R121.reuse, R98 ;  /* 0x0000006279297220 */ /* 0x044fe20000410000 */
[C---:B-----5:R-:W-:Y:S01]  /*183c0*/  FMUL.FTZ R31, R121.reuse, R104 ;  /* 0x00000068791f7220 */ /* 0x060fe20000410000 */
[C---:B0-----:R-:W-:Y:S01]  /*183d0*/  FMUL.FTZ R33, R121.reuse, R106 ;  /* 0x0000006a79217220 */ /* 0x041fe20000410000 */
[----:B-1----:R-:W-:Y:S01]  /*183e0*/  FMUL.FTZ R35, R121, R108 ;  /* 0x0000006c79237220 */ /* 0x002fe20000410000 */
[----:B------:R-:W-:Y:S01]  /*183f0*/  FADD.FTZ R137, R12, R137 ;  /* 0x000000890c897221 */ /* 0x000fe20000010000 */
[----:B------:R0:W-:Y:S04]  /*18400*/  ST.E desc[UR54][R16.64+0x2b8], R37 ;  /* 0x0002b82510007985 */ /* 0x0001e8000c101936 */
[----:B------:R1:W-:Y:S01]  /*18410*/  ST.E desc[UR54][R16.64+0x2bc], R39 ;  /* 0x0002bc2710007985 */ /* 0x0003e2000c101936 */
[----:B----4-:R-:W-:-:S03]  /*18420*/  FADD.FTZ R137, R8, R137 ;  /* 0x0000008908897221 */ /* 0x010fc60000010000 */
        /* <DEDUP_REMOVED lines=8> */
[----:B----4-:R-:W-:-:S03]  /*184b0*/  FMUL.FTZ R25, R121, R116 ;  /* 0x0000007479197220 */ /* 0x010fc60000410000 */
[----:B------:R4:W-:Y:S01]  /*184c0*/  ST.E desc[UR54][R16.64+0x2ec], R31 ;  /* 0x0002ec1f10007985 */ /* 0x0009e2000c101936 */
[----:B0-----:R-:W-:-:S03]  /*184d0*/  FMUL.FTZ R27, R121, R118 ;  /* 0x00000076791b7220 */ /* 0x001fc60000410000 */
[----:B------:R0:W-:Y:S01]  /*184e0*/  ST.E desc[UR54][R16.64+0x2f8], R33 ;  /* 0x0002f82110007985 */ /* 0x0001e2000c101936 */
[----:B-1----:R-:W-:-:S03]  /*184f0*/  FMUL.FTZ R29, R121, R120 ;  /* 0x00000078791d7220 */ /* 0x002fc60000410000 */
[----:B------:R1:W-:Y:S01]  /*18500*/  ST.E desc[UR54][R16.64+0x2fc], R35 ;  /* 0x0002fc2310007985 */ /* 0x0003e2000c101936 */
[C---:B--2---:R-:W-:Y:S01]  /*18510*/  FMUL.FTZ R41, R121.reuse, R122 ;  /* 0x0000007a79297220 */ /* 0x044fe20000410000 */
[C---:B----4-:R-:W-:Y:S01]  /*18520*/  FMUL.FTZ R31, R121.reuse, R124 ;  /* 0x0000007c791f7220 */ /* 0x050fe20000410000 */
[C---:B0-----:R-:W-:Y:S01]  /*18530*/  FMUL.FTZ R33, R121.reuse, R126 ;  /* 0x0000007e79217220 */ /* 0x041fe20000410000 */
[----:B-1----:R-:W-:Y:S01]  /*18540*/  FMUL.FTZ R35, R121, R128 ;  /* 0x0000008079237220 */ /* 0x002fe20000410000 */
[----:B------:R0:W-:Y:S01]  /*18550*/  ST.E desc[UR54][R16.64+0x308], R37 ;  /* 0x0003082510007985 */ /* 0x0001e2000c101936 */
[----:B------:R-:W-:Y:S01]  /*18560*/  FADD.FTZ R139, R14, R139 ;  /* 0x0000008b0e8b7221 */ /* 0x000fe20000010000 */
[----:B---3--:R-:W-:Y:S02]  /*18570*/  FADD.FTZ R137, R9, R137 ;  /* 0x0000008909897221 */ /* 0x008fe40000010000 */
        /* <DEDUP_REMOVED lines=32> */
[C---:B0-----:R-:W-:Y:S01]  /*18780*/  FMUL.FTZ R139, R4.reuse, R24 ;  /* 0x00000018048b7220 */ /* 0x041fe20000410000 */
        /* <DEDUP_REMOVED lines=11> */
[C---:B---3--:R-:W-:Y:S01]  /*18840*/  FMUL.FTZ R137, R4.reuse, R36 ;  /* 0x0000002404897220 */ /* 0x048fe20000410000 */
        /* <DEDUP_REMOVED lines=30> */
[----:B------:R-:W-:Y:S01]  /*18a30*/  FMUL.FTZ R119, R4, R119 ;  /* 0x0000007704777220 */ /* 0x000fe20000410000 */
[C---:B0-----:R-:W-:Y:S01]  /*18a40*/  FMUL.FTZ R37, R121.reuse, R150 ;  /* 0x0000009679257220 */ /* 0x041fe20000410000 */
[C---:B-1----:R-:W-:Y:S01]  /*18a50*/  FMUL.FTZ R39, R121.reuse, R188 ;  /* 0x000000bc79277220 */ /* 0x042fe20000410000 */
[C---:B--2---:R-:W-:Y:S01]  /*18a60*/  FMUL.FTZ R5, R121.reuse, R212 ;  /* 0x000000d479057220 */ /* 0x044fe20000410000 */
[C---:B---3--:R-:W-:Y:S01]  /*18a70*/  FMUL.FTZ R25, R121.reuse, R214 ;  /* 0x000000d679197220 */ /* 0x048fe20000410000 */
[C---:B----4-:R-:W-:Y:S01]  /*18a80*/  FMUL.FTZ R27, R121.reuse, R216 ;  /* 0x000000d8791b7220 */ /* 0x050fe20000410000 */
        /* <DEDUP_REMOVED lines=73> */
[----:B0-----:R-:W5:Y:S04]  /*18f20*/  LD.E R5, desc[UR54][R16.64+0x230] ;  /* 0x0002303610057980 */ /* 0x001f68000c101900 */
        /* <DEDUP_REMOVED lines=256> */
[----:B0-----:R-:W5:Y:S04]  /*19f30*/  LD.E.64 R4, desc[UR54][R16.64+0xa8] ;  /* 0x0000a83610047980 */ /* 0x001f68000c101b00 */
[----:B------:R-:W5:Y:S04]  /*19f40*/  LDL R188, [R1+0x88] ;  /* 0x0000880001bc7983 */ /* 0x000f680000100800 */
[----:B-1----:R-:W5:Y:S04]  /*19f50*/  LD.E R24, desc[UR54][R16.64+0x230] ;  /* 0x0002303610187980 */ /* 0x002f68000c101900 */
[----:B------:R-:W5:Y:S04]  /*19f60*/  LD.E R25, desc[UR54][R16.64+0x234] ;  /* 0x0002343610197980 */ /* 0x000f68000c101900 */
        /* <DEDUP_REMOVED lines=1230> */
.L_x_2556:
[----:B------:R-:W-:Y:S05]  /*1ec50*/  BSYNC B0 ;  /* 0x0000000000007941 */ /* 0x000fea0003800000 */
.L_x_2555:
[C---:B------:R-:W-:Y:S01]  /*1ec60*/  ISETP.GT.AND P1, PT, R10.reuse, UR43, PT ;  /* 0x0000002b0a007c0c */ /* 0x040fe2000bf24270 */
[----:B------:R-:W-:-:S12]  /*1ec70*/  VIADD R10, R10, 0xffffffff ;  /* 0xffffffff0a0a7836 */ /* 0x000fd80000000000 */
[----:B------:R-:W-:Y:S05]  /*1ec80*/  @P1 BRA `(.L_x_2557) ;  /* 0xffffff4c00a01947 */ /* 0x000fea000383ffff */
.L_x_2526:
[----:B------:R-:W-:Y:S05]  /*1ec90*/  WARPSYNC.ALL ;  /* 0x0000000000007948 */ /* 0x000fea0003800000 */
[----:B0-----:R-:W1:Y:S04]  /*1eca0*/  LDL R5, [R1+0x450] ;  /* 0x0004500001057983 */ /* 0x001e680000100800 */
[----:B------:R-:W2:Y:S04]  /*1ecb0*/  LDL R6, [R1+0x454] ;  /* 0x0004540001067983 */ /* 0x000ea80000100800 */
[----:B------:R-:W3:Y:S04]  /*1ecc0*/  LDL R132, [R1+0x218] ;  /* 0x0002180001847983 */ /* 0x000ee80000100800 */
[----:B------:R-:W4:Y:S04]  /*1ecd0*/  LDL.64 R12, [R1+0x398] ;  /* 0x00039800010c7983 */ /* 0x000f280000100a00 */
[----:B------:R-:W5:Y:S04]  /*1ece0*/  LDL.64 R14, [R1+0x3d8] ;  /* 0x0003d800010e7983 */ /* 0x000f680000100a00 */
[----:B------:R-:W4:Y:S04]  /*1ecf0*/  LDL.64 R136, [R1+0x230] ;  /* 0x0002300001887983 */ /* 0x000f280000100a00 */
        /* <DEDUP_REMOVED lines=59> */
[----:B-1----:R-:W0:Y:S02]  /*1f0b0*/  SHFL.BFLY PT, R0, R5, 0x2, 0x1f ;  /* 0x0c401f0005007f89 */ /* 0x002e2400000e0000 */
[----:B0-----:R-:W-:-:S05]  /*1f0c0*/  FADD.FTZ R0, R5, R0 ;  /* 0x0000000005007221 */ /* 0x001fca0000010000 */
[----:B------:R-:W0:Y:S02]  /*1f0d0*/  SHFL.BFLY PT, R3, R0, 0x1, 0x1f ;  /* 0x0c201f0000037f89 */ /* 0x000e2400000e0000 */
[----:B0-----:R-:W-:Y:S01]  /*1f0e0*/  FADD.FTZ R2, R0, R3 ;  /* 0x0000000300027221 */ /* 0x001fe20000010000 */
[----:B---3--:R-:W-:Y:S01]  /*1f0f0*/  VIADD R132, R132, 0x1 ;  /* 0x0000000184847836 */ /* 0x008fe20000000000 */
[----:B------:R-:W3:Y:S04]  /*1f100*/  LDL R0, [R1+0x224] ;  /* 0x0002240001007983 */ /* 0x000ee80000100800 */
[----:B------:R-:W-:Y:S04]  /*1f110*/  STL [R1+0x450], R2 ;  /* 0x0004500201007387 */ /* 0x000fe80000100800 */
[----:B------:R-:W4:Y:S04]  /*1f120*/  LDL R146, [R1+0x450] ;  /* 0x0004500001927983 */ /* 0x000f280000100800 */
[----:B--2---:R-:W0:Y:S02]  /*1f130*/  SHFL.BFLY PT, R3, R6, 0x2, 0x1f ;  /* 0x0c401f0006037f89 */ /* 0x004e2400000e0000 */
[----:B0-----:R-:W-:Y:S01]  /*1f140*/  FADD.FTZ R3, R3, R6 ;  /* 0x0000000603037221 */ /* 0x001fe20000010000 */
[----:B------:R-:W-:Y:S01]  /*1f150*/  ISETP.NE.AND P2, PT, R132, 0x2, PT ;  /* 0x000000028400780c */ /* 0x000fe20003f45270 */
[----:B------:R-:W2:Y:S04]  /*1f160*/  LDL.64 R6, [R1+0x428] ;  /* 0x0004280001067983 */ /* 0x000ea80000100a00 */
[----:B------:R-:W0:Y:S08]  /*1f170*/  SHFL.BFLY PT, R4, R3, 0x1, 0x1f ;  /* 0x0c201f0003047f89 */ /* 0x000e3000000e0000 */
[----:B------:R-:W2:Y:S01]  /*1f180*/  @!P2 LDL R23, [R1+0x21c] ;  /* 0x00021c000117a983 */ /* 0x000ea20000100800 */
[----:B0-----:R-:W-:-:S03]  /*1f190*/  FADD.FTZ R138, R3, R4 ;  /* 0x00000004038a7221 */ /* 0x001fc60000010000 */
[----:B------:R-:W2:Y:S02]  /*1f1a0*/  LDL.64 R4, [R1+0x3f8] ;  /* 0x0003f80001047983 */ /* 0x000ea40000100a00 */
[----:B------:R-:W-:Y:S02]  /*1f1b0*/  FSETP.NE.FTZ.AND P1, PT, R138, RZ, PT ;  /* 0x000000ff8a00720b */ /* 0x000fe40003f35000 */
[----:B------:R-:W2:Y:S11]  /*1f1c0*/  LDL.64 R2, [R1+0x418] ;  /* 0x0004180001027983 */ /* 0x000eb60000100a00 */
[----:B------:R-:W2:Y:S04]  /*1f1d0*/  @P1 LDL R141, [R1+0x460] ;  /* 0x00046000018d1983 */ /* 0x000ea80000100800 */
[----:B------:R-:W2:Y:S01]  /*1f1e0*/  @P1 LDL R143, [R1+0x444] ;  /* 0x00044400018f1983 */ /* 0x000ea20000100800 */
[----:B------:R-:W-:-:S02]  /*1f1f0*/  IMAD.MOV.U32 R140, RZ, RZ, -0x800000 ;  /* 0xff800000ff8c7424 */ /* 0x000fc400078e00ff */
[----:B------:R-:W-:Y:S01]  /*1f200*/  IMAD.MOV.U32 R134, RZ, RZ, RZ ;  /* 0x000000ffff867224 */ /* 0x000fe200078e00ff */
[----:B------:R0:W-:Y:S08]  /*1f210*/  BAR.ARV R198, 0x100 ;  /* 0x000400c60000751d */ /* 0x0001f00000002000 */
[----:B------:R-:W-:Y:S06]  /*1f220*/  BAR.ARV 0x8, 0x120 ;  /* 0x0204800000007b1d */ /* 0x000fec0000002000 */
[----:B----4-:R-:W-:-:S13]  /*1f230*/  FSETP.NE.FTZ.AND P0, PT, R146, RZ, PT ;  /* 0x000000ff9200720b */ /* 0x010fda0003f15000 */
[----:B------:R-:W4:Y:S04]  /*1f240*/  @P0 LDL R135, [R1+0x460] ;  /* 0x0004600001870983 */ /* 0x000f280000100800 */
[----:B------:R-:W2:Y:S01]  /*1f250*/  @P0 LDL R142, [R1+0x440] ;  /* 0x00044000018e0983 */ /* 0x000ea20000100800 */
[----:B------:R-:W1:Y:S02]  /*1f260*/  @P0 MUFU.LG2 R139, R146 ;  /* 0x00000092008b0308 */ /* 0x000e640000000c00 */
[----:B-1----:R-:W-:-:S06]  /*1f270*/  @P0 FMUL.FTZ R144, R139, 0.69314718246459960938 ;  /* 0x3f3172188b900820 */ /* 0x002fcc0000410000 */
[----:B------:R-:W1:Y:S08]  /*1f280*/  @P1 MUFU.LG2 R145, R138 ;  /* 0x0000008a00911308 */ /* 0x000e700000000c00 */
[----:B------:R-:W0:Y:S01]  /*1f290*/  @P0 MUFU.RCP R134, R146 ;  /* 0x0000009200860308 */ /* 0x000e220000001000 */
[----:B---3--:R-:W-:Y:S02]  /*1f2a0*/  VIADD R0, R0, 0x1 ;  /* 0x0000000100007836 */ /* 0x008fe40000000000 */
[----:B-1----:R-:W-:Y:S01]  /*1f2b0*/  @P1 FMUL.FTZ R145, R145, 0.69314718246459960938 ;  /* 0x3f31721891911820 */ /* 0x002fe20000410000 */
[----:B------:R-:W-:Y:S01]  /*1f2c0*/  STL [R1+0x454], R138 ;  /* 0x0004548a01007387 */ /* 0x000fe20000100800 */
[-C--:B0-----:R-:W-:Y:S01]  /*1f2d0*/  FMUL.FTZ R137, R137, R134.reuse ;  /* 0x0000008689897220 */ /* 0x081fe20000410000 */
[-C--:B------:R-:W-:Y:S01]  /*1f2e0*/  FMUL.FTZ R136, R136, R134.reuse ;  /* 0x0000008688887220 */ /* 0x080fe20000410000 */
        /* <DEDUP_REMOVED lines=98> */
[----:B--2---:R-:W-:Y:S01]  /*1f910*/  @P0 FFMA.FTZ R140, R135, R142, R144 ;  /* 0x0000008e878c0223 */ /* 0x004fe20000010090 */
[----:B------:R-:W-:-:S06]  /*1f920*/  IMAD.MOV.U32 R135, RZ, RZ, RZ ;  /* 0x000000ffff877224 */ /* 0x000fcc00078e00ff */
[----:B------:R-:W0:Y:S01]  /*1f930*/  @P1 MUFU.RCP R135, R138 ;  /* 0x0000008a00871308 */ /* 0x000e220000001000 */
[----:B------:R-:W-:Y:S01]  /*1f940*/  @P1 FMUL.FTZ R144, R141, 0.69314718246459960938 ;  /* 0x3f3172188d901820 */ /* 0x000fe20000410000 */
[----:B------:R-:W-:-:S03]  /*1f950*/  IMAD.MOV.U32 R142, RZ, RZ, -0x800000 ;  /* 0xff800000ff8e7424 */ /* 0x000fc600078e00ff */
[----:B------:R-:W-:Y:S01]  /*1f960*/  @P1 FFMA.FTZ R142, R144, R143, R145 ;  /* 0x0000008f908e1223 */ /* 0x000fe20000010091 */
[----:B------:R-:W-:Y:S01]  /*1f970*/  STL [R1+0x450], R140 ;  /* 0x0004508c01007387 */ /* 0x000fe20000100800 */
[-C--:B0-----:R-:W-:Y:S01]  /*1f980*/  FMUL.FTZ R13, R13, R135.reuse ;  /* 0x000000870d0d7220 */ /* 0x081fe20000410000 */
        /* <DEDUP_REMOVED lines=65> */
[----:B0-----:R-:W-:Y:S01]  /*1fda0*/  VIADD R12, R133, 0x1 ;  /* 0x00000001850c7836 */ /* 0x001fe20000000000 */
[----:B-1----:R-:W-:Y:S01]  /*1fdb0*/  @!P2 LOP3.LUT R14, R23, 0x1, RZ, 0x3c, !PT ;  /* 0x00000001170ea812 */ /* 0x002fe200078e3cff */
        /* <DEDUP_REMOVED lines=34> */
.L_x_2461:
[----:B------:R-:W1:Y:S08]  /*1ffe0*/  S2UR UR4, SR_CgaCtaId ;  /* 0x00000000000479c3 */ /* 0x000e700000008800 */
[----:B------:R-:W-:Y:S06]  /*1fff0*/  BAR.SYNC.DEFER_BLOCKING 0x5, 0x120 ;  /* 0x0144800000007b1d */ /* 0x000fec0000010000 */
[----:B------:R-:W-:Y:S01]  /*20000*/  UMOV UR44, 0x400 ;  /* 0x00000400002c7882 */ /* 0x000fe20000000000 */
[----:B------:R-:W-:Y:S01]  /*20010*/  BSSY B0, `(.L_x_2558) ;  /* 0x0000281000007945 */ /* 0x000fe20003800000 */
[----:B-1----:R-:W-:-:S09]  /*20020*/  ULEA UR44, UR4, UR44, 0x18 ;  /* 0x0000002c042c7291 */ /* 0x002fd2000f8ec03f */
[----:B0-2---:R-:W0:Y:S02]  /*20030*/  LDS.128 R4, [UR44+0x324d0] ;  /* 0x0324d02cff047984 */ /* 0x005e240008000c00 */
[----:B0-----:R-:W-:Y:S02]  /*20040*/  R2UR UR5, R5 ;  /* 0x00000000050572ca */ /* 0x001fe400000e0000 */
[----:B------:R-:W-:Y:S02]  /*20050*/  R2UR UR7, R6 ;  /* 0x00000000060772ca */ /* 0x000fe400000e0000 */
[----:B------:R-:W-:Y:S01]  /*20060*/  R2UR UR6, R7 ;  /* 0x00000000070672ca */ /* 0x000fe200000e0000 */
[----:B------:R-:W-:Y:S06]  /*20070*/  BAR.ARV 0x4, 0x120 ;  /* 0x0104800000007b1d */ /* 0x000fec0000002000 */
[----:B------:R-:W-:Y:S08]  /*20080*/  @P0 BRA `(.L_x_2559) ;  /* 0x0000001800cc0947 */ /* 0x000ff00003800000 */
[----:B------:R-:W2:Y:S04]  /*20090*/  LDL.128 R136, [R1+0x230] ;  /* 0x0002300001887983 */ /* 0x000ea80000100c00 */
[----:B------:R-:W3:Y:S04]  /*200a0*/  LDL.128 R128, [R1+0x250] ;  /* 0x0002500001807983 */ /* 0x000ee80000100c00 */
        /* <DEDUP_REMOVED lines=30> */
[C---:B------:R-:W-:Y:S01]  /*20290*/  IADD3 R21, P0, R192.reuse, 0xc060, RZ ;  /* 0x0000c060c0157810 */ /* 0x040fe20007f1e0ff */
[----:B------:R-:W-:Y:S01]  /*202a0*/  ULDC.64 UR8, c[0x0][0xce0] ;  /* 0x0003380000087ab9 */ /* 0x000fe20000000a00 */
[----:B------:R-:W-:Y:S01]  /*202b0*/  LOP3.LUT R3, R192, 0x380, RZ, 0xc0, !PT ;  /* 0x00000380c0037812 */ /* 0x000fe200078ec0ff */
[----:B------:R-:W-:Y:S01]  /*202c0*/  ULDC.64 UR10, c[0x0][0xcd8] ;  /* 0x00033600000a7ab9 */ /* 0x000fe20000000a00 */
[----:B------:R-:W-:-:S02]  /*202d0*/  LOP3.LUT R2, R21, 0x380, RZ, 0xc0, !PT ;  /* 0x0000038015027812 */ /* 0x000fc400078ec0ff */
[----:B------:R-:W-:Y:S02]  /*202e0*/  SHF.R.U64 R3, R3, 0x3, RZ ;  /* 0x0000000303037819 */ /* 0x000fe400000012ff */
[----:B------:R-:W-:Y:S02]  /*202f0*/  SHF.R.U64 R2, R2, 0x3, RZ ;  /* 0x0000000302027819 */ /* 0x000fe400000012ff */
[----:B------:R-:W-:Y:S02]  /*20300*/  IADD3 R19, P1, R192, 0xc040, RZ ;  /* 0x0000c040c0137810 */ /* 0x000fe40007f3e0ff */
[----:B------:R-:W-:Y:S01]  /*20310*/  LOP3.LUT R2, R2, R21, RZ, 0x3c, !PT ;  /* 0x0000001502027212 */ /* 0x000fe200078e3cff */
[----:B------:R-:W-:Y:S01]  /*20320*/  IMAD.MOV.U32 R21, RZ, RZ, R193 ;  /* 0x000000ffff157224 */ /* 0x000fe200078e00c1 */
[----:B------:R-:W-:Y:S02]  /*20330*/  LOP3.LUT R20, R3, R192, RZ, 0x3c, !PT ;  /* 0x000000c003147212 */ /* 0x000fe400078e3cff */
[----:B------:R-:W-:-:S02]  /*20340*/  LOP3.LUT R0, R19, 0x380, RZ, 0xc0, !PT ;  /* 0x0000038013007812 */ /* 0x000fc400078ec0ff */
[----:B------:R-:W-:Y:S02]  /*20350*/  MOV R20, R20 ;  /* 0x0000001400147202 */ /* 0x000fe40000000f00 */
[----:B------:R-:W-:Y:S01]  /*20360*/  SHF.R.U64 R0, R0, 0x3, RZ ;  /* 0x0000000300007819 */ /* 0x000fe200000012ff */
[----:B------:R-:W-:-:S03]  /*20370*/  IMAD.X R3, RZ, RZ, R193, P0 ;  /* 0x000000ffff037224 */ /* 0x000fc600000e06c1 */
[----:B------:R-:W-:Y:S01]  /*20380*/  LOP3.LUT R18, R0, R19, RZ, 0x3c, !PT ;  /* 0x0000001300127212 */ /* 0x000fe200078e3cff */
[----:B------:R-:W-:Y:S01]  /*20390*/  IMAD.X R19, RZ, RZ, R193, P1 ;  /* 0x000000ffff137224 */ /* 0x000fe200008e06c1 */
[----:B------:R-:W-:-:S04]  /*203a0*/  UISETP.NE.U32.AND UP1, UPT, UR8, URZ, UPT ;  /* 0x0000003f0800728c */ /* 0x000fc8000bf25070 */
[----:B------:R-:W-:Y:S02]  /*203b0*/  MOV R18, R18 ;  /* 0x0000001200127202 */ /* 0x000fe40000000f00 */
[----:B------:R-:W-:Y:S01]  /*203c0*/  MOV R19, R2 ;  /* 0x0000000200137202 */ /* 0x000fe20000000f00 */
[----:B------:R-:W-:-:S03]  /*203d0*/  UISETP.NE.AND.EX UP1, UPT, UR9, URZ, UPT, UP1 ;  /* 0x0000003f0900728c */ /* 0x000fc6000bf25310 */
[----:B------:R-:W-:Y:S02]  /*203e0*/  ULDC.64 UR8, c[0x0][0xcd8] ;  /* 0x0003360000087ab9 */ /* 0x000fe40000000a00 */
[----:B------:R-:W-:-:S04]  /*203f0*/  UISETP.NE.U32.AND UP0, UPT, UR8, URZ, UPT ;  /* 0x0000003f0800728c */ /* 0x000fc8000bf05070 */
[----:B------:R-:W-:Y:S01]  /*20400*/  UISETP.NE.AND.EX UP0, UPT, UR9, URZ, UPT, UP0 ;  /* 0x0000003f0900728c */ /* 0x000fe2000bf05300 */
[----:B------:R-:W-:Y:S02]  /*20410*/  PLOP3.LUT P2, PT, PT, PT, UP1, 0x80, 0x0 ;  /* 0x000000000000781c */ /* 0x000fe40003f4f018 */
[----:B------:R-:W-:Y:S01]  /*20420*/  @UP1 ULDC.64 UR8, c[0x0][0xce0] ;  /* 0x0003380000081ab9 */ /* 0x000fe20000000a00 */
[----:B------:R-:W-:Y:S02]  /*20430*/  UIMAD.WIDE UR10, UR41, 0x4, UR10 ;  /* 0x00000004290a78a5 */ /* 0x000fe4000f8e020a */
[----:B------:R-:W-:Y:S01]  /*20440*/  PLOP3.LUT P1, PT, PT, PT, UP0, 0x80, 0x0 ;  /* 0x000000000000781c */ /* 0x000fe20003f2f008 */
[----:B------:R-:W-:-:S03]  /*20450*/  @UP1 UIMAD.WIDE UR8, UR41, 0x4, UR8 ;  /* 0x00000004290818a5 */ /* 0x000fc6000f8e0208 */
[----:B------:R-:W-:Y:S02]  /*20460*/  IMAD.U32 R2, RZ, RZ, UR10 ;  /* 0x0000000aff027e24 */ /* 0x000fe4000f8e00ff */
[----:B------:R-:W-:Y:S01]  /*20470*/  IMAD.U32 R3, RZ, RZ, UR11 ;  /* 0x0000000bff037e24 */ /* 0x000fe2000f8e00ff */
[----:B------:R-:W-:Y:S01]  /*20480*/  BAR.SYNC.DEFER_BLOCKING 0x1, 0x100 ;  /* 0x0044000000007b1d */ /* 0x000fe20000010000 */
[----:B--2---:R-:W-:Y:S02]  /*20490*/  F2FP.BF16.F32.PACK_AB R136, R137, R136 ;  /* 0x000000888988723e */ /* 0x004fe400000010ff */
[----:B------:R-:W-:Y:S02]  /*204a0*/  F2FP.BF16.F32.PACK_AB R137, R139, R138 ;  /* 0x0000008a8b89723e */ /* 0x000fe400000010ff */
[----:B---3--:R-:W-:Y:S02]  /*204b0*/  F2FP.BF16.F32.PACK_AB R128, R129, R128 ;  /* 0x000000808180723e */ /* 0x008fe400000010ff */
[----:B------:R-:W-:-:S02]  /*204c0*/  F2FP.BF16.F32.PACK_AB R129, R131, R130 ;  /* 0x000000828381723e */ /* 0x000fc400000010ff */
[----:B----4-:R-:W-:Y:S02]  /*204d0*/  F2FP.BF16.F32.PACK_AB R138, R133, R132 ;  /* 0x00000084858a723e */ /* 0x010fe400000010ff */
[----:B------:R-:W-:Y:S02]  /*204e0*/  F2FP.BF16.F32.PACK_AB R139, R135, R134 ;  /* 0x00000086878b723e */ /* 0x000fe400000010ff */
[----:B-----5:R-:W-:Y:S02]  /*204f0*/  F2FP.BF16.F32.PACK_AB R120, R121, R120 ;  /* 0x000000787978723e */ /* 0x020fe400000010ff */
        /* <DEDUP_REMOVED lines=65> */
[----:B------:R-:W-:Y:S01]  /*20910*/  F2FP.BF16.F32.PACK_AB R27, R15, R14 ;  /* 0x0000000e0f1b723e */ /* 0x000fe200000010ff */
[----:B------:R0:W-:Y:S01]  /*20920*/  STSM.16.M88.4 [R210], R48 ;  /* 0x00000030d2007844 */ /* 0x0001e20000000200 */
[----:B------:R-:W-:Y:S02]  /*20930*/  F2FP.BF16.F32.PACK_AB R10, R5, R4 ;  /* 0x00000004050a723e */ /* 0x000fe400000010ff */
[----:B------:R-:W-:Y:S01]  /*20940*/  F2FP.BF16.F32.PACK_AB R11, R7, R6 ;  /* 0x00000006070b723e */ /* 0x000fe200000010ff */
[----:B------:R0:W-:Y:S04]  /*20950*/  STSM.16.M88.4 [R209], R40 ;  /* 0x00000028d1007844 */ /* 0x0001e80000000200 */
[----:B------:R0:W-:Y:S04]  /*20960*/  STSM.16.M88.4 [R208], R32 ;  /* 0x00000020d0007844 */ /* 0x0001e80000000200 */
[----:B------:R0:W-:Y:S04]  /*20970*/  STSM.16.M88.4 [R18], R24 ;  /* 0x0000001812007844 */ /* 0x0001e80000000200 */
[----:B------:R0:W-:Y:S01]  /*20980*/  STSM.16.M88.4 [R19], R8 ;  /* 0x0000000813007844 */ /* 0x0001e20000000200 */
[----:B------:R-:W-:Y:S01]  /*20990*/  BAR.SYNC.DEFER_BLOCKING 0x1, 0x100 ;  /* 0x0044000000007b1d */ /* 0x000fe20000010000 */
[----:B------:R-:W-:-:S02]  /*209a0*/  IMAD.U32 R4, RZ, RZ, UR8 ;  /* 0x00000008ff047e24 */ /* 0x000fc4000f8e00ff */
[----:B------:R-:W-:-:S05]  /*209b0*/  IMAD.U32 R5, RZ, RZ, UR9 ;  /* 0x00000009ff057e24 */ /* 0x000fca000f8e00ff */
[----:B------:R-:W2:Y:S04]  /*209c0*/  @P2 LDG.E R4, desc[UR54][R4.64] ;  /* 0x0000003604042981 */ /* 0x000ea8000c1e1900 */
[----:B------:R-:W3:Y:S01]  /*209d0*/  @P1 LDG.E R0, desc[UR54][R2.64] ;  /* 0x0000003602001981 */ /* 0x000ee2000c1e1900 */
[----:B------:R-:W-:Y:S01]  /*209e0*/  IMAD.U32 R7, RZ, RZ, UR40 ;  /* 0x00000028ff077e24 */ /* 0x000fe2000f8e00ff */
[----:B------:R-:W-:Y:S01]  /*209f0*/  ULDC UR12, c[0x0][0xb88] ;  /* 0x0002e200000c7ab9 */ /* 0x000fe20000000800 */
[----:B------:R-:W-:Y:S02]  /*20a00*/  UMOV UR4, URZ ;  /* 0x0000003f00047c82 */ /* 0x000fe40008000000 */
[----:B------:R-:W-:Y:S01]  /*20a10*/  IMAD R7, R7, 0x80, R194 ;  /* 0x0000008007077824 */ /* 0x000fe200078e02c2 */
[----:B------:R-:W-:-:S03]  /*20a20*/  LOP3.LUT P0, RZ, R202, 0x3, RZ, 0xc0, !PT ;  /* 0x00000003caff7812 */ /* 0x000fc6000780c0ff */
[----:B------:R-:W-:Y:S01]  /*20a30*/  VIADD R6, R7, 0x8 ;  /* 0x0000000807067836 */ /* 0x000fe20000000000 */
[----:B--2---:R-:W-:Y:S02]  /*20a40*/  @P2 R2UR UR12, R4 ;  /* 0x00000000040c22ca */ /* 0x004fe400000e0000 */
[----:B---3--:R-:W-:Y:S01]  /*20a50*/  @P1 R2UR UR4, R0 ;  /* 0x00000000000412ca */ /* 0x008fe200000e0000 */
[----:B0-----:R-:W-:-:S14]  /*20a60*/  @P2 BRA `(.L_x_2560) ;  /* 0x0000000000182947 */ /* 0x001fdc0003800000 */
[----:B------:R-:W-:Y:S05]  /*20a70*/  @!P1 BRA `(.L_x_2560) ;  /* 0x0000000000149947 */ /* 0x000fea0003800000 */
[----:B------:R-:W2:Y:S04]  /*20a80*/  LDG.E R4, desc[UR54][R2.64] ;  /* 0x0000003602047981 */ /* 0x000ea8000c1e1900 */
[----:B------:R-:W3:Y:S01]  /*20a90*/  LDG.E R0, desc[UR54][R2.64+0x4] ;  /* 0x0000043602007981 */ /* 0x000ee2000c1e1900 */
[----:B--2---:R-:W-:Y:S02]  /*20aa0*/  R2UR UR8, R4 ;  /* 0x00000000040872ca */ /* 0x004fe400000e0000 */
[----:B---3--:R-:W-:-:S13]  /*20ab0*/  R2UR UR12, R0 ;  /* 0x00000000000c72ca */ /* 0x008fda00000e0000 */
[----:B------:R-:W-:-:S12]  /*20ac0*/  UIADD3 UR12, -UR8, UR12, URZ ;  /* 0x0000000c080c7290 */ /* 0x000fd8000fffe13f */
.L_x_2560:
[----:B------:R-:W-:Y:S01]  /*20ad0*/  ISETP.GE.OR P1, PT, R7, UR12, P0 ;  /* 0x0000000c07007c0c */ /* 0x000fe20008726670 */
[----:B------:R-:W-:Y:S01]  /*20ae0*/  USHF.R.S32.HI UR11, URZ, 0x1f, UR4 ;  /* 0x0000001f3f0b7899 */ /* 0x000fe20008011404 */
[----:B------:R-:W-:Y:S01]  /*20af0*/  ISETP.GE.OR P0, PT, R6, UR12, P0 ;  /* 0x0000000c06007c0c */ /* 0x000fe20008706670 */
[----:B------:R-:W-:Y:S01]  /*20b00*/  USHF.R.S32.HI UR16, URZ, 0x1f, UR39 ;  /* 0x0000001f3f107899 */ /* 0x000fe20008011427 */
[----:B------:R-:W-:-:S09]  /*20b10*/  ULDC.64 UR14, c[0x0][0xc70] ;  /* 0x00031c00000e7ab9 */ /* 0x000fd20000000a00 */
[----:B------:R-:W2:Y:S04]  /*20b20*/  @!P1 LDL R3, [R1+0x450] ;  /* 0x0004500001039983 */ /* 0x000ea80000100800 */
[----:B------:R-:W3:Y:S01]  /*20b30*/  @!P0 LDL R2, [R1+0x454] ;  /* 0x0004540001028983 */ /* 0x000ee20000100800 */
[----:B------:R-:W-:Y:S01]  /*20b40*/  UMOV UR10, UR4 ;  /* 0x00000004000a7c82 */ /* 0x000fe20008000000 */
[----:B------:R-:W-:Y:S01]  /*20b50*/  UIMAD UR13, UR16, UR14, URZ ;  /* 0x0000000e100d72a4 */ /* 0x000fe2000f8e023f */
[----:B------:R-:W-:Y:S01]  /*20b60*/  IMAD R0, R190, 0x40, R183 ;  /* 0x00000040be007824 */ /* 0x000fe200078e02b7 */
[----:B------:R-:W-:Y:S01]  /*20b70*/  UIMAD.WIDE.U32 UR8, UR39, UR14, UR10 ;  /* 0x0000000e270872a5 */ /* 0x000fe2000f8e000a */
[----:B------:R-:W-:Y:S01]  /*20b80*/  IMAD.MOV.U32 R5, RZ, RZ, 0x2 ;  /* 0x00000002ff057424 */ /* 0x000fe200078e00ff */
[----:B------:R-:W-:-:S02]  /*20b90*/  USHF.R.S32.HI UR10, URZ, 0x1f, UR41 ;  /* 0x0000001f3f0a7899 */ /* 0x000fc40008011429 */
[----:B------:R-:W-:Y:S01]  /*20ba0*/  UIMAD UR13, UR39, UR15, UR13 ;  /* 0x0000000f270d72a4 */ /* 0x000fe2000f8e020d */
[----:B------:R-:W-:Y:S01]  /*20bb0*/  IMAD.WIDE R4, R0, R5, UR36 ;  /* 0x0000002400047e25 */ /* 0x000fe2000f8e0205 */
[----:B------:R-:W-:Y:S01]  /*20bc0*/  USEL UR17, UR10, URZ, !UP0 ;  /* 0x0000003f0a117287 */ /* 0x000fe2000c000000 */
[----:B------:R-:W-:Y:S01]  /*20bd0*/  SHF.R.S32.HI R0, RZ, 0x1f, R7 ;  /* 0x0000001fff007819 */ /* 0x000fe20000011407 */
[----:B------:R-:W-:Y:S01]  /*20be0*/  ULDC.64 UR14, c[0x0][0xc78] ;  /* 0x00031e00000e7ab9 */ /* 0x000fe20000000a00 */
[----:B------:R-:W-:Y:S01]  /*20bf0*/  USEL UR18, UR41, URZ, !UP0 ;  /* 0x0000003f29127287 */ /* 0x000fe2000c000000 */
[C---:B------:R-:W-:Y:S01]  /*20c00*/  IADD3 R9, P5, R4.reuse, 0x1000, RZ ;  /* 0x0000100004097810 */ /* 0x040fe20007fbe0ff */
[----:B------:R-:W-:Y:S01]  /*20c10*/  UIMAD UR10, UR17, UR14, URZ ;  /* 0x0000000e110a72a4 */ /* 0x000fe2000f8e023f */
[C---:B------:R-:W-:Y:S01]  /*20c20*/  IADD3 R13, P2, R4.reuse, 0x2000, RZ ;  /* 0x00002000040d7810 */ /* 0x040fe20007f5e0ff */
[----:B------:R-:W-:Y:S01]  /*20c30*/  UIADD3 UR9, UR9, UR13, URZ ;  /* 0x0000000d09097290 */ /* 0x000fe2000fffe03f */
[C---:B------:R-:W-:Y:S01]  /*20c40*/  IADD3 R25, P4, R4.reuse, 0x3000, RZ ;  /* 0x0000300004197810 */ /* 0x040fe20007f9e0ff */
[----:B------:R-:W-:Y:S01]  /*20c50*/  UIMAD UR10, UR18, UR15, UR10 ;  /* 0x0000000f120a72a4 */ /* 0x000fe2000f8e020a */
[----:B------:R-:W-:Y:S01]  /*20c60*/  IADD3 R33, P6, R4, 0x5000, RZ ;  /* 0x0000500004217810 */ /* 0x000fe20007fde0ff */
[----:B------:R-:W-:Y:S01]  /*20c70*/  UIMAD.WIDE.U32 UR8, UR18, UR14, UR8 ;  /* 0x0000000e120872a5 */ /* 0x000fe2000f8e0008 */
[----:B------:R-:W-:-:S02]  /*20c80*/  LOP3.LUT R8, R9, 0x380, RZ, 0xc0, !PT ;  /* 0x0000038009087812 */ /* 0x000fc400078ec0ff */
[----:B------:R-:W-:Y:S01]  /*20c90*/  LOP3.LUT R12, R13, 0x380, RZ, 0xc0, !PT ;  /* 0x000003800d0c7812 */ /* 0x000fe200078ec0ff */
[----:B------:R-:W-:Y:S01]  /*20ca0*/  IMAD.U32 R11, RZ, RZ, UR10 ;  /* 0x0000000aff0b7e24 */ /* 0x000fe2000f8e00ff */
[----:B------:R-:W-:Y:S01]  /*20cb0*/  LOP3.LUT R24, R25, 0x380, RZ, 0xc0, !PT ;  /* 0x0000038019187812 */ /* 0x000fe200078ec0ff */
[----:B------:R-:W-:Y:S01]  /*20cc0*/  ULDC.64 UR14, c[0x0][0xba0] ;  /* 0x0002e800000e7ab9 */ /* 0x000fe20000000a00 */
[----:B------:R-:W-:Y:S02]  /*20cd0*/  IADD3 R6, P3, R7, UR8, RZ ;  /* 0x0000000807067c10 */ /* 0x000fe4000ff7e0ff */
[----:B------:R-:W-:Y:S02]  /*20ce0*/  LOP3.LUT R32, R33, 0x380, RZ, 0xc0, !PT ;  /* 0x0000038021207812 */ /* 0x000fe400078ec0ff */
[----:B------:R-:W-:Y:S01]  /*20cf0*/  IADD3.X R7, R0, UR9, R11, P3, !PT ;  /* 0x0000000900077c10 */ /* 0x000fe20009ffe40b */
[----:B------:R-:W-:Y:S01]  /*20d00*/  ULDC.64 UR8, c[0x0][0xc40] ;  /* 0x0003100000087ab9 */ /* 0x000fe20000000a00 */
[----:B------:R-:W-:-:S02]  /*20d10*/  SHF.R.U64 R8, R8, 0x3, RZ ;  /* 0x0000000308087819 */ /* 0x000fc400000012ff */
[----:B------:R-:W-:Y:S02]  /*20d20*/  LEA R18, P3, R6, UR8, 0x2 ;  /* 0x0000000806127c11 */ /* 0x000fe4000f8610ff */
[----:B------:R-:W-:Y:S02]  /*20d30*/  SHF.R.U64 R12, R12, 0x3, RZ ;  /* 0x000000030c0c7819 */ /* 0x000fe400000012ff */
[----:B------:R-:W-:Y:S02]  /*20d40*/  LEA.HI.X R19, R6, UR9, R7, 0x2, P3 ;  /* 0x0000000906137c11 */ /* 0x000fe400098f1407 */
[----:B------:R-:W-:Y:S02]  /*20d50*/  IADD3 R29, P3, R4, 0x4000, RZ ;  /* 0x00004000041d7810 */ /* 0x000fe40007f7e0ff */
[----:B------:R-:W-:Y:S02]  /*20d60*/  SHF.R.U64 R24, R24, 0x3, RZ ;  /* 0x0000000318187819 */ /* 0x000fe400000012ff */
[----:B------:R-:W-:-:S02]  /*20d70*/  LOP3.LUT R28, R29, 0x380, RZ, 0xc0, !PT ;  /* 0x000003801d1c7812 */ /* 0x000fc400078ec0ff */
[----:B------:R-:W-:Y:S02]  /*20d80*/  SHF.R.U64 R32, R32, 0x3, RZ ;  /* 0x0000000320207819 */ /* 0x000fe400000012ff */
        /* <DEDUP_REMOVED lines=14> */
[C---:B------:R-:W-:Y:S02]  /*20e70*/  IADD3 R49, P3, R4.reuse, 0x9000, RZ ;  /* 0x0000900004317810 */ /* 0x040fe40007f7e0ff */
[----:B------:R-:W-:Y:S02]  /*20e80*/  IADD3 R53, P6, R4, 0xa000, RZ ;  /* 0x0000a00004357810 */ /* 0x000fe40007fde0ff */
[----:B------:R-:W-:Y:S02]  /*20e90*/  LOP3.LUT R36, R37, 0x380, RZ, 0xc0, !PT ;  /* 0x0000038025247812 */ /* 0x000fe400078ec0ff */
[----:B------:R-:W-:-:S02]  /*20ea0*/  LOP3.LUT R40, R41, 0x380, RZ, 0xc0, !PT ;  /* 0x0000038029287812 */ /* 0x000fc400078ec0ff */
[----:B------:R-:W-:Y:S02]  /*20eb0*/  LOP3.LUT R44, R45, 0x380, RZ, 0xc0, !PT ;  /* 0x000003802d2c7812 */ /* 0x000fe400078ec0ff */
[----:B------:R-:W-:Y:S02]  /*20ec0*/  LOP3.LUT R48, R49, 0x380, RZ, 0xc0, !PT ;  /* 0x0000038031307812 */ /* 0x000fe400078ec0ff */
[----:B------:R-:W-:Y:S02]  /*20ed0*/  LOP3.LUT R52, R53, 0x380, RZ, 0xc0, !PT ;  /* 0x0000038035347812 */ /* 0x000fe400078ec0ff */
[----:B------:R-:W-:Y:S02]  /*20ee0*/  SHF.R.U64 R36, R36, 0x3, RZ ;  /* 0x0000000324247819 */ /* 0x000fe400000012ff */
        /* <DEDUP_REMOVED lines=21> */
[----:B------:R-:W-:Y:S01]  /*21040*/  LOP3.LUT R11, R4, 0x380, RZ, 0xc0, !PT ;  /* 0x00000380040b7812 */ /* 0x000fe200078ec0ff */
[----:B------:R-:W-:Y:S01]  /*21050*/  UIMAD UR8, UR11, UR14, URZ ;  /* 0x0000000e0b0872a4 */ /* 0x000fe2000f8e023f */
[----:B------:R-:W-:Y:S01]  /*21060*/  LOP3.LUT R64, R65, 0x380, RZ, 0xc0, !PT ;  /* 0x0000038041407812 */ /* 0x000fe200078ec0ff */
[----:B------:R-:W-:Y:S01]  /*21070*/  IMAD.X R73, RZ, RZ, R5, P6 ;  /* 0x000000ffff497224 */ /* 0x000fe200030e0605 */
[----:B------:R-:W-:Y:S01]  /*21080*/  LOP3.LUT R68, R69, 0x380, RZ, 0xc0, !PT ;  /* 0x0000038045447812 */ /* 0x000fe200078ec0ff */
[----:B------:R-:W-:Y:S01]  /*21090*/  ULDC.64 UR10, c[0x0][0xbe0] ;  /* 0x0002f800000a7ab9 */ /* 0x000fe20000000a00 */
[----:B------:R-:W-:Y:S02]  /*210a0*/  LOP3.LUT R0, R7, 0x380, RZ, 0xc0, !PT ;  /* 0x0000038007007812 */ /* 0x000fe400078ec0ff */
[----:B------:R-:W-:Y:S02]  /*210b0*/  SHF.R.U64 R56, R56, 0x3, RZ ;  /* 0x0000000338387819 */ /* 0x000fe400000012ff */
[----:B------:R-:W-:-:S02]  /*210c0*/  SHF.R.U64 R60, R60, 0x3, RZ ;  /* 0x000000033c3c7819 */ /* 0x000fc400000012ff */
[----:B------:R-:W-:Y:S02]  /*210d0*/  SHF.R.U64 R64, R64, 0x3, RZ ;  /* 0x0000000340407819 */ /* 0x000fe400000012ff */
[----:B------:R-:W-:Y:S02]  /*210e0*/  SHF.R.U64 R68, R68, 0x3, RZ ;  /* 0x0000000344447819 */ /* 0x000fe400000012ff */
        /* <DEDUP_REMOVED lines=10> */
[----:B------:R-:W-:-:S02]  /*21190*/  LOP3.LUT R4, R11, R4, RZ, 0x3c, !PT ;  /* 0x000000040b047212 */ /* 0x000fc400078e3cff */
[----:B------:R-:W-:Y:S01]  /*211a0*/  LOP3.LUT R72, R0, R7, RZ, 0x3c, !PT ;  /* 0x0000000700487212 */ /* 0x000fe200078e3cff */
[----:B------:R-:W-:Y:S02]  /*211b0*/  UIMAD UR8, UR4, UR15, UR8 ;  /* 0x0000000f040872a4 */ /* 0x000fe4000f8e0208 */
[----:B------:R-:W-:Y:S01]  /*211c0*/  UIMAD UR12, UR40, -0x80, UR12 ;  /* 0xffffff80280c78a4 */ /* 0x000fe2000f8e020c */
[----:B------:R-:W-:-:S05]  /*211d0*/  VIADD R0, R190, 0x20 ;  /* 0x00000020be007836 */ /* 0x000fca0000000000 */
[----:B------:R-:W-:Y:S02]  /*211e0*/  ISETP.GE.AND P3, PT, R190, UR12, PT ;  /* 0x0000000cbe007c0c */ /* 0x000fe4000bf66270 */
[----:B------:R-:W-:Y:S01]  /*211f0*/  SHF.R.S32.HI R191, RZ, 0x1f, R190 ;  /* 0x0000001fffbf7819 */ /* 0x000fe200000114be */
[----:B------:R-:W-:Y:S01]  /*21200*/  BSSY B1, `(.L_x_2561) ;  /* 0x000004a000017945 */ /* 0x000fe20003800000 */
[----:B--2---:R0:W-:Y:S04]  /*21210*/  @!P1 STG.E desc[UR54][R18.64], R3 ;  /* 0x0000000312009986 */ /* 0x0041e8000c101936 */
[----:B---3--:R1:W-:Y:S04]  /*21220*/  @!P0 STG.E desc[UR54][R18.64+0x20], R2 ;  /* 0x0000200212008986 */ /* 0x0083e8000c101936 */
[----:B------:R-:W5:Y:S01]  /*21230*/  LD.E.128 R4, desc[UR54][R4.64] ;  /* 0x0000003604047980 */ /* 0x000f62000c101d00 */
[----:B0-----:R-:W-:-:S03]  /*21240*/  SHF.R.S32.HI R3, RZ, 0x1f, R183 ;  /* 0x0000001fff037819 */ /* 0x001fc600000114b7 */
[----:B------:R-:W5:Y:S01]  /*21250*/  LD.E.128 R8, desc[UR54][R8.64] ;  /* 0x0000003608087980 */ /* 0x000f62000c101d00 */
[----:B-1----:R-:W-:-:S03]  /*21260*/  IMAD.U32 R19, RZ, RZ, UR14 ;  /* 0x0000000eff137e24 */ /* 0x002fc6000f8e00ff */
[----:B------:R-:W5:Y:S01]  /*21270*/  LD.E.128 R12, desc[UR54][R12.64] ;  /* 0x000000360c0c7980 */ /* 0x000f62000c101d00 */
[----:B------:R-:W-:-:S03]  /*21280*/  IMAD.MOV.U32 R2, RZ, RZ, R183 ;  /* 0x000000ffff027224 */ /* 0x000fc600078e00b7 */
[----:B------:R-:W5:Y:S01]  /*21290*/  LD.E.128 R24, desc[UR54][R24.64] ;  /* 0x0000003618187980 */ /* 0x000f62000c101d00 */
[----:B------:R-:W-:Y:S01]  /*212a0*/  IMAD.WIDE.U32 R2, R19, UR4, R2 ;  /* 0x0000000413027c25 */ /* 0x000fe2000f8e0002 */
[----:B------:R-:W-:Y:S02]  /*212b0*/  UIMAD UR4, UR16, UR10, URZ ;  /* 0x0000000a100472a4 */ /* 0x000fe4000f8e023f */
[----:B------:R-:W5:Y:S01]  /*212c0*/  LD.E.128 R28, desc[UR54][R28.64] ;  /* 0x000000361c1c7980 */ /* 0x000f62000c101d00 */
[----:B------:R-:W-:-:S03]  /*212d0*/  VIADD R3, R3, UR8 ;  /* 0x0000000803037c36 */ /* 0x000fc60008000000 */
[----:B------:R-:W5:Y:S01]  /*212e0*/  LD.E.128 R32, desc[UR54][R32.64] ;  /* 0x0000003620207980 */ /* 0x000f62000c101d00 */
[----:B------:R-:W-:-:S03]  /*212f0*/  IMAD.U32 R19, RZ, RZ, UR10 ;  /* 0x0000000aff137e24 */ /* 0x000fc6000f8e00ff */
        /* <DEDUP_REMOVED lines=10> */
[----:B------:R-:W-:-:S02]  /*213a0*/  UIMAD UR4, UR39, UR11, UR4 ;  /* 0x0000000b270472a4 */ /* 0x000fc4000f8e0204 */
[----:B------:R-:W-:Y:S01]  /*213b0*/  IMAD.WIDE.U32 R2, R19, UR39, R2 ;  /* 0x0000002713027c25 */ /* 0x000fe2000f8e0002 */
[----:B------:R-:W-:Y:S01]  /*213c0*/  ISETP.GE.AND P0, PT, R0, UR12, PT ;  /* 0x0000000c00007c0c */ /* 0x000fe2000bf06270 */
[----:B------:R-:W-:Y:S01]  /*213d0*/  @!PT LDS RZ, [RZ] ;  /* 0x00000000fffff984 */ /* 0x000fe20000000800 */
[----:B------:R-:W-:Y:S01]  /*213e0*/  @!PT LDS RZ, [RZ] ;  /* 0x00000000fffff984 */ /* 0x000fe20000000800 */
[----:B------:R-:W-:Y:S01]  /*213f0*/  @!PT LDS RZ, [RZ] ;  /* 0x00000000fffff984 */ /* 0x000fe20000000800 */
[----:B------:R-:W-:Y:S01]  /*21400*/  @!PT LDS RZ, [RZ] ;  /* 0x00000000fffff984 */ /* 0x000fe20000000800 */
[----:B------:R0:W-:Y:S06]  /*21410*/  MEMBAR.ALL.CTA ;  /* 0x0000000000007992 */ /* 0x0001ec0000008000 */
[----:B0-----:R-:W0:Y:S01]  /*21420*/  FENCE.VIEW.ASYNC.S ;  /* 0x00000000000073c6 */ /* 0x001e220000000000 */
[----:B------:R-:W-:Y:S01]  /*21430*/  ULDC.64 UR10, c[0x0][0xbe8] ;  /* 0x0002fa00000a7ab9 */ /* 0x000fe20000000a00 */
[C---:B------:R-:W-:Y:S01]  /*21440*/  VIADD R18, R190.reuse, 0x40 ;  /* 0x00000040be127836 */ /* 0x040fe20000000000 */
[----:B------:R-:W-:Y:S01]  /*21450*/  UIMAD UR8, UR17, UR10, URZ ;  /* 0x0000000a110872a4 */ /* 0x000fe2000f8e023f */
[----:B------:R-:W-:Y:S01]  /*21460*/  VIADD R3, R3, UR4 ;  /* 0x0000000403037c36 */ /* 0x000fe20008000000 */
[----:B------:R-:W-:Y:S01]  /*21470*/  UIADD3 UR4, UR44, 0x32420, URZ ;  /* 0x000324202c047890 */ /* 0x000fe2000fffe03f */
[----:B------:R-:W-:Y:S01]  /*21480*/  IMAD.U32 R21, RZ, RZ, UR10 ;  /* 0x0000000aff157e24 */ /* 0x000fe2000f8e00ff */
[----:B------:R-:W-:Y:S01]  /*21490*/  UIMAD UR8, UR18, UR11, UR8 ;  /* 0x0000000b120872a4 */ /* 0x000fe2000f8e0208 */
[----:B------:R-:W-:Y:S01]  /*214a0*/  VIADD R0, R190, 0x60 ;  /* 0x00000060be007836 */ /* 0x000fe20000000000 */
[----:B------:R-:W-:Y:S01]  /*214b0*/  UPRMT UR4, URZ, 0x654, UR4 ;  /* 0x000006543f047896 */ /* 0x000fe20008000004 */
[----:B------:R-:W-:Y:S01]  /*214c0*/  IMAD.WIDE.U32 R20, R21, UR18, R2 ;  /* 0x0000001215147c25 */ /* 0x000fe2000f8e0002 */
[----:B------:R-:W-:-:S02]  /*214d0*/  ISETP.GE.AND P1, PT, R18, UR12, PT ;  /* 0x0000000c12007c0c */ /* 0x000fc4000bf26270 */
[----:B------:R-:W-:Y:S01]  /*214e0*/  ISETP.GE.AND P2, PT, R0, UR12, PT ;  /* 0x0000000c00007c0c */ /* 0x000fe2000bf46270 */
[----:B------:R-:W-:Y:S02]  /*214f0*/  IMAD.U32 R19, RZ, RZ, UR40 ;  /* 0x00000028ff137e24 */ /* 0x000fe4000f8e00ff */
[----:B------:R-:W-:Y:S02]  /*21500*/  VIADD R79, R21, UR8 ;  /* 0x00000008154f7c36 */ /* 0x000fe40008000000 */
[----:B------:R-:W-:Y:S01]  /*21510*/  IMAD.WIDE R18, R19, 0x80, R190 ;  /* 0x0000008013127825 */ /* 0x000fe200078e02be */
[----:B0-----:R-:W-:Y:S01]  /*21520*/  SYNCS.ARRIVE.TRANS64.RED.A1T0 RZ, [UR4], RZ ;  /* 0x000000ffffff79a7 */ /* 0x001fe20008100404 */
        /* <DEDUP_REMOVED lines=23> */
.L_x_2562:
[----:B------:R-:W-:Y:S05]  /*216a0*/  BSYNC B1 ;  /* 0x0000000000017941 */ /* 0x000fea0003800000 */
.L_x_2561:
[----:B------:R-:W-:Y:S04]  /*216b0*/  BSSY B1, `(.L_x_2563) ;  /* 0x000001a000017945 */ /* 0x000fe80003800000 */
[----:B------:R-:W-:Y:S05]  /*216c0*/  @P0 BRA `(.L_x_2564) ;  /* 0x0000000000600947 */ /* 0x000fea0003800000 */
[----:B0----5:R-:W-:Y:S01]  /*216d0*/  IADD3 R5, P0, R18, 0x20, RZ ;  /* 0x0000002012057810 */ /* 0x021fe20007f1e0ff */
        /* <DEDUP_REMOVED lines=23> */
.L_x_2564:
[----:B------:R-:W-:Y:S05]  /*21850*/  BSYNC B1 ;  /* 0x0000000000017941 */ /* 0x000fea0003800000 */
.L_x_2563:
[----:B------:R-:W-:Y:S04]  /*21860*/  BSSY B1, `(.L_x_2565) ;  /* 0x000001a000017945 */ /* 0x000fe80003800000 */
[----:B------:R-:W-:Y:S05]  /*21870*/  @P1 BRA `(.L_x_2566) ;  /* 0x0000000000601947 */ /* 0x000fea0003800000 */
[----:B01---5:R-:W-:Y:S01]  /*21880*/  IADD3 R5, P0, R18, 0x40, RZ ;  /* 0x0000004012057810 */ /* 0x023fe20007f1e0ff */
        /* <DEDUP_REMOVED lines=23> */
.L_x_2566:
[----:B------:R-:W-:Y:S05]  /*21a00*/  BSYNC B1 ;  /* 0x0000000000017941 */ /* 0x000fea0003800000 */
.L_x_2565:
[----:B------:R-:W-:Y:S05]  /*21a10*/  @P2 BRA `(.L_x_2567) ;  /* 0x0000000c00802947 */ /* 0x000fea0003800000 */
[----:B012--5:R-:W-:Y:S01]  /*21a20*/  IADD3 R5, P0, R18, 0x60, RZ ;  /* 0x0000006012057810 */ /* 0x027fe20007f1e0ff */
        /* <DEDUP_REMOVED lines=25> */
.L_x_2559:
[----:B------:R-:W-:Y:S02]  /*21bc0*/  ULDC.64 UR8, c[0x0][0xce0] ;  /* 0x0003380000087ab9 */ /* 0x000fe40000000a00 */
        /* <DEDUP_REMOVED lines=8> */
[----:B------:R-:W-:Y:S02]  /*21c50*/  PLOP3.LUT P1, PT, PT, PT, UP0, 0x80, 0x0 ;  /* 0x000000000000781c */ /* 0x000fe40003f2f008 */
[----:B------:R-:W-:Y:S02]  /*21c60*/  ULDC.64 UR8, c[0x0][0xcd8] ;  /* 0x0003360000087ab9 */ /* 0x000fe40000000a00 */
[----:B------:R-:W-:Y:S01]  /*21c70*/  UIMAD.WIDE UR8, UR41, 0x4, UR8 ;  /* 0x00000004290878a5 */ /* 0x000fe2000f8e0208 */
[----:B------:R-:W-:Y:S02]  /*21c80*/  IMAD.U32 R4, RZ, RZ, UR10 ;  /* 0x0000000aff047e24 */ /* 0x000fe4000f8e00ff */
[----:B------:R-:W-:-:S02]  /*21c90*/  IMAD.U32 R5, RZ, RZ, UR11 ;  /* 0x0000000bff057e24 */ /* 0x000fc4000f8e00ff */
[----:B------:R-:W-:-:S03]  /*21ca0*/  IMAD.MOV.U32 R7, RZ, RZ, RZ ;  /* 0x000000ffff077224 */ /* 0x000fc600078e00ff */
[----:B------:R-:W2:Y:S01]  /*21cb0*/  @P2 LDG.E R4, desc[UR54][R4.64] ;  /* 0x0000003604042981 */ /* 0x000ea2000c1e1900 */
[----:B------:R-:W-:Y:S02]  /*21cc0*/  IMAD.U32 R2, RZ, RZ, UR8 ;  /* 0x00000008ff027e24 */ /* 0x000fe4000f8e00ff */
[----:B------:R-:W-:-:S05]  /*21cd0*/  IMAD.U32 R3, RZ, RZ, UR9 ;  /* 0x00000009ff037e24 */ /* 0x000fca000f8e00ff */
[----:B------:R0:W5:Y:S01]  /*21ce0*/  @P1 LDG.E R7, desc[UR54][R2.64] ;  /* 0x0000003602071981 */ /* 0x000162000c1e1900 */
[----:B------:R-:W-:Y:S01]  /*21cf0*/  ULDC UR4, c[0x0][0xb88] ;  /* 0x0002e20000047ab9 */ /* 0x000fe20000000800 */
[----:B------:R-:W-:Y:S01]  /*21d00*/  USHF.R.S32.HI UR10, URZ, 0x1f, UR39 ;  /* 0x0000001f3f0a7899 */ /* 0x000fe20008011427 */
[----:B------:R-:W-:Y:S02]  /*21d10*/  ISETP.GT.AND P0, PT, R196, 0x7f, PT ;  /* 0x0000007fc400780c */ /* 0x000fe40003f04270 */
[----:B--2---:R-:W-:Y:S01]  /*21d20*/  @P2 R2UR UR4, R4 ;  /* 0x00000000040422ca */ /* 0x004fe200000e0000 */
[----:B0-----:R-:W-:-:S14]  /*21d30*/  @P2 BRA `(.L_x_2568) ;  /* 0x0000000000182947 */ /* 0x001fdc0003800000 */
[----:B------:R-:W-:Y:S05]  /*21d40*/  @!P1 BRA `(.L_x_2568) ;  /* 0x0000000000149947 */ /* 0x000fea0003800000 */
[----:B------:R-:W2:Y:S04]  /*21d50*/  LDG.E R4, desc[UR54][R2.64] ;  /* 0x0000003602047981 */ /* 0x000ea8000c1e1900 */
[----:B------:R-:W3:Y:S01]  /*21d60*/  LDG.E R0, desc[UR54][R2.64+0x4] ;  /* 0x0000043602007981 */ /* 0x000ee2000c1e1900 */
[----:B--2---:R-:W-:Y:S02]  /*21d70*/  R2UR UR8, R4 ;  /* 0x00000000040872ca */ /* 0x004fe400000e0000 */
[----:B---3--:R-:W-:-:S13]  /*21d80*/  R2UR UR4, R0 ;  /* 0x00000000000472ca */ /* 0x008fda00000e0000 */
[----:B------:R-:W-:-:S12]  /*21d90*/  UIADD3 UR4, -UR8, UR4, URZ ;  /* 0x0000000408047290 */ /* 0x000fd8000fffe13f */
.L_x_2568:
[----:B------:R-:W-:Y:S01]  /*21da0*/  USHF.R.S32.HI UR8, URZ, 0x1f, UR41 ;  /* 0x0000001f3f087899 */ /* 0x000fe20008011429 */
[----:B------:R-:W-:Y:S01]  /*21db0*/  BSSY B1, `(.L_x_2569) ;  /* 0x000001f000017945 */ /* 0x000fe20003800000 */
[----:B------:R-:W-:Y:S01]  /*21dc0*/  USEL UR12, UR41, URZ, !UP0 ;  /* 0x0000003f290c7287 */ /* 0x000fe2000c000000 */
[----:B------:R-:W-:Y:S01]  /*21dd0*/  SHF.R.S32.HI R8, RZ, 0x1f, R183 ;  /* 0x0000001fff087819 */ /* 0x000fe200000114b7 */
[----:B------:R-:W-:Y:S01]  /*21de0*/  USEL UR11, UR8, URZ, !UP0 ;  /* 0x0000003f080b7287 */ /* 0x000fe2000c000000 */
[----:B-----5:R-:W-:Y:S01]  /*21df0*/  SHF.R.S32.HI R6, RZ, 0x1f, R7 ;  /* 0x0000001fff067819 */ /* 0x020fe20000011407 */
[----:B------:R-:W-:Y:S10]  /*21e00*/  @P0 BRA `(.L_x_2570) ;  /* 0x0000000000640947 */ /* 0x000ff40003800000 */
[----:B------:R-:W0:Y:S01]  /*21e10*/  S2R R2, SR_TID.X ;  /* 0x0000000000027919 */ /* 0x000e220000002100 */
[----:B------:R-:W-:-:S04]  /*21e20*/  IMAD.U32 R0, RZ, RZ, UR40 ;  /* 0x00000028ff007e24 */ /* 0x000fc8000f8e00ff */
[----:B0-----:R-:W-:-:S04]  /*21e30*/  IMAD R0, R0, 0x80, R2 ;  /* 0x0000008000007824 */ /* 0x001fc800078e0202 */
[----:B------:R-:W-:-:S05]  /*21e40*/  VIADD R0, R0, 0xffffff80 ;  /* 0xffffff8000007836 */ /* 0x000fca0000000000 */
[----:B------:R-:W-:-:S13]  /*21e50*/  ISETP.GE.AND P0, PT, R0, UR4, PT ;  /* 0x0000000400007c0c */ /* 0x000fda000bf06270 */
[----:B------:R-:W-:Y:S05]  /*21e60*/  @P0 BRA `(.L_x_2570) ;  /* 0x00000000004c0947 */ /* 0x000fea0003800000 */
[C---:B------:R-:W-:Y:S01]  /*21e70*/  IADD3 R2, P0, R0.reuse, R7, RZ ;  /* 0x0000000700027210 */ /* 0x040fe20007f1e0ff */
        /* <DEDUP_REMOVED lines=18> */
.L_x_2570:
[----:B------:R-:W-:Y:S05]  /*21fa0*/  BSYNC B1 ;  /* 0x0000000000017941 */ /* 0x000fea0003800000 */
.L_x_2569:
[----:B------:R-:W-:Y:S01]  /*21fb0*/  ULDC.64 UR8, c[0x0][0xba0] ;  /* 0x0002e80000087ab9 */ /* 0x000fe20000000a00 */
[----:B------:R-:W-:Y:S01]  /*21fc0*/  IMAD.MOV.U32 R2, RZ, RZ, R183 ;  /* 0x000000ffff027224 */ /* 0x000fe200078e00b7 */
[----:B------:R-:W-:Y:S01]  /*21fd0*/  ULDC.64 UR14, c[0x0][0xbe0] ;  /* 0x0002f800000e7ab9 */ /* 0x000fe20000000a00 */
[----:B0-----:R-:W-:Y:S01]  /*21fe0*/  IMAD.MOV.U32 R3, RZ, RZ, R8 ;  /* 0x000000ffff037224 */ /* 0x001fe200078e0008 */
[----:B------:R-:W-:Y:S01]  /*21ff0*/  BSSY B1, `(.L_x_2571) ;  /* 0x0000032000017945 */ /* 0x000fe20003800000 */
[----:B------:R-:W-:Y:S02]  /*22000*/  IMAD R0, R6, UR8, RZ ;  /* 0x0000000806007c24 */ /* 0x000fe4000f8e02ff */
[----:B------:R-:W-:Y:S01]  /*22010*/  IMAD.WIDE.U32 R2, R7, UR8, R2 ;  /* 0x0000000807027c25 */ /* 0x000fe2000f8e0002 */
[----:B------:R-:W-:-:S03]  /*22020*/  UIMAD UR8, UR10, UR14, URZ ;  /* 0x0000000e0a0872a4 */ /* 0x000fc6000f8e023f */
[----:B------:R-:W-:Y:S01]  /*22030*/  IMAD R7, R7, UR9, R0 ;  /* 0x0000000907077c24 */ /* 0x000fe2000f8e0200 */
[----:B------:R-:W-:Y:S01]  /*22040*/  UIMAD UR9, UR40, -0x80, UR4 ;  /* 0xffffff80280978a4 */ /* 0x000fe2000f8e0204 */
[----:B------:R-:W-:Y:S01]  /*22050*/  IMAD.U32 R5, RZ, RZ, UR14 ;  /* 0x0000000eff057e24 */ /* 0x000fe2000f8e00ff */
[----:B------:R-:W-:Y:S01]  /*22060*/  UIMAD UR8, UR39, UR15, UR8 ;  /* 0x0000000f270872a4 */ /* 0x000fe2000f8e0208 */
[----:B------:R-:W-:Y:S01]  /*22070*/  IMAD.IADD R3, R3, 0x1, R7 ;  /* 0x0000000103037824 */ /* 0x000fe200078e0207 */
[----:B------:R-:W-:Y:S01]  /*22080*/  SHF.R.S32.HI R7, RZ, 0x1f, R190 ;  /* 0x0000001fff077819 */ /* 0x000fe200000114be */
[----:B------:R-:W-:Y:S01]  /*22090*/  ULDC.64 UR14, c[0x0][0xbe8] ;  /* 0x0002fa00000e7ab9 */ /* 0x000fe20000000a00 */
[----:B------:R-:W-:Y:S01]  /*220a0*/  ISETP.GE.AND P2, PT, R190, UR9, PT ;  /* 0x00000009be007c0c */ /* 0x000fe2000bf46270 */
[----:B------:R-:W-:Y:S01]  /*220b0*/  IMAD.WIDE.U32 R2, R5, UR39, R2 ;  /* 0x0000002705027c25 */ /* 0x000fe2000f8e0002 */
[----:B------:R-:W-:-:S03]  /*220c0*/  UIMAD UR4, UR11, UR14, URZ ;  /* 0x0000000e0b0472a4 */ /* 0x000fc6000f8e023f */
[----:B------:R-:W-:Y:S01]  /*220d0*/  VIADD R4, R190, 0x40 ;  /* 0x00000040be047836 */ /* 0x000fe20000000000 */
[----:B------:R-:W-:Y:S01]  /*220e0*/  UIMAD UR4, UR12, UR15, UR4 ;  /* 0x0000000f0c0472a4 */ /* 0x000fe2000f8e0204 */
[----:B------:R-:W-:Y:S02]  /*220f0*/  VIADD R3, R3, UR8 ;  /* 0x0000000803037c36 */ /* 0x000fe40008000000 */
[----:B------:R-:W-:Y:S01]  /*22100*/  IMAD.U32 R5, RZ, RZ, UR14 ;  /* 0x0000000eff057e24 */ /* 0x000fe2000f8e00ff */
[----:B------:R-:W-:Y:S01]  /*22110*/  ISETP.GE.AND P0, PT, R4, UR9, PT ;  /* 0x0000000904007c0c */ /* 0x000fe2000bf06270 */
[----:B------:R-:W-:Y:S02]  /*22120*/  VIADD R0, R190, 0x20 ;  /* 0x00000020be007836 */ /* 0x000fe40000000000 */
[----:B------:R-:W-:-:S03]  /*22130*/  IMAD.WIDE.U32 R4, R5, UR12, R2 ;  /* 0x0000000c05047c25 */ /* 0x000fc6000f8e0002 */
[----:B------:R-:W-:Y:S01]  /*22140*/  ISETP.GE.AND P1, PT, R0, UR9, PT ;  /* 0x0000000900007c0c */ /* 0x000fe2000bf26270 */
[----:B------:R-:W-:Y:S02]  /*22150*/  IMAD.U32 R9, RZ, RZ, UR40 ;  /* 0x00000028ff097e24 */ /* 0x000fe4000f8e00ff */
        /* <DEDUP_REMOVED lines=27> */
.L_x_2572:
[----:B------:R-:W-:Y:S05]  /*22310*/  BSYNC B1 ;  /* 0x0000000000017941 */ /* 0x000fea0003800000 */
.L_x_2571:
[----:B------:R-:W-:Y:S01]  /*22320*/  BSSY B1, `(.L_x_2573) ;  /* 0x000001b000017945 */ /* 0x000fe20003800000 */
[----:B------:R-:W-:-:S03]  /*22330*/  ISETP.GE.AND P2, PT, R10, UR9, PT ;  /* 0x000000090a007c0c */ /* 0x000fc6000bf46270 */
[----:B------:R-:W-:Y:S10]  /*22340*/  @P1 BRA `(.L_x_2574) ;  /* 0x0000000000601947 */ /* 0x000ff40003800000 */
[----:B0-----:R-:W-:Y:S01]  /*22350*/  IADD3 R9, P1, R6, 0x20, RZ ;  /* 0x0000002006097810 */ /* 0x001fe20007f3e0ff */
        /* <DEDUP_REMOVED lines=23> */
.L_x_2574:
[----:B------:R-:W-:Y:S05]  /*224d0*/  BSYNC B1 ;  /* 0x0000000000017941 */ /* 0x000fea0003800000 */
.L_x_2573:
[----:B------:R-:W-:Y:S04]  /*224e0*/  BSSY B1, `(.L_x_2575) ;  /* 0x000001a000017945 */ /* 0x000fe80003800000 */
[----:B------:R-:W-:Y:S05]  /*224f0*/  @P0 BRA `(.L_x_2576) ;  /* 0x0000000000600947 */ /* 0x000fea0003800000 */
[----:B01----:R-:W-:Y:S01]  /*22500*/  IADD3 R9, P0, R6, 0x40, RZ ;  /* 0x0000004006097810 */ /* 0x003fe20007f1e0ff */
        /* <DEDUP_REMOVED lines=23> */
.L_x_2576:
[----:B------:R-:W-:Y:S05]  /*22680*/  BSYNC B1 ;  /* 0x0000000000017941 */ /* 0x000fea0003800000 */
.L_x_2575:
        /* <DEDUP_REMOVED lines=25> */
.L_x_2567:
[----:B------:R-:W-:Y:S05]  /*22820*/  BSYNC B0 ;  /* 0x0000000000007941 */ /* 0x000fea0003800000 */
.L_x_2558:
[----:B------:R-:W-:Y:S02]  /*22830*/  ULDC UR4, c[0x0][0xd14] ;  /* 0x0003450000047ab9 */ /* 0x000fe40000000800 */
[----:B------:R-:W-:-:S06]  /*22840*/  UISETP.GE.AND UP0, UPT, UR6, UR4, UPT ;  /* 0x000000040600728c */ /* 0x000fcc000bf06270 */
[----:B------:R-:W-:-:S13]  /*22850*/  PLOP3.LUT P0, PT, PT, PT, UP0, 0x80, 0x0 ;  /* 0x000000000000781c */ /* 0x000fda0003f0f008 */
[----:B------:R-:W-:Y:S05]  /*22860*/  @!P0 BRA `(.L_x_2577) ;  /* 0xfffffde800f08947 */ /* 0x000fea000383ffff */
[----:B------:R-:W-:Y:S05]  /*22870*/  EXIT ;  /* 0x000000000000794d */ /* 0x000fea0003800000 */
.L_x_2450:
[----:B------:R-:W-:-:S08]  /*22880*/  NOP ;  /* 0x0000000000007918 */ /* 0x000fd00000000000 */
[----:B----4-:R-:W0:-:S00]  /*22890*/  USETMAXREG.DEALLOC.CTAPOOL 0x18 ;  /* 0x00000018000079c8 */ /* 0x010e0000080e0500 */
[----:B0-----:R-:W-:-:S06]  /*228a0*/  LOP3.LUT R0, R0, 0x3, RZ, 0xc0, !PT ;  /* 0x0000000300007812 */ /* 0x001fcc00078ec0ff */
[----:B------:R-:W0:Y:S02]  /*228b0*/  SHFL.IDX PT, R0, R0, RZ, 0x1f ;  /* 0x00001fff00007589 */ /* 0x000e2400000e0000 */
[----:B0-----:R-:W-:-:S13]  /*228c0*/  ISETP.NE.AND P0, PT, R0, RZ, PT ;  /* 0x000000ff0000720c */ /* 0x001fda0003f05270 */
[----:B------:R-:W-:Y:S05]  /*228d0*/  @P0 EXIT ;  /* 0x000000000000094d */ /* 0x000fea0003800000 */
[----:B------:R-:W2:Y:S01]  /*228e0*/  LDL.LU R6, [R1+0x470] ;  /* 0x0004700001067983 */ /* 0x000ea20000300800 */
[----:B------:R-:W-:Y:S01]  /*228f0*/  ULDC UR5, c[0x0][0xd14] ;  /* 0x0003450000057ab9 */ /* 0x000fe20000000800 */
[----:B------:R-:W0:Y:S01]  /*22900*/  S2R R2, SR_TID.X ;  /* 0x0000000000027919 */ /* 0x000e220000002100 */
[----:B------:R-:W-:Y:S01]  /*22910*/  CS2R R16, SRZ ;  /* 0x0000000000107805 */ /* 0x000fe2000001ff00 */
[----:B------:R-:W1:Y:S01]  /*22920*/  S2UR UR6, SR_CTAID.X ;  /* 0x00000000000679c3 */ /* 0x000e620000002500 */
[----:B------:R-:W-:Y:S01]  /*22930*/  ULDC UR4, c[0x0][0xd10] ;  /* 0x0003440000047ab9 */ /* 0x000fe20000000800 */
[----:B0-----:R-:W-:-:S04]  /*22940*/  LOP3.LUT R7, R2, 0x1f, RZ, 0xc0, !PT ;  /* 0x0000001f02077812 */ /* 0x001fc800078ec0ff */
[----:B------:R-:W-:Y:S02]  /*22950*/  ISETP.NE.AND P0, PT, R7, 0x1f, PT ;  /* 0x0000001f0700780c */ /* 0x000fe40003f05270 */
[----:B--2---:R-:W-:-:S11]  /*22960*/  LOP3.LUT R6, R6, 0xffffffdf, RZ, 0xc0, !PT ;  /* 0xffffffdf06067812 */ /* 0x004fd600078ec0ff */
[----:B------:R-:W-:Y:S02]  /*22970*/  @P0 LOP3.LUT R6, R6, 0x20, RZ, 0xfc, !PT ;  /* 0x0000002006060812 */ /* 0x000fe400078efcff */
[----:B------:R-:W-:-:S13]  /*22980*/  ISETP.GE.OR P0, PT, R7, UR5, !P0 ;  /* 0x0000000507007c0c */ /* 0x000fda000c706670 */
[----:B------:R-:W0:Y:S02]  /*22990*/  @!P0 LDC.64 R2, c[0x0][0xd58] ;  /* 0x00035600ff028b82 */ /* 0x000e240000000a00 */
[----:B0-----:R-:W-:-:S05]  /*229a0*/  @!P0 IMAD.WIDE.U32 R2, R7, 0x4, R2 ;  /* 0x0000000407028825 */ /* 0x001fca00078e0002 */
[----:B------:R-:W2:Y:S01]  /*229b0*/  @!P0 LDG.E R17, desc[UR54][R2.64] ;  /* 0x0000003602118981 */ /* 0x000ea2000c1e1900 */
[C---:B------:R-:W-:Y:S02]  /*229c0*/  ISETP.NE.AND P1, PT, R7.reuse, RZ, PT ;  /* 0x000000ff0700720c */ /* 0x040fe40003f25270 */
[----:B------:R-:W-:Y:S02]  /*229d0*/  ISETP.GE.U32.AND P0, PT, R7, 0x2, PT ;  /* 0x000000020700780c */ /* 0x000fe40003f06070 */
[----:B------:R-:W-:-:S09]  /*229e0*/  LOP3.LUT R6, R6, 0xfffffffe, RZ, 0xc0, !PT ;  /* 0xfffffffe06067812 */ /* 0x000fd200078ec0ff */
[----:B------:R-:W-:-:S04]  /*229f0*/  @P1 LOP3.LUT R6, R6, 0x1, RZ, 0xfc, !PT ;  /* 0x0000000106061812 */ /* 0x000fc800078efcff */
[----:B------:R-:W-:-:S04]  /*22a00*/  LOP3.LUT R6, R6, 0xffffffef, RZ, 0xc0, !PT ;  /* 0xffffffef06067812 */ /* 0x000fc800078ec0ff */
[----:B------:R-:W-:-:S04]  /*22a10*/  @P0 LOP3.LUT R6, R6, 0x10, RZ, 0xfc, !PT ;  /* 0x0000001006060812 */ /* 0x000fc800078efcff */
[----:B------:R-:W-:Y:S01]  /*22a20*/  LOP3.LUT R6, R6, 0xfffffff7, RZ, 0xc0, !PT ;  /* 0xfffffff706067812 */ /* 0x000fe200078ec0ff */
[----:B------:R-:W-:Y:S01]  /*22a30*/  IMAD.MOV.U32 R19, RZ, RZ, RZ ;  /* 0x000000ffff137224 */ /* 0x000fe200078e00ff */
[----:B--2---:R-:W0:Y:S02]  /*22a40*/  SHFL.UP PT, R0, R17, 0x1, RZ ;  /* 0x0420000011007989 */ /* 0x004e2400000e00ff */
[----:B0-----:R-:W-:-:S05]  /*22a50*/  SEL R0, R0, RZ, P1 ;  /* 0x000000ff00007207 */ /* 0x001fca0000800000 */
[----:B------:R-:W-:-:S05]  /*22a60*/  IMAD.IADD R0, R17, 0x1, R0 ;  /* 0x0000000111007824 */ /* 0x000fca00078e0200 */
[----:B------:R-:W0:Y:S02]  /*22a70*/  SHFL.UP PT, R4, R0, 0x2, RZ ;  /* 0x0440000000047989 */ /* 0x000e2400000e00ff */
[----:B0-----:R-:W-:-:S05]  /*22a80*/  SEL R5, R4, RZ, P0 ;  /* 0x000000ff04057207 */ /* 0x001fca0000000000 */
[----:B------:R-:W-:-:S05]  /*22a90*/  IMAD.IADD R5, R0, 0x1, R5 ;  /* 0x0000000100057824 */ /* 0x000fca00078e0205 */
[----:B------:R-:W0:Y:S01]  /*22aa0*/  SHFL.UP PT, R4, R5, 0x4, RZ ;  /* 0x0480000005047989 */ /* 0x000e2200000e00ff */
[----:B------:R-:W-:-:S04]  /*22ab0*/  ISETP.GE.U32.AND P0, PT, R7, 0x4, PT ;  /* 0x000000040700780c */ /* 0x000fc80003f06070 */
[----:B0-----:R-:W-:-:S05]  /*22ac0*/  SEL R4, R4, RZ, P0 ;  /* 0x000000ff04047207 */ /* 0x001fca0000000000 */
[----:B------:R-:W-:-:S05]  /*22ad0*/  IMAD.IADD R4, R5, 0x1, R4 ;  /* 0x0000000105047824 */ /* 0x000fca00078e0204 */
[----:B------:R-:W0:Y:S01]  /*22ae0*/  SHFL.UP PT, R2, R4, 0x8, RZ ;  /* 0x0500000004027989 */ /* 0x000e2200000e00ff */
[----:B------:R-:W-:Y:S02]  /*22af0*/  @P0 LOP3.LUT R6, R6, 0x8, RZ, 0xfc, !PT ;  /* 0x0000000806060812 */ /* 0x000fe400078efcff */
[----:B------:R-:W-:-:S04]  /*22b00*/  ISETP.GE.U32.AND P0, PT, R7, 0x8, PT ;  /* 0x000000080700780c */ /* 0x000fc80003f06070 */
[----:B0-----:R-:W-:-:S05]  /*22b10*/  SEL R3, R2, RZ, P0 ;  /* 0x000000ff02037207 */ /* 0x001fca0000000000 */
[----:B------:R-:W-:-:S05]  /*22b20*/  IMAD.IADD R3, R4, 0x1, R3 ;  /* 0x0000000104037824 */ /* 0x000fca00078e0203 */
[----:B------:R-:W0:Y:S01]  /*22b30*/  SHFL.UP PT, R0, R3, 0x10, RZ ;  /* 0x0600000003007989 */ /* 0x000e2200000e00ff */
[----:B------:R-:W-:-:S04]  /*22b40*/  LOP3.LUT R6, R6, 0xfffffffb, RZ, 0xc0, !PT ;  /* 0xfffffffb06067812 */ /* 0x000fc800078ec0ff */
[----:B------:R-:W-:Y:S02]  /*22b50*/  @P0 LOP3.LUT R6, R6, 0x4, RZ, 0xfc, !PT ;  /* 0x0000000406060812 */ /* 0x000fe400078efcff */
[----:B------:R-:W-:-:S04]  /*22b60*/  ISETP.GE.U32.AND P0, PT, R7, 0x10, PT ;  /* 0x000000100700780c */ /* 0x000fc80003f06070 */
[----:B0-----:R-:W-:-:S05]  /*22b70*/  SEL R0, R0, RZ, P0 ;  /* 0x000000ff00007207 */ /* 0x001fca0000000000 */
[----:B------:R-:W-:-:S05]  /*22b80*/  IMAD.IADD R0, R3, 0x1, R0 ;  /* 0x0000000103007824 */ /* 0x000fca00078e0200 */
[----:B------:R-:W0:Y:S01]  /*22b90*/  SHFL.IDX PT, R2, R0, 0x1f, 0x1f ;  /* 0x03e01f0000027f89 */ /* 0x000e2200000e0000 */
[----:B------:R-:W-:-:S04]  /*22ba0*/  LOP3.LUT R6, R6, 0xfffffffd, RZ, 0xc0, !PT ;  /* 0xfffffffd06067812 */ /* 0x000fc800078ec0ff */
[----:B------:R-:W-:-:S05]  /*22bb0*/  @P0 LOP3.LUT R6, R6, 0x2, RZ, 0xfc, !PT ;  /* 0x0000000206060812 */ /* 0x000fca00078efcff */
[----:B------:R2:W-:Y:S01]  /*22bc0*/  STL [R1+0x470], R6 ;  /* 0x0004700601007387 */ /* 0x0005e20000100800 */
[----:B0-----:R-:W-:-:S05]  /*22bd0*/  IMAD R4, R2, UR4, RZ ;  /* 0x0000000402047c24 */ /* 0x001fca000f8e02ff */
[----:B-1----:R-:W-:Y:S01]  /*22be0*/  ISETP.GT.AND P0, PT, R4, UR6, PT ;  /* 0x0000000604007c0c */ /* 0x002fe2000bf04270 */
[----:B------:R-:W-:-:S12]  /*22bf0*/  IMAD.MOV.U32 R5, RZ, RZ, R4 ;  /* 0x000000ffff057224 */ /* 0x000fd800078e0004 */
[----:B--2---:R-:W-:Y:S05]  /*22c00*/  @P0 BRA `(.L_x_2578) ;  /* 0x0000000000bc0947 */ /* 0x004fea0003800000 */
[----:B------:R-:W-:Y:S01]  /*22c10*/  IMAD.MOV.U32 R4, RZ, RZ, R5 ;  /* 0x000000ffff047224 */ /* 0x000fe200078e0005 */
[----:B------:R-:W-:Y:S01]  /*22c20*/  ULDC UR5, c[0x0][0xd14] ;  /* 0x0003450000057ab9 */ /* 0x000fe20000000800 */
[----:B------:R-:W-:Y:S01]  /*22c30*/  IMAD.MOV.U32 R19, RZ, RZ, RZ ;  /* 0x000000ffff137224 */ /* 0x000fe200078e00ff */
[----:B------:R-:W-:Y:S01]  /*22c40*/  ULDC UR7, c[0x0][0xd14] ;  /* 0x0003450000077ab9 */ /* 0x000fe20000000800 */
[----:B------:R-:W-:-:S05]  /*22c50*/  ULDC UR4, c[0x0][0xd10] ;  /* 0x0003440000047ab9 */ /* 0x000fca0000000800 */
.L_x_2582:
        /* <DEDUP_REMOVED lines=16> */
.L_x_2581:
[----:B------:R-:W-:Y:S05]  /*22d60*/  BSYNC B0 ;  /* 0x0000000000007941 */ /* 0x000fea0003800000 */
.L_x_2580:
[----:B-----5:R-:W1:Y:S01]  /*22d70*/  SHFL.UP PT, R0, R17, 0x1, RZ ;  /* 0x0420000011007989 */ /* 0x020e6200000e00ff */
[C---:B------:R-:W-:Y:S02]  /*22d80*/  ISETP.NE.AND P0, PT, R6.reuse, RZ, PT ;  /* 0x000000ff0600720c */ /* 0x040fe40003f05270 */
[----:B------:R-:W-:Y:S02]  /*22d90*/  ISETP.GE.U32.AND P1, PT, R6, 0x2, PT ;  /* 0x000000020600780c */ /* 0x000fe40003f26070 */
[----:B-1----:R-:W-:Y:S02]  /*22da0*/  SEL R0, R0, RZ, P0 ;  /* 0x000000ff00007207 */ /* 0x002fe40000000000 */
[----:B------:R-:W-:-:S03]  /*22db0*/  ISETP.GE.U32.AND P0, PT, R6, 0x4, PT ;  /* 0x000000040600780c */ /* 0x000fc60003f06070 */
[----:B------:R-:W-:-:S05]  /*22dc0*/  IMAD.IADD R0, R17, 0x1, R0 ;  /* 0x0000000111007824 */ /* 0x000fca00078e0200 */
[----:B0-----:R-:W0:Y:S02]  /*22dd0*/  SHFL.UP PT, R2, R0, 0x2, RZ ;  /* 0x0440000000027989 */ /* 0x001e2400000e00ff */
        /* <DEDUP_REMOVED lines=18> */
.L_x_2578:
[----:B------:R-:W-:-:S04]  /*22f00*/  IMAD.IADD R5, R4, 0x1, -R5 ;  /* 0x0000000104057824 */ /* 0x000fc800078e0a05 */
[----:B------:R-:W-:-:S05]  /*22f10*/  IMAD R2, R0, UR4, R5 ;  /* 0x0000000400027c24 */ /* 0x000fca000f8e0205 */
[----:B------:R-:W-:Y:S02]  /*22f20*/  ISETP.GT.AND P0, PT, R2, UR6, PT ;  /* 0x0000000602007c0c */ /* 0x000fe4000bf04270 */
[----:B------:R-:W0:Y:S11]  /*22f30*/  LDC.64 R2, c[0x0][0xd68] ;  /* 0x00035a00ff027b82 */ /* 0x000e360000000a00 */
        /* <DEDUP_REMOVED lines=16> */
.L_x_2583:
        /* <DEDUP_REMOVED lines=24> */
[----:B------:R-:W-:Y:S02]  /*231c0*/  IMAD R5, R6, R2, R5 ;  /* 0x0000000206057224 */ /* 0x000fe400078e0205 */
[----:B------:R-:W-:Y:S01]  /*231d0*/  IMAD.MOV.U32 R2, RZ, RZ, RZ ;  /* 0x000000ffff027224 */ /* 0x000fe200078e00ff */
[----:B------:R-:W-:-:S04]  /*231e0*/  VIADDMNMX R8, R3, UR4, R8, PT ;  /* 0x0000000403087c46 */ /* 0x000fc8000b800108 */
[-C--:B------:R-:W-:Y:S02]  /*231f0*/  IABS R4, R8.reuse ;  /* 0x0000000800047213 */ /* 0x080fe40000000000 */
[----:B------:R-:W-:Y:S02]  /*23200*/  IABS R6, R8 ;  /* 0x0000000800067213 */ /* 0x000fe40000000000 */
[----:B------:R-:W1:Y:S08]  /*23210*/  I2F.RP R7, R4 ;  /* 0x0000000400077306 */ /* 0x000e700000209400 */
[----:B-1----:R-:W1:Y:S02]  /*23220*/  MUFU.RCP R7, R7 ;  /* 0x0000000700077308 */ /* 0x002e640000001000 */
[----:B-1----:R-:W-:Y:S01]  /*23230*/  VIADD R3, R7, 0xffffffe ;  /* 0x0ffffffe07037836 */ /* 0x002fe20000000000 */
[----:B------:R-:W-:-:S05]  /*23240*/  IABS R7, R5 ;  /* 0x0000000500077213 */ /* 0x000fca0000000000 */
[----:B------:R-:W1:Y:S02]  /*23250*/  F2I.FTZ.U32.TRUNC.NTZ R3, R3 ;  /* 0x0000000300037305 */ /* 0x000e64000021f000 */
[----:B-1----:R-:W-:-:S04]  /*23260*/  IMAD.MOV R9, RZ, RZ, -R3 ;  /* 0x000000ffff097224 */ /* 0x002fc800078e0a03 */
[----:B------:R-:W-:-:S04]  /*23270*/  IMAD R9, R9, R4, RZ ;  /* 0x0000000409097224 */ /* 0x000fc800078e02ff */
[----:B------:R-:W-:-:S04]  /*23280*/  IMAD.HI.U32 R2, R3, R9, R2 ;  /* 0x0000000903027227 */ /* 0x000fc800078e0002 */
[----:B------:R-:W-:Y:S02]  /*23290*/  IMAD.MOV R3, RZ, RZ, -R6 ;  /* 0x000000ffff037224 */ /* 0x000fe400078e0a06 */
[----:B------:R-:W-:-:S04]  /*232a0*/  IMAD.HI.U32 R2, R2, R7, RZ ;  /* 0x0000000702027227 */ /* 0x000fc800078e00ff */
[----:B------:R-:W-:-:S05]  /*232b0*/  IMAD R3, R2, R3, R7 ;  /* 0x0000000302037224 */ /* 0x000fca00078e0207 */
[----:B------:R-:W-:-:S13]  /*232c0*/  ISETP.GT.U32.AND P0, PT, R4, R3, PT ;  /* 0x000000030400720c */ /* 0x000fda0003f04070 */
[----:B------:R-:W-:Y:S02]  /*232d0*/  @!P0 IMAD.IADD R3, R3, 0x1, -R4 ;  /* 0x0000000103038824 */ /* 0x000fe400078e0a04 */
[----:B------:R-:W-:-:S03]  /*232e0*/  @!P0 VIADD R2, R2, 0x1 ;  /* 0x0000000102028836 */ /* 0x000fc60000000000 */
[----:B------:R-:W-:Y:S02]  /*232f0*/  ISETP.GE.U32.AND P0, PT, R3, R4, PT ;  /* 0x000000040300720c */ /* 0x000fe40003f06070 */
[C---:B------:R-:W-:Y:S01]  /*23300*/  LOP3.LUT R3, R5.reuse, R8, RZ, 0x3c, !PT ;  /* 0x0000000805037212 */ /* 0x040fe200078e3cff */
[----:B------:R-:W-:-:S10]  /*23310*/  IMAD.IADD R5, R5, 0x1, R0 ;  /* 0x0000000105057824 */ /* 0x000fd400078e0200 */
        /* <DEDUP_REMOVED lines=10> */
.L_x_2579:
[----:B------:R-:W-:Y:S02]  /*233c0*/  IMAD.MOV.U32 R17, RZ, RZ, RZ ;  /* 0x000000ffff117224 */ /* 0x000fe400078e00ff */
[----:B------:R-:W-:Y:S02]  /*233d0*/  IMAD.U32 R16, RZ, RZ, UR6 ;  /* 0x00000006ff107e24 */ /* 0x000fe4000f8e00ff */
[----:B------:R-:W-:-:S07]  /*233e0*/  IMAD.MOV.U32 R18, RZ, RZ, RZ ;  /* 0x000000ffff127224 */ /* 0x000fce00078e00ff */
.L_x_2584:
[----:B------:R-:W1:Y:S01]  /*233f0*/  S2R R0, SR_TID.X ;  /* 0x0000000000007919 */ /* 0x000e620000002100 */
[----:B------:R-:W-:Y:S01]  /*23400*/  UMOV UR50, URZ ;  /* 0x0000003f00327c82 */ /* 0x000fe20008000000 */
[----:B------:R-:W-:Y:S01]  /*23410*/  STL [R1+0x470], RZ ;  /* 0x000470ff01007387 */ /* 0x000fe20000100800 */
        /* <DEDUP_REMOVED lines=9> */
[----:B------:R1:W-:Y:S07]  /*234b0*/  STL [R1+0x474], R0 ;  /* 0x0004740001007387 */ /* 0x0003ee0000100800 */
[----:B------:R-:W-:Y:S05]  /*234c0*/  @P0 BRA `(.L_x_2585) ;  /* 0x0000004000280947 */ /* 0x000fea0003800000 */
[----:B-1----:R-:W-:Y:S01]  /*234d0*/  IMAD.MOV.U32 R0, RZ, RZ, 0x1 ;  /* 0x00000001ff007424 */ /* 0x002fe200078e00ff */
[----:B------:R1:W-:Y:S01]  /*234e0*/  STL [R1+0x470], RZ ;  /* 0x000470ff01007387 */ /* 0x0003e20000100800 */
[----:B------:R-:W-:Y:S01]  /*234f0*/  ULDC UR49, c[0x0][0xc] ;  /* 0x0000030000317ab9 */ /* 0x000fe20000000800 */
[----:B------:R-:W-:Y:S01]  /*23500*/  ULDC.64 UR52, c[0x0][0x198] ;  /* 0x0000660000347ab9 */ /* 0x000fe20000000a00 */
[----:B------:R-:W-:Y:S01]  /*23510*/  UMOV UR50, URZ ;  /* 0x0000003f00327c82 */ /* 0x000fe20008000000 */
[----:B------:R1:W-:Y:S04]  /*23520*/  STL [R1+0x474], R0 ;  /* 0x0004740001007387 */ /* 0x0003e80000100800 */
.L_x_2659:
[----:B------:R-:W-:Y:S05]  /*23530*/  YIELD ;  /* 0x0000000000007946 */ /* 0x000fea0003800000 */
[----:B------:R-:W-:Y:S01]  /*23540*/  ULDC.64 UR4, c[0x0][0xb20] ;  /* 0x0002c80000047ab9 */ /* 0x000fe20000000a00 */
[----:B-1----:R-:W-:Y:S01]  /*23550*/  IMAD.MOV.U32 R0, RZ, RZ, RZ ;  /* 0x000000ffff007224 */ /* 0x002fe200078e00ff */
[----:B------:R-:W-:Y:S01]  /*23560*/  ISETP.NE.U32.AND P0, PT, RZ, UR4, PT ;  /* 0x00000004ff007c0c */ /* 0x000fe2000bf05070 */
[----:B------:R-:W-:Y:S01]  /*23570*/  IMAD.MOV.U32 R4, RZ, RZ, RZ ;  /* 0x000000ffff047224 */ /* 0x000fe200078e00ff */
        /* <DEDUP_REMOVED lines=13> */
[----:B------:R-:W-:Y:S02]  /*23650*/  ULDC UR4, c[0x0][0x288] ;  /* 0x0000a20000047ab9 */ /* 0x000fe40000000800 */
[----:B------:R-:W-:Y:S01]  /*23660*/  IMAD.U32 R6, RZ, RZ, UR4 ;  /* 0x00000004ff067e24 */ /* 0x000fe2000f8e00ff */
[----:B------:R-:W-:Y:S01]  /*23670*/  ISETP.NE.AND.EX P1, PT, RZ, UR5, PT, P1 ;  /* 0x00000005ff007c0c */ /* 0x000fe2000bf25310 */
[----:B------:R-:W-:Y:S02]  /*23680*/  ULDC.64 UR4, c[0x0][0x3f8] ;  /* 0x0000fe0000047ab9 */ /* 0x000fe40000000a00 */
[----:B------:R-:W-:-:S03]  /*23690*/  UISETP.NE.U32.AND UP0, UPT, UR4, URZ, UPT ;  /* 0x0000003f0400728c */ /* 0x000fc6000bf05070 */
[----:B------:R-:W-:Y:S01]  /*236a0*/  ULDC UR4, c[0x0][0x404] ;  /* 0x0001010000047ab9 */ /* 0x000fe20000000800 */
[----:B------:R-:W-:-:S03]  /*236b0*/  UISETP.NE.AND.EX UP0, UPT, UR5, URZ, UPT, UP0 ;  /* 0x0000003f0500728c */ /* 0x000fc6000bf05300 */
[----:B------:R-:W-:Y:S01]  /*236c0*/  ULDC UR5, c[0x0][0x2e0] ;  /* 0x0000b80000057ab9 */ /* 0x000fe20000000800 */
[----:B------:R-:W-:Y:S01]  /*236d0*/  USEL UR4, UR4, 0x1, UP0 ;  /* 0x0000000104047887 */ /* 0x000fe20008000000 */
[----:B------:R-:W-:-:S03]  /*236e0*/  ISETP.NE.U32.AND P0, PT, RZ, UR6, PT ;  /* 0x00000006ff007c0c */ /* 0x000fc6000bf05070 */
[----:B------:R-:W-:Y:S01]  /*236f0*/  UIMAD UR4, UR4, UR5, URZ ;  /* 0x00000005040472a4 */ /* 0x000fe2000f8e023f */
[----:B------:R-:W-:Y:S01]  /*23700*/  ISETP.NE.AND.EX P0, PT, RZ, UR7, PT, P0 ;  /* 0x00000007ff007c0c */ /* 0x000fe2000bf05300 */
[----:B--2---:R1:W-:Y:S02]  /*23710*/  STL [R1+0x488], R4 ;  /* 0x0004880401007387 */ /* 0x0043e40000100800 */
[----:B-1----:R-:W1:Y:S02]  /*23720*/  @P1 LDC.64 R4, c[0x0][0xb10] ;  /* 0x0002c400ff041b82 */ /* 0x002e640000000a00 */
[----:B-1----:R-:W-:-:S05]  /*23730*/  @P1 IMAD.WIDE R4, R19, 0x4, R4 ;  /* 0x0000000413041825 */ /* 0x002fca00078e0204 */
[----:B------:R1:W5:Y:S02]  /*23740*/  @P1 LDG.E R6, desc[UR54][R4.64] ;  /* 0x0000003604061981 */ /* 0x000364000c1e1900 */
[----:B-1----:R-:W-:Y:S01]  /*23750*/  IMAD.U32 R4, RZ, RZ, UR4 ;  /* 0x00000004ff047e24 */ /* 0x002fe2000f8e00ff */
[----:B------:R-:W-:Y:S06]  /*23760*/  @P1 BRA `(.L_x_2586) ;  /* 0x0000000000101947 */ /* 0x000fec0003800000 */
[----:B------:R-:W-:Y:S05]  /*23770*/  @!P2 BRA `(.L_x_2586) ;  /* 0x00000000000ca947 */ /* 0x000fea0003800000 */
[----:B------:R-:W2:Y:S04]  /*23780*/  LDG.E R5, desc[UR54][R2.64] ;  /* 0x0000003602057981 */ /* 0x000ea8000c1e1900 */
[----:B-----5:R-:W2:Y:S02]  /*23790*/  LDG.E R6, desc[UR54][R2.64+0x4] ;  /* 0x0000043602067981 */ /* 0x020ea4000c1e1900 */
[----:B--2---:R-:W-:-:S07]  /*237a0*/  IMAD.IADD R6, R6, 0x1, -R5 ;  /* 0x0000000106067824 */ /* 0x004fce00078e0a05 */
.L_x_2586:
        /* <DEDUP_REMOVED lines=14> */
.L_x_2587:
[----:B------:R-:W-:Y:S05]  /*23890*/  @!P0 BRA `(.L_x_2588) ;  /* 0x00000000000c8947 */ /* 0x000fea0003800000 */
[----:B-1----:R-:W2:Y:S04]  /*238a0*/  LDG.E R5, desc[UR54][R2.64] ;  /* 0x0000003602057981 */ /* 0x002ea8000c1e1900 */
[----:B------:R-:W2:Y:S02]  /*238b0*/  LDG.E R4, desc[UR54][R2.64+0x4] ;  /* 0x0000043602047981 */ /* 0x000ea4000c1e1900 */
[----:B--2---:R-:W-:-:S07]  /*238c0*/  IMAD.IADD R4, R4, 0x1, -R5 ;  /* 0x0000000104047824 */ /* 0x004fce00078e0a05 */
.L_x_2588:
        /* <DEDUP_REMOVED lines=9> */
[----:B------:R-:W-:-:S11]  /*23960*/  VIADD R0, R9, 0xffffffff ;  /* 0xffffffff09007836 */ /* 0x000fd60000000000 */
[----:B------:R-:W-:Y:S05]  /*23970*/  @P1 BRA `(.L_x_2591) ;  /* 0x00000000001c1947 */ /* 0x000fea0003800000 */
[----:B------:R-:W-:Y:S01]  /*23980*/  ISETP.NE.AND P1, PT, R3, 0x1, PT ;  /* 0x000000010300780c */ /* 0x000fe20003f25270 */
[----:B------:R-:W-:-:S12]  /*23990*/  IMAD.MOV R9, RZ, RZ, -R9 ;  /* 0x000000ffff097224 */ /* 0x000fd800078e0a09 */
[----:B-1----:R-:W1:Y:S02]  /*239a0*/  @P1 LDC.64 R4, c[0x0][0xae0] ;  /* 0x0002b800ff041b82 */ /* 0x002e640000000a00 */
[----:B-1----:R-:W-:-:S05]  /*239b0*/  @P1 IMAD.HI.U32 R4, R9, R4, RZ ;  /* 0x0000000409041227 */ /* 0x002fca00078e00ff */
[----:B------:R-:W-:-:S04]  /*239c0*/  @P1 SHF.R.U32.HI R9, RZ, R5, R4 ;  /* 0x00000005ff091219 */ /* 0x000fc80000011604 */
[----:B------:R-:W-:Y:S01]  /*239d0*/  LOP3.LUT R0, RZ, R9, RZ, 0x33, !PT ;  /* 0x00000009ff007212 */ /* 0x000fe200078e33ff */
[----:B------:R-:W-:Y:S06]  /*239e0*/  BRA `(.L_x_2592) ;  /* 0x0000000000107947 */ /* 0x000fec0003800000 */
.L_x_2591:
[----:B------:R-:W-:-:S13]  /*239f0*/  ISETP.NE.AND P1, PT, R3, 0x1, PT ;  /* 0x000000010300780c */ /* 0x000fda0003f25270 */
[----:B-1----:R-:W1:Y:S02]  /*23a00*/  @P1 LDC.64 R4, c[0x0][0xae0] ;  /* 0x0002b800ff041b82 */ /* 0x002e640000000a00 */
[----:B-1----:R-:W-:-:S05]  /*23a10*/  @P1 IMAD.HI.U32 R4, R0, R4, RZ ;  /* 0x0000000400041227 */ /* 0x002fca00078e00ff */
[----:B------:R-:W-:-:S07]  /*23a20*/  @P1 SHF.R.U32.HI R0, RZ, R5, R4 ;  /* 0x00000005ff001219 */ /* 0x000fce0000011604 */
.L_x_2592:
[----:B------:R-:W-:Y:S05]  /*23a30*/  BSYNC B0 ;  /* 0x0000000000007941 */ /* 0x000fea0003800000 */
.L_x_2590:
[----:B------:R-:W-:-:S05]  /*23a40*/  IMAD R5, R0, R3, R3 ;  /* 0x0000000300057224 */ /* 0x000fca00078e0203 */
[----:B------:R-:W-:-:S07]  /*23a50*/  VIMNMX R2, R2, R5, PT ;  /* 0x0000000502027248 */ /* 0x000fce0003fe0100 */
.L_x_2589:
[----:B------:R-:W-:Y:S01]  /*23a60*/  VIADD R2, R2, 0x5f ;  /* 0x0000005f02027836 */ /* 0x000fe20000000000 */
[----:B------:R-:W-:Y:S01]  /*23a70*/  ULDC UR4, c[0x0][0xad4] ;  /* 0x0002b50000047ab9 */ /* 0x000fe20000000800 */
[----:B------:R-:W-:Y:S02]  /*23a80*/  VIADD R0, R7, 0x5f ;  /* 0x0000005f07007836 */ /* 0x000fe40000000000 */
[----:B------:R-:W-:-:S04]  /*23a90*/  IMAD.HI R2, R2, 0x2aaaaaab, RZ ;  /* 0x2aaaaaab02027827 */ /* 0x000fc800078e02ff */
[----:B------:R-:W-:Y:S01]  /*23aa0*/  IMAD.HI R0, R0, 0x2aaaaaab, RZ ;  /* 0x2aaaaaab00007827 */ /* 0x000fe200078e02ff */
[----:B-1----:R-:W-:-:S03]  /*23ab0*/  SHF.R.U32.HI R5, RZ, 0x1f, R2 ;  /* 0x0000001fff057819 */ /* 0x002fc60000011602 */
[----:B------:R-:W-:Y:S01]  /*23ac0*/  IMAD R6, R17, 0x80, -R6 ;  /* 0x0000008011067824 */ /* 0x000fe200078e0a06 */
[----:B------:R-:W-:Y:S02]  /*23ad0*/  LEA.HI.SX32 R2, R2, R5, 0x1c ;  /* 0x0000000502027211 */ /* 0x000fe400078fe2ff */
[----:B------:R-:W-:Y:S01]  /*23ae0*/  SHF.R.U32.HI R5, RZ, 0x1f, R0 ;  /* 0x0000001fff057819 */ /* 0x000fe20000011600 */
[----:B------:R-:W-:-:S03]  /*23af0*/  IMAD.IADD R6, R7, 0x1, R6 ;  /* 0x0000000107067824 */ /* 0x000fc600078e0206 */
        /* <DEDUP_REMOVED lines=15> */
.L_x_2595:
[----:B------:R-:W-:-:S13]  /*23bf0*/  ISETP.NE.AND P0, PT, R3, 0x1, PT ;  /* 0x000000010300780c */ /* 0x000fda0003f05270 */
[----:B------:R-:W2:Y:S02]  /*23c00*/  @P0 LDC.64 R4, c[0x0][0xae0] ;  /* 0x0002b800ff040b82 */ /* 0x000ea40000000a00 */
[----:B--2---:R-:W-:-:S05]  /*23c10*/  @P0 IMAD.HI.U32 R4, R6, R4, RZ ;  /* 0x0000000406040227 */ /* 0x004fca00078e00ff */
[----:B------:R-:W-:-:S07]  /*23c20*/  @P0 SHF.R.U32.HI R6, RZ, R5, R4 ;  /* 0x00000005ff060219 */ /* 0x000fce0000011604 */
.L_x_2596:
[----:B------:R-:W-:Y:S05]  /*23c30*/  BSYNC B0 ;  /* 0x0000000000007941 */ /* 0x000fea0003800000 */
.L_x_2594:
[----:B------:R-:W-:-:S05]  /*23c40*/  IMAD R3, R6, R3, RZ ;  /* 0x0000000306037224 */ /* 0x000fca00078e02ff */
[----:B------:R-:W-:-:S07]  /*23c50*/  VIMNMX R0, R0, R3, !PT ;  /* 0x0000000300007248 */ /* 0x000fce0007fe0100 */
.L_x_2593:
        /* <DEDUP_REMOVED lines=25> */
.L_x_2598:
        /* <DEDUP_REMOVED lines=14> */
[----:B------:R-:W-:Y:S02]  /*23ed0*/  IMAD.U32 R6, RZ, RZ, UR8 ;  /* 0x00000008ff067e24 */ /* 0x000fe4000f8e00ff */
[----:B------:R-:W-:-:S02]  /*23ee0*/  IMAD.U32 R7, RZ, RZ, UR9 ;  /* 0x00000009ff077e24 */ /* 0x000fc4000f8e00ff */
[----:B------:R-:W-:Y:S02]  /*23ef0*/  IMAD.U32 R10, RZ, RZ, UR4 ;  /* 0x00000004ff0a7e24 */ /* 0x000fe4000f8e00ff */
[----:B0-----:R-:W-:Y:S02]  /*23f00*/  IMAD.U32 R11, RZ, RZ, UR5 ;  /* 0x00000005ff0b7e24 */ /* 0x001fe4000f8e00ff */
[----:B-1----:R-:W-:Y:S02]  /*23f10*/  IMAD.MOV.U32 R8, RZ, RZ, 0x70 ;  /* 0x00000070ff087424 */ /* 0x002fe400078e00ff */
[----:B------:R-:W-:Y:S02]  /*23f20*/  IMAD.MOV.U32 R12, RZ, RZ, 0x1 ;  /* 0x00000001ff0c7424 */ /* 0x000fe400078e00ff */
[----:B------:R-:W-:-:S07]  /*23f30*/  IMAD.MOV.U32 R13, RZ, RZ, RZ ;  /* 0x000000ffff0d7224 */ /* 0x000fce00078e00ff */
[----:B------:R-:W-:-:S07]  /*23f40*/  LEPC R20, `(.L_x_2600) ;  /* 0x000000001014794e */ /* 0x000fce0000000000 */
[----:B--2---:R-:W-:Y:S05]  /*23f50*/  CALL.ABS.NOINC R2 ;  /* 0x0000000002007343 */ /* 0x004fea0003c00000 */
.L_x_2600:
        /* <DEDUP_REMOVED lines=11> */
[----:B------:R-:W-:Y:S02]  /*24010*/  IMAD.U32 R6, RZ, RZ, UR8 ;  /* 0x00000008ff067e24 */ /* 0x000fe4000f8e00ff */
[----:B------:R-:W-:-:S02]  /*24020*/  IMAD.U32 R7, RZ, RZ, UR9 ;  /* 0x00000009ff077e24 */ /* 0x000fc4000f8e00ff */
[----:B------:R-:W-:Y:S02]  /*24030*/  IMAD.U32 R10, RZ, RZ, UR4 ;  /* 0x00000004ff0a7e24 */ /* 0x000fe4000f8e00ff */
[----:B0-----:R-:W-:Y:S02]  /*24040*/  IMAD.U32 R11, RZ, RZ, UR5 ;  /* 0x00000005ff0b7e24 */ /* 0x001fe4000f8e00ff */
[----:B-1----:R-:W-:Y:S02]  /*24050*/  IMAD.MOV.U32 R8, RZ, RZ, 0x70 ;  /* 0x00000070ff087424 */ /* 0x002fe400078e00ff */
[----:B------:R-:W-:Y:S02]  /*24060*/  IMAD.MOV.U32 R12, RZ, RZ, 0x1 ;  /* 0x00000001ff0c7424 */ /* 0x000fe400078e00ff */
[----:B--2---:R-:W-:-:S07]  /*24070*/  IMAD.MOV.U32 R13, RZ, RZ, RZ ;  /* 0x000000ffff0d7224 */ /* 0x004fce00078e00ff */
[----:B------:R-:W-:-:S07]  /*24080*/  LEPC R20, `(.L_x_2602) ;  /* 0x000000001014794e */ /* 0x000fce0000000000 */
[----:B---3--:R-:W-:Y:S05]  /*24090*/  CALL.ABS.NOINC R2 ;  /* 0x0000000002007343 */ /* 0x008fea0003c00000 */
.L_x_2602:
        /* <DEDUP_REMOVED lines=16> */
.L_x_2601:
[----:B------:R-:W2:Y:S01]  /*241a0*/  LDL.LU R7, [R1+0x488] ;  /* 0x0004880001077983 */ /* 0x000ea20000300800 */
[----:B------:R-:W3:Y:S01]  /*241b0*/  LDC R0, c[0x0][0x428] ;  /* 0x00010a00ff007b82 */ /* 0x000ee20000000800 */
[----:B------:R-:W-:Y:S01]  /*241c0*/  ULDC.64 UR4, c[0x0][0xaf0] ;  /* 0x0002bc0000047ab9 */ /* 0x000fe20000000a00 */
[----:B------:R-:W4:Y:S01]  /*241d0*/  S2R R4, SR_TID.X ;  /* 0x0000000000047919 */ /* 0x000f220000002100 */
[----:B---3--:R-:W-:Y:S01]  /*241e0*/  ISETP.NE.AND P0, PT, R0, 0x1, PT ;  /* 0x000000010000780c */ /* 0x008fe20003f05270 */
[----:B------:R-:W-:Y:S01]  /*241f0*/  IMAD.MOV.U32 R0, RZ, RZ, R18 ;  /* 0x000000ffff007224 */ /* 0x000fe200078e0012 */
[----:B----4-:R-:W-:Y:S01]  /*24200*/  LOP3.LUT R6, R4, 0x1f, RZ, 0xc0, !PT ;  /* 0x0000001f04067812 */ /* 0x010fe200078ec0ff */
[----:B------:R-:W-:-:S10]  /*24210*/  IMAD.MOV.U32 R4, RZ, RZ, R19 ;  /* 0x000000ffff047224 */ /* 0x000fd400078e0013 */
[----:B------:R-:W3:Y:S08]  /*24220*/  @P0 LDC R3, c[0x0][0x42c] ;  /* 0x00010b00ff030b82 */ /* 0x000ef00000000800 */
[----:B------:R-:W4:Y:S01]  /*24230*/  @P0 LDC R5, c[0x0][0x430] ;  /* 0x00010c00ff050b82 */ /* 0x000f220000000800 */
[----:B---3--:R-:W-:-:S05]  /*24240*/  @P0 IMAD.HI.U32 R2, R18, R3, RZ ;  /* 0x0000000312020227 */ /* 0x008fca00078e00ff */
[----:B----4-:R-:W-:Y:S02]  /*24250*/  @P0 SHF.R.U32.HI R0, RZ, R5, R2 ;  /* 0x00000005ff000219 */ /* 0x010fe40000011602 */
[----:B------:R-:W-:-:S04]  /*24260*/  ISETP.NE.U32.AND P0, PT, RZ, UR4, PT ;  /* 0x00000004ff007c0c */ /* 0x000fc8000bf05070 */
[----:B------:R-:W-:Y:S01]  /*24270*/  ISETP.NE.AND.EX P0, PT, RZ, UR5, PT, P0 ;  /* 0x00000005ff007c0c */ /* 0x000fe2000bf05300 */
[----:B------:R-:W-:-:S12]  /*24280*/  ULDC.64 UR4, c[0x0][0xaf8] ;  /* 0x0002be0000047ab9 */ /* 0x000fd80000000a00 */
[----:B------:R-:W3:Y:S01]  /*24290*/  @P0 LDC.64 R2, c[0x0][0xaf0] ;  /* 0x0002bc00ff020b82 */ /* 0x000ee20000000a00 */
[----:B------:R-:W-:-:S04]  /*242a0*/  ISETP.NE.AND P6, PT, R6, RZ, PT ;  /* 0x000000ff0600720c */ /* 0x000fc80003fc5270 */
[----:B------:R-:W-:-:S09]  /*242b0*/  PLOP3.LUT P1, PT, P6, PT, PT, 0x8, 0x0 ;  /* 0x000000000000781c */ /* 0x000fd2000372e170 */
[----:B------:R-:W-:Y:S01]  /*242c0*/  VOTEU.ALL UP1, P6 ;  /* 0x00000000003f7886 */ /* 0x000fe20003020000 */
[----:B---3--:R-:W-:-:S05]  /*242d0*/  @P0 IMAD.WIDE R2, R19, 0x4, R2 ;  /* 0x0000000413020825 */ /* 0x008fca00078e0202 */
[----:B------:R3:W5:Y:S01]  /*242e0*/  @P0 LDG.E R4, desc[UR54][R2.64] ;  /* 0x0000003602040981 */ /* 0x000762000c1e1900 */
[----:B------:R-:W-:Y:S01]  /*242f0*/  ISETP.NE.U32.AND P0, PT, RZ, UR4, PT ;  /* 0x00000004ff007c0c */ /* 0x000fe2000bf05070 */
[----:B------:R-:W-:-:S03]  /*24300*/  @!UP1 UIADD3 UR8, UP0, UR52, 0x270, URZ ;  /* 0x0000027034089890 */ /* 0x000fc6000ff1e03f */
[----:B------:R-:W-:Y:S01]  /*24310*/  ISETP.NE.AND.EX P0, PT, RZ, UR5, PT, P0 ;  /* 0x00000005ff007c0c */ /* 0x000fe2000bf05300 */
[----:B------:R-:W-:-:S03]  /*24320*/  @!UP1 UIADD3.X UR9, URZ, UR53, URZ, UP0, !UPT ;  /* 0x000000353f099290 */ /* 0x000fc600087fe43f */
[----:B------:R-:W-:Y:S01]  /*24330*/  SEL R6, R19, RZ, !P0 ;  /* 0x000000ff13067207 */ /* 0x000fe20004000000 */
[----:B------:R-:W-:Y:S01]  /*24340*/  VOTEU.ALL UP0, P6 ;  /* 0x00000000003f7886 */ /* 0x000fe20003000000 */
[----:B--23--:R-:W-:-:S07]  /*24350*/  IMAD R17, R17, 0x80, R7 ;  /* 0x0000008011117824 */ /* 0x00cfce00078e0207 */
.L_x_2603:
        /* <DEDUP_REMOVED lines=9> */
[----:B--2---:R-:W-:Y:S05]  /*243f0*/  @P1 BRA.U.ANY `(.L_x_2603) ;  /* 0xfffffffd00d81947 */ /* 0x004fea000393ffff */
[----:B------:R-:W1:Y:S01]  /*24400*/  LDL R5, [R1+0x484] ;  /* 0x0004840001057983 */ /* 0x000e620000100800 */
[----:B------:R-:W2:Y:S01]  /*24410*/  LDC.64 R2, c[0x0][0x3f8] ;  /* 0x0000fe00ff027b82 */ /* 0x000ea20000000a00 */
[----:B------:R-:W-:Y:S02]  /*24420*/  ULDC.64 UR4, c[0x0][0xb00] ;  /* 0x0002c00000047ab9 */ /* 0x000fe40000000a00 */
[----:B--2---:R-:W-:Y:S01]  /*24430*/  LOP3.LUT P0, RZ, R2, UR4, RZ, 0xfc, !PT ;  /* 0x0000000402ff7c12 */ /* 0x004fe2000f80fcff */
[----:B------:R-:W-:-:S03]  /*24440*/  UMOV UR4, 0xffffffff ;  /* 0xffffffff00047882 */ /* 0x000fc60000000000 */
[----:B------:R-:W-:-:S04]  /*24450*/  LOP3.LUT P0, RZ, R3, UR5, RZ, 0xfc, P0 ;  /* 0x0000000503ff7c12 */ /* 0x000fc8000800fcff */
[----:B-----5:R-:W-:Y:S01]  /*24460*/  SEL R7, R4, RZ, !P0 ;  /* 0x000000ff04077207 */ /* 0x020fe20004000000 */
[----:B-1----:R-:W-:Y:S01]  /*24470*/  VIADD R8, R5, 0xffffffff ;  /* 0xffffffff05087836 */ /* 0x002fe20000000000 */
[----:B------:R-:W-:Y:S07]  /*24480*/  BRA.DIV UR4, `(.L_x_2604) ;  /* 0x0000003604cc7947 */ /* 0x000fee000b800000 */
.L_x_2675:
[----:B------:R-:W-:Y:S01]  /*24490*/  UMOV UR4, 0xffffffff ;  /* 0xffffffff00047882 */ /* 0x000fe20000000000 */
[----:B------:R-:W-:Y:S02]  /*244a0*/  SHF.R.S32.HI R5, RZ, 0x1f, R4 ;  /* 0x0000001fff057819 */ /* 0x000fe40000011404 */
[----:B------:R-:W-:Y:S05]  /*244b0*/  BRA.DIV UR4, `(.L_x_2605) ;  /* 0x0000003604f47947 */ /* 0x000fea000b800000 */
[----:B------:R-:W-:-:S13]  /*244c0*/  ELECT P6, URZ, PT ;  /* 0x00000000003f782f */ /* 0x000fda00038c0000 */
.L_x_2678:
        /* <DEDUP_REMOVED lines=8> */
[----:B0-----:R-:W0:Y:S02]  /*24550*/  @P0 LDC.64 R10, c[0x0][0x420] ;  /* 0x00010800ff0a0b82 */ /* 0x001e240000000a00 */
[----:B0-----:R-:W-:-:S05]  /*24560*/  @P0 IMAD.HI.U32 R10, R8, R10, RZ ;  /* 0x0000000a080a0227 */ /* 0x001fca00078e00ff */
        /* <DEDUP_REMOVED lines=10> */
[----:B------:R-:W-:-:S05]  /*24610*/  LEA.HI.X R13, R10, R3, R7, 0x2, P0 ;  /* 0x000000030a0d7211 */ /* 0x000fca00000f1407 */
[----:B------:R1:W5:Y:S02]  /*24620*/  LDG.E R7, desc[UR54][R12.64] ;  /* 0x000000360c077981 */ /* 0x000364000c1e1900 */
.L_x_2607:
[----:B------:R-:W2:Y:S01]  /*24630*/  LDL R9, [R1+0x470] ;  /* 0x0004700001097983 */ /* 0x000ea20000100800 */
[----:B0-----:R-:W-:-:S03]  /*24640*/  MOV R11, 0x400 ;  /* 0x00000400000b7802 */ /* 0x001fc60000000f00 */
[----:B------:R-:W3:Y:S01]  /*24650*/  LDL R10, [R1+0x474] ;  /* 0x00047400010a7983 */ /* 0x000ee20000100800 */
[----:B-1----:R-:W0:Y:S02]  /*24660*/  S2R R12, SR_CgaCtaId ;  /* 0x00000000000c7919 */ /* 0x002e240000008800 */
[----:B0-----:R-:W-:-:S05]  /*24670*/  LEA R11, R12, R11, 0x18 ;  /* 0x0000000b0c0b7211 */ /* 0x001fca00078ec0ff */
[----:B--2---:R-:W-:Y:S01]  /*24680*/  IMAD R9, R9, 0x8, R11 ;  /* 0x0000000809097824 */ /* 0x004fe200078e020b */
[----:B---3--:R-:W-:-:S04]  /*24690*/  SHF.L.U32 R10, R10, 0x1f, RZ ;  /* 0x0000001f0a0a7819 */ /* 0x008fc800000006ff */
[----:B------:R-:W0:Y:S02]  /*246a0*/  SYNCS.PHASECHK.TRANS64.TRYWAIT P0, [R9+URZ+0x32440], R10 ;  /* 0x0324400a090075a7 */ /* 0x000e24000800017f */
[----:B0-----:R-:W-:Y:S05]  /*246b0*/  @!P0 BRA `(.L_x_2608) ;  /* 0x0000003400948947 */ /* 0x001fea0003800000 */
.L_x_2679:
        /* <DEDUP_REMOVED lines=11> */
.L_x_2609:
[----:B------:R-:W2:Y:S01]  /*24770*/  LDL R11, [R1+0x470] ;  /* 0x00047000010b7983 */ /* 0x000ea20000100800 */
        /* <DEDUP_REMOVED lines=21> */
.L_x_2606:
[----:B------:R-:W1:Y:S01]  /*248d0*/  S2R R10, SR_CgaCtaId ;  /* 0x00000000000a7919 */ /* 0x000e620000008800 */
[----:B------:R-:W-:Y:S05]  /*248e0*/  WARPSYNC.ALL ;  /* 0x0000000000007948 */ /* 0x000fea0003800000 */
[----:B------:R-:W-:Y:S01]  /*248f0*/  BAR.SYNC.DEFER_BLOCKING 0x8, 0x120 ;  /* 0x0204800000007b1d */ /* 0x000fe20000010000 */
[----:B------:R-:W-:Y:S02]  /*24900*/  ELECT P0, URZ, PT ;  /* 0x00000000003f782f */ /* 0x000fe40003800000 */
[----:B------:R-:W-:-:S03]  /*24910*/  MOV R9, 0x400 ;  /* 0x0000040000097802 */ /* 0x000fc60000000f00 */
[----:B------:R-:W-:Y:S01]  /*24920*/  BSSY B0, `(.L_x_2610) ;  /* 0x0000032000007945 */ /* 0x000fe20003800000 */
[----:B-1----:R-:W-:-:S07]  /*24930*/  LEA R9, R10, R9, 0x18 ;  /* 0x000000090a097211 */ /* 0x002fce00078ec0ff */
        /* <DEDUP_REMOVED lines=19> */
[----:B-1----:R-:W-:Y:S01]  /*24a70*/  IMAD.MOV.U32 R6, RZ, RZ, 0x10000 ;  /* 0x00010000ff067424 */ /* 0x002fe200078e00ff */
        /* <DEDUP_REMOVED lines=27> */
[----:B-1----:R-:W-:Y:S01]  /*24c30*/  NOP ;  /* 0x0000000000007918 */ /* 0x002fe20000000000 */
.L_x_2611:
[----:B------:R-:W-:Y:S05]  /*24c40*/  BSYNC B0 ;  /* 0x0000000000007941 */ /* 0x000fea0003800000 */
.L_x_2610:
[----:B------:R-:W-:-:S04]  /*24c50*/  UIADD3 UR50, UR50, 0x1, URZ ;  /* 0x0000000132327890 */ /* 0x000fc8000fffe03f */
[----:B------:R-:W-:-:S04]  /*24c60*/  ULEA.HI UR4, UR50, UR50, URZ, 0x1 ;  /* 0x0000003232047291 */ /* 0x000fc8000f8f083f */
[----:B------:R-:W-:-:S04]  /*24c70*/  ULOP3.LUT UR4, UR4, 0xfffffffe, URZ, 0xc0, !UPT ;  /* 0xfffffffe04047892 */ /* 0x000fc8000f8ec03f */
[----:B------:R-:W-:-:S06]  /*24c80*/  UIADD3 UR4, UR50, -UR4, URZ ;  /* 0x8000000432047290 */ /* 0x000fcc000fffe03f */
[----:B------:R-:W-:-:S05]  /*24c90*/  IMAD.U32 R6, RZ, RZ, UR4 ;  /* 0x00000004ff067e24 */ /* 0x000fca000f8e00ff */
[----:B------:R-:W-:-:S04]  /*24ca0*/  SHF.L.U32 R6, R6, 0x1f, RZ ;  /* 0x0000001f06067819 */ /* 0x000fc800000006ff */
[----:B------:R-:W1:Y:S02]  /*24cb0*/  SYNCS.PHASECHK.TRANS64.TRYWAIT P0, [R9+URZ+0x32420], R6 ;  /* 0x03242006090075a7 */ /* 0x000e64000800017f */
[----:B-1----:R-:W-:Y:S05]  /*24cc0*/  @!P0 BRA `(.L_x_2612) ;  /* 0x0000003000248947 */ /* 0x002fea0003800000 */
.L_x_2680:
[----:B------:R-:W-:Y:S01]  /*24cd0*/  ULDC.64 UR46, c[0x0][0x3f8] ;  /* 0x0000fe00002e7ab9 */ /* 0x000fe20000000a00 */
[----:B------:R-:W-:Y:S01]  /*24ce0*/  ULDC.64 UR38, c[0x0][0x408] ;  /* 0x0001020000267ab9 */ /* 0x000fe20000000a00 */
[----:B------:R-:W-:Y:S04]  /*24cf0*/  BSSY B0, `(.L_x_2613) ;  /* 0x000003b000007945 */ /* 0x000fe80003800000 */
[----:B------:R-:W-:Y:S05]  /*24d00*/  @!P6 BRA `(.L_x_2614) ;  /* 0x0000000000e4e947 */ /* 0x000fea0003800000 */
[----:B-1----:R-:W2:Y:S01]  /*24d10*/  LDL R9, [R1+0x470] ;  /* 0x0004700001097983 */ /* 0x002ea20000100800 */
[----:B0-----:R-:W-:-:S03]  /*24d20*/  MOV R11, 0x400 ;  /* 0x00000400000b7802 */ /* 0x001fc60000000f00 */
[----:B------:R-:W3:Y:S01]  /*24d30*/  LDL R10, [R1+0x474] ;  /* 0x00047400010a7983 */ /* 0x000ee20000100800 */
[----:B------:R-:W0:Y:S02]  /*24d40*/  S2R R12, SR_CgaCtaId ;  /* 0x00000000000c7919 */ /* 0x000e240000008800 */
[----:B0-----:R-:W-:-:S05]  /*24d50*/  LEA R11, R12, R11, 0x18 ;  /* 0x0000000b0c0b7211 */ /* 0x001fca00078ec0ff */
[----:B--2---:R-:W-:Y:S01]  /*24d60*/  IMAD R9, R9, 0x8, R11 ;  /* 0x0000000809097824 */ /* 0x004fe200078e020b */
[----:B---3--:R-:W-:-:S04]  /*24d70*/  SHF.L.U32 R6, R10, 0x1f, RZ ;  /* 0x0000001f0a067819 */ /* 0x008fc800000006ff */
[----:B------:R-:W0:Y:S02]  /*24d80*/  SYNCS.PHASECHK.TRANS64.TRYWAIT P0, [R9+URZ+0x32460], R6 ;  /* 0x03246006090075a7 */ /* 0x000e24000800017f */
[----:B0-----:R-:W-:Y:S05]  /*24d90*/  @!P0 BRA `(.L_x_2615) ;  /* 0x0000003000108947 */ /* 0x001fea0003800000 */
.L_x_2681:
        /* <DEDUP_REMOVED lines=11> */
.L_x_2616:
[----:B0-----:R-:W2:Y:S01]  /*24e50*/  LDL R6, [R1+0x470] ;  /* 0x0004700001067983 */ /* 0x001ea20000100800 */
[----:B------:R-:W-:-:S03]  /*24e60*/  MOV R11, 0x400 ;  /* 0x00000400000b7802 */ /* 0x000fc60000000f00 */
[----:B------:R-:W3:Y:S01]  /*24e70*/  LDL R10, [R1+0x478] ;  /* 0x00047800010a7983 */ /* 0x000ee20000100800 */
[----:B------:R-:W0:Y:S01]  /*24e80*/  S2R R12, SR_CgaCtaId ;  /* 0x00000000000c7919 */ /* 0x000e220000008800 */
[----:B------:R-:W-:Y:S02]  /*24e90*/  R2UR UR11, R8 ;  /* 0x00000000080b72ca */ /* 0x000fe400000e0000 */
[----:B------:R-:W-:Y:S01]  /*24ea0*/  R2UR UR9, R9 ;  /* 0x00000000090972ca */ /* 0x000fe200000e0000 */
[----:B------:R-:W-:Y:S01]  /*24eb0*/  UIADD3 UR4, UP0, UR52, 0x470, URZ ;  /* 0x0000047034047890 */ /* 0x000fe2000ff1e03f */
[----:B------:R-:W-:Y:S02]  /*24ec0*/  R2UR UR12, R0 ;  /* 0x00000000000c72ca */ /* 0x000fe400000e0000 */
[----:B------:R-:W-:Y:S02]  /*24ed0*/  R2UR UR13, R7 ;  /* 0x00000000070d72ca */ /* 0x000fe400000e0000 */
        /* <DEDUP_REMOVED lines=28> */
.L_x_2614:
[----:B------:R-:W-:Y:S05]  /*250a0*/  BSYNC B0 ;  /* 0x0000000000007941 */ /* 0x000fea0003800000 */
.L_x_2613:
        /* <DEDUP_REMOVED lines=14> */
[----:B0-----:R-:W2:Y:S04]  /*25190*/  LDL.LU R11, [R1+0x470] ;  /* 0x00047000010b7983 */ /* 0x001ea80000300800 */
[----:B------:R-:W3:Y:S01]  /*251a0*/  LDL.LU R13, [R1+0x474] ;  /* 0x00047400010d7983 */ /* 0x000ee20000300800 */
[----:B------:R-:W-:Y:S01]  /*251b0*/  BSSY B2, `(.L_x_2621) ;  /* 0x0000070000027945 */ /* 0x000fe20003800000 */
[----:B--2---:R-:W-:-:S05]  /*251c0*/  VIADD R6, R11, 0x1 ;  /* 0x000000010b067836 */ /* 0x004fca0000000000 */
[----:B------:R-:W-:-:S04]  /*251d0*/  ISETP.NE.AND P0, PT, R6, 0x2, PT ;  /* 0x000000020600780c */ /* 0x000fc80003f05270 */
[----:B------:R-:W-:Y:S02]  /*251e0*/  SEL R9, RZ, 0x1, P0 ;  /* 0x00000001ff097807 */ /* 0x000fe40000000000 */
[----:B------:R-:W-:Y:S02]  /*251f0*/  SEL R14, R6, RZ, P0 ;  /* 0x000000ff060e7207 */ /* 0x000fe40000000000 */
[----:B---3--:R-:W-:-:S03]  /*25200*/  LOP3.LUT R13, R13, R9, RZ, 0x3c, !PT ;  /* 0x000000090d0d7212 */ /* 0x008fc600078e3cff */
[----:B------:R0:W-:Y:S04]  /*25210*/  STL [R1+0x470], R14 ;  /* 0x0004700e01007387 */ /* 0x0001e80000100800 */
[----:B------:R0:W-:Y:S01]  /*25220*/  STL [R1+0x474], R13 ;  /* 0x0004740d01007387 */ /* 0x0001e20000100800 */
        /* <DEDUP_REMOVED lines=22> */
.L_x_2623:
[----:B-1----:R-:W1:Y:S01]  /*25390*/  S2R R3, SR_CgaCtaId ;  /* 0x0000000000037919 */ /* 0x002e620000008800 */
[----:B------:R-:W-:-:S04]  /*253a0*/  MOV R2, 0x400 ;  /* 0x0000040000027802 */ /* 0x000fc80000000f00 */
[----:B-1----:R-:W-:Y:S02]  /*253b0*/  LEA R2, R3, R2, 0x18 ;  /* 0x0000000203027211 */ /* 0x002fe400078ec0ff */
[----:B------:R-:W-:-:S03]  /*253c0*/  SHF.L.U32 R3, R13, 0x1f, RZ ;  /* 0x0000001f0d037819 */ /* 0x000fc600000006ff */
[----:B------:R-:W-:-:S04]  /*253d0*/  IMAD R2, R14, 0x8, R2 ;  /* 0x000000080e027824 */ /* 0x000fc800078e0202 */
[----:B------:R-:W1:Y:S02]  /*253e0*/  SYNCS.PHASECHK.TRANS64.TRYWAIT P0, [R2+URZ+0x32440], R3 ;  /* 0x03244003020075a7 */ /* 0x000e64000800017f */
[----:B-1----:R-:W-:Y:S05]  /*253f0*/  @!P0 BRA `(.L_x_2624) ;  /* 0x00000028008c8947 */ /* 0x002fea0003800000 */
.L_x_2682:
        /* <DEDUP_REMOVED lines=11> */
.L_x_2625:
[----:B------:R-:W2:Y:S01]  /*254b0*/  LDL R6, [R1+0x470] ;  /* 0x0004700001067983 */ /* 0x000ea20000100800 */
        /* <DEDUP_REMOVED lines=21> */
.L_x_2683:
        /* <DEDUP_REMOVED lines=8> */
.L_x_2627:
[----:B-12---:R-:W2:Y:S01]  /*25690*/  LDL R3, [R1+0x470] ;  /* 0x0004700001037983 */ /* 0x006ea20000100800 */
        /* <DEDUP_REMOVED lines=33> */
.L_x_2622:
[----:B------:R-:W-:Y:S05]  /*258b0*/  BSYNC B2 ;  /* 0x0000000000027941 */ /* 0x000fea0003800000 */
.L_x_2621:
[----:B------:R-:W2:Y:S02]  /*258c0*/  LDL R2, [R1+0x484] ;  /* 0x0004840001027983 */ /* 0x000ea40000100800 */
[----:B--2---:R-:W-:-:S07]  /*258d0*/  VIADD R8, R2, 0xfffffffd ;  /* 0xfffffffd02087836 */ /* 0x004fce0000000000 */
.L_x_2620:
[----:B------:R-:W-:Y:S05]  /*258e0*/  BSYNC B1 ;  /* 0x0000000000017941 */ /* 0x000fea0003800000 */
.L_x_2619:
[----:B------:R-:W2:Y:S01]  /*258f0*/  LDL.LU R2, [R1+0x484] ;  /* 0x0004840001027983 */ /* 0x000ea20000300800 */
[----:B------:R-:W-:Y:S01]  /*25900*/  VIADD R10, R10, 0xfffffffe ;  /* 0xfffffffe0a0a7836 */ /* 0x000fe20000000000 */
[----:B--2---:R-:W-:-:S04]  /*25910*/  LOP3.LUT R3, RZ, R2, RZ, 0x33, !PT ;  /* 0x00000002ff037212 */ /* 0x004fc800078e33ff */
[----:B------:R-:W-:-:S13]  /*25920*/  ISETP.NE.AND P0, PT, R10, R3, PT ;  /* 0x000000030a00720c */ /* 0x000fda0003f05270 */
[----:B------:R-:W-:Y:S05]  /*25930*/  @!P0 BRA `(.L_x_2618) ;  /* 0x0000000c00948947 */ /* 0x000fea0003800000 */
.L_x_2642:
[----:B------:R-:W2:Y:S04]  /*25940*/  LDL.LU R3, [R1+0x470] ;  /* 0x0004700001037983 */ /* 0x000ea80000300800 */
        /* <DEDUP_REMOVED lines=9> */
[----:B------:R-:W-:Y:S01]  /*259e0*/  ISETP.NE.U32.AND P0, PT, RZ, UR46, PT ;  /* 0x0000002eff007c0c */ /* 0x000fe2000bf05070 */
[----:B0-----:R-:W-:-:S03]  /*259f0*/  IMAD.MOV.U32 R11, RZ, RZ, R8 ;  /* 0x000000ffff0b7224 */ /* 0x001fc600078e0008 */
[----:B------:R-:W-:-:S13]  /*25a00*/  ISETP.NE.AND.EX P0, PT, RZ, UR47, PT, P0 ;  /* 0x0000002fff007c0c */ /* 0x000fda000bf05300 */
[----:B------:R-:W-:Y:S05]  /*25a10*/  @!P0 BRA `(.L_x_2630) ;  /* 0x0000000000448947 */ /* 0x000fea0003800000 */
[----:B------:R-:W0:Y:S01]  /*25a20*/  LDC R11, c[0x0][0x41c] ;  /* 0x00010700ff0b7b82 */ /* 0x000e220000000800 */
[----:B------:R-:W-:Y:S02]  /*25a30*/  IMAD.MOV.U32 R12, RZ, RZ, R8 ;  /* 0x000000ffff0c7224 */ /* 0x000fe400078e0008 */
[----:B------:R-:W-:-:S04]  /*25a40*/  IMAD R7, R5, UR38, RZ ;  /* 0x0000002605077c24 */ /* 0x000fc8000f8e02ff */
[----:B------:R-:W-:Y:S01]  /*25a50*/  IMAD R7, R4, UR39, R7 ;  /* 0x0000002704077c24 */ /* 0x000fe2000f8e0207 */
[----:B0-----:R-:W-:-:S13]  /*25a60*/  ISETP.NE.AND P0, PT, R11, 0x1, PT ;  /* 0x000000010b00780c */ /* 0x001fda0003f05270 */
[----:B------:R-:W0:Y:S02]  /*25a70*/  @P0 LDC.64 R2, c[0x0][0x420] ;  /* 0x00010800ff020b82 */ /* 0x000e240000000a00 */
[----:B0-----:R-:W-:-:S05]  /*25a80*/  @P0 IMAD.HI.U32 R2, R8, R2, RZ ;  /* 0x0000000208020227 */ /* 0x001fca00078e00ff */
        /* <DEDUP_REMOVED lines=10> */
.L_x_2630:
[----:B------:R-:W1:Y:S01]  /*25b30*/  S2R R3, SR_CgaCtaId ;  /* 0x0000000000037919 */ /* 0x000e620000008800 */
[----:B------:R-:W-:-:S04]  /*25b40*/  MOV R2, 0x400 ;  /* 0x0000040000027802 */ /* 0x000fc80000000f00 */
[----:B-1----:R-:W-:Y:S02]  /*25b50*/  LEA R2, R3, R2, 0x18 ;  /* 0x0000000203027211 */ /* 0x002fe400078ec0ff */
[----:B------:R-:W-:-:S03]  /*25b60*/  SHF.L.U32 R3, R10, 0x1f, RZ ;  /* 0x0000001f0a037819 */ /* 0x000fc600000006ff */
[----:B------:R-:W-:-:S04]  /*25b70*/  IMAD R2, R9, 0x8, R2 ;  /* 0x0000000809027824 */ /* 0x000fc800078e0202 */
[----:B------:R-:W1:Y:S02]  /*25b80*/  SYNCS.PHASECHK.TRANS64.TRYWAIT P0, [R2+URZ+0x32440], R3 ;  /* 0x03244003020075a7 */ /* 0x000e64000800017f */
[----:B-1----:R-:W-:Y:S05]  /*25b90*/  @!P0 BRA `(.L_x_2631) ;  /* 0x0000002000cc8947 */ /* 0x002fea0003800000 */
.L_x_2684:
[----:B0-----:R-:W0:Y:S02]  /*25ba0*/  S2R R6, SR_TID.X ;  /* 0x0000000000067919 */ /* 0x001e240000002100 */
[----:B0-----:R-:W-:-:S04]  /*25bb0*/  LOP3.LUT R6, R6, 0x7f, RZ, 0xc0, !PT ;  /* 0x0000007f06067812 */ /* 0x001fc800078ec0ff */
[----:B------:R-:W-:-:S13]  /*25bc0*/  ISETP.NE.AND P0, PT, R6, RZ, PT ;  /* 0x000000ff0600720c */ /* 0x000fda0003f05270 */
[----:B------:R-:W-:Y:S05]  /*25bd0*/  @P0 BRA `(.L_x_2632) ;  /* 0x00000000001c0947 */ /* 0x000fea0003800000 */
[----:B------:R-:W0:Y:S01]  /*25be0*/  S2R R6, SR_TID.X ;  /* 0x0000000000067919 */ /* 0x000e220000002100 */
[----:B------:R-:W-:-:S04]  /*25bf0*/  IMAD.MOV.U32 R13, RZ, RZ, 0x3000 ;  /* 0x00003000ff0d7424 */ /* 0x000fc800078e00ff */
[----:B------:R2:W-:Y:S01]  /*25c00*/  SYNCS.ARRIVE.TRANS64 RZ, [R2+URZ+0x32430], R13 ;  /* 0x0324300d02ff79a7 */ /* 0x0005e2000800003f */
[----:B0-----:R-:W-:-:S04]  /*25c10*/  LOP3.LUT R6, R6, 0x1f, RZ, 0xc0, !PT ;  /* 0x0000001f06067812 */ /* 0x001fc800078ec0ff */
[----:B------:R-:W-:-:S13]  /*25c20*/  ISETP.NE.AND P1, PT, R6, RZ, PT ;  /* 0x000000ff0600720c */ /* 0x000fda0003f25270 */
[----:B--2---:R-:W-:Y:S05]  /*25c30*/  @!P1 BRA `(.L_x_2632) ;  /* 0x0000000000049947 */ /* 0x004fea0003800000 */
[----:B------:R-:W-:Y:S01]  /*25c40*/  BPT.TRAP 0x1 ;  /* 0x000000040000795c */ /* 0x000fe20000300000 */
.L_x_2632:
[----:B------:R-:W2:Y:S01]  /*25c50*/  LDL R12, [R1+0x478] ;  /* 0x00047800010c7983 */ /* 0x000ea20000100800 */
[----:B------:R-:W-:Y:S01]  /*25c60*/  MOV R6, 0x400 ;  /* 0x0000040000067802 */ /* 0x000fe20000000f00 */
        /* <DEDUP_REMOVED lines=14> */
[----:B--2---:R-:W-:-:S05]  /*25d50*/  IMAD R6, R11, 0x60, R12 ;  /* 0x000000600b067824 */ /* 0x004fca00078e020c */
[----:B------:R-:W-:-:S13]  /*25d60*/  R2UR UR11, R6 ;  /* 0x00000000060b72ca */ /* 0x000fda00000e0000 */
[----:B------:R0:W-:Y:S01]  /*25d70*/  UTMALDG.4D [UR8], [UR4], desc[UR6] ;  /* 0x00000608040075b4 */ /* 0x0001e20008019000 */
[----:B------:R-:W2:Y:S02]  /*25d80*/  SYNCS.PHASECHK.TRANS64.TRYWAIT P1, [R2+URZ+0x32460], R3 ;  /* 0x03246003020075a7 */ /* 0x000ea4000802017f */
[----:B0-2---:R-:W-:Y:S05]  /*25d90*/  @!P1 BRA `(.L_x_2633) ;  /* 0x0000002000609947 */ /* 0x005fea0003800000 */
.L_x_2685:
        /* <DEDUP_REMOVED lines=8> */
.L_x_2634:
[----:B------:R-:W2:Y:S01]  /*25e20*/  S2R R11, SR_CgaCtaId ;  /* 0x00000000000b7919 */ /* 0x000ea20000008800 */
[----:B01----:R-:W-:Y:S01]  /*25e30*/  MOV R3, 0x400 ;  /* 0x0000040000037802 */ /* 0x003fe20000000f00 */
        /* <DEDUP_REMOVED lines=31> */
.L_x_2629:
[----:B------:R-:W-:Y:S05]  /*26030*/  BSYNC B1 ;  /* 0x0000000000017941 */ /* 0x000fea0003800000 */
.L_x_2628:
[----:B------:R-:W-:Y:S01]  /*26040*/  VIADD R9, R9, 0x1 ;  /* 0x0000000109097836 */ /* 0x000fe20000000000 */
[----:B------:R-:W-:Y:S04]  /*26050*/  BSSY B1, `(.L_x_2635) ;  /* 0x000006f000017945 */ /* 0x000fe80003800000 */
[----:B------:R-:W-:-:S04]  /*26060*/  ISETP.NE.AND P0, PT, R9, 0x2, PT ;  /* 0x000000020900780c */ /* 0x000fc80003f05270 */
[----:B------:R-:W-:Y:S02]  /*26070*/  SEL R3, RZ, 0x1, P0 ;  /* 0x00000001ff037807 */ /* 0x000fe40000000000 */
[----:B------:R-:W-:Y:S01]  /*26080*/  SEL R12, R9, RZ, P0 ;  /* 0x000000ff090c7207 */ /* 0x000fe20000000000 */
[----:B------:R-:W-:Y:S01]  /*26090*/  VIADD R9, R8, 0xffffffff ;  /* 0xffffffff08097836 */ /* 0x000fe20000000000 */
[----:B0-----:R-:W-:-:S03]  /*260a0*/  LOP3.LUT R11, R10, R3, RZ, 0x3c, !PT ;  /* 0x000000030a0b7212 */ /* 0x001fc600078e3cff */
[----:B------:R0:W-:Y:S04]  /*260b0*/  STL [R1+0x470], R12 ;  /* 0x0004700c01007387 */ /* 0x0001e80000100800 */
[----:B------:R0:W-:Y:S01]  /*260c0*/  STL [R1+0x474], R11 ;  /* 0x0004740b01007387 */ /* 0x0001e20000100800 */
[----:B------:R-:W-:Y:S05]  /*260d0*/  @!P6 BRA `(.L_x_2636) ;  /* 0x000000040098e947 */ /* 0x000fea0003800000 */
[----:B------:R-:W-:Y:S01]  /*260e0*/  ISETP.NE.U32.AND P0, PT, RZ, UR46, PT ;  /* 0x0000002eff007c0c */ /* 0x000fe2000bf05070 */
[----:B------:R-:W-:-:S03]  /*260f0*/  IMAD.MOV.U32 R10, RZ, RZ, R9 ;  /* 0x000000ffff0a7224 */ /* 0x000fc600078e0009 */
[----:B------:R-:W-:-:S13]  /*26100*/  ISETP.NE.AND.EX P0, PT, RZ, UR47, PT, P0 ;  /* 0x0000002fff007c0c */ /* 0x000fda000bf05300 */
[----:B------:R-:W-:Y:S05]  /*26110*/  @!P0 BRA `(.L_x_2637) ;  /* 0x0000000000408947 */ /* 0x000fea0003800000 */
[----:B------:R-:W1:Y:S02]  /*26120*/  LDC R7, c[0x0][0x41c] ;  /* 0x00010700ff077b82 */ /* 0x000e640000000800 */
        /* <DEDUP_REMOVED lines=15> */
.L_x_2637:
[----:B------:R-:W2:Y:S01]  /*26220*/  S2R R3, SR_CgaCtaId ;  /* 0x0000000000037919 */ /* 0x000ea20000008800 */
[----:B------:R-:W-:-:S04]  /*26230*/  MOV R2, 0x400 ;  /* 0x0000040000027802 */ /* 0x000fc80000000f00 */
[----:B--2---:R-:W-:Y:S02]  /*26240*/  LEA R2, R3, R2, 0x18 ;  /* 0x0000000203027211 */ /* 0x004fe400078ec0ff */
[----:B------:R-:W-:-:S03]  /*26250*/  SHF.L.U32 R3, R11, 0x1f, RZ ;  /* 0x0000001f0b037819 */ /* 0x000fc600000006ff */
[----:B------:R-:W-:-:S04]  /*26260*/  IMAD R2, R12, 0x8, R2 ;  /* 0x000000080c027824 */ /* 0x000fc800078e0202 */
[----:B------:R-:W2:Y:S02]  /*26270*/  SYNCS.PHASECHK.TRANS64.TRYWAIT P0, [R2+URZ+0x32440], R3 ;  /* 0x03244003020075a7 */ /* 0x000ea4000800017f */
[----:B--2---:R-:W-:Y:S05]  /*26280*/  @!P0 BRA `(.L_x_2638) ;  /* 0x0000001c00388947 */ /* 0x004fea0003800000 */
.L_x_2686:
        /* <DEDUP_REMOVED lines=11> */
.L_x_2639:
[----:B------:R-:W3:Y:S01]  /*26340*/  LDL R6, [R1+0x470] ;  /* 0x0004700001067983 */ /* 0x000ee20000100800 */
        /* <DEDUP_REMOVED lines=19> */
[----:B------:R-:W1:Y:S02]  /*26480*/  SYNCS.PHASECHK.TRANS64.TRYWAIT P1, [R2+URZ+0x32460], R3 ;  /* 0x03246003020075a7 */ /* 0x000e64000802017f */
[----:B01----:R-:W-:Y:S05]  /*26490*/  @!P1 BRA `(.L_x_2640) ;  /* 0x0000001800c89947 */ /* 0x003fea0003800000 */
.L_x_2687:
        /* <DEDUP_REMOVED lines=8> */
.L_x_2641:
[----:B0-2---:R-:W2:Y:S01]  /*26520*/  LDL R3, [R1+0x470] ;  /* 0x0004700001037983 */ /* 0x005ea20000100800 */
        /* <DEDUP_REMOVED lines=33> */
.L_x_2636:
[----:B------:R-:W-:Y:S05]  /*26740*/  BSYNC B1 ;  /* 0x0000000000017941 */ /* 0x000fea0003800000 */
.L_x_2635:
[----:B------:R-:W2:Y:S01]  /*26750*/  LDL R2, [R1+0x47c] ;  /* 0x00047c0001027983 */ /* 0x000ea20000100800 */
[----:B------:R-:W-:Y:S01]  /*26760*/  VIADD R8, R8, 0xfffffffe ;  /* 0xfffffffe08087836 */ /* 0x000fe20000000000 */
[----:B--2---:R-:W-:-:S13]  /*26770*/  ISETP.GT.AND P0, PT, R9, R2, PT ;  /* 0x000000020900720c */ /* 0x004fda0003f04270 */
[----:B------:R-:W-:Y:S05]  /*26780*/  @P0 BRA `(.L_x_2642) ;  /* 0xfffffff0006c0947 */ /* 0x000fea000383ffff */
.L_x_2618:
[----:B------:R-:W-:Y:S05]  /*26790*/  BSYNC B0 ;  /* 0x0000000000007941 */ /* 0x000fea0003800000 */
.L_x_2617:
[----:B------:R-:W2:Y:S01]  /*267a0*/  LDL.LU R3, [R1+0x470] ;  /* 0x0004700001037983 */ /* 0x000ea20000300800 */
[----:B------:R-:W-:Y:S01]  /*267b0*/  BSSY B0, `(.L_x_2643) ;  /* 0x0000016000007945 */ /* 0x000fe20003800000 */
[----:B------:R-:W1:Y:S02]  /*267c0*/  S2R R2, SR_TID.X ;  /* 0x0000000000027919 */ /* 0x000e640000002100 */
[----:B-1----:R-:W-:-:S04]  /*267d0*/  LOP3.LUT R2, R2, 0x1f, RZ, 0xc0, !PT ;  /* 0x0000001f02027812 */ /* 0x002fc800078ec0ff */
[----:B------:R-:W-:Y:S01]  /*267e0*/  ISETP.NE.AND P1, PT, R2, RZ, PT ;  /* 0x000000ff0200720c */ /* 0x000fe20003f25270 */
[----:B--2---:R-:W-:-:S05]  /*267f0*/  VIADD R0, R3, 0x1 ;  /* 0x0000000103007836 */ /* 0x004fca0000000000 */
[----:B------:R-:W-:-:S04]  /*26800*/  ISETP.NE.AND P0, PT, R0, 0x2, PT ;  /* 0x000000020000780c */ /* 0x000fc80003f05270 */
[----:B------:R-:W-:Y:S02]  /*26810*/  SEL R2, R0, RZ, P0 ;  /* 0x000000ff00027207 */ /* 0x000fe40000000000 */
[----:B------:R-:W-:-:S03]  /*26820*/  SEL R0, RZ, 0x1, P0 ;  /* 0x00000001ff007807 */ /* 0x000fc60000000000 */
[----:B------:R1:W-:Y:S01]  /*26830*/  STL [R1+0x470], R2 ;  /* 0x0004700201007387 */ /* 0x0003e20000100800 */
[----:B------:R-:W-:Y:S05]  /*26840*/  @P1 BRA `(.L_x_2644) ;  /* 0x0000000000301947 */ /* 0x000fea0003800000 */
[----:B------:R-:W2:Y:S01]  /*26850*/  S2R R7, SR_LANEID ;  /* 0x0000000000077919 */ /* 0x000ea20000000000 */
[----:B------:R-:W-:Y:S01]  /*26860*/  VOTEU.ANY UR4, UPT, PT ;  /* 0x0000000000047886 */ /* 0x000fe200038e0100 */
[----:B-1----:R-:W1:Y:S01]  /*26870*/  LDC.64 R2, c[0x0][0xd38] ;  /* 0x00034e00ff027b82 */ /* 0x002e620000000a00 */
[----:B------:R-:W2:Y:S08]  /*26880*/  FLO.U32 R4, UR4 ;  /* 0x0000000400047d00 */ /* 0x000eb000080e0000 */
[----:B------:R-:W1:Y:S01]  /*26890*/  POPC R5, UR4 ;  /* 0x0000000400057d09 */ /* 0x000e620008000000 */
[----:B--2---:R-:W-:-:S13]  /*268a0*/  ISETP.EQ.U32.AND P0, PT, R4, R7, PT ;  /* 0x000000070400720c */ /* 0x004fda0003f02070 */
[----:B-1----:R-:W2:Y:S01]  /*268b0*/  @P0 ATOMG.E.ADD.STRONG.GPU PT, R3, desc[UR54][R2.64], R5 ;  /* 0x00000005020309a8 */ /* 0x002ea200081ee1f6 */
[----:B------:R-:W1:Y:S02]  /*268c0*/  S2R R6, SR_LTMASK ;  /* 0x0000000000067919 */ /* 0x000e640000003900 */
[----:B-1----:R-:W-:-:S04]  /*268d0*/  LOP3.LUT R6, R6, UR4, RZ, 0xc0, !PT ;  /* 0x0000000406067c12 */ /* 0x002fc8000f8ec0ff */
[----:B------:R-:W1:Y:S01]  /*268e0*/  POPC R7, R6 ;  /* 0x0000000600077309 */ /* 0x000e620000000000 */
[----:B--2---:R-:W1:Y:S02]  /*268f0*/  SHFL.IDX PT, R4, R3, R4, 0x1f ;  /* 0x00001f0403047589 */ /* 0x004e6400000e0000 */
[----:B-1----:R-:W-:-:S07]  /*26900*/  IADD3 R16, R4, UR49, R7 ;  /* 0x0000003104107c10 */ /* 0x002fce000fffe007 */
.L_x_2644:
[----:B------:R-:W-:Y:S05]  /*26910*/  BSYNC B0 ;  /* 0x0000000000007941 */ /* 0x000fea0003800000 */
.L_x_2643:
[----:B-1----:R-:W2:Y:S02]  /*26920*/  LDL.LU R2, [R1+0x474] ;  /* 0x0004740001027983 */ /* 0x002ea40000300800 */
[----:B--2---:R-:W-:-:S05]  /*26930*/  LOP3.LUT R2, R2, R0, RZ, 0x3c, !PT ;  /* 0x0000000002027212 */ /* 0x004fca00078e3cff */
[----:B------:R1:W-:Y:S02]  /*26940*/  STL [R1+0x474], R2 ;  /* 0x0004740201007387 */ /* 0x0003e40000100800 */
.L_x_2599:
[----:B------:R-:W-:Y:S05]  /*26950*/  BSYNC B6 ;  /* 0x0000000000067941 */ /* 0x000fea0003800000 */
.L_x_2597:
[----:B------:R-:W-:-:S03]  /*26960*/  UMOV UR4, 0xffffffff ;  /* 0xffffffff00047882 */ /* 0x000fc60000000000 */
[----:B------:R-:W-:Y:S05]  /*26970*/  BRA.DIV UR4, `(.L_x_2645) ;  /* 0x0000001604a47947 */ /* 0x000fea000b800000 */
[----:B------:R2:W3:Y:S04]  /*26980*/  SHFL.IDX PT, R4, R16, RZ, 0x1f ;  /* 0x00001fff10047589 */ /* 0x0004e800000e0000 */
[----:B------:R2:W4:Y:S02]  /*26990*/  SHFL.IDX PT, R6, R16, 0x1, 0x1f ;  /* 0x00201f0010067f89 */ /* 0x00052400000e0000 */
.L_x_2691:
[----:B------:R-:W5:Y:S01]  /*269a0*/  S2R R0, SR_TID.X ;  /* 0x0000000000007919 */ /* 0x000f620000002100 */
[----:B------:R-:W-:Y:S01]  /*269b0*/  ULDC UR4, c[0x0][0xd14] ;  /* 0x0003450000047ab9 */ /* 0x000fe20000000800 */
[----:B------:R-:W-:Y:S01]  /*269c0*/  BSSY B0, `(.L_x_2646) ;  /* 0x000000b000007945 */ /* 0x000fe20003800000 */
[----:B-1----:R-:W-:Y:S01]  /*269d0*/  IMAD.MOV.U32 R2, RZ, RZ, RZ ;  /* 0x000000ffff027224 */ /* 0x002fe200078e00ff */
[----:B-----5:R-:W-:Y:S01]  /*269e0*/  LOP3.LUT R8, R0, 0x1f, RZ, 0xc0, !PT ;  /* 0x0000001f00087812 */ /* 0x020fe200078ec0ff */
[----:B------:R-:W-:-:S03]  /*269f0*/  IMAD.U32 R0, RZ, RZ, UR4 ;  /* 0x00000004ff007e24 */ /* 0x000fc6000f8e00ff */
[C---:B------:R-:W-:Y:S01]  /*26a00*/  ISETP.NE.AND P0, PT, R8.reuse, 0x1f, PT ;  /* 0x0000001f0800780c */ /* 0x040fe20003f05270 */
[----:B------:R-:W-:-:S05]  /*26a10*/  IMAD.IADD R5, R8, 0x1, R19 ;  /* 0x0000000108057824 */ /* 0x000fca00078e0213 */
[----:B------:R-:W-:-:S13]  /*26a20*/  ISETP.GE.OR P0, PT, R5, R0, !P0 ;  /* 0x000000000500720c */ /* 0x000fda0004706670 */
[----:B------:R-:W-:Y:S05]  /*26a30*/  @P0 BRA `(.L_x_2647) ;  /* 0x00000000000c0947 */ /* 0x000fea0003800000 */
[----:B------:R-:W1:Y:S02]  /*26a40*/  LDC.64 R2, c[0x0][0xd58] ;  /* 0x00035600ff027b82 */ /* 0x000e640000000a00 */
[----:B-1----:R-:W-:-:S06]  /*26a50*/  IMAD.WIDE R2, R5, 0x4, R2 ;  /* 0x0000000405027825 */ /* 0x002fcc00078e0202 */
[----:B------:R1:W5:Y:S02]  /*26a60*/  LDG.E R2, desc[UR54][R2.64] ;  /* 0x0000003602027981 */ /* 0x000364000c1e1900 */
.L_x_2647:
[----:B------:R-:W-:Y:S05]  /*26a70*/  BSYNC B0 ;  /* 0x0000000000007941 */ /* 0x000fea0003800000 */
.L_x_2646:
        /* <DEDUP_REMOVED lines=23> */
.L_x_2699:
[----:B------:R-:W-:Y:S02]  /*26bf0*/  ULDC UR4, c[0x0][0xd10] ;  /* 0x0003440000047ab9 */ /* 0x000fe40000000800 */
[----:B------:R-:W-:-:S04]  /*26c00*/  IMAD.U32 R5, RZ, RZ, UR4 ;  /* 0x00000004ff057e24 */ /* 0x000fc8000f8e00ff */
[----:B-1----:R-:W-:-:S04]  /*26c10*/  IMAD R14, R14, R5, RZ ;  /* 0x000000050e0e7224 */ /* 0x002fc800078e02ff */
[----:B----4-:R-:W-:-:S05]  /*26c20*/  IMAD.IADD R7, R6, 0x1, R14 ;  /* 0x0000000106077824 */ /* 0x010fca00078e020e */
[----:B---3--:R-:W-:-:S13]  /*26c30*/  ISETP.GT.AND P0, PT, R7, R4, PT ;  /* 0x000000040700720c */ /* 0x008fda0003f04270 */
[----:B------:R-:W-:Y:S05]  /*26c40*/  @P0 BRA `(.L_x_2649) ;  /* 0x0000000000b40947 */ /* 0x000fea0003800000 */
[----:B------:R-:W1:Y:S02]  /*26c50*/  LDC R0, c[0x0][0xd14] ;  /* 0x00034500ff007b82 */ /* 0x000e640000000800 */
.L_x_2654:
[----:B------:R-:W-:-:S05]  /*26c60*/  VIADD R19, R19, 0x1f ;  /* 0x0000001f13137836 */ /* 0x000fca0000000000 */
[----:B-1----:R-:W-:-:S13]  /*26c70*/  ISETP.GE.AND P0, PT, R19, R0, PT ;  /* 0x000000001300720c */ /* 0x002fda0003f06270 */
[----:B------:R-:W-:Y:S05]  /*26c80*/  @P0 BRA `(.L_x_2650) ;  /* 0x0000000400ec0947 */ /* 0x000fea0003800000 */
[----:B------:R-:W1:Y:S01]  /*26c90*/  S2R R2, SR_TID.X ;  /* 0x0000000000027919 */ /* 0x000e620000002100 */
[----:B------:R-:W-:Y:S01]  /*26ca0*/  BSSY B0, `(.L_x_2651) ;  /* 0x000000a000007945 */ /* 0x000fe20003800000 */
[----:B-1----:R-:W-:Y:S01]  /*26cb0*/  LOP3.LUT R8, R2, 0x1f, RZ, 0xc0, !PT ;  /* 0x0000001f02087812 */ /* 0x002fe200078ec0ff */
[----:B------:R-:W-:-:S03]  /*26cc0*/  IMAD.MOV.U32 R2, RZ, RZ, RZ ;  /* 0x000000ffff027224 */ /* 0x000fc600078e00ff */
[C---:B------:R-:W-:Y:S01]  /*26cd0*/  ISETP.NE.AND P1, PT, R8.reuse, 0x1f, PT ;  /* 0x0000001f0800780c */ /* 0x040fe20003f25270 */
[----:B------:R-:W-:-:S05]  /*26ce0*/  IMAD.IADD R5, R8, 0x1, R19 ;  /* 0x0000000108057824 */ /* 0x000fca00078e0213 */
[----:B------:R-:W-:-:S13]  /*26cf0*/  ISETP.GE.OR P0, PT, R5, R0, !P1 ;  /* 0x000000000500720c */ /* 0x000fda0004f06670 */
[----:B------:R-:W-:Y:S05]  /*26d00*/  @P0 BRA `(.L_x_2652) ;  /* 0x00000000000c0947 */ /* 0x000fea0003800000 */
[----:B0-----:R-:W0:Y:S02]  /*26d10*/  LDC.64 R2, c[0x0][0xd58] ;  /* 0x00035600ff027b82 */ /* 0x001e240000000a00 */
[----:B0-----:R-:W-:-:S06]  /*26d20*/  IMAD.WIDE R2, R5, 0x4, R2 ;  /* 0x0000000405027825 */ /* 0x001fcc00078e0202 */
[----:B------:R1:W5:Y:S02]  /*26d30*/  LDG.E R2, desc[UR54][R2.64] ;  /* 0x0000003602027981 */ /* 0x000364000c1e1900 */
.L_x_2652:
[----:B------:R-:W-:Y:S05]  /*26d40*/  BSYNC B0 ;  /* 0x0000000000007941 */ /* 0x000fea0003800000 */
.L_x_2651:
        /* <DEDUP_REMOVED lines=8> */
[----:B------:R-:W3:Y:S02]  /*26dd0*/  SHFL.UP PT, R14, R13, 0x2, RZ ;  /* 0x044000000d0e7989 */ /* 0x000ee400000e00ff */
[----:B---3--:R-:W-:Y:S02]  /*26de0*/  SEL R14, R14, RZ, P1 ;  /* 0x000000ff0e0e7207 */ /* 0x008fe40000800000 */
[----:B------:R-:W-:-:S03]  /*26df0*/  ISETP.GE.U32.AND P1, PT, R8, 0x8, PT ;  /* 0x000000080800780c */ /* 0x000fc60003f26070 */
[----:B01----:R-:W-:-:S05]  /*26e00*/  IMAD.IADD R3, R13, 0x1, R14 ;  /* 0x000000010d037824 */ /* 0x003fca00078e020e */
        /* <DEDUP_REMOVED lines=11> */
.L_x_2707:
[----:B------:R-:W-:Y:S02]  /*26ec0*/  ULDC UR4, c[0x0][0xd10] ;  /* 0x0003440000047ab9 */ /* 0x000fe40000000800 */
[----:B------:R-:W-:-:S04]  /*26ed0*/  IMAD.U32 R5, RZ, RZ, UR4 ;  /* 0x00000004ff057e24 */ /* 0x000fc8000f8e00ff */
[----:B-1----:R-:W-:-:S04]  /*26ee0*/  IMAD R14, R14, R5, RZ ;  /* 0x000000050e0e7224 */ /* 0x002fc800078e02ff */
[----:B------:R-:W-:-:S05]  /*26ef0*/  IMAD.IADD R7, R14, 0x1, R7 ;  /* 0x000000010e077824 */ /* 0x000fca00078e0207 */
[----:B------:R-:W-:-:S13]  /*26f00*/  ISETP.GT.AND P0, PT, R7, R4, PT ;  /* 0x000000040700720c */ /* 0x000fda0003f04270 */
[----:B------:R-:W-:Y:S05]  /*26f10*/  @!P0 BRA `(.L_x_2654) ;  /* 0xfffffffc00508947 */ /* 0x000fea000383ffff */
.L_x_2649:
[----:B--2---:R-:W-:Y:S01]  /*26f20*/  IMAD.IADD R16, R7, 0x1, -R14 ;  /* 0x0000000107107824 */ /* 0x004fe200078e0a0e */
[----:B------:R-:W-:-:S03]  /*26f30*/  UMOV UR4, 0xffffffff ;  /* 0xffffffff00047882 */ /* 0x000fc60000000000 */
[----:B------:R-:W-:-:S05]  /*26f40*/  IMAD R7, R3, R5, R16 ;  /* 0x0000000503077224 */ /* 0x000fca00078e0210 */
[----:B------:R-:W-:Y:S01]  /*26f50*/  ISETP.GT.AND P6, PT, R7, R4, PT ;  /* 0x000000040700720c */ /* 0x000fe20003fc4270 */
[----:B------:R-:W-:-:S12]  /*26f60*/  BRA.DIV UR4, `(.L_x_2655) ;  /* 0x0000001a04147947 */ /* 0x000fd8000b800000 */
[----:B------:R-:W-:-:S04]  /*26f70*/  VOTE.ANY R7, PT, !P6 ;  /* 0x0000000000077806 */ /* 0x000fc800070e0100 */
[----:B------:R-:W1:Y:S02]  /*26f80*/  POPC R6, R7 ;  /* 0x0000000700067309 */ /* 0x000e640000000000 */
[----:B-1----:R1:W2:Y:S02]  /*26f90*/  SHFL.IDX PT, R17, R2, R6, 0x1f ;  /* 0x00001f0602117589 */ /* 0x0022a400000e0000 */
.L_x_2711:
[----:B------:R-:W-:Y:S01]  /*26fa0*/  ISETP.NE.AND P0, PT, R7, RZ, PT ;  /* 0x000000ff0700720c */ /* 0x000fe20003f05270 */
[----:B------:R-:W-:-:S12]  /*26fb0*/  IMAD.MOV.U32 R14, RZ, RZ, RZ ;  /* 0x000000ffff0e7224 */ /* 0x000fd800078e00ff */
[----:B------:R-:W-:Y:S05]  /*26fc0*/  @!P0 BRA `(.L_x_2656) ;  /* 0x0000000000108947 */ /* 0x000fea0003800000 */
[----:B------:R-:W-:Y:S01]  /*26fd0*/  UMOV UR4, 0xffffffff ;  /* 0xffffffff00047882 */ /* 0x000fe20000000000 */
[----:B------:R-:W-:Y:S02]  /*26fe0*/  VIADD R12, R6, 0xffffffff ;  /* 0xffffffff060c7836 */ /* 0x000fe40000000000 */
[----:B------:R-:W-:Y:S05]  /*26ff0*/  BRA.DIV UR4, `(.L_x_2657) ;  /* 0x0000001a04387947 */ /* 0x000fea000b800000 */
[----:B------:R3:W4:Y:S02]  /*27000*/  SHFL.IDX PT, R14, R3, R12, 0x1f ;  /* 0x00001f0c030e7589 */ /* 0x00072400000e0000 */
.L_x_2656:
[----:B01-3--:R-:W0:Y:S01]  /*27010*/  LDC.64 R2, c[0x0][0xd68] ;  /* 0x00035a00ff027b82 */ /* 0x00be220000000a00 */
[----:B------:R-:W-:-:S04]  /*27020*/  IMAD.IADD R19, R6, 0x1, R19 ;  /* 0x0000000106137824 */ /* 0x000fc800078e0213 */
[----:B0-----:R-:W-:-:S05]  /*27030*/  IMAD.WIDE R2, R19, 0x4, R2 ;  /* 0x0000000413027825 */ /* 0x001fca00078e0202 */
[----:B------:R0:W2:Y:S01]  /*27040*/  LDG.E R8, desc[UR54][R2.64] ;  /* 0x0000003602087981 */ /* 0x0000a2000c1e1900 */
[----:B----4-:R-:W-:Y:S02]  /*27050*/  IMAD R16, R14, R5, R16 ;  /* 0x000000050e107224 */ /* 0x010fe400078e0210 */
[----:B0-----:R-:W-:Y:S02]  /*27060*/  IMAD.MOV.U32 R2, RZ, RZ, RZ ;  /* 0x000000ffff027224 */ /* 0x001fe400078e00ff */
[----:B--2---:R-:W-:-:S05]  /*27070*/  IMAD R6, R17, R8, RZ ;  /* 0x0000000811067224 */ /* 0x004fca00078e02ff */
[----:B------:R-:W-:-:S04]  /*27080*/  IABS R7, R6 ;  /* 0x0000000600077213 */ /* 0x000fc80000000000 */
[----:B------:R-:W0:Y:S08]  /*27090*/  I2F.RP R10, R7 ;  /* 0x00000007000a7306 */ /* 0x000e300000209400 */
[----:B0-----:R-:W0:Y:S02]  /*270a0*/  MUFU.RCP R10, R10 ;  /* 0x0000000a000a7308 */ /* 0x001e240000001000 */
[----:B0-----:R-:W-:-:S06]  /*270b0*/  VIADD R11, R10, 0xffffffe ;  /* 0x0ffffffe0a0b7836 */ /* 0x001fcc0000000000 */
[----:B------:R-:W0:Y:S02]  /*270c0*/  F2I.FTZ.U32.TRUNC.NTZ R3, R11 ;  /* 0x0000000b00037305 */ /* 0x000e24000021f000 */
[----:B0-----:R-:W-:-:S04]  /*270d0*/  IMAD.MOV R12, RZ, RZ, -R3 ;  /* 0x000000ffff0c7224 */ /* 0x001fc800078e0a03 */
[----:B------:R-:W-:-:S04]  /*270e0*/  IMAD R9, R12, R7, RZ ;  /* 0x000000070c097224 */ /* 0x000fc800078e02ff */
        /* <DEDUP_REMOVED lines=27> */
[----:B0-----:R-:W-:Y:S01]  /*272a0*/  VIADD R2, R10, 0xffffffe ;  /* 0x0ffffffe0a027836 */ /* 0x001fe20000000000 */
[----:B------:R-:W-:-:S05]  /*272b0*/  IABS R10, R6 ;  /* 0x00000006000a7213 */ /* 0x000fca0000000000 */
[----:B------:R0:W1:Y:S02]  /*272c0*/  F2I.FTZ.U32.TRUNC.NTZ R3, R2 ;  /* 0x0000000200037305 */ /* 0x000064000021f000 */
[----:B0-----:R-:W-:Y:S02]  /*272d0*/  IMAD.MOV.U32 R2, RZ, RZ, RZ ;  /* 0x000000ffff027224 */ /* 0x001fe400078e00ff */
[----:B-1----:R-:W-:-:S04]  /*272e0*/  IMAD.MOV R7, RZ, RZ, -R3 ;  /* 0x000000ffff077224 */ /* 0x002fc800078e0a03 */
[----:B------:R-:W-:-:S04]  /*272f0*/  IMAD R7, R7, R8, RZ ;  /* 0x0000000807077224 */ /* 0x000fc800078e02ff */
[----:B------:R-:W-:Y:S01]  /*27300*/  IMAD.HI.U32 R3, R3, R7, R2 ;  /* 0x0000000703037227 */ /* 0x000fe200078e0002 */
[-C--:B------:R-:W-:Y:S02]  /*27310*/  IABS R7, R5.reuse ;  /* 0x0000000500077213 */ /* 0x080fe40000000000 */
[----:B------:R-:W-:-:S03]  /*27320*/  LOP3.LUT R2, R6, R5, RZ, 0x3c, !PT ;  /* 0x0000000506027212 */ /* 0x000fc600078e3cff */
[----:B------:R-:W-:Y:S02]  /*27330*/  IMAD.MOV R7, RZ, RZ, -R7 ;  /* 0x000000ffff077224 */ /* 0x000fe400078e0a07 */
        /* <DEDUP_REMOVED lines=16> */
.L_x_2650:
[----:B------:R-:W-:Y:S01]  /*27440*/  UMOV UR4, URZ ;  /* 0x0000003f00047c82 */ /* 0x000fe20008000000 */
[----:B------:R-:W-:Y:S01]  /*27450*/  UMOV UR5, URZ ;  /* 0x0000003f00057c82 */ /* 0x000fe20008000000 */
[----:B------:R-:W-:Y:S01]  /*27460*/  ULDC UR6, c[0x0][0xd14] ;  /* 0x0003450000067ab9 */ /* 0x000fe20000000800 */
[----:B--2---:R-:W-:Y:S02]  /*27470*/  IMAD.MOV.U32 R16, RZ, RZ, R4 ;  /* 0x000000ffff107224 */ /* 0x004fe400078e0004 */
[----:B------:R-:W-:Y:S02]  /*27480*/  IMAD.U32 R17, RZ, RZ, UR4 ;  /* 0x00000004ff117e24 */ /* 0x000fe4000f8e00ff */
[----:B------:R-:W-:Y:S02]  /*27490*/  IMAD.U32 R18, RZ, RZ, UR5 ;  /* 0x00000005ff127e24 */ /* 0x000fe4000f8e00ff */
[----:B------:R-:W-:-:S07]  /*274a0*/  IMAD.U32 R19, RZ, RZ, UR6 ;  /* 0x00000006ff137e24 */ /* 0x000fce000f8e00ff */
.L_x_2658:
[----:B------:R-:W1:Y:S01]  /*274b0*/  S2R R2, SR_TID.X ;  /* 0x0000000000027919 */ /* 0x000e620000002100 */
[----:B------:R-:W-:Y:S05]  /*274c0*/  WARPSYNC.ALL ;  /* 0x0000000000007948 */ /* 0x000fea0003800000 */
[----:B------:R-:W-:Y:S01]  /*274d0*/  BAR.SYNC.DEFER_BLOCKING 0x4, 0x120 ;  /* 0x0104800000007b1d */ /* 0x000fe20000010000 */
[----:B-1----:R-:W-:-:S04]  /*274e0*/  LOP3.LUT R2, R2, 0x1f, RZ, 0xc0, !PT ;  /* 0x0000001f02027812 */ /* 0x002fc800078ec0ff */
        /* <DEDUP_REMOVED lines=8> */
.L_x_2585:
[----:B------:R-:W3:Y:S01]  /*27570*/  S2R R3, SR_CgaCtaId ;  /* 0x0000000000037919 */ /* 0x000ee20000008800 */
[----:B------:R-:W-:Y:S01]  /*27580*/  UIADD3 UR4, UR50, 0x1, URZ ;  /* 0x0000000132047890 */ /* 0x000fe2000fffe03f */
[----:B-1----:R-:W-:-:S03]  /*27590*/  MOV R0, 0x400 ;  /* 0x0000040000007802 */ /* 0x002fc60000000f00 */
[----:B------:R-:W-:-:S04]  /*275a0*/  ULEA.HI UR5, UR4, UR4, URZ, 0x1 ;  /* 0x0000000404057291 */ /* 0x000fc8000f8f083f */
[----:B------:R-:W-:-:S04]  /*275b0*/  ULOP3.LUT UR5, UR5, 0xfffffffe, URZ, 0xc0, !UPT ;  /* 0xfffffffe05057892 */ /* 0x000fc8000f8ec03f */
[----:B------:R-:W-:Y:S01]  /*275c0*/  UIADD3 UR5, UR4, -UR5, URZ ;  /* 0x8000000504057290 */ /* 0x000fe2000fffe03f */
[----:B---3--:R-:W-:-:S05]  /*275d0*/  LEA R0, R3, R0, 0x18 ;  /* 0x0000000003007211 */ /* 0x008fca00078ec0ff */
[----:B------:R-:W-:-:S05]  /*275e0*/  IMAD.U32 R3, RZ, RZ, UR5 ;  /* 0x00000005ff037e24 */ /* 0x000fca000f8e00ff */
[----:B------:R-:W-:-:S04]  /*275f0*/  SHF.L.U32 R3, R3, 0x1f, RZ ;  /* 0x0000001f03037819 */ /* 0x000fc800000006ff */
[----:B------:R-:W1:Y:S02]  /*27600*/  SYNCS.PHASECHK.TRANS64.TRYWAIT P0, [R0+URZ+0x32420], R3 ;  /* 0x03242003000075a7 */ /* 0x000e64000800017f */
[----:B-1----:R-:W-:Y:S05]  /*27610*/  @!P0 BRA `(.L_x_2660) ;  /* 0x0000001000d48947 */ /* 0x002fea0003800000 */
.L_x_2714:
[----:B------:R-:W-:-:S03]  /*27620*/  UMOV UR4, 0xffffffff ;  /* 0xffffffff00047882 */ /* 0x000fc60000000000 */
[----:B------:R-:W-:Y:S05]  /*27630*/  BRA.DIV UR4, `(.L_x_2661) ;  /* 0x0000001204e07947 */ /* 0x000fea000b800000 */
[----:B--2---:R-:W2:Y:S02]  /*27640*/  S2R R2, SR_TID.X ;  /* 0x0000000000027919 */ /* 0x004ea40000002100 */
[----:B--2---:R-:W-:-:S04]  /*27650*/  SHF.R.U32.HI R2, RZ, 0x5, R2 ;  /* 0x00000005ff027819 */ /* 0x004fc80000011602 */
[----:B------:R-:W-:-:S05]  /*27660*/  LOP3.LUT R2, R2, 0x3, RZ, 0xc0, !PT ;  /* 0x0000000302027812 */ /* 0x000fca00078ec0ff */
[----:B------:R2:W3:Y:S02]  /*27670*/  SHFL.IDX PT, R14, R2, RZ, 0x1f ;  /* 0x00001fff020e7589 */ /* 0x0004e400000e0000 */
.L_x_2717:
[----:B---3--:R-:W-:Y:S01]  /*27680*/  ISETP.NE.AND P0, PT, R14, RZ, PT ;  /* 0x000000ff0e00720c */ /* 0x008fe20003f05270 */
[----:B------:R-:W-:-:S12]  /*27690*/  BSSY B0, `(.L_x_2662) ;  /* 0x0000027000007945 */ /* 0x000fd80003800000 */
[----:B------:R-:W-:Y:S05]  /*276a0*/  @P0 BRA `(.L_x_2663) ;  /* 0x0000000000940947 */ /* 0x000fea0003800000 */
[----:B------:R-:W-:-:S03]  /*276b0*/  UMOV UR4, 0xffffffff ;  /* 0xffffffff00047882 */ /* 0x000fc60000000000 */
[----:B------:R-:W-:Y:S05]  /*276c0*/  BRA.DIV UR4, `(.L_x_2664) ;  /* 0x0000001204f07947 */ /* 0x000fea000b800000 */
[----:B------:R-:W-:-:S13]  /*276d0*/  ELECT P6, URZ, PT ;  /* 0x00000000003f782f */ /* 0x000fda00038c0000 */
.L_x_2720:
[----:B------:R-:W-:Y:S05]  /*276e0*/  @!P6 BRA `(.L_x_2663) ;  /* 0x000000000084e947 */ /* 0x000fea0003800000 */
[----:B------:R-:W-:-:S06]  /*276f0*/  ULOP3.LUT UR4, UR48, 0x2, URZ, 0xfc, !UPT ;  /* 0x0000000230047892 */ /* 0x000fcc000f8efc3f */
[----:B--2---:R-:W-:-:S05]  /*27700*/  IMAD.U32 R2, RZ, RZ, UR4 ;  /* 0x00000004ff027e24 */ /* 0x004fca000f8e00ff */
[----:B------:R-:W-:-:S13]  /*27710*/  ISETP.NE.AND P2, PT, R2, 0x3, PT ;  /* 0x000000030200780c */ /* 0x000fda0003f45270 */
[----:B------:R-:W-:Y:S05]  /*27720*/  @!P2 BRA `(.L_x_2665) ;  /* 0x000000000004a947 */ /* 0x000fea0003800000 */
[----:B------:R-:W-:Y:S01]  /*27730*/  BPT.TRAP 0x1 ;  /* 0x000000040000795c */ /* 0x000fe20000300000 */
.L_x_2665:
[----:B-1----:R-:W2:Y:S04]  /*27740*/  LDL R3, [R1+0x470] ;  /* 0x0004700001037983 */ /* 0x002ea80000100800 */
        /* <DEDUP_REMOVED lines=13> */
.L_x_2721:
[----:B------:R-:W2:Y:S02]  /*27820*/  SYNCS.PHASECHK.TRANS64.TRYWAIT P0, [R7+URZ], R2 ;  /* 0x00000002070075a7 */ /* 0x000ea4000800017f */
[----:B--2---:R-:W-:Y:S05]  /*27830*/  @!P0 BRA `(.L_x_2667) ;  /* 0x0000001000c88947 */ /* 0x004fea0003800000 */
.L_x_2722:
[----:B------:R-:W-:Y:S05]  /*27840*/  @!P2 BRA `(.L_x_2668) ;  /* 0x000000000004a947 */ /* 0x000fea0003800000 */
[----:B------:R-:W-:Y:S01]  /*27850*/  BPT.TRAP 0x1 ;  /* 0x000000040000795c */ /* 0x000fe20000300000 */
.L_x_2668:
[----:B------:R-:W3:Y:S01]  /*27860*/  LDL.LU R4, [R1+0x470] ;  /* 0x0004700001047983 */ /* 0x000ee20000300800 */
[----:B------:R-:W-:-:S04]  /*27870*/  VIADD R0, R0, 0x32460 ;  /* 0x0003246000007836 */ /* 0x000fc80000000000 */
[----:B---3--:R-:W-:-:S04]  /*27880*/  IMAD R4, R4, 0x8, R0 ;  /* 0x0000000804047824 */ /* 0x008fc800078e0200 */
[----:B------:R-:W3:Y:S02]  /*27890*/  SYNCS.PHASECHK.TRANS64.TRYWAIT P0, [R4+URZ], R5 ;  /* 0x00000005040075a7 */ /* 0x000ee4000800017f */
[----:B---3--:R-:W-:Y:S05]  /*278a0*/  @!P0 BRA `(.L_x_2669) ;  /* 0x0000001000c08947 */ /* 0x008fea0003800000 */
.L_x_2723:
[----:B------:R-:W-:-:S07]  /*278b0*/  IMAD R3, R3, 0x8, R0 ;  /* 0x0000000803037824 */ /* 0x000fce00078e0200 */
.L_x_2670:
[----:B----4-:R4:W0:Y:S02]  /*278c0*/  SYNCS.PHASECHK.TRANS64.TRYWAIT P0, [R3+URZ], R2 ;  /* 0x00000002030075a7 */ /* 0x010824000800017f */
[----:B0-----:R-:W-:Y:S05]  /*278d0*/  @!P0 NANOSLEEP.SYNCS 0x989680 ;  /* 0x009896800000895d */ /* 0x001fea0003900000 */
[----:B------:R-:W0:Y:S02]  /*278e0*/  @!P0 SYNCS.PHASECHK.TRANS64 P0, [R3+URZ], R2 ;  /* 0x00000002030085a7 */ /* 0x000e24000800007f */
[----:B0-----:R-:W-:Y:S05]  /*278f0*/  @!P0 BRA `(.L_x_2670) ;  /* 0xfffffffc00f08947 */ /* 0x001fea000383ffff */
.L_x_2663:
[----:B------:R-:W-:Y:S05]  /*27900*/  BSYNC B0 ;  /* 0x0000000000007941 */ /* 0x000fea0003800000 */
.L_x_2662:
[----:B------:R-:W-:Y:S05]  /*27910*/  EXIT ;  /* 0x000000000000794d */ /* 0x000fea0003800000 */
.L_x_2464:
[----:B0-----:R-:W-:-:S04]  /*27920*/  IMAD.U32 R7, RZ, RZ, UR44 ;  /* 0x0000002cff077e24 */ /* 0x001fc8000f8e00ff */
[----:B------:R0:W1:Y:S03]  /*27930*/  SYNCS.PHASECHK.TRANS64.TRYWAIT P0, [R7+URZ+0x32400], R0 ;  /* 0x03240000070075a7 */ /* 0x000066000800017f */
[----:B-1----:R-:W-:Y:S05]  /*27940*/  @!P0 NANOSLEEP.SYNCS 0x989680 ;  /* 0x009896800000895d */ /* 0x002fea0003900000 */
[----:B------:R-:W1:Y:S02]  /*27950*/  @!P0 SYNCS.PHASECHK.TRANS64 P0, [R7+URZ+0x32400], R0 ;  /* 0x03240000070085a7 */ /* 0x000e64000800007f */
[----:B-1----:R-:W-:Y:S05]  /*27960*/  @!P0 BRA `(.L_x_2464) ;  /* 0xfffffffc00ec8947 */ /* 0x002fea000383ffff */
[----:B------:R-:W-:Y:S05]  /*27970*/  BRA `(.L_x_2671) ;  /* 0xfffffdb000347947 */ /* 0x000fea000383ffff */
.L_x_2471:
[----:B-1----:R1:W2:Y:S02]  /*27980*/  SYNCS.PHASECHK.TRANS64.TRYWAIT P0, [R20+URZ], R21 ;  /* 0x00000015140075a7 */ /* 0x0022a4000800017f */
[----:B--2---:R-:W-:Y:S05]  /*27990*/  @!P0 NANOSLEEP.SYNCS 0x989680 ;  /* 0x009896800000895d */ /* 0x004fea0003900000 */
[----:B------:R-:W2:Y:S02]  /*279a0*/  @!P0 SYNCS.PHASECHK.TRANS64 P0, [R20+URZ], R21 ;  /* 0x00000015140085a7 */ /* 0x000ea4000800007f */
[----:B--2---:R-:W-:Y:S05]  /*279b0*/  @!P0 BRA `(.L_x_2471) ;  /* 0xfffffffc00f08947 */ /* 0x004fea000383ffff */
[----:B------:R-:W-:Y:S05]  /*279c0*/  BRA `(.L_x_2470) ;  /* 0xfffffdb4003c7947 */ /* 0x000fea000383ffff */
.L_x_2473:
[----:B0-----:R-:W-:-:S04]  /*279d0*/  IMAD.U32 R8, RZ, RZ, UR44 ;  /* 0x0000002cff087e24 */ /* 0x001fc8000f8e00ff */
[----:B------:R0:W1:Y:S03]  /*279e0*/  SYNCS.PHASECHK.TRANS64.TRYWAIT P0, [R8+URZ+0x32410], R7 ;  /* 0x03241007080075a7 */ /* 0x000066000800017f */
[----:B-1----:R-:W-:Y:S05]  /*279f0*/  @!P0 NANOSLEEP.SYNCS 0x989680 ;  /* 0x009896800000895d */ /* 0x002fea0003900000 */
[----:B------:R-:W1:Y:S02]  /*27a00*/  @!P0 SYNCS.PHASECHK.TRANS64 P0, [R8+URZ+0x32410], R7 ;  /* 0x03241007080085a7 */ /* 0x000e64000800007f */
[----:B-1----:R-:W-:Y:S05]  /*27a10*/  @!P0 BRA `(.L_x_2473) ;  /* 0xfffffffc00ec8947 */ /* 0x002fea000383ffff */
[----:B------:R-:W-:Y:S05]  /*27a20*/  BRA `(.L_x_2672) ;  /* 0xfffffdb800107947 */ /* 0x000fea000383ffff */
.L_x_2480:
[----:B-1----:R1:W2:Y:S02]  /*27a30*/  SYNCS.PHASECHK.TRANS64.TRYWAIT P0, [R8+URZ], R9 ;  /* 0x00000009080075a7 */ /* 0x0022a4000800017f */
[----:B--2---:R-:W-:Y:S05]  /*27a40*/  @!P0 NANOSLEEP.SYNCS 0x989680 ;  /* 0x009896800000895d */ /* 0x004fea0003900000 */
[----:B------:R-:W2:Y:S02]  /*27a50*/  @!P0 SYNCS.PHASECHK.TRANS64 P0, [R8+URZ], R9 ;  /* 0x00000009080085a7 */ /* 0x000ea4000800007f */
[----:B--2---:R-:W-:Y:S05]  /*27a60*/  @!P0 BRA `(.L_x_2480) ;  /* 0xfffffffc00f08947 */ /* 0x004fea000383ffff */
[----:B------:R-:W-:Y:S05]  /*27a70*/  BRA `(.L_x_2479) ;  /* 0xfffffdb800547947 */ /* 0x000fea000383ffff */
.L_x_2515:
[----:B0-----:R0:W1:Y:S02]  /*27a80*/  SYNCS.PHASECHK.TRANS64.TRYWAIT P2, [R0+URZ], R3 ;  /* 0x00000003000075a7 */ /* 0x001064000804017f */
[----:B-1----:R-:W-:Y:S05]  /*27a90*/  @!P2 NANOSLEEP.SYNCS 0x989680 ;  /* 0x009896800000a95d */ /* 0x002fea0003900000 */
[----:B------:R-:W1:Y:S02]  /*27aa0*/  @!P2 SYNCS.PHASECHK.TRANS64 P2, [R0+URZ], R3 ;  /* 0x000000030000a5a7 */ /* 0x000e64000804007f */
[----:B-1----:R-:W-:Y:S05]  /*27ab0*/  @!P2 BRA `(.L_x_2515) ;  /* 0xfffffffc00f0a947 */ /* 0x002fea000383ffff */
[----:B------:R-:W-:Y:S05]  /*27ac0*/  BRA `(.L_x_2514) ;  /* 0xfffffe24004c7947 */ /* 0x000fea000383ffff */
.L_x_2522:
[----:B-1----:R1:W2:Y:S02]  /*27ad0*/  SYNCS.PHASECHK.TRANS64.TRYWAIT P2, [R4+URZ], R5 ;  /* 0x00000005040075a7 */ /* 0x0022a4000804017f */
[----:B--2---:R-:W-:Y:S05]  /*27ae0*/  @!P2 NANOSLEEP.SYNCS 0x989680 ;  /* 0x009896800000a95d */ /* 0x004fea0003900000 */
[----:B------:R-:W2:Y:S02]  /*27af0*/  @!P2 SYNCS.PHASECHK.TRANS64 P2, [R4+URZ], R5 ;  /* 0x000000050400a5a7 */ /* 0x000ea4000804007f */
[----:B--2---:R-:W-:Y:S05]  /*27b00*/  @!P2 BRA `(.L_x_2522) ;  /* 0xfffffffc00f0a947 */ /* 0x004fea000383ffff */
[----:B------:R-:W-:Y:S05]  /*27b10*/  BRA `(.L_x_2521) ;  /* 0xfffffe2800707947 */ /* 0x000fea000383ffff */
.L_x_2533:
[----:B-1----:R1:W2:Y:S02]  /*27b20*/  SYNCS.PHASECHK.TRANS64.TRYWAIT P1, [R0+URZ], R7 ;  /* 0x00000007000075a7 */ /* 0x0022a4000802017f */
[----:B--2---:R-:W-:Y:S05]  /*27b30*/  @!P1 NANOSLEEP.SYNCS 0x989680 ;  /* 0x009896800000995d */ /* 0x004fea0003900000 */
[----:B------:R-:W2:Y:S02]  /*27b40*/  @!P1 SYNCS.PHASECHK.TRANS64 P1, [R0+URZ], R7 ;  /* 0x00000007000095a7 */ /* 0x000ea4000802007f */
[----:B--2---:R-:W-:Y:S05]  /*27b50*/  @!P1 BRA `(.L_x_2533) ;  /* 0xfffffffc00f09947 */ /* 0x004fea000383ffff */
[----:B------:R-:W-:Y:S05]  /*27b60*/  BRA `(.L_x_2532) ;  /* 0xfffffec000987947 */ /* 0x000fea000383ffff */
.L_x_2540:
[----:B-1----:R1:W2:Y:S02]  /*27b70*/  SYNCS.PHASECHK.TRANS64.TRYWAIT P1, [R4+URZ], R5 ;  /* 0x00000005040075a7 */ /* 0x0022a4000802017f */
[----:B--2---:R-:W-:Y:S05]  /*27b80*/  @!P1 NANOSLEEP.SYNCS 0x989680 ;  /* 0x009896800000995d */ /* 0x004fea0003900000 */
[----:B------:R-:W2:Y:S02]  /*27b90*/  @!P1 SYNCS.PHASECHK.TRANS64 P1, [R4+URZ], R5 ;  /* 0x00000005040095a7 */ /* 0x000ea4000802007f */
[----:B--2---:R-:W-:Y:S05]  /*27ba0*/  @!P1 BRA `(.L_x_2540) ;  /* 0xfffffffc00f09947 */ /* 0x004fea000383ffff */
[----:B------:R-:W-:Y:S05]  /*27bb0*/  BRA `(.L_x_2539) ;  /* 0xfffffec400bc7947 */ /* 0x000fea000383ffff */
.L_x_2604:
[----:B------:R-:W1:Y:S01]  /*27bc0*/  S2R R5, SR_TID.X ;  /* 0x0000000000057919 */ /* 0x000e620000002100 */
[----:B------:R-:W-:Y:S01]  /*27bd0*/  BSSY B0, `(.L_x_2673) ;  /* 0x000000a000007945 */ /* 0x000fe20003800000 */
[----:B------:R-:W-:Y:S02]  /*27be0*/  IMAD.MOV.U32 R12, RZ, RZ, RZ ;  /* 0x000000ffff0c7224 */ /* 0x000fe400078e00ff */
[----:B0-----:R-:W-:Y:S02]  /*27bf0*/  IMAD.MOV.U32 R11, RZ, RZ, 0x1f ;  /* 0x0000001fff0b7424 */ /* 0x001fe400078e00ff */
[----:B------:R-:W-:Y:S01]  /*27c00*/  IMAD.MOV.U32 R15, RZ, RZ, -0x1 ;  /* 0xffffffffff0f7424 */ /* 0x000fe200078e00ff */
[----:B-1----:R-:W-:-:S04]  /*27c10*/  SHF.R.U32.HI R5, RZ, 0x5, R5 ;  /* 0x00000005ff057819 */ /* 0x002fc80000011605 */
[----:B------:R-:W-:-:S05]  /*27c20*/  LOP3.LUT R5, R5, 0x3, RZ, 0xc0, !PT ;  /* 0x0000000305057812 */ /* 0x000fca00078ec0ff */
[----:B------:R-:W-:-:S07]  /*27c30*/  IMAD.MOV.U32 R13, RZ, RZ, R5 ;  /* 0x000000ffff0d7224 */ /* 0x000fce00078e0005 */
[----:B------:R-:W-:Y:S05]  /*27c40*/  WARPSYNC.COLLECTIVE R15, `(.L_x_2674) ;  /* 0x000000000f087348 */ /* 0x000fea0003c00000 */
[----:B------:R0:W1:Y:S02]  /*27c50*/  SHFL.IDX P6, R14, R13, R12, R11 ;  /* 0x0000000c0d0e7389 */ /* 0x00006400000c000b */
[----:B01----:R-:W-:Y:S01]  /*27c60*/  ENDCOLLECTIVE ;  /* 0x000000000000791b */ /* 0x003fe20003800000 */
.L_x_2674:
[----:B------:R-:W-:Y:S05]  /*27c70*/  BSYNC B0 ;  /* 0x0000000000007941 */ /* 0x000fea0003800000 */
.L_x_2673:
[----:B------:R-:W-:Y:S05]  /*27c80*/  BRA `(.L_x_2675) ;  /* 0xffffffc800007947 */ /* 0x000fea000383ffff */
.L_x_2605:
[----:B------:R-:W-:Y:S01]  /*27c90*/  BSSY B0, `(.L_x_2676) ;  /* 0x0000006000007945 */ /* 0x000fe20003800000 */
[----:B------:R-:W-:-:S07]  /*27ca0*/  IMAD.MOV.U32 R15, RZ, RZ, -0x1 ;  /* 0xffffffffff0f7424 */ /* 0x000fce00078e00ff */
[----:B0-----:R-:W-:Y:S05]  /*27cb0*/  WARPSYNC.COLLECTIVE R15, `(.L_x_2677) ;  /* 0x000000000f0c7348 */ /* 0x001fea0003c00000 */
[----:B------:R-:W-:Y:S02]  /*27cc0*/  ELECT P6, UR62, PT ;  /* 0x00000000003e782f */ /* 0x000fe400038c0000 */
[----:B------:R-:W-:Y:S01]  /*27cd0*/  MOV R14, UR62 ;  /* 0x0000003e000e7c02 */ /* 0x000fe20008000f00 */
[----:B0-----:R-:W-:Y:S10]  /*27ce0*/  ENDCOLLECTIVE ;  /* 0x000000000000791b */ /* 0x001ff40003800000 */
.L_x_2677:
[----:B------:R-:W-:Y:S05]  /*27cf0*/  BSYNC B0 ;  /* 0x0000000000007941 */ /* 0x000fea0003800000 */
.L_x_2676:
[----:B------:R-:W-:Y:S05]  /*27d00*/  BRA `(.L_x_2678) ;  /* 0xffffffc400f07947 */ /* 0x000fea000383ffff */
.L_x_2608:
[----:B0-----:R0:W1:Y:S02]  /*27d10*/  SYNCS.PHASECHK.TRANS64.TRYWAIT P0, [R9+URZ+0x32440], R10 ;  /* 0x0324400a090075a7 */ /* 0x001064000800017f */
[----:B-1----:R-:W-:Y:S05]  /*27d20*/  @!P0 NANOSLEEP.SYNCS 0x989680 ;  /* 0x009896800000895d */ /* 0x002fea0003900000 */
[----:B------:R-:W1:Y:S02]  /*27d30*/  @!P0 SYNCS.PHASECHK.TRANS64 P0, [R9+URZ+0x32440], R10 ;  /* 0x0324400a090085a7 */ /* 0x000e64000800007f */
[----:B-1----:R-:W-:Y:S05]  /*27d40*/  @!P0 BRA `(.L_x_2608) ;  /* 0xfffffffc00f08947 */ /* 0x002fea000383ffff */
[----:B------:R-:W-:Y:S05]  /*27d50*/  BRA `(.L_x_2679) ;  /* 0xffffffc800587947 */ /* 0x000fea000383ffff */
.L_x_2612:
        /* <DEDUP_REMOVED lines=8> */
.L_x_2615:
[----:B0-----:R0:W1:Y:S02]  /*27de0*/  SYNCS.PHASECHK.TRANS64.TRYWAIT P0, [R9+URZ+0x32460], R6 ;  /* 0x03246006090075a7 */ /* 0x001064000800017f */
[----:B-1----:R-:W-:Y:S05]  /*27df0*/  @!P0 NANOSLEEP.SYNCS 0x989680 ;  /* 0x009896800000895d */ /* 0x002fea0003900000 */
[----:B------:R-:W1:Y:S02]  /*27e00*/  @!P0 SYNCS.PHASECHK.TRANS64 P0, [R9+URZ+0x32460], R6 ;  /* 0x03246006090085a7 */ /* 0x000e64000800007f */
[----:B-1----:R-:W-:Y:S05]  /*27e10*/  @!P0 BRA `(.L_x_2615) ;  /* 0xfffffffc00f08947 */ /* 0x002fea000383ffff */
[----:B------:R-:W-:Y:S05]  /*27e20*/  BRA `(.L_x_2681) ;  /* 0xffffffcc00dc7947 */ /* 0x000fea000383ffff */
.L_x_2624:
[----:B-1----:R1:W2:Y:S02]  /*27e30*/  SYNCS.PHASECHK.TRANS64.TRYWAIT P0, [R2+URZ+0x32440], R3 ;  /* 0x03244003020075a7 */ /* 0x0022a4000800017f */
[----:B--2---:R-:W-:Y:S05]  /*27e40*/  @!P0 NANOSLEEP.SYNCS 0x989680 ;  /* 0x009896800000895d */ /* 0x004fea0003900000 */
[----:B------:R-:W2:Y:S02]  /*27e50*/  @!P0 SYNCS.PHASECHK.TRANS64 P0, [R2+URZ+0x32440], R3 ;  /* 0x03244003020085a7 */ /* 0x000ea4000800007f */
[----:B--2---:R-:W-:Y:S05]  /*27e60*/  @!P0 BRA `(.L_x_2624) ;  /* 0xfffffffc00f08947 */ /* 0x004fea000383ffff */
[----:B------:R-:W-:Y:S05]  /*27e70*/  BRA `(.L_x_2682) ;  /* 0xffffffd400607947 */ /* 0x000fea000383ffff */
.L_x_2626:
[----:B--2---:R2:W3:Y:S02]  /*27e80*/  SYNCS.PHASECHK.TRANS64.TRYWAIT P0, [R2+URZ+0x32460], R3 ;  /* 0x03246003020075a7 */ /* 0x0044e4000800017f */
[----:B---3--:R-:W-:Y:S05]  /*27e90*/  @!P0 NANOSLEEP.SYNCS 0x989680 ;  /* 0x009896800000895d */ /* 0x008fea0003900000 */
[----:B------:R-:W3:Y:S02]  /*27ea0*/  @!P0 SYNCS.PHASECHK.TRANS64 P0, [R2+URZ+0x32460], R3 ;  /* 0x03246003020085a7 */ /* 0x000ee4000800007f */
[----:B---3--:R-:W-:Y:S05]  /*27eb0*/  @!P0 BRA `(.L_x_2626) ;  /* 0xfffffffc00f08947 */ /* 0x008fea000383ffff */
[----:B------:R-:W-:Y:S05]  /*27ec0*/  BRA `(.L_x_2683) ;  /* 0xffffffd400d07947 */ /* 0x000fea000383ffff */
.L_x_2631:
[----:B-1----:R1:W2:Y:S02]  /*27ed0*/  SYNCS.PHASECHK.TRANS64.TRYWAIT P0, [R2+URZ+0x32440], R3 ;  /* 0x03244003020075a7 */ /* 0x0022a4000800017f */
[----:B--2---:R-:W-:Y:S05]  /*27ee0*/  @!P0 NANOSLEEP.SYNCS 0x989680 ;  /* 0x009896800000895d */ /* 0x004fea0003900000 */
[----:B------:R-:W2:Y:S02]  /*27ef0*/  @!P0 SYNCS.PHASECHK.TRANS64 P0, [R2+URZ+0x32440], R3 ;  /* 0x03244003020085a7 */ /* 0x000ea4000800007f */
[----:B--2---:R-:W-:Y:S05]  /*27f00*/  @!P0 BRA `(.L_x_2631) ;  /* 0xfffffffc00f08947 */ /* 0x004fea000383ffff */
[----:B------:R-:W-:Y:S05]  /*27f10*/  BRA `(.L_x_2684) ;  /* 0xffffffdc00207947 */ /* 0x000fea000383ffff */
.L_x_2633:
[----:B0-----:R0:W2:Y:S02]  /*27f20*/  SYNCS.PHASECHK.TRANS64.TRYWAIT P1, [R2+URZ+0x32460], R3 ;  /* 0x03246003020075a7 */ /* 0x0010a4000802017f */
[----:B--2---:R-:W-:Y:S05]  /*27f30*/  @!P1 NANOSLEEP.SYNCS 0x989680 ;  /* 0x009896800000995d */ /* 0x004fea0003900000 */
[----:B------:R-:W2:Y:S02]  /*27f40*/  @!P1 SYNCS.PHASECHK.TRANS64 P1, [R2+URZ+0x32460], R3 ;  /* 0x03246003020095a7 */ /* 0x000ea4000802007f */
[----:B--2---:R-:W-:Y:S05]  /*27f50*/  @!P1 BRA `(.L_x_2633) ;  /* 0xfffffffc00f09947 */ /* 0x004fea000383ffff */
[----:B------:R-:W-:Y:S05]  /*27f60*/  BRA `(.L_x_2685) ;  /* 0xffffffdc008c7947 */ /* 0x000fea000383ffff */
.L_x_2638:
[----:B--2---:R2:W3:Y:S02]  /*27f70*/  SYNCS.PHASECHK.TRANS64.TRYWAIT P0, [R2+URZ+0x32440], R3 ;  /* 0x03244003020075a7 */ /* 0x0044e4000800017f */
[----:B---3--:R-:W-:Y:S05]  /*27f80*/  @!P0 NANOSLEEP.SYNCS 0x989680 ;  /* 0x009896800000895d */ /* 0x008fea0003900000 */
[----:B------:R-:W3:Y:S02]  /*27f90*/  @!P0 SYNCS.PHASECHK.TRANS64 P0, [R2+URZ+0x32440], R3 ;  /* 0x03244003020085a7 */ /* 0x000ee4000800007f */
[----:B---3--:R-:W-:Y:S05]  /*27fa0*/  @!P0 BRA `(.L_x_2638) ;  /* 0xfffffffc00f08947 */ /* 0x008fea000383ffff */
[----:B------:R-:W-:Y:S05]  /*27fb0*/  BRA `(.L_x_2686) ;  /* 0xffffffe000b47947 */ /* 0x000fea000383ffff */
.L_x_2640:
[----:B0-----:R0:W1:Y:S02]  /*27fc0*/  SYNCS.PHASECHK.TRANS64.TRYWAIT P1, [R2+URZ+0x32460], R3 ;  /* 0x03246003020075a7 */ /* 0x001064000802017f */
[----:B-1----:R-:W-:Y:S05]  /*27fd0*/  @!P1 NANOSLEEP.SYNCS 0x989680 ;  /* 0x009896800000995d */ /* 0x002fea0003900000 */
[----:B------:R-:W1:Y:S02]  /*27fe0*/  @!P1 SYNCS.PHASECHK.TRANS64 P1, [R2+URZ+0x32460], R3 ;  /* 0x03246003020095a7 */ /* 0x000e64000802007f */
[----:B-1----:R-:W-:Y:S05]  /*27ff0*/  @!P1 BRA `(.L_x_2640) ;  /* 0xfffffffc00f09947 */ /* 0x002fea000383ffff */
[----:B------:R-:W-:Y:S05]  /*28000*/  BRA `(.L_x_2687) ;  /* 0xffffffe400247947 */ /* 0x000fea000383ffff */
.L_x_2645:
[----:B------:R-:W-:Y:S01]  /*28010*/  BSSY B0, `(.L_x_2688) ;  /* 0x0000008000007945 */ /* 0x000fe20003800000 */
[----:B0-----:R-:W-:Y:S02]  /*28020*/  IMAD.MOV.U32 R13, RZ, RZ, R16 ;  /* 0x000000ffff0d7224 */ /* 0x001fe400078e0010 */
[----:B------:R-:W-:Y:S02]  /*28030*/  IMAD.MOV.U32 R12, RZ, RZ, RZ ;  /* 0x000000ffff0c7224 */ /* 0x000fe400078e00ff */
[----:B------:R-:W-:Y:S02]  /*28040*/  IMAD.MOV.U32 R11, RZ, RZ, 0x1f ;  /* 0x0000001fff0b7424 */ /* 0x000fe400078e00ff */
[----:B------:R-:W-:-:S07]  /*28050*/  IMAD.MOV.U32 R15, RZ, RZ, -0x1 ;  /* 0xffffffffff0f7424 */ /* 0x000fce00078e00ff */
[----:B-1----:R-:W-:Y:S05]  /*28060*/  WARPSYNC.COLLECTIVE R15, `(.L_x_2689) ;  /* 0x000000000f087348 */ /* 0x002fea0003c00000 */
[----:B------:R0:W2:Y:S02]  /*28070*/  SHFL.IDX P6, R14, R13, R12, R11 ;  /* 0x0000000c0d0e7389 */ /* 0x0000a400000c000b */
[----:B012---:R-:W-:Y:S01]  /*28080*/  ENDCOLLECTIVE ;  /* 0x000000000000791b */ /* 0x007fe20003800000 */
.L_x_2689:
[----:B------:R-:W-:Y:S05]  /*28090*/  BSYNC B0 ;  /* 0x0000000000007941 */ /* 0x000fea0003800000 */
.L_x_2688:
        /* <DEDUP_REMOVED lines=8> */
.L_x_2690:
[----:B------:R-:W-:Y:S01]  /*28120*/  IMAD.MOV.U32 R6, RZ, RZ, R14 ;  /* 0x000000ffff067224 */ /* 0x000fe200078e000e */
[----:B------:R-:W-:Y:S06]  /*28130*/  BRA `(.L_x_2691) ;  /* 0xffffffe800187947 */ /* 0x000fec000383ffff */
.L_x_2648:
        /* <DEDUP_REMOVED lines=8> */
.L_x_2693:
[----:B------:R-:W-:Y:S05]  /*281c0*/  BSYNC B0 ;  /* 0x0000000000007941 */ /* 0x000fea0003800000 */
.L_x_2692:
        /* <DEDUP_REMOVED lines=10> */
.L_x_2694:
        /* <DEDUP_REMOVED lines=8> */
.L_x_2695:
        /* <DEDUP_REMOVED lines=8> */
.L_x_2696:
        /* <DEDUP_REMOVED lines=8> */
.L_x_2697:
        /* <DEDUP_REMOVED lines=8> */
.L_x_2698:
[----:B------:R-:W-:Y:S05]  /*28470*/  BRA `(.L_x_2699) ;  /* 0xffffffe400dc7947 */ /* 0x000fea000383ffff */
.L_x_2653:
[----:B------:R-:W-:Y:S01]  /*28480*/  BSSY B0, `(.L_x_2700) ;  /* 0x0000008000007945 */ /* 0x000fe20003800000 */
[----:B-----5:R-:W-:Y:S02]  /*28490*/  IMAD.MOV.U32 R13, RZ, RZ, R2 ;  /* 0x000000ffff0d7224 */ /* 0x020fe400078e0002 */
[----:B------:R-:W-:Y:S02]  /*284a0*/  IMAD.MOV.U32 R12, RZ, RZ, 0x1 ;  /* 0x00000001ff0c7424 */ /* 0x000fe400078e00ff */
[----:B------:R-:W-:Y:S02]  /*284b0*/  IMAD.MOV.U32 R11, RZ, RZ, RZ ;  /* 0x000000ffff0b7224 */ /* 0x000fe400078e00ff */
[----:B------:R-:W-:-:S07]  /*284c0*/  IMAD.MOV.U32 R15, RZ, RZ, -0x1 ;  /* 0xffffffffff0f7424 */ /* 0x000fce00078e00ff */
[----:B012---:R-:W-:Y:S05]  /*284d0*/  WARPSYNC.COLLECTIVE R15, `(.L_x_2701) ;  /* 0x000000000f087348 */ /* 0x007fea0003c00000 */
[----:B------:R3:W4:Y:S02]  /*284e0*/  SHFL.UP P6, R14, R13, R12, R11 ;  /* 0x0400000c0d0e7389 */ /* 0x00072400000c000b */
[----:B01234-:R-:W-:Y:S01]  /*284f0*/  ENDCOLLECTIVE ;  /* 0x000000000000791b */ /* 0x01ffe20003800000 */
.L_x_2701:
[----:B------:R-:W-:Y:S05]  /*28500*/  BSYNC B0 ;  /* 0x0000000000007941 */ /* 0x000fea0003800000 */
.L_x_2700:
        /* <DEDUP_REMOVED lines=10> */
.L_x_2702:
        /* <DEDUP_REMOVED lines=8> */
.L_x_2703:
        /* <DEDUP_REMOVED lines=8> */
.L_x_2704:
        /* <DEDUP_REMOVED lines=8> */
.L_x_2705:
        /* <DEDUP_REMOVED lines=8> */
.L_x_2706:
[----:B------:R-:W-:Y:S05]  /*287b0*/  BRA `(.L_x_2707) ;  /* 0xffffffe400c07947 */ /* 0x000fea000383ffff */
.L_x_2655:
[----:B------:R-:W-:Y:S01]  /*287c0*/  BSSY B0, `(.L_x_2708) ;  /* 0x0000006000007945 */ /* 0x000fe20003800000 */
[----:B------:R-:W-:Y:S01]  /*287d0*/  PLOP3.LUT P6, PT, P6, PT, PT, 0x8, 0x0 ;  /* 0x000000000000781c */ /* 0x000fe200037ce170 */
[----:B------:R-:W-:-:S12]  /*287e0*/  IMAD.MOV.U32 R15, RZ, RZ, -0x1 ;  /* 0xffffffffff0f7424 */ /* 0x000fd800078e00ff */
[----:B0-----:R-:W-:Y:S05]  /*287f0*/  WARPSYNC.COLLECTIVE R15, `(.L_x_2709) ;  /* 0x000000000f087348 */ /* 0x001fea0003c00000 */
[----:B------:R-:W-:Y:S01]  /*28800*/  VOTE.ANY R14, PT, P6 ;  /* 0x00000000000e7806 */ /* 0x000fe200030e0100 */
[----:B0-----:R-:W-:Y:S06]  /*28810*/  ENDCOLLECTIVE ;  /* 0x000000000000791b */ /* 0x001fec0003800000 */
.L_x_2709:
[----:B------:R-:W-:Y:S05]  /*28820*/  BSYNC B0 ;  /* 0x0000000000007941 */ /* 0x000fea0003800000 */
.L_x_2708:
        /* <DEDUP_REMOVED lines=9> */
.L_x_2710:
[----:B------:R-:W-:Y:S01]  /*288c0*/  IMAD.MOV.U32 R17, RZ, RZ, R14 ;  /* 0x000000ffff117224 */ /* 0x000fe200078e000e */
[----:B------:R-:W-:Y:S06]  /*288d0*/  BRA `(.L_x_2711) ;  /* 0xffffffe400b07947 */ /* 0x000fec000383ffff */
.L_x_2657:
[----:B------:R-:W-:Y:S01]  /*288e0*/  BSSY B0, `(.L_x_2712) ;  /* 0x0000007000007945 */ /* 0x000fe20003800000 */
[----:B------:R-:W-:Y:S02]  /*288f0*/  IMAD.MOV.U32 R13, RZ, RZ, R3 ;  /* 0x000000ffff0d7224 */ /* 0x000fe400078e0003 */
[----:B------:R-:W-:Y:S02]  /*28900*/  IMAD.MOV.U32 R11, RZ, RZ, 0x1f ;  /* 0x0000001fff0b7424 */ /* 0x000fe400078e00ff */
[----:B------:R-:W-:-:S07]  /*28910*/  IMAD.MOV.U32 R15, RZ, RZ, -0x1 ;  /* 0xffffffffff0f7424 */ /* 0x000fce00078e00ff */
[----:B012---:R-:W-:Y:S05]  /*28920*/  WARPSYNC.COLLECTIVE R15, `(.L_x_2713) ;  /* 0x000000000f087348 */ /* 0x007fea0003c00000 */
[----:B------:R3:W4:Y:S02]  /*28930*/  SHFL.IDX P6, R14, R13, R12, R11 ;  /* 0x0000000c0d0e7389 */ /* 0x00072400000c000b */
[----:B01234-:R-:W-:Y:S01]  /*28940*/  ENDCOLLECTIVE ;  /* 0x000000000000791b */ /* 0x01ffe20003800000 */
.L_x_2713:
[----:B------:R-:W-:Y:S05]  /*28950*/  BSYNC B0 ;  /* 0x0000000000007941 */ /* 0x000fea0003800000 */
.L_x_2712:
[----:B------:R-:W-:Y:S05]  /*28960*/  BRA `(.L_x_2656) ;  /* 0xffffffe400a87947 */ /* 0x000fea000383ffff */
.L_x_2660:
[----:B-1----:R1:W3:Y:S02]  /*28970*/  SYNCS.PHASECHK.TRANS64.TRYWAIT P0, [R0+URZ+0x32420], R3 ;  /* 0x03242003000075a7 */ /* 0x0022e4000800017f */
[----:B---3--:R-:W-:Y:S05]  /*28980*/  @!P0 NANOSLEEP.SYNCS 0x989680 ;  /* 0x009896800000895d */ /* 0x008fea0003900000 */
[----:B------:R-:W3:Y:S02]  /*28990*/  @!P0 SYNCS.PHASECHK.TRANS64 P0, [R0+URZ+0x32420], R3 ;  /* 0x03242003000085a7 */ /* 0x000ee4000800007f */
[----:B---3--:R-:W-:Y:S05]  /*289a0*/  @!P0 BRA `(.L_x_2660) ;  /* 0xfffffffc00f08947 */ /* 0x008fea000383ffff */
[----:B------:R-:W-:Y:S05]  /*289b0*/  BRA `(.L_x_2714) ;  /* 0xffffffec00187947 */ /* 0x000fea000383ffff */
.L_x_2661:
[----:B--2---:R-:W2:Y:S01]  /*289c0*/  S2R R2, SR_TID.X ;  /* 0x0000000000027919 */ /* 0x004ea20000002100 */
[----:B------:R-:W-:Y:S01]  /*289d0*/  BSSY B0, `(.L_x_2715) ;  /* 0x000000a000007945 */ /* 0x000fe20003800000 */
[----:B------:R-:W-:Y:S02]  /*289e0*/  IMAD.MOV.U32 R12, RZ, RZ, RZ ;  /* 0x000000ffff0c7224 */ /* 0x000fe400078e00ff */
[----:B0-----:R-:W-:Y:S02]  /*289f0*/  IMAD.MOV.U32 R11, RZ, RZ, 0x1f ;  /* 0x0000001fff0b7424 */ /* 0x001fe400078e00ff */
[----:B------:R-:W-:Y:S01]  /*28a00*/  IMAD.MOV.U32 R15, RZ, RZ, -0x1 ;  /* 0xffffffffff0f7424 */ /* 0x000fe200078e00ff */
[----:B--2---:R-:W-:-:S04]  /*28a10*/  SHF.R.U32.HI R2, RZ, 0x5, R2 ;  /* 0x00000005ff027819 */ /* 0x004fc80000011602 */
[----:B------:R-:W-:-:S05]  /*28a20*/  LOP3.LUT R2, R2, 0x3, RZ, 0xc0, !PT ;  /* 0x0000000302027812 */ /* 0x000fca00078ec0ff */
[----:B------:R-:W-:-:S07]  /*28a30*/  IMAD.MOV.U32 R13, RZ, RZ, R2 ;  /* 0x000000ffff0d7224 */ /* 0x000fce00078e0002 */
[----:B-1----:R-:W-:Y:S05]  /*28a40*/  WARPSYNC.COLLECTIVE R15, `(.L_x_2716) ;  /* 0x000000000f087348 */ /* 0x002fea0003c00000 */
[----:B------:R0:W2:Y:S02]  /*28a50*/  SHFL.IDX P6, R14, R13, R12, R11 ;  /* 0x0000000c0d0e7389 */ /* 0x0000a400000c000b */
[----:B012---:R-:W-:Y:S01]  /*28a60*/  ENDCOLLECTIVE ;  /* 0x000000000000791b */ /* 0x007fe20003800000 */
.L_x_2716:
[----:B------:R-:W-:Y:S05]  /*28a70*/  BSYNC B0 ;  /* 0x0000000000007941 */ /* 0x000fea0003800000 */
.L_x_2715:
[----:B------:R-:W-:Y:S05]  /*28a80*/  BRA `(.L_x_2717) ;  /* 0xffffffe800fc7947 */ /* 0x000fea000383ffff */
.L_x_2664:
[----:B------:R-:W-:Y:S01]  /*28a90*/  BSSY B1, `(.L_x_2718) ;  /* 0x0000006000017945 */ /* 0x000fe20003800000 */
[----:B------:R-:W-:-:S07]  /*28aa0*/  IMAD.MOV.U32 R15, RZ, RZ, -0x1 ;  /* 0xffffffffff0f7424 */ /* 0x000fce00078e00ff */
[----:B012---:R-:W-:Y:S05]  /*28ab0*/  WARPSYNC.COLLECTIVE R15, `(.L_x_2719) ;  /* 0x000000000f0c7348 */ /* 0x007fea0003c00000 */
[----:B------:R-:W-:Y:S02]  /*28ac0*/  ELECT P6, UR62, PT ;  /* 0x00000000003e782f */ /* 0x000fe400038c0000 */
[----:B------:R-:W-:Y:S01]  /*28ad0*/  MOV R14, UR62 ;  /* 0x0000003e000e7c02 */ /* 0x000fe20008000f00 */
[----:B012---:R-:W-:Y:S10]  /*28ae0*/  ENDCOLLECTIVE ;  /* 0x000000000000791b */ /* 0x007ff40003800000 */
.L_x_2719:
[----:B------:R-:W-:Y:S05]  /*28af0*/  BSYNC B1 ;  /* 0x0000000000017941 */ /* 0x000fea0003800000 */
.L_x_2718:
[----:B------:R-:W-:Y:S05]  /*28b00*/  BRA `(.L_x_2720) ;  /* 0xffffffe800f47947 */ /* 0x000fea000383ffff */
.L_x_2666:
[----:B-1----:R1:W2:Y:S02]  /*28b10*/  SYNCS.PHASECHK.TRANS64.TRYWAIT P0, [R6+URZ], R5 ;  /* 0x00000005060075a7 */ /* 0x0022a4000800017f */
[----:B--2---:R-:W-:Y:S05]  /*28b20*/  @!P0 NANOSLEEP.SYNCS 0x989680 ;  /* 0x009896800000895d */ /* 0x004fea0003900000 */
[----:B------:R-:W2:Y:S02]  /*28b30*/  @!P0 SYNCS.PHASECHK.TRANS64 P0, [R6+URZ], R5 ;  /* 0x00000005060085a7 */ /* 0x000ea4000800007f */
[----:B--2---:R-:W-:Y:S05]  /*28b40*/  @!P0 BRA `(.L_x_2666) ;  /* 0xfffffffc00f08947 */ /* 0x004fea000383ffff */
[----:B------:R-:W-:Y:S05]  /*28b50*/  BRA `(.L_x_2721) ;  /* 0xffffffec00307947 */ /* 0x000fea000383ffff */
.L_x_2667:
[----:B--2---:R2:W3:Y:S02]  /*28b60*/  SYNCS.PHASECHK.TRANS64.TRYWAIT P0, [R7+URZ], R2 ;  /* 0x00000002070075a7 */ /* 0x0044e4000800017f */
[----:B---3--:R-:W-:Y:S05]  /*28b70*/  @!P0 NANOSLEEP.SYNCS 0x989680 ;  /* 0x009896800000895d */ /* 0x008fea0003900000 */
[----:B------:R-:W3:Y:S02]  /*28b80*/  @!P0 SYNCS.PHASECHK.TRANS64 P0, [R7+URZ], R2 ;  /* 0x00000002070085a7 */ /* 0x000ee4000800007f */
[----:B---3--:R-:W-:Y:S05]  /*28b90*/  @!P0 BRA `(.L_x_2667) ;  /* 0xfffffffc00f08947 */ /* 0x008fea000383ffff */
[----:B------:R-:W-:Y:S05]  /*28ba0*/  BRA `(.L_x_2722) ;  /* 0xffffffec00247947 */ /* 0x000fea000383ffff */
.L_x_2669:
[----:B---3--:R3:W4:Y:S02]  /*28bb0*/  SYNCS.PHASECHK.TRANS64.TRYWAIT P0, [R4+URZ], R5 ;  /* 0x00000005040075a7 */ /* 0x008724000800017f */
[----:B----4-:R-:W-:Y:S05]  /*28bc0*/  @!P0 NANOSLEEP.SYNCS 0x989680 ;  /* 0x009896800000895d */ /* 0x010fea0003900000 */
[----:B------:R-:W4:Y:S02]  /*28bd0*/  @!P0 SYNCS.PHASECHK.TRANS64 P0, [R4+URZ], R5 ;  /* 0x00000005040085a7 */ /* 0x000f24000800007f */
[----:B----4-:R-:W-:Y:S05]  /*28be0*/  @!P0 BRA `(.L_x_2669) ;  /* 0xfffffffc00f08947 */ /* 0x010fea000383ffff */
[----:B------:R-:W-:Y:S05]  /*28bf0*/  BRA `(.L_x_2723) ;  /* 0xffffffec002c7947 */ /* 0x000fea000383ffff */
        .type           $_ZN7cutlass13device_kernelIN5flash11enable_sm90INS1_16FlashAttnFwdSm90INS1_25CollectiveMainloopFwdSm90ILi2EN4cute5tupleIJNS5_1CILi1EEES8_S8_EEENS6_IJNS7_ILi128EEENS7_ILi96EEENS7_ILi64EEEEEELi256ENS_10bfloat16_tEfNS_4arch4Sm90ELb0ELb1ELb1ELb1ELb0ELb0ELb1ELb1ELb0ELb0ELb0ELb0EEENS1_21CollectiveEpilogueFwdINS6_IJSA_NS7_ILi256EEESB_EEES9_SE_SG_Li256ELb1ELb0ELb0ELb0EEENS1_36VarlenDynamicPersistentTileSchedulerILi128ELi96ELi256ELi32ELb0ELb0ELb1ELb1ELb0ELb1EEEEEEEEEvNT_6ParamsE$_ZZN5flash25CollectiveMainloopFwdSm90ILi2EN4cute5tupleIJNS1_1CILi1EEES4_S4_EEENS2_IJNS3_ILi128EEENS3_ILi96EEENS3_ILi64EEEEEELi256EN7cutlass10bfloat16_tEfNSA_4arch4Sm90ELb0ELb1ELb1ELb1ELb0ELb0ELb1ELb1ELb0ELb0ELb0ELb0EE3mmaINS_16FlashAttnFwdSm90ISE_NS_21CollectiveEpilogueFwdINS2_IJS6_NS3_ILi256EEES7_EEES5_SB_SD_Li256ELb1ELb0ELb0ELb0EEENS_36VarlenDynamicPersistentTileSchedulerILi128ELi96ELi256ELi32ELb0ELb0ELb1ELb1ELb0ELb1EEEE13SharedStorageENS1_6TensorINS1_11ArrayEngineIfLm128EEENS1_6LayoutINS2_IJNS2_IJNS3_ILi2EEEST_NS3_ILi32EEEEEES4_S4_EEENS2_IJNS2_IJS4_ST_NS3_ILi4EEEEEENS3_ILi0EEESZ_EEEEEEENS_7SoftmaxILi2ELi0EEEEEbRKNSE_6ParamsENSA_25PipelineTmaAsyncNoClusterILi2ENSA_16PipelineTmaAsyncILi2EEEEES1B_RNSA_13PipelineStateILj2EEERT0_RT1_iRiRKNS_16SeqlenInfoQKNewKILb1ELb0EEENS2_IJiiiiEEERT_ENKUliT_T0_T1_E_clIZSF_ISO_S12_S14_EbS17_S1B_S1B_S1E_S1G_S1I_iS1J_S1N_S1O_S1Q_EUlRS1R_iE1_NS3_ILb0EEENS3_ILb1EEEEEDaiS1R_S1S_S1T_,@function
        .size           $_ZN7cutlass13device_kernelIN5flash11enable_sm90INS1_16FlashAttnFwdSm90INS1_25CollectiveMainloopFwdSm90ILi2EN4cute5tupleIJNS5_1CILi1EEES8_S8_EEENS6_IJNS7_ILi128EEENS7_ILi96EEENS7_ILi64EEEEEELi256ENS_10bfloat16_tEfNS_4arch4Sm90ELb0ELb1ELb1ELb1ELb0ELb0ELb1ELb1ELb0ELb0ELb0ELb0EEENS1_21CollectiveEpilogueFwdINS6_IJSA_NS7_ILi256EEESB_EEES9_SE_SG_Li256ELb1ELb0ELb0ELb0EEENS1_36VarlenDynamicPersistentTileSchedulerILi128ELi96ELi256ELi32ELb0ELb0ELb1ELb1ELb0ELb1EEEEEEEEEvNT_6ParamsE$_ZZN5flash25CollectiveMainloopFwdSm90ILi2EN4cute5tupleIJNS1_1CILi1EEES4_S4_EEENS2_IJNS3_ILi128EEENS3_ILi96EEENS3_ILi64EEEEEELi256EN7cutlass10bfloat16_tEfNSA_4arch4Sm90ELb0ELb1ELb1ELb1ELb0ELb0ELb1ELb1ELb0ELb0ELb0ELb0EE3mmaINS_16FlashAttnFwdSm90ISE_NS_21CollectiveEpilogueFwdINS2_IJS6_NS3_ILi256EEES7_EEES5_SB_SD_Li256ELb1ELb0ELb0ELb0EEENS_36VarlenDynamicPersistentTileSchedulerILi128ELi96ELi256ELi32ELb0ELb0ELb1ELb1ELb0ELb1EEEE13SharedStorageENS1_6TensorINS1_11ArrayEngineIfLm128EEENS1_6LayoutINS2_IJNS2_IJNS3_ILi2EEEST_NS3_ILi32EEEEEES4_S4_EEENS2_IJNS2_IJS4_ST_NS3_ILi4EEEEEENS3_ILi0EEESZ_EEEEEEENS_7SoftmaxILi2ELi0EEEEEbRKNSE_6ParamsENSA_25PipelineTmaAsyncNoClusterILi2ENSA_16PipelineTmaAsyncILi2EEEEES1B_RNSA_13PipelineStateILj2EEERT0_RT1_iRiRKNS_16SeqlenInfoQKNewKILb1ELb0EEENS2_IJiiiiEEERT_ENKUliT_T0_T1_E_clIZSF_ISO_S12_S14_EbS17_S1B_S1B_S1E_S1G_S1I_iS1J_S1N_S1O_S1Q_EUlRS1R_iE1_NS3_ILb0EEENS3_ILb1EEEEEDaiS1R_S1S_S1T_,(.L_x_4725 - $_ZN7cutlass13device_kernelIN5flash11enable_sm90INS1_16FlashAttnFwdSm90INS1_25CollectiveMainloopFwdSm90ILi2EN4cute5tupleIJNS5_1CILi1EEES8_S8_EEENS6_IJNS7_ILi128EEENS7_ILi96EEENS7_ILi64EEEEEELi256ENS_10bfloat16_tEfNS_4arch4Sm90ELb0ELb1ELb1ELb1ELb0ELb0ELb1ELb1ELb0ELb0ELb0ELb0EEENS1_21CollectiveEpilogueFwdINS6_IJSA_NS7_ILi256EEESB_EEES9_SE_SG_Li256ELb1ELb0ELb0ELb0EEENS1_36VarlenDynamicPersistentTileSchedulerILi128ELi96ELi256ELi32ELb0ELb0ELb1ELb1ELb0ELb1EEEEEEEEEvNT_6ParamsE$_ZZN5flash25CollectiveMainloopFwdSm90ILi2EN4cute5tupleIJNS1_1CILi1EEES4_S4_EEENS2_IJNS3_ILi128EEENS3_ILi96EEENS3_ILi64EEEEEELi256EN7cutlass10bfloat16_tEfNSA_4arch4Sm90ELb0ELb1ELb1ELb1ELb0ELb0ELb1ELb1ELb0ELb0ELb0ELb0EE3mmaINS_16FlashAttnFwdSm90ISE_NS_21CollectiveEpilogueFwdINS2_IJS6_NS3_ILi256EEES7_EEES5_SB_SD_Li256ELb1ELb0ELb0ELb0EEENS_36VarlenDynamicPersistentTileSchedulerILi128ELi96ELi256ELi32ELb0ELb0ELb1ELb1ELb0ELb1EEEE13SharedStorageENS1_6TensorINS1_11ArrayEngineIfLm128EEENS1_6LayoutINS2_IJNS2_IJNS3_ILi2EEEST_NS3_ILi32EEEEEES4_S4_EEENS2_IJNS2_IJS4_ST_NS3_ILi4EEEEEENS3_ILi0EEESZ_EEEEEEENS_7SoftmaxILi2ELi0EEEEEbRKNSE_6ParamsENSA_25PipelineTmaAsyncNoClusterILi2ENSA_16PipelineTmaAsyncILi2EEEEES1B_RNSA_13PipelineStateILj2EEERT0_RT1_iRiRKNS_16SeqlenInfoQKNewKILb1ELb0EEENS2_IJiiiiEEERT_ENKUliT_T0_T1_E_clIZSF_ISO_S12_S14_EbS17_S1B_S1B_S1E_S1G_S1I_iS1J_S1N_S1O_S1Q_EUlRS1R_iE1_NS3_ILb0EEENS3_ILb1EEEEEDaiS1R_S1S_S1T_)
$_ZN7cutlass13device_kernelIN5flash11enable_sm90INS1_16FlashAttnFwdSm90INS1_25CollectiveMainloopFwdSm90ILi2EN4cute5tupleIJNS5_1CILi1EEES8_S8_EEENS6_IJNS7_ILi128EEENS7_ILi96EEENS7_ILi64EEEEEELi256ENS_10bfloat16_tEfNS_4arch4Sm90ELb0ELb1ELb1ELb1ELb0ELb0ELb1ELb1ELb0ELb0ELb0ELb0EEENS1_21CollectiveEpilogueFwdINS6_IJSA_NS7_ILi256EEESB_EEES9_SE_SG_Li256ELb1ELb0ELb0ELb0EEENS1_36VarlenDynamicPersistentTileSchedulerILi128ELi96ELi256ELi32ELb0ELb0ELb1ELb1ELb0ELb1EEEEEEEEEvNT_6ParamsE$_ZZN5flash25CollectiveMainloopFwdSm90ILi2EN4cute5tupleIJNS1_1CILi1EEES4_S4_EEENS2_IJNS3_ILi128EEENS3_ILi96EEENS3_ILi64EEEEEELi256EN7cutlass10bfloat16_tEfNSA_4arch4Sm90ELb0ELb1ELb1ELb1ELb0ELb0ELb1ELb1ELb0ELb0ELb0ELb0EE3mmaINS_16FlashAttnFwdSm90ISE_NS_21CollectiveEpilogueFwdINS2_IJS6_NS3_ILi256EEES7_EEES5_SB_SD_Li256ELb1ELb0ELb0ELb0EEENS_36VarlenDynamicPersistentTileSchedulerILi128ELi96ELi256ELi32ELb0ELb0ELb1ELb1ELb0ELb1EEEE13SharedStorageENS1_6TensorINS1_11ArrayEngineIfLm128EEENS1_6LayoutINS2_IJNS2_IJNS3_ILi2EEEST_NS3_ILi32EEEEEES4_S4_EEENS2_IJNS2_IJS4_ST_NS3_ILi4EEEEEENS3_ILi0EEESZ_EEEEEEENS_7SoftmaxILi2ELi0EEEEEbRKNSE_6ParamsENSA_25PipelineTmaAsyncNoClusterILi2ENSA_16PipelineTmaAsyncILi2EEEEES1B_RNSA_13PipelineStateILj2EEERT0_RT1_iRiRKNS_16SeqlenInfoQKNewKILb1ELb0EEENS2_IJiiiiEEERT_ENKUliT_T0_T1_E_clIZSF_ISO_S12_S14_EbS17_S1B_S1B_S1E_S1G_S1I_iS1J_S1N_S1O_S1Q_EUlRS1R_iE1_NS3_ILb0EEENS3_ILb1EEEEEDaiS1R_S1S_S1T_:
[----:B------:R-:W-:Y:S05]  /*28c00*/  YIELD ;  /* 0x0000000000007946 */ /* 0x000fea0003800000 */
[----:B------:R-:W-:Y:S02]  /*28c10*/  ULDC UR4, c[0x0][0x20] ;  /* 0x0000080000047ab9 */ /* 0x000fe40000000800 */
[----:B------:R-:W-:-:S05]  /*28c20*/  VIADD R0, R0, -UR4 ;  /* 0x8000000400007c36 */ /* 0x000fca0008000000 */
[----:B------:R-:W2:Y:S01]  /*28c30*/  LDL.64 R2, [R0] ;  /* 0x0000000000027983 */ /* 0x000ea20000100a00 */
[----:B------:R-:W0:Y:S02]  /*28c40*/  LDC.64 R4, c[0x0][0x208] ;  /* 0x00008200ff047b82 */ /* 0x000e240000000a00 */
[----:B0-----:R-:W-:Y:S02]  /*28c50*/  R2UR UR4, R4 ;  /* 0x00000000040472ca */ /* 0x001fe400000e0000 */
        /* <DEDUP_REMOVED lines=35> */
[----:B0-----:R1:W5:Y:S01]  /*28e90*/  LD.E R11, desc[UR6][R6.64+0x4] ;  /* 0x00000406060b7980 */ /* 0x001362000c101900 */
[----:B--2---:R-:W-:-:S04]  /*28ea0*/  LOP3.LUT R14, R14, 0x1, RZ, 0xfc, !PT ;  /* 0x000000010e0e7812 */ /* 0x004fc800078efcff */
[----:B------:R-:W-:-:S13]  /*28eb0*/  ISETP.NE.AND P1, PT, R14, 0x3, PT ;  /* 0x000000030e00780c */ /* 0x000fda0003f25270 */
[----:B-1----:R-:W-:Y:S05]  /*28ec0*/  @!P1 BRA `(.L_x_2725) ;  /* 0x0000000000049947 */ /* 0x002fea0003800000 */
[----:B------:R-:W-:Y:S01]  /*28ed0*/  BPT.TRAP 0x1 ;  /* 0x000000040000795c */ /* 0x000fe20000300000 */
.L_x_2725:
[----:B------:R-:W-:Y:S05]  /*28ee0*/  BSYNC B3 ;  /* 0x0000000000037941 */ /* 0x000fea0003800000 */
.L_x_2724:
[----:B------:R-:W-:Y:S02]  /*28ef0*/  R2UR UR4, R4 ;  /* 0x00000000040472ca */ /* 0x000fe400000e0000 */
[----:B------:R-:W-:-:S13]  /*28f00*/  R2UR UR5, R5 ;  /* 0x00000000050572ca */ /* 0x000fda00000e0000 */
[----:B------:R-:W2:Y:S01]  /*28f10*/  LD.E.64 R2, desc[UR4][R8.64+0x8] ;  /* 0x0000080408027980 */ /* 0x000ea2000c101b00 */
[----:B-----5:R-:W-:Y:S02]  /*28f20*/  SHF.L.U32 R13, R11, 0x1f, RZ ;  /* 0x0000001f0b0d7819 */ /* 0x020fe400000006ff */
[----:B--2---:R-:W-:-:S05]  /*28f30*/  MOV R3, R2 ;  /* 0x0000000200037202 */ /* 0x004fca0000000f00 */
[----:B------:R-:W-:-:S04]  /*28f40*/  IMAD R12, R12, 0x8, R3 ;  /* 0x000000080c0c7824 */ /* 0x000fc800078e0203 */
[----:B------:R0:W1:Y:S01]  /*28f50*/  SYNCS.PHASECHK.TRANS64.TRYWAIT P1, [R12+URZ], R13 ;  /* 0x0000000d0c0075a7 */ /* 0x000062000802017f */
[----:B------:R-:W2:Y:S01]  /*28f60*/  LD.E R11, desc[UR4][R8.64+0x1c] ;  /* 0x00001c04080b7980 */ /* 0x000ea2000c101900 */
[----:B------:R-:W-:Y:S02]  /*28f70*/  R2UR UR6, R4 ;  /* 0x00000000040672ca */ /* 0x000fe400000e0000 */
[----:B------:R-:W-:Y:S01]  /*28f80*/  R2UR UR7, R5 ;  /* 0x00000000050772ca */ /* 0x000fe200000e0000 */
[----:B------:R0:W5:Y:S01]  /*28f90*/  LD.E R2, desc[UR4][R6.64] ;  /* 0x0000000406027980 */ /* 0x000162000c101900 */
[----:B------:R-:W-:Y:S11]  /*28fa0*/  BSSY B3, `(.L_x_2726) ;  /* 0x0000006000037945 */ /* 0x000ff60003800000 */
[----:B------:R0:W5:Y:S01]  /*28fb0*/  LD.E R3, desc[UR6][R6.64+0x4] ;  /* 0x0000040606037980 */ /* 0x000162000c101900 */
[----:B--2---:R-:W-:-:S04]  /*28fc0*/  LOP3.LUT R11, R11, 0x1, RZ, 0xfc, !PT ;  /* 0x000000010b0b7812 */ /* 0x004fc800078efcff */
[----:B------:R-:W-:-:S13]  /*28fd0*/  ISETP.NE.AND P2, PT, R11, 0x3, PT ;  /* 0x000000030b00780c */ /* 0x000fda0003f45270 */
[----:B01----:R-:W-:Y:S05]  /*28fe0*/  @!P2 BRA `(.L_x_2727) ;  /* 0x000000000004a947 */ /* 0x003fea0003800000 */
[----:B------:R-:W-:Y:S01]  /*28ff0*/  BPT.TRAP 0x1 ;  /* 0x000000040000795c */ /* 0x000fe20000300000 */
.L_x_2727:
[----:B------:R-:W-:Y:S05]  /*29000*/  BSYNC B3 ;  /* 0x0000000000037941 */ /* 0x000fea0003800000 */
.L_x_2726:
        /* <DEDUP_REMOVED lines=8> */
[----:B------:R-:W0:Y:S02]  /*29090*/  SYNCS.PHASECHK.TRANS64.TRYWAIT P1, [R2+URZ], R3 ;  /* 0x00000003020075a7 */ /* 0x000e24000802017f */
[----:B0-----:R-:W-:Y:S05]  /*290a0*/  @!P1 BRA `(.L_x_2730) ;  /* 0x000001b400a49947 */ /* 0x001fea0003800000 */
.L_x_2729:
[----:B------:R-:W-:Y:S05]  /*290b0*/  BSYNC B3 ;  /* 0x0000000000037941 */ /* 0x000fea0003800000 */
.L_x_2728:
[----:B------:R-:W2:Y:S04]  /*290c0*/  LDL.64 R8, [R0] ;  /* 0x0000000000087983 */ /* 0x000ea80000100a00 */
[----:B------:R-:W3:Y:S01]  /*290d0*/  LDL.64 R6, [R0+0x28] ;  /* 0x0000280000067983 */ /* 0x000ee20000100a00 */
[C---:B------:R-:W-:Y:S02]  /*290e0*/  R2UR UR6, R4.reuse ;  /* 0x00000000040672ca */ /* 0x040fe400000e0000 */
[C---:B------:R-:W-:Y:S01]  /*290f0*/  R2UR UR7, R5.reuse ;  /* 0x00000000050772ca */ /* 0x040fe200000e0000 */
[----:B0----5:R-:W4:Y:S01]  /*29100*/  LDL.64 R2, [R0+0x20] ;  /* 0x0000200000027983 */ /* 0x021f220000100a00 */
        /* <DEDUP_REMOVED lines=85> */
[----:B0-----:R-:W-:Y:S05]  /*29660*/  @!P1 BRA `(.L_x_2732) ;  /* 0x0000000000049947 */ /* 0x001fea0003800000 */
[----:B------:R-:W-:Y:S01]  /*29670*/  BPT.TRAP 0x1 ;  /* 0x000000040000795c */ /* 0x000fe20000300000 */
.L_x_2732:
[----:B------:R-:W-:Y:S05]  /*29680*/  BSYNC B3 ;  /* 0x0000000000037941 */ /* 0x000fea0003800000 */
.L_x_2731:
        /* <DEDUP_REMOVED lines=17> */
.L_x_2734:
[----:B------:R-:W-:Y:S05]  /*297a0*/  BSYNC B3 ;  /* 0x0000000000037941 */ /* 0x000fea0003800000 */
.L_x_2733:
        /* <DEDUP_REMOVED lines=10> */
.L_x_2736:
[----:B------:R-:W-:Y:S05]  /*29850*/  BSYNC B3 ;  /* 0x0000000000037941 */ /* 0x000fea0003800000 */
.L_x_2735:
[----:B------:R-:W2:Y:S04]  /*29860*/  LDL.64 R12, [R0] ;  /* 0x00000000000c7983 */ /* 0x000ea80000100a00 */
[----:B------:R-:W3:Y:S01]  /*29870*/  LDL.64 R6, [R0+0x58] ;  /* 0x0000580000067983 */ /* 0x000ee20000100a00 */
[C---:B------:R-:W-:Y:S02]  /*29880*/  R2UR UR6, R4.reuse ;  /* 0x00000000040672ca */ /* 0x040fe400000e0000 */
[C---:B------:R-:W-:Y:S01]  /*29890*/  R2UR UR7, R5.reuse ;  /* 0x00000000050772ca */ /* 0x040fe200000e0000 */
[----:B------:R-:W4:Y:S01]  /*298a0*/  LDL.64 R2, [R0+0x48] ;  /* 0x0000480000027983 */ /* 0x000f220000100a00 */
[C---:B------:R-:W-:Y:S02]  /*298b0*/  R2UR UR4, R4.reuse ;  /* 0x00000000040472ca */ /* 0x040fe400000e0000 */
[C---:B------:R-:W-:Y:S01]  /*298c0*/  R2UR UR5, R5.reuse ;  /* 0x00000000050572ca */ /* 0x040fe200000e0000 */
[----:B0----5:R-:W4:Y:S08]  /*298d0*/  LDL.64 R8, [R0+0x50] ;  /* 0x0000500000087983 */ /* 0x021f300000100a00 */
[----:B--2---:R-:W2:Y:S04]  /*298e0*/  LD.E R11, desc[UR6][R12.64] ;  /* 0x000000060c0b7980 */ /* 0x004ea8000c101900 */
[----:B---3--:R-:W2:Y:S01]  /*298f0*/  LD.E.64 R6, desc[UR4][R6.64] ;  /* 0x0000000406067980 */ /* 0x008ea2000c101b00 */
[----:B------:R-:W-:Y:S05]  /*29900*/  WARPSYNC.ALL ;  /* 0x0000000000007948 */ /* 0x000fea0003800000 */
[----:B------:R-:W-:Y:S01]  /*29910*/  R2UR UR6, R4 ;  /* 0x00000000040672ca */ /* 0x000fe200000e0000 */
[----:B------:R-:W3:Y:S01]  /*29920*/  LDL.LU R18, [R1+0x470] ;  /* 0x0004700001127983 */ /* 0x000ee20000300800 */
[----:B------:R-:W-:-:S02]  /*29930*/  R2UR UR7, R5 ;  /* 0x00000000050772ca */ /* 0x000fc400000e0000 */
[----:B------:R-:W-:Y:S01]  /*29940*/  R2UR UR4, R4 ;  /* 0x00000000040472ca */ /* 0x000fe200000e0000 */
[----:B------:R-:W3:Y:S01]  /*29950*/  LDL R20, [R1+0x474] ;  /* 0x0004740001147983 */ /* 0x000ee20000100800 */
[----:B------:R-:W-:-:S03]  /*29960*/  R2UR UR5, R5 ;  /* 0x00000000050572ca */ /* 0x000fc600000e0000 */
[----:B------:R-:W3:Y:S06]  /*29970*/  LDL R19, [R1+0x478] ;  /* 0x0004780001137983 */ /* 0x000eec0000100800 */
[----:B----4-:R-:W4:Y:S04]  /*29980*/  LD.E R14, desc[UR6][R2.64] ;  /* 0x00000006020e7980 */ /* 0x010f28000c101900 */
[----:B------:R-:W3:Y:S01]  /*29990*/  LD.E.64 R12, desc[UR4][R8.64] ;  /* 0x00000004080c7980 */ /* 0x000ee2000c101b00 */
[----:B--2---:R-:W-:Y:S01]  /*299a0*/  IMAD R6, R11, 0xc00, R6 ;  /* 0x00000c000b067824 */ /* 0x004fe200078e0206 */
[----:B------:R-:W-:Y:S01]  /*299b0*/  R2UR UR7, R7 ;  /* 0x00000000070772ca */ /* 0x000fe200000e0000 */
[----:B------:R-:W-:Y:S01]  /*299c0*/  WARPGROUP.ARRIVE ;  /* 0x00000000000079c5 */ /* 0x000fe20000000000 */
        /* <DEDUP_REMOVED lines=14> */
[----:B------:R-:W-:Y:S01]  /*29ab0*/  WARPGROUP.ARRIVE ;  /* 0x00000000000079c5 */ /* 0x000fe20000000000 */
[----:B------:R-:W-:Y:S01]  /*29ac0*/  IMAD.MOV.U32 R15, RZ, RZ, R7 ;  /* 0x000000ffff0f7224 */ /* 0x000fe200078e0007 */
[----:B------:R-:W-:-:S02]  /*29ad0*/  R2UR UR8, R4 ;  /* 0x00000000040872ca */ /* 0x000fc400000e0000 */
[----:B------:R-:W-:Y:S02]  /*29ae0*/  R2UR UR6, R14 ;  /* 0x000000000e0672ca */ /* 0x000fe400000e0000 */
        /* <DEDUP_REMOVED lines=222> */
[----:B------:R-:W0:Y:S01]  /*2a8d0*/  S2R R197, SR_TID.X ;  /* 0x0000000000c57919 */ /* 0x000e220000002100 */
[----:B------:R-:W-:Y:S02]  /*2a8e0*/  R2UR UR8, R4 ;  /* 0x00000000040872ca */ /* 0x000fe400000e0000 */
[----:B------:R-:W-:Y:S02]  /*2a8f0*/  R2UR UR6, R12 ;  /* 0x000000000c0672ca */ /* 0x000fe400000e0000 */
[----:B------:R-:W-:Y:S02]  /*2a900*/  R2UR UR7, R13 ;  /* 0x000000000d0772ca */ /* 0x000fe400000e0000 */
[----:B------:R-:W-:Y:S02]  /*2a910*/  R2UR UR9, R5 ;  /* 0x00000000050972ca */ /* 0x000fe400000e0000 */
[----:B------:R-:W-:Y:S02]  /*2a920*/  LOP3.LUT R18, R18, 0xfff7ffff, RZ, 0xc0, !PT ;  /* 0xfff7ffff12127812 */ /* 0x000fe400078ec0ff */
[----:B0-----:R-:W-:Y:S01]  /*2a930*/  LOP3.LUT P2, RZ, R197, 0x7f, RZ, 0xc0, !PT ;  /* 0x0000007fc5ff7812 */ /* 0x001fe2000784c0ff */
[----:B--2---:R-:W-:-:S02]  /*2a940*/  VIADD R6, R8, 0xc06 ;  /* 0x00000c0608067836 */ /* 0x004fc40000000000 */
[----:B------:R-:W-:Y:S01]  /*2a950*/  IMAD.MOV.U32 R7, RZ, RZ, R9 ;  /* 0x000000ffff077224 */ /* 0x000fe200078e0009 */
[----:B------:R-:W-:Y:S02]  /*2a960*/  SHF.R.U32.HI R11, RZ, 0x7, R197 ;  /* 0x00000007ff0b7819 */ /* 0x000fe400000116c5 */
[----:B------:R-:W-:Y:S02]  /*2a970*/  R2UR UR4, R6 ;  /* 0x00000000060472ca */ /* 0x000fe400000e0000 */
[----:B------:R-:W-:-:S05]  /*2a980*/  R2UR UR5, R7 ;  /* 0x00000000070572ca */ /* 0x000fca00000e0000 */
[----:B------:R-:W-:-:S08]  /*2a990*/  @P2 LOP3.LUT R18, R18, 0x80000, RZ, 0xfc, !PT ;  /* 0x0008000012122812 */ /* 0x000fd000078efcff */
[----:B------:R-:W-:Y:S03]  /*2a9a0*/  HGMMA.64x96x16.F32.BF16 R24, gdesc[UR4], R24, gsb0 ;  /* 0x01600000041879f0 */ /* 0x000fe60008001818 */
[----:B------:R-:W-:Y:S02]  /*2a9b0*/  WARPGROUP.DEPBAR.LE gsb0, 0x0 ;  /* 0x00008000000079c5 */ /* 0x000fe40000010000 */
[----:B------:R0:W-:Y:S04]  /*2a9c0*/  ST.E desc[UR8][R2.64], R189 ;  /* 0x000000bd02007985 */ /* 0x0001e8000c101908 */
[----:B------:R-:W2:Y:S04]  /*2a9d0*/  @!P2 LDL.64 R6, [R0+0x18] ;  /* 0x000018000006a983 */ /* 0x000ea80000100a00 */
[----:B------:R-:W3:Y:S01]  /*2a9e0*/  @!P2 LDL.64 R8, [R0] ;  /* 0x000000000008a983 */ /* 0x000ee20000100a00 */
[----:B------:R-:W-:-:S02]  /*2a9f0*/  @!P2 R2UR UR4, R4 ;  /* 0x000000000404a2ca */ /* 0x000fc400000e0000 */
[C---:B------:R-:W-:Y:S01]  /*2aa00*/  @!P2 R2UR UR5, R5.reuse ;  /* 0x000000000505a2ca */ /* 0x040fe200000e0000 */
[----:B------:R1:W-:Y:S01]  /*2aa10*/  STL [R1+0x470], R18 ;  /* 0x0004701201007387 */ /* 0x0003e20000100800 */
[----:B------:R-:W-:Y:S02]  /*2aa20*/  @!P2 R2UR UR6, R4 ;  /* 0x000000000406a2ca */ /* 0x000fe400000e0000 */
[----:B------:R-:W-:Y:S02]  /*2aa30*/  @!P2 R2UR UR7, R5 ;  /* 0x000000000507a2ca */ /* 0x000fe400000e0000 */
[----:B------:R-:W-:-:S05]  /*2aa40*/  IADD3 R11, -R11, 0xb, RZ ;  /* 0x0000000b0b0b7810 */ /* 0x000fca0007ffe1ff */
[----:B------:R4:W-:Y:S06]  /*2aa50*/  BAR.ARV R11, 0x100 ;  /* 0x0004000b0000751d */ /* 0x0009ec0000002000 */
[----:B--2---:R-:W2:Y:S04]  /*2aa60*/  @!P2 LD.E.64 R6, desc[UR4][R6.64+0x30] ;  /* 0x000030040606a980 */ /* 0x004ea8000c101b00 */
[----:B---3--:R-:W0:Y:S01]  /*2aa70*/  @!P2 LD.E R8, desc[UR6][R8.64] ;  /* 0x000000060808a980 */ /* 0x008e22000c101900 */
[----:B--2---:R-:W-:-:S05]  /*2aa80*/  @!P2 MOV R13, R6 ;  /* 0x00000006000da202 */ /* 0x004fca0000000f00 */
[----:B0-----:R-:W-:-:S05]  /*2aa90*/  @!P2 IMAD R2, R8, 0x8, R13 ;  /* 0x000000080802a824 */ /* 0x001fca00078e020d */
[----:B------:R-:W-:-:S04]  /*2aaa0*/  @!P2 PRMT R2, RZ, 0x654, R2 ;  /* 0x00000654ff02a816 */ /* 0x000fc80000000002 */
[----:B------:R0:W-:Y:S02]  /*2aab0*/  @!P2 SYNCS.ARRIVE.TRANS64.RED.A1T0 RZ, [R2+URZ], RZ ;  /* 0x000000ff02ffa9a7 */ /* 0x0001e4000810043f */
[----:B0-----:R-:W2:Y:S01]  /*2aac0*/  LDL.64 R2, [R0+0x68] ;  /* 0x0000680000027983 */ /* 0x001ea20000100a00 */
[----:B------:R-:W-:Y:S02]  /*2aad0*/  R2UR UR4, R4 ;  /* 0x00000000040472ca */ /* 0x000fe400000e0000 */
[----:B------:R-:W-:-:S13]  /*2aae0*/  R2UR UR5, R5 ;  /* 0x00000000050572ca */ /* 0x000fda00000e0000 */
[----:B--2---:R-:W1:Y:S01]  /*2aaf0*/  LD.E.64 R2, desc[UR4][R2.64] ;  /* 0x0000000402027980 */ /* 0x004e62000c101b00 */
[C---:B------:R-:W-:Y:S02]  /*2ab00*/  R2UR UR4, R4.reuse ;  /* 0x00000000040472ca */ /* 0x040fe400000e0000 */
[C---:B------:R-:W-:Y:S01]  /*2ab10*/  R2UR UR5, R5.reuse ;  /* 0x00000000050572ca */ /* 0x040fe200000e0000 */
[----:B------:R-:W-:Y:S01]  /*2ab20*/  IMAD.MOV.U32 R23, RZ, RZ, R157 ;  /* 0x000000ffff177224 */ /* 0x000fe200078e009d */
[C---:B------:R-:W-:Y:S02]  /*2ab30*/  R2UR UR8, R4.reuse ;  /* 0x00000000040872ca */ /* 0x040fe400000e0000 */
[C---:B------:R-:W-:Y:S01]  /*2ab40*/  R2UR UR9, R5.reuse ;  /* 0x00000000050972ca */ /* 0x040fe200000e0000 */
[----:B------:R-:W-:Y:S01]  /*2ab50*/  IMAD.MOV.U32 R8, RZ, RZ, R19 ;  /* 0x000000ffff087224 */ /* 0x000fe200078e0013 */
[----:B------:R-:W-:Y:S01]  /*2ab60*/  R2UR UR12, R4 ;  /* 0x00000000040c72ca */ /* 0x000fe200000e0000 */
[----:B------:R-:W-:Y:S01]  /*2ab70*/  IMAD.MOV.U32 R9, RZ, RZ, R20 ;  /* 0x000000ffff097224 */ /* 0x000fe200078e0014 */
[----:B------:R-:W-:-:S02]  /*2ab80*/  R2UR UR13, R5 ;  /* 0x00000000050d72ca */ /* 0x000fc400000e0000 */
[----:B------:R-:W-:Y:S02]  /*2ab90*/  R2UR UR6, R4 ;  /* 0x00000000040672ca */ /* 0x000fe400000e0000 */
[----:B------:R-:W-:-:S05]  /*2aba0*/  R2UR UR7, R5 ;  /* 0x00000000050772ca */ /* 0x000fca00000e0000 */
[----:B------:R0:W2:Y:S01]  /*2abb0*/  LD.E R78, desc[UR8][R8.64] ;  /* 0x00000008084e7980 */ /* 0x0000a2000c101900 */
[C---:B------:R-:W-:Y:S02]  /*2abc0*/  R2UR UR8, R4.reuse ;  /* 0x00000000040872ca */ /* 0x040fe400000e0000 */
[C---:B------:R-:W-:Y:S02]  /*2abd0*/  R2UR UR9, R5.reuse ;  /* 0x00000000050972ca */ /* 0x040fe400000e0000 */
[C---:B------:R-:W-:Y:S02]  /*2abe0*/  R2UR UR10, R4.reuse ;  /* 0x00000000040a72ca */ /* 0x040fe400000e0000 */
[----:B------:R-:W-:Y:S01]  /*2abf0*/  R2UR UR11, R5 ;  /* 0x00000000050b72ca */ /* 0x000fe200000e0000 */
[----:B------:R-:W3:Y:S08]  /*2ac00*/  LD.E R6, desc[UR6][R22.64+0x4] ;  /* 0x0000040616067980 */ /* 0x000ef0000c101900 */
[----:B------:R-:W3:Y:S04]  /*2ac10*/  LD.E R77, desc[UR8][R22.64+0xc] ;  /* 0x00000c08164d7980 */ /* 0x000ee8000c101900 */
[----:B------:R-:W4:Y:S04]  /*2ac20*/  LD.E R79, desc[UR10][R22.64+0x14] ;  /* 0x0000140a164f7980 */ /* 0x000f28000c101900 */
[----:B-1----:R-:W2:Y:S01]  /*2ac30*/  LD.E R18, desc[UR4][R2.64] ;  /* 0x0000000402127980 */ /* 0x002ea2000c101900 */
[----:B------:R-:W-:-:S02]  /*2ac40*/  R2UR UR4, R4 ;  /* 0x00000000040472ca */ /* 0x000fc400000e0000 */
[----:B------:R-:W-:Y:S01]  /*2ac50*/  R2UR UR5, R5 ;  /* 0x00000000050572ca */ /* 0x000fe200000e0000 */
[----:B------:R-:W3:-:S12]  /*2ac60*/  LD.E R3, desc[UR12][R22.64+0x18] ;  /* 0x0000180c16037980 */ /* 0x000ed8000c101900 */
[----:B------:R-:W3:Y:S01]  /*2ac70*/  LD.E R75, desc[UR4][R22.64] ;  /* 0x00000004164b7980 */ /* 0x000ee2000c101900 */
[----:B------:R-:W-:Y:S02]  /*2ac80*/  R2UR UR4, R4 ;  /* 0x00000000040472ca */ /* 0x000fe400000e0000 */
[----:B------:R-:W-:-:S13]  /*2ac90*/  R2UR UR5, R5 ;  /* 0x00000000050572ca */ /* 0x000fda00000e0000 */
[----:B------:R-:W3:Y:S01]  /*2aca0*/  LD.E R7, desc[UR4][R22.64+0x8] ;  /* 0x0000080416077980 */ /* 0x000ee2000c101900 */
[----:B------:R-:W-:Y:S02]  /*2acb0*/  R2UR UR4, R4 ;  /* 0x00000000040472ca */ /* 0x000fe400000e0000 */
[----:B------:R-:W-:-:S13]  /*2acc0*/  R2UR UR5, R5 ;  /* 0x00000000050572ca */ /* 0x000fda00000e0000 */
[----:B------:R-:W3:Y:S01]  /*2acd0*/  LD.E R76, desc[UR4][R22.64+0x10] ;  /* 0x00001004164c7980 */ /* 0x000ee2000c101900 */
[----:B------:R-:W-:Y:S01]  /*2ace0*/  BSSY B3, `(.L_x_2738) ;  /* 0x00000a5000037945 */ /* 0x000fe20003800000 */
[----:B----4-:R-:W-:Y:S02]  /*2acf0*/  IMAD R79, R10, -0x60, R79 ;  /* 0xffffffa00a4f7824 */ /* 0x010fe400078e024f */
[-C--:B--2---:R-:W-:Y:S01]  /*2ad00*/  FMUL.FTZ R20, R49, R18.reuse ;  /* 0x0000001231147220 */ /* 0x084fe20000410000 */
[----:B------:R-:W-:-:S03]  /*2ad10*/  FMUL.FTZ R73, R43, R18 ;  /* 0x000000122b497220 */ /* 0x000fc60000410000 */
[----:B------:R1:W2:Y:S01]  /*2ad20*/  MUFU.TANH R43, R20 ;  /* 0x00000014002b7308 */ /* 0x0002a20000002400 */
[-C--:B------:R-:W-:Y:S01]  /*2ad30*/  FMUL.FTZ R32, R32, R18.reuse ;  /* 0x0000001220207220 */ /* 0x080fe20000410000 */
[----:B-1----:R-:W-:-:S06]  /*2ad40*/  FMUL.FTZ R20, R57, R18 ;  /* 0x0000001239147220 */ /* 0x002fcc0000410000 */
[----:B------:R3:W1:Y:S01]  /*2ad50*/  MUFU.TANH R84, R20 ;  /* 0x0000001400547308 */ /* 0x0006620000002400 */
[----:B------:R-:W-:Y:S01]  /*2ad60*/  FMUL.FTZ R19, R48, R18 ;  /* 0x0000001230137220 */ /* 0x000fe20000410000 */
[----:B---3--:R-:W-:-:S06]  /*2ad70*/  SHF.R.S32.HI R20, RZ, 0x1f, R75 ;  /* 0x0000001fff147819 */ /* 0x008fcc000001144b */
[----:B------:R3:W4:Y:S01]  /*2ad80*/  MUFU.TANH R80, R32 ;  /* 0x0000002000507308 */ /* 0x0007220000002400 */
[----:B------:R-:W-:Y:S01]  /*2ad90*/  LEA.HI R20, R20, R75, RZ, 0x7 ;  /* 0x0000004b14147211 */ /* 0x000fe200078f38ff */
[----:B------:R-:W-:-:S03]  /*2ada0*/  FMUL.FTZ R72, R42, R18 ;  /* 0x000000122a487220 */ /* 0x000fc60000410000 */
[----:B---3--:R-:W-:-:S03]  /*2adb0*/  LOP3.LUT R32, R20, 0xffffff80, RZ, 0xc0, !PT ;  /* 0xffffff8014207812 */ /* 0x008fc600078ec0ff */
[----:B------:R3:W0:Y:S02]  /*2adc0*/  MUFU.TANH R42, R19 ;  /* 0x00000013002a7308 */ /* 0x0006240000002400 */
[----:B------:R-:W-:Y:S02]  /*2add0*/  IMAD.IADD R32, R75, 0x1, -R32 ;  /* 0x000000014b207824 */ /* 0x000fe400078e0a20 */
[-C--:B------:R-:W-:Y:S01]  /*2ade0*/  FMUL.FTZ R21, R52, R18.reuse ;  /* 0x0000001234157220 */ /* 0x080fe20000410000 */
[----:B---3--:R-:W-:-:S04]  /*2adf0*/  FMUL.FTZ R19, R56, R18 ;  /* 0x0000001238137220 */ /* 0x008fc80000410000 */
[----:B------:R3:W1:Y:S01]  /*2ae00*/  MUFU.TANH R83, R19 ;  /* 0x0000001300537308 */ /* 0x0006620000002400 */
[----:B------:R-:W-:Y:S01]  /*2ae10*/  FMUL.FTZ R12, R31, R18 ;  /* 0x000000121f0c7220 */ /* 0x000fe20000410000 */
[----:B---3--:R-:W-:-:S06]  /*2ae20*/  SHF.R.S32.HI R19, RZ, 0x1f, R32 ;  /* 0x0000001fff137819 */ /* 0x008fcc0000011420 */
[----:B------:R3:W1:Y:S01]  /*2ae30*/  MUFU.TANH R82, R21 ;  /* 0x0000001500527308 */ /* 0x0006620000002400 */
[----:B0-----:R-:W-:Y:S01]  /*2ae40*/  FMUL.FTZ R8, R24, R18 ;  /* 0x0000001218087220 */ /* 0x001fe20000410000 */
[----:B---3--:R-:W-:-:S04]  /*2ae50*/  LEA.HI R21, R19, R32, RZ, 0x2 ;  /* 0x0000002013157211 */ /* 0x008fc800078f10ff */
[----:B------:R-:W-:Y:S01]  /*2ae60*/  LOP3.LUT R31, R21, 0x7ffffffc, RZ, 0xc0, !PT ;  /* 0x7ffffffc151f7812 */ /* 0x000fe200078ec0ff */
[----:B------:R-:W-:Y:S01]  /*2ae70*/  FMUL.FTZ R24, R34, R18 ;  /* 0x0000001222187220 */ /* 0x000fe20000410000 */
[----:B------:R-:W-:Y:S02]  /*2ae80*/  LEA.HI R19, R19, R32, RZ, 0x5 ;  /* 0x0000002013137211 */ /* 0x000fe400078f28ff */
[----:B------:R-:W-:Y:S01]  /*2ae90*/  SHF.R.S32.HI R34, RZ, 0x1f, R21 ;  /* 0x0000001fff227819 */ /* 0x000fe20000011415 */
[----:B------:R-:W-:Y:S01]  /*2aea0*/  IMAD.IADD R32, R32, 0x1, -R31 ;  /* 0x0000000120207824 */ /* 0x000fe200078e0a1f */
[----:B------:R-:W-:Y:S01]  /*2aeb0*/  SHF.R.S32.HI R31, RZ, 0x2, R21 ;  /* 0x00000002ff1f7819 */ /* 0x000fe20000011415 */
[----:B------:R-:W-:Y:S01]  /*2aec0*/  FMUL.FTZ R33, R33, R18 ;  /* 0x0000001221217220 */ /* 0x000fe20000410000 */
[----:B------:R-:W-:Y:S02]  /*2aed0*/  SHF.R.S32.HI R21, RZ, 0x5, R19 ;  /* 0x00000005ff157819 */ /* 0x000fe40000011413 */
[----:B------:R-:W-:-:S02]  /*2aee0*/  SHF.R.S32.HI R19, RZ, 0x7, R20 ;  /* 0x00000007ff137819 */ /* 0x000fc40000011414 */
[----:B------:R-:W-:Y:S01]  /*2aef0*/  LEA.HI R34, R34, R31, RZ, 0x3 ;  /* 0x0000001f22227211 */ /* 0x000fe200078f18ff */
[----:B------:R0:W3:Y:S01]  /*2af00*/  MUFU.TANH R81, R33 ;  /* 0x0000002100517308 */ /* 0x0000e20000002400 */
        /* <DEDUP_REMOVED lines=10> */
[----:B0-----:R-:W-:Y:S01]  /*2afb0*/  IMAD R33, R78, 0x8, R21 ;  /* 0x000000084e217824 */ /* 0x001fe200078e0215 */
[----:B------:R-:W-:Y:S01]  /*2afc0*/  LEA.HI R20, R20, R19, RZ, 0x1 ;  /* 0x0000001314147211 */ /* 0x000fe200078f08ff */
        /* <DEDUP_REMOVED lines=23> */
[----:B------:R-:W-:Y:S01]  /*2b140*/  LOP3.LUT R34, R34, 0xfffffff8, RZ, 0xc0, !PT ;  /* 0xfffffff822227812 */ /* 0x000fe200078ec0ff */
[----:B------:R-:W-:-:S02]  /*2b150*/  IMAD R21, R10, -0x60, R7 ;  /* 0xffffffa00a157824 */ /* 0x000fc400078e0207 */
[-C--:B------:R-:W-:Y:S01]  /*2b160*/  FMUL.FTZ R50, R71, R18.reuse ;  /* 0x0000001247327220 */ /* 0x080fe20000410000 */
[-C--:B------:R-:W-:Y:S01]  /*2b170*/  FMUL.FTZ R40, R40, R18.reuse ;  /* 0x0000001228287220 */ /* 0x080fe20000410000 */
[----:B------:R-:W-:Y:S01]  /*2b180*/  FMUL.FTZ R41, R41, R18 ;  /* 0x0000001229297220 */ /* 0x000fe20000410000 */
[----:B------:R-:W-:Y:S02]  /*2b190*/  LOP3.LUT R20, R20, 0x3fffffe, RZ, 0xc0, !PT ;  /* 0x03fffffe14147812 */ /* 0x000fe400078ec0ff */
[----:B------:R-:W-:Y:S01]  /*2b1a0*/  ISETP.GE.AND P1, PT, R3, 0x1, PT ;  /* 0x000000010300780c */ /* 0x000fe20003f26270 */
[----:B------:R-:W-:Y:S01]  /*2b1b0*/  IMAD.IADD R34, R31, 0x1, -R34 ;  /* 0x000000011f227824 */ /* 0x000fe200078e0a22 */
[----:B------:R-:W-:Y:S01]  /*2b1c0*/  IADD3 R21, -R6, 0x1, R21 ;  /* 0x0000000106157810 */ /* 0x000fe20007ffe115 */
[----:B------:R-:W0:Y:S01]  /*2b1d0*/  MUFU.TANH R8, R8 ;  /* 0x0000000800087308 */ /* 0x000e220000002400 */
[----:B------:R-:W-:Y:S01]  /*2b1e0*/  IMAD.IADD R20, R19, 0x1, -R20 ;  /* 0x0000000113147824 */ /* 0x000fe200078e0a14 */
[----:B------:R-:W-:Y:S01]  /*2b1f0*/  LOP3.LUT R18, RZ, R77, RZ, 0x33, !PT ;  /* 0x0000004dff127212 */ /* 0x000fe200078e33ff */
[----:B------:R-:W-:-:S05]  /*2b200*/  IMAD.U32 R19, R33, 0x10, R34 ;  /* 0x0000001021137824 */ /* 0x000fca00078e0022 */
[----:B------:R-:W0:Y:S01]  /*2b210*/  MUFU.TANH R13, R13 ;  /* 0x0000000d000d7308 */ /* 0x000e220000002400 */
[----:B------:R-:W-:-:S07]  /*2b220*/  IMAD R21, R32, -0x2, R21 ;  /* 0xfffffffe20157824 */ /* 0x000fce00078e0215 */
[----:B------:R-:W0:Y:S01]  /*2b230*/  MUFU.TANH R2, R2 ;  /* 0x0000000200027308 */ /* 0x000e220000002400 */
[----:B------:R-:W-:-:S07]  /*2b240*/  IMAD R54, R20, 0x40, R19 ;  /* 0x0000004014367824 */ /* 0x000fce00078e0213 */
        /* <DEDUP_REMOVED lines=12> */
[----:B------:R0:W0:Y:S08]  /*2b310*/  MUFU.TANH R39, R41 ;  /* 0x0000002900277308 */ /* 0x0000300000002400 */
        /* <DEDUP_REMOVED lines=25> */
[----:B------:R-:W-:-:S02]  /*2b4b0*/  IMAD R19, R10, -0x60, RZ ;  /* 0xffffffa00a137824 */ /* 0x000fc400078e02ff */
[C---:B------:R-:W-:Y:S02]  /*2b4c0*/  IMAD.IADD R63, R21.reuse, 0x1, R76 ;  /* 0x00000001153f7824 */ /* 0x040fe400078e024c */
[----:B------:R-:W-:Y:S02]  /*2b4d0*/  IMAD.IADD R67, R21, 0x1, R18 ;  /* 0x0000000115437824 */ /* 0x000fe400078e0212 */
[----:B------:R-:W-:Y:S02]  /*2b4e0*/  IMAD R62, R32, -0x2, R19 ;  /* 0xfffffffe203e7824 */ /* 0x000fe400078e0213 */
[--C-:B------:R-:W-:Y:S02]  /*2b4f0*/  IMAD.IADD R58, R63, 0x1, R54.reuse ;  /* 0x000000013f3a7824 */ /* 0x100fe400078e0236 */
[----:B------:R-:W-:Y:S01]  /*2b500*/  IMAD.IADD R59, R67, 0x1, R54 ;  /* 0x00000001433b7824 */ /* 0x000fe200078e0236 */
[----:B-1234-:R-:W-:Y:S06]  /*2b510*/  @!P1 BRA `(.L_x_2739) ;  /* 0x0000000000849947 */ /* 0x01efec0003800000 */
        /* <DEDUP_REMOVED lines=16> */
.L_x_2743:
[----:B------:R-:W-:Y:S05]  /*2b620*/  BSYNC B5 ;  /* 0x0000000000057941 */ /* 0x000fea0003800000 */
.L_x_2742:
[----:B------:R-:W-:Y:S01]  /*2b630*/  LOP3.LUT R18, RZ, R18, RZ, 0x33, !PT ;  /* 0x00000012ff127212 */ /* 0x000fe200078e33ff */
[----:B------:R-:W-:Y:S06]  /*2b640*/  BRA `(.L_x_2744) ;  /* 0x0000000000287947 */ /* 0x000fec0003800000 */
.L_x_2741:
        /* <DEDUP_REMOVED lines=10> */
.L_x_2744:
[----:B------:R-:W-:Y:S05]  /*2b6f0*/  BSYNC B4 ;  /* 0x0000000000047941 */ /* 0x000fea0003800000 */
.L_x_2740:
[----:B------:R-:W-:-:S05]  /*2b700*/  IMAD R18, R3, R18, R62 ;  /* 0x0000001203127224 */ /* 0x000fca00078e023e */
[----:B------:R-:W-:Y:S02]  /*2b710*/  VIMNMX R59, R59, R18, !PT ;  /* 0x000000123b3b7248 */ /* 0x000fe40007fe0100 */
[----:B------:R-:W-:-:S07]  /*2b720*/  VIADDMNMX R58, R18, R3, R58, PT ;  /* 0x00000003123a7246 */ /* 0x000fce000380013a */
.L_x_2739:
[----:B------:R-:W-:Y:S05]  /*2b730*/  BSYNC B3 ;  /* 0x0000000000037941 */ /* 0x000fea0003800000 */
.L_x_2738:
[C---:B------:R-:W-:Y:S01]  /*2b740*/  ISETP.GE.AND P2, PT, R79.reuse, 0x9, PT ;  /* 0x000000094f00780c */ /* 0x040fe20003f46270 */
[----:B------:R-:W-:Y:S01]  /*2b750*/  VIADD R54, R54, 0x8 ;  /* 0x0000000836367836 */ /* 0x000fe20000000000 */
[----:B------:R-:W-:Y:S01]  /*2b760*/  ISETP.GE.AND P1, PT, R79, 0x2, PT ;  /* 0x000000024f00780c */ /* 0x000fe20003f26270 */
[----:B------:R-:W-:Y:S01]  /*2b770*/  BSSY B3, `(.L_x_2745) ;  /* 0x0000097000037945 */ /* 0x000fe20003800000 */
[C---:B------:R-:W-:Y:S02]  /*2b780*/  ISETP.GT.AND P3, PT, R59.reuse, 0x8, !P2 ;  /* 0x000000083b00780c */ /* 0x040fe40005764270 */
[----:B------:R-:W-:Y:S02]  /*2b790*/  ISETP.GT.AND P4, PT, R59, 0x1, !P1 ;  /* 0x000000013b00780c */ /* 0x000fe40004f84270 */
[----:B------:R-:W-:Y:S02]  /*2b7a0*/  ISETP.LT.OR P3, PT, R58, 0x9, P3 ;  /* 0x000000093a00780c */ /* 0x000fe40001f61670 */
[----:B------:R-:W-:-:S02]  /*2b7b0*/  ISETP.GE.AND P5, PT, R79, 0xa, PT ;  /* 0x0000000a4f00780c */ /* 0x000fc40003fa6270 */
[----:B0-----:R-:W-:Y:S02]  /*2b7c0*/  FSEL R32, R14, -INF , !P3 ;  /* 0xff8000000e207808 */ /* 0x001fe40005800000 */
[C---:B------:R-:W-:Y:S02]  /*2b7d0*/  ISETP.LT.OR P4, PT, R58.reuse, 0x2, P4 ;  /* 0x000000023a00780c */ /* 0x040fe40002781670 */
        /* <DEDUP_REMOVED lines=127> */
.L_x_2750:
[----:B------:R-:W-:Y:S05]  /*2bfd0*/  BSYNC B5 ;  /* 0x0000000000057941 */ /* 0x000fea0003800000 */
.L_x_2749:
[----:B------:R-:W-:Y:S01]  /*2bfe0*/  LOP3.LUT R6, RZ, R6, RZ, 0x33, !PT ;  /* 0x00000006ff067212 */ /* 0x000fe200078e33ff */
[----:B------:R-:W-:Y:S06]  /*2bff0*/  BRA `(.L_x_2751) ;  /* 0x0000000000287947 */ /* 0x000fec0003800000 */
.L_x_2748:
        /* <DEDUP_REMOVED lines=10> */
.L_x_2751:
[----:B------:R-:W-:Y:S05]  /*2c0a0*/  BSYNC B4 ;  /* 0x0000000000047941 */ /* 0x000fea0003800000 */
.L_x_2747:
[----:B------:R-:W-:-:S05]  /*2c0b0*/  IMAD R6, R3, R6, R62 ;  /* 0x0000000603067224 */ /* 0x000fca00078e023e */
[----:B------:R-:W-:Y:S02]  /*2c0c0*/  VIADDMNMX R58, R6, R3, R58, PT ;  /* 0x00000003063a7246 */ /* 0x000fe4000380013a */
[----:B------:R-:W-:-:S07]  /*2c0d0*/  VIMNMX R59, R59, R6, !PT ;  /* 0x000000063b3b7248 */ /* 0x000fce0007fe0100 */
.L_x_2746:
[----:B------:R-:W-:Y:S05]  /*2c0e0*/  BSYNC B3 ;  /* 0x0000000000037941 */ /* 0x000fea0003800000 */
.L_x_2745:
        /* <DEDUP_REMOVED lines=76> */
[----:B------:R-:W-:Y:S02]  /*2c5b0*/  ISETP.LT.OR P1, PT, R58, 0x1, P1 ;  /* 0x000000013a00780c */ /* 0x000fe40000f21670 */
[----:B------:R-:W-:Y:S02]  /*2c5c0*/  ISETP.NE.AND P6, PT, R64, RZ, PT ;  /* 0x000000ff4000720c */ /* 0x000fe40003fc5270 */
[----:B------:R-:W-:Y:S02]  /*2c5d0*/  FSEL R56, R2, -INF , !P1 ;  /* 0xff80000002387808 */ /* 0x000fe40004800000 */
[----:B--2---:R-:W2:Y:S01]  /*2c5e0*/  LD.E.64 R2, desc[UR4][R6.64] ;  /* 0x0000000406027980 */ /* 0x004ea2000c101b00 */
[----:B------:R-:W-:-:S02]  /*2c5f0*/  ISETP.GT.AND P1, PT, R59, 0x49, !P2 ;  /* 0x000000493b00780c */ /* 0x000fc40005724270 */
[C---:B------:R-:W-:Y:S02]  /*2c600*/  ISETP.GT.AND P3, PT, R59.reuse, 0x50, !P3 ;  /* 0x000000503b00780c */ /* 0x040fe40005f64270 */
[C---:B------:R-:W-:Y:S02]  /*2c610*/  ISETP.GT.AND P4, PT, R59.reuse, 0x51, !P4 ;  /* 0x000000513b00780c */ /* 0x040fe40006784270 */
[C---:B------:R-:W-:Y:S02]  /*2c620*/  ISETP.GT.AND P5, PT, R59.reuse, 0x58, !P5 ;  /* 0x000000583b00780c */ /* 0x040fe40006fa4270 */
[----:B------:R-:W-:Y:S02]  /*2c630*/  ISETP.GT.AND P2, PT, R59, 0x59, !P6 ;  /* 0x000000593b00780c */ /* 0x000fe40007744270 */
[C---:B------:R-:W-:Y:S02]  /*2c640*/  ISETP.LT.OR P1, PT, R58.reuse, 0x4a, P1 ;  /* 0x0000004a3a00780c */ /* 0x040fe40000f21670 */
[----:B------:R-:W-:-:S02]  /*2c650*/  ISETP.LT.OR P3, PT, R58, 0x51, P3 ;  /* 0x000000513a00780c */ /* 0x000fc40001f61670 */
[----:B------:R-:W-:Y:S02]  /*2c660*/  FSEL R26, R26, -INF , !P1 ;  /* 0xff8000001a1a7808 */ /* 0x000fe40004800000 */
[C---:B------:R-:W-:Y:S02]  /*2c670*/  ISETP.LT.OR P4, PT, R58.reuse, 0x52, P4 ;  /* 0x000000523a00780c */ /* 0x040fe40002781670 */
[----:B------:R-:W-:Y:S02]  /*2c680*/  FSEL R27, R27, -INF , !P3 ;  /* 0xff8000001b1b7808 */ /* 0x000fe40005800000 */
[C---:B------:R-:W-:Y:S02]  /*2c690*/  ISETP.LT.OR P5, PT, R58.reuse, 0x59, P5 ;  /* 0x000000593a00780c */ /* 0x040fe40002fa1670 */
[----:B------:R-:W-:Y:S02]  /*2c6a0*/  FSEL R29, R29, -INF , !P4 ;  /* 0xff8000001d1d7808 */ /* 0x000fe40006000000 */
[----:B------:R-:W-:-:S02]  /*2c6b0*/  ISETP.LT.OR P2, PT, R58, 0x5a, P2 ;  /* 0x0000005a3a00780c */ /* 0x000fc40001741670 */
[----:B------:R-:W-:Y:S02]  /*2c6c0*/  FSEL R47, R47, -INF , !P5 ;  /* 0xff8000002f2f7808 */ /* 0x000fe40006800000 */
[----:B------:R-:W-:Y:S02]  /*2c6d0*/  R2UR UR6, R4 ;  /* 0x00000000040672ca */ /* 0x000fe400000e0000 */
[----:B------:R-:W-:Y:S02]  /*2c6e0*/  R2UR UR7, R5 ;  /* 0x00000000050772ca */ /* 0x000fe400000e0000 */
[----:B------:R-:W-:-:S11]  /*2c6f0*/  FSEL R50, R50, -INF , !P2 ;  /* 0xff80000032327808 */ /* 0x000fd60005000000 */
[----:B------:R-:W3:Y:S01]  /*2c700*/  LD.E R65, desc[UR6][R6.64+0x14] ;  /* 0x0000140606417980 */ /* 0x000ee2000c101900 */
        /* <DEDUP_REMOVED lines=48> */
[----:B------:R-:W-:-:S03]  /*2ca10*/  FMNMX.FTZ R59, R50, R59, !PT ;  /* 0x0000003b323b7209 */ /* 0x000fc60007810000 */
[----:B------:R-:W0:Y:S04]  /*2ca20*/  SHFL.BFLY PT, R9, R58, 0x2, 0x1f ;  /* 0x0c401f003a097f89 */ /* 0x000e2800000e0000 */
[----:B------:R1:W-:Y:S04]  /*2ca30*/  ST.E.64 desc[UR4][R6.64], R58 ;  /* 0x0000003a06007985 */ /* 0x0003e8000c101b04 */
[----:B------:R-:W4:Y:S01]  /*2ca40*/  LD.E R66, desc[UR6][R6.64+0x4] ;  /* 0x0000040606427980 */ /* 0x000f22000c101900 */
[----:B0-----:R-:W-:-:S03]  /*2ca50*/  FMNMX.FTZ R9, R58, R9, !PT ;  /* 0x000000093a097209 */ /* 0x001fc60007810000 */
[----:B-1----:R-:W5:Y:S04]  /*2ca60*/  LD.E R58, desc[UR4][R6.64+0x10] ;  /* 0x00001004063a7980 */ /* 0x002f68000c101900 */
[----:B------:R-:W0:Y:S02]  /*2ca70*/  SHFL.BFLY PT, R24, R9, 0x1, 0x1f ;  /* 0x0c201f0009187f89 */ /* 0x000e2400000e0000 */
[----:B0-----:R-:W-:-:S05]  /*2ca80*/  FMNMX.FTZ R61, R9, R24, !PT ;  /* 0x00000018093d7209 */ /* 0x001fca0007810000 */
[----:B------:R-:W-:Y:S04]  /*2ca90*/  ST.E desc[UR4][R6.64], R61 ;  /* 0x0000003d06007985 */ /* 0x000fe8000c101904 */
[----:B------:R-:W3:Y:S01]  /*2caa0*/  LD.E R63, desc[UR6][R6.64] ;  /* 0x00000006063f7980 */ /* 0x000ee2000c101900 */
[----:B------:R-:W-:Y:S02]  /*2cab0*/  R2UR UR8, R4 ;  /* 0x00000000040872ca */ /* 0x000fe400000e0000 */
[----:B------:R-:W-:Y:S01]  /*2cac0*/  R2UR UR9, R5 ;  /* 0x00000000050972ca */ /* 0x000fe200000e0000 */
[----:B----4-:R-:W0:Y:S02]  /*2cad0*/  SHFL.BFLY PT, R9, R66, 0x2, 0x1f ;  /* 0x0c401f0042097f89 */ /* 0x010e2400000e0000 */
[----:B0-----:R-:W-:-:S05]  /*2cae0*/  FMNMX.FTZ R24, R9, R66, !PT ;  /* 0x0000004209187209 */ /* 0x001fca0007810000 */
[----:B------:R-:W0:Y:S02]  /*2caf0*/  SHFL.BFLY PT, R9, R24, 0x1, 0x1f ;  /* 0x0c201f0018097f89 */ /* 0x000e2400000e0000 */
[----:B0-----:R-:W-:Y:S02]  /*2cb00*/  FMNMX.FTZ R59, R24, R9, !PT ;  /* 0x00000009183b7209 */ /* 0x001fe40007810000 */
[----:B---3--:R-:W-:Y:S02]  /*2cb10*/  FSETP.NEU.FTZ.AND P1, PT, R63, -INF , PT ;  /* 0xff8000003f00780b */ /* 0x008fe40003f3d000 */
[----:B------:R-:W-:Y:S02]  /*2cb20*/  FSETP.NEU.FTZ.AND P2, PT, R59, -INF , PT ;  /* 0xff8000003b00780b */ /* 0x000fe40003f5d000 */
[----:B------:R-:W-:Y:S02]  /*2cb30*/  FSEL R9, R63, RZ, P1 ;  /* 0x000000ff3f097208 */ /* 0x000fe40000800000 */
[----:B------:R-:W-:-:S03]  /*2cb40*/  FSEL R64, R59, RZ, P2 ;  /* 0x000000ff3b407208 */ /* 0x000fc60001000000 */
[----:B------:R-:W-:Y:S02]  /*2cb50*/  FADD.FTZ R9, R2, -R9 ;  /* 0x8000000902097221 */ /* 0x000fe40000010000 */
[----:B------:R-:W-:Y:S02]  /*2cb60*/  FADD.FTZ R3, R3, -R64 ;  /* 0x8000004003037221 */ /* 0x000fe40000010000 */
[----:B--2---:R-:W-:Y:S02]  /*2cb70*/  FMUL.FTZ R9, R9, R62 ;  /* 0x0000003e09097220 */ /* 0x004fe40000410000 */
[----:B------:R-:W-:-:S04]  /*2cb80*/  FMUL.FTZ R62, R62, R3 ;  /* 0x000000033e3e7220 */ /* 0x000fc80000410000 */
[----:B------:R-:W5:Y:S08]  /*2cb90*/  MUFU.EX2 R9, R9 ;  /* 0x0000000900097308 */ /* 0x000f700000000800 */
[----:B------:R-:W0:Y:S01]  /*2cba0*/  MUFU.EX2 R24, R62 ;  /* 0x0000003e00187308 */ /* 0x000e220000000800 */
[----:B------:R1:W-:Y:S01]  /*2cbb0*/  ST.E desc[UR4][R6.64+0x4], R59 ;  /* 0x0000043b06007985 */ /* 0x0003e2000c101904 */
[----:B-----5:R-:W-:Y:S01]  /*2cbc0*/  FMUL.FTZ R61, R9, R58 ;  /* 0x0000003a093d7220 */ /* 0x020fe20000410000 */
[----:B0-----:R-:W-:-:S04]  /*2cbd0*/  FMUL.FTZ R63, R24, R65 ;  /* 0x00000041183f7220 */ /* 0x001fc80000410000 */
[----:B------:R-:W-:Y:S04]  /*2cbe0*/  ST.E desc[UR6][R6.64+0x10], R61 ;  /* 0x0000103d06007985 */ /* 0x000fe8000c101906 */
[----:B------:R0:W-:Y:S04]  /*2cbf0*/  ST.E desc[UR8][R6.64+0x14], R63 ;  /* 0x0000143f06007985 */ /* 0x0001e8000c101908 */
[----:B------:R-:W2:Y:S04]  /*2cc00*/  LDL.64 R2, [R0+0x70] ;  /* 0x0000700000027983 */ /* 0x000ea80000100a00 */
[----:B--2---:R-:W0:Y:S04]  /*2cc10*/  LD.E R65, desc[UR6][R2.64+0x20] ;  /* 0x0000200602417980 */ /* 0x004e28000c101900 */
[----:B------:R-:W0:Y:S04]  /*2cc20*/  LD.E R58, desc[UR4][R2.64] ;  /* 0x00000004023a7980 */ /* 0x000e28000c101900 */
[----:B------:R-:W2:Y:S04]  /*2cc30*/  LD.E R62, desc[UR8][R2.64+0x4] ;  /* 0x00000408023e7980 */ /* 0x000ea8000c101900 */
[----:B-1----:R-:W3:Y:S04]  /*2cc40*/  LD.E R59, desc[UR4][R2.64+0x10] ;  /* 0x00001004023b7980 */ /* 0x002ee8000c101900 */
[----:B------:R-:W4:Y:S01]  /*2cc50*/  LD.E R64, desc[UR6][R2.64+0x14] ;  /* 0x0000140602407980 */ /* 0x000f22000c101900 */
[C---:B0-----:R-:W-:Y:S01]  /*2cc60*/  FMUL.FTZ R6, R58.reuse, R65 ;  /* 0x000000413a067220 */ /* 0x041fe20000410000 */
        /* <DEDUP_REMOVED lines=14> */
[-C--:B------:R-:W-:Y:S01]  /*2cd50*/  FFMA.FTZ R216, R12, R65.reuse, -R62 ;  /* 0x000000410cd87223 */ /* 0x080fe2000001083e */
[----:B------:R-:W-:-:S06]  /*2cd60*/  FFMA.FTZ R187, R15, R65, -R6 ;  /* 0x000000410fbb7223 */ /* 0x000fcc0000010806 */
[----:B------:R-:W0:Y:S01]  /*2cd70*/  MUFU.EX2 R215, R215 ;  /* 0x000000d700d77308 */ /* 0x000e220000000800 */
[----:B------:R-:W-:-:S07]  /*2cd80*/  FFMA.FTZ R15, R54, R65, -R62 ;  /* 0x00000041360f7223 */ /* 0x000fce000001083e */
[----:B------:R-:W1:Y:S01]  /*2cd90*/  MUFU.EX2 R214, R214 ;  /* 0x000000d600d67308 */ /* 0x000e620000000800 */
[-CC-:B------:R-:W-:Y:S01]  /*2cda0*/  FFMA.FTZ R34, R34, R65.reuse, -R6.reuse ;  /* 0x0000004122227223 */ /* 0x180fe20000010806 */
[----:B------:R-:W-:-:S06]  /*2cdb0*/  FFMA.FTZ R186, R14, R65, -R6 ;  /* 0x000000410eba7223 */ /* 0x000fcc0000010806 */
[----:B------:R-:W2:Y:S01]  /*2cdc0*/  MUFU.EX2 R154, R154 ;  /* 0x0000009a009a7308 */ /* 0x000ea20000000800 */
[-C--:B------:R-:W-:Y:S01]  /*2cdd0*/  FFMA.FTZ R178, R21, R65.reuse, -R6 ;  /* 0x0000004115b27223 */ /* 0x080fe20000010806 */
[----:B------:R-:W-:-:S06]  /*2cde0*/  FFMA.FTZ R14, R25, R65, -R62 ;  /* 0x00000041190e7223 */ /* 0x000fcc000001083e */
[----:B------:R-:W5:Y:S01]  /*2cdf0*/  MUFU.EX2 R155, R155 ;  /* 0x0000009b009b7308 */ /* 0x000f620000000800 */
[-CC-:B------:R-:W-:Y:S01]  /*2ce00*/  FFMA.FTZ R35, R35, R65.reuse, -R6.reuse ;  /* 0x0000004123237223 */ /* 0x180fe20000010806 */
[-CC-:B------:R-:W-:Y:S01]  /*2ce10*/  FFMA.FTZ R36, R36, R65.reuse, -R6.reuse ;  /* 0x0000004124247223 */ /* 0x180fe20000010806 */
[-CC-:B------:R-:W-:Y:S01]  /*2ce20*/  FFMA.FTZ R37, R37, R65.reuse, -R6.reuse ;  /* 0x0000004125257223 */ /* 0x180fe20000010806 */
[----:B------:R-:W-:-:S04]  /*2ce30*/  FFMA.FTZ R163, R38, R65, -R6 ;  /* 0x0000004126a37223 */ /* 0x000fc80000010806 */
[----:B------:R-:W5:Y:S01]  /*2ce40*/  MUFU.EX2 R213, R213 ;  /* 0x000000d500d57308 */ /* 0x000f620000000800 */
[-CC-:B------:R-:W-:Y:S01]  /*2ce50*/  FFMA.FTZ R162, R39, R65.reuse, -R6.reuse ;  /* 0x0000004127a27223 */ /* 0x180fe20000010806 */
[-CC-:B------:R-:W-:Y:S01]  /*2ce60*/  FFMA.FTZ R165, R40, R65.reuse, -R6.reuse ;  /* 0x0000004128a57223 */ /* 0x180fe20000010806 */
[-CC-:B------:R-:W-:Y:S01]  /*2ce70*/  FFMA.FTZ R164, R41, R65.reuse, -R6.reuse ;  /* 0x0000004129a47223 */ /* 0x180fe20000010806 */
[-CC-:B------:R-:W-:Y:S01]  /*2ce80*/  FFMA.FTZ R170, R42, R65.reuse, -R6.reuse ;  /* 0x000000412aaa7223 */ /* 0x180fe20000010806 */
[----:B------:R-:W-:-:S03]  /*2ce90*/  FFMA.FTZ R169, R43, R65, -R6 ;  /* 0x000000412ba97223 */ /* 0x000fc60000010806 */
[----:B------:R-:W5:Y:S01]  /*2cea0*/  MUFU.EX2 R216, R216 ;  /* 0x000000d800d87308 */ /* 0x000f620000000800 */
[-CC-:B------:R-:W-:Y:S01]  /*2ceb0*/  FFMA.FTZ R172, R44, R65.reuse, -R6.reuse ;  /* 0x000000412cac7223 */ /* 0x180fe20000010806 */
[-CC-:B------:R-:W-:Y:S01]  /*2cec0*/  FFMA.FTZ R171, R45, R65.reuse, -R6.reuse ;  /* 0x000000412dab7223 */ /* 0x180fe20000010806 */
[-CC-:B------:R-:W-:Y:S01]  /*2ced0*/  FFMA.FTZ R177, R20, R65.reuse, -R6.reuse ;  /* 0x0000004114b17223 */ /* 0x180fe20000010806 */
[-CC-:B------:R-:W-:Y:S01]  /*2cee0*/  FFMA.FTZ R180, R19, R65.reuse, -R6.reuse ;  /* 0x0000004113b47223 */ /* 0x180fe20000010806 */
[-CC-:B------:R-:W-:Y:S01]  /*2cef0*/  FFMA.FTZ R179, R18, R65.reuse, -R6.reuse ;  /* 0x0000004112b37223 */ /* 0x180fe20000010806 */
[-CC-:B------:R-:W-:Y:S01]  /*2cf00*/  FFMA.FTZ R185, R13, R65.reuse, -R6.reuse ;  /* 0x000000410db97223 */ /* 0x180fe20000010806 */
[-C--:B------:R-:W-:Y:S01]  /*2cf10*/  FFMA.FTZ R184, R8, R65.reuse, -R6 ;  /* 0x0000004108b87223 */ /* 0x080fe20000010806 */
[----:B------:R-:W5:Y:S01]  /*2cf20*/  MUFU.EX2 R21, R34 ;  /* 0x0000002200157308 */ /* 0x000f620000000800 */
[----:B---3--:R-:W-:Y:S01]  /*2cf30*/  FADD.FTZ R6, R152, R59 ;  /* 0x0000003b98067221 */ /* 0x008fe20000010000 */
[----:B----4-:R-:W-:Y:S01]  /*2cf40*/  FADD.FTZ R7, R153, R64 ;  /* 0x0000004099077221 */ /* 0x010fe20000010000 */
[----:B------:R-:W-:-:S05]  /*2cf50*/  FFMA.FTZ R13, R28, R65, -R62 ;  /* 0x000000411c0d7223 */ /* 0x000fca000001083e */
[----:B------:R-:W3:Y:S01]  /*2cf60*/  MUFU.EX2 R15, R15 ;  /* 0x0000000f000f7308 */ /* 0x000ee20000000800 */
[----:B0-----:R-:W-:Y:S01]  /*2cf70*/  FADD.FTZ R25, R215, R6 ;  /* 0x00000006d7197221 */ /* 0x001fe20000010000 */
[----:B-1----:R-:W-:Y:S01]  /*2cf80*/  FADD.FTZ R6, R214, R7 ;  /* 0x00000007d6067221 */ /* 0x002fe20000010000 */
[----:B------:R-:W-:-:S05]  /*2cf90*/  FFMA.FTZ R12, R30, R65, -R62 ;  /* 0x000000411e0c7223 */ /* 0x000fca000001083e */
[----:B------:R-:W0:Y:S01]  /*2cfa0*/  MUFU.EX2 R20, R35 ;  /* 0x0000002300147308 */ /* 0x000e220000000800 */
[----:B--2---:R-:W-:Y:S01]  /*2cfb0*/  FADD.FTZ R8, R154, R25 ;  /* 0x000000199a087221 */ /* 0x004fe20000010000 */
[----:B-----5:R-:W-:-:S06]  /*2cfc0*/  FADD.FTZ R7, R155, R6 ;  /* 0x000000069b077221 */ /* 0x020fcc0000010000 */
[----:B------:R-:W1:Y:S01]  /*2cfd0*/  MUFU.EX2 R14, R14 ;  /* 0x0000000e000e7308 */ /* 0x000e620000000800 */
[----:B------:R-:W-:Y:S01]  /*2cfe0*/  FFMA.FTZ R11, R72, R65, -R62 ;  /* 0x00000041480b7223 */ /* 0x000fe2000001083e */
[----:B------:R-:W-:-:S06]  /*2cff0*/  FADD.FTZ R8, R213, R8 ;  /* 0x00000008d5087221 */ /* 0x000fcc0000010000 */
[----:B------:R-:W2:Y:S01]  /*2d000*/  MUFU.EX2 R19, R36 ;  /* 0x0000002400137308 */ /* 0x000ea20000000800 */
[----:B------:R-:W-:Y:S01]  /*2d010*/  FADD.FTZ R6, R216, R7 ;  /* 0x00000007d8067221 */ /* 0x000fe20000010000 */
[----:B------:R-:W-:-:S06]  /*2d020*/  FFMA.FTZ R166, R73, R65, -R62 ;  /* 0x0000004149a67223 */ /* 0x000fcc000001083e */
[----:B------:R-:W4:Y:S01]  /*2d030*/  MUFU.EX2 R13, R13 ;  /* 0x0000000d000d7308 */ /* 0x000f220000000800 */
[----:B------:R-:W-:Y:S01]  /*2d040*/  FADD.FTZ R7, R21, R8 ;  /* 0x0000000815077221 */ /* 0x000fe20000010000 */
[----:B---3--:R-:W-:-:S06]  /*2d050*/  FADD.FTZ R25, R15, R6 ;  /* 0x000000060f197221 */ /* 0x008fcc0000010000 */
[----:B------:R-:W3:Y:S01]  /*2d060*/  MUFU.EX2 R18, R37 ;  /* 0x0000002500127308 */ /* 0x000ee20000000800 */
[----:B------:R-:W-:-:S07]  /*2d070*/  FFMA.FTZ R168, R46, R65, -R62 ;  /* 0x000000412ea87223 */ /* 0x000fce000001083e */
[----:B------:R-:W5:Y:S01]  /*2d080*/  MUFU.EX2 R12, R12 ;  /* 0x0000000c000c7308 */ /* 0x000f620000000800 */
[----:B0-----:R-:W-:Y:S01]  /*2d090*/  FADD.FTZ R6, R20, R7 ;  /* 0x0000000714067221 */ /* 0x001fe20000010000 */
[----:B-1----:R-:W-:-:S06]  /*2d0a0*/  FADD.FTZ R8, R14, R25 ;  /* 0x000000190e087221 */ /* 0x002fcc0000010000 */
[----:B------:R-:W0:Y:S01]  /*2d0b0*/  MUFU.EX2 R163, R163 ;  /* 0x000000a300a37308 */ /* 0x000e220000000800 */
[----:B------:R-:W-:-:S07]  /*2d0c0*/  FFMA.FTZ R167, R74, R65, -R62 ;  /* 0x000000414aa77223 */ /* 0x000fce000001083e */
[----:B------:R-:W1:Y:S01]  /*2d0d0*/  MUFU.EX2 R11, R11 ;  /* 0x0000000b000b7308 */ /* 0x000e620000000800 */
[----:B--2---:R-:W-:Y:S01]  /*2d0e0*/  FADD.FTZ R7, R19, R6 ;  /* 0x0000000613077221 */ /* 0x004fe20000010000 */
[----:B----4-:R-:W-:-:S06]  /*2d0f0*/  FADD.FTZ R25, R13, R8 ;  /* 0x000000080d197221 */ /* 0x010fcc0000010000 */
[----:B------:R-:W2:Y:S01]  /*2d100*/  MUFU.EX2 R162, R162 ;  /* 0x000000a200a27308 */ /* 0x000ea20000000800 */
[----:B------:R-:W-:-:S07]  /*2d110*/  FFMA.FTZ R174, R48, R65, -R62 ;  /* 0x0000004130ae7223 */ /* 0x000fce000001083e */
[----:B------:R-:W4:Y:S01]  /*2d120*/  MUFU.EX2 R166, R166 ;  /* 0x000000a600a67308 */ /* 0x000f220000000800 */
[----:B---3--:R-:W-:Y:S01]  /*2d130*/  FADD.FTZ R6, R18, R7 ;  /* 0x0000000712067221 */ /* 0x008fe20000010000 */
[----:B-----5:R-:W-:-:S06]  /*2d140*/  FADD.FTZ R8, R12, R25 ;  /* 0x000000190c087221 */ /* 0x020fcc0000010000 */
        /* <DEDUP_REMOVED lines=55> */
[----:B------:R-:W2:Y:S08]  /*2d4c0*/  MUFU.EX2 R186, R186 ;  /* 0x000000ba00ba7308 */ /* 0x000eb00000000800 */
[----:B------:R-:W4:Y:S01]  /*2d4d0*/  MUFU.EX2 R160, R160 ;  /* 0x000000a000a07308 */ /* 0x000f220000000800 */
[----:B---3--:R-:W-:Y:S01]  /*2d4e0*/  FADD.FTZ R6, R179, R6 ;  /* 0x00000006b3067221 */ /* 0x008fe20000010000 */
[----:B-----5:R-:W-:-:S06]  /*2d4f0*/  FADD.FTZ R8, R23, R8 ;  /* 0x0000000817087221 */ /* 0x020fcc0000010000 */
[----:B------:R-:W3:Y:S08]  /*2d500*/  MUFU.EX2 R185, R185 ;  /* 0x000000b900b97308 */ /* 0x000ef00000000800 */
[----:B------:R-:W5:Y:S01]  /*2d510*/  MUFU.EX2 R159, R159 ;  /* 0x0000009f009f7308 */ /* 0x000f620000000800 */
[----:B0-----:R-:W-:Y:S01]  /*2d520*/  FADD.FTZ R7, R187, R6 ;  /* 0x00000006bb077221 */ /* 0x001fe20000010000 */
[----:B-1----:R-:W-:-:S06]  /*2d530*/  FADD.FTZ R25, R161, R8 ;  /* 0x00000008a1197221 */ /* 0x002fcc0000010000 */
[----:B------:R-:W0:Y:S08]  /*2d540*/  MUFU.EX2 R184, R184 ;  /* 0x000000b800b87308 */ /* 0x000e300000000800 */
[----:B------:R-:W1:Y:S01]  /*2d550*/  MUFU.EX2 R158, R158 ;  /* 0x0000009e009e7308 */ /* 0x000e620000000800 */
[----:B--2---:R-:W-:Y:S01]  /*2d560*/  FADD.FTZ R6, R186, R7 ;  /* 0x00000007ba067221 */ /* 0x004fe20000010000 */
[----:B----4-:R-:W-:-:S03]  /*2d570*/  FADD.FTZ R8, R160, R25 ;  /* 0x00000019a0087221 */ /* 0x010fc60000010000 */
[----:B---3--:R-:W-:Y:S01]  /*2d580*/  FADD.FTZ R7, R185, R6 ;  /* 0x00000006b9077221 */ /* 0x008fe20000010000 */
[----:B-----5:R-:W-:-:S03]  /*2d590*/  FADD.FTZ R25, R159, R8 ;  /* 0x000000089f197221 */ /* 0x020fc60000010000 */
[----:B0-----:R-:W-:Y:S01]  /*2d5a0*/  FADD.FTZ R27, R184, R7 ;  /* 0x00000007b81b7221 */ /* 0x001fe20000010000 */
[----:B-1----:R-:W-:-:S04]  /*2d5b0*/  FADD.FTZ R25, R158, R25 ;  /* 0x000000199e197221 */ /* 0x002fc80000010000 */
[----:B------:R-:W-:Y:S04]  /*2d5c0*/  ST.E desc[UR4][R2.64+0x10], R27 ;  /* 0x0000101b02007985 */ /* 0x000fe8000c101904 */
[----:B------:R0:W-:Y:S04]  /*2d5d0*/  ST.E desc[UR6][R2.64+0x14], R25 ;  /* 0x0000141902007985 */ /* 0x0001e8000c101906 */
[----:B------:R-:W0:Y:S01]  /*2d5e0*/  LDL.64 R6, [R0+0x80] ;  /* 0x0000800000067983 */ /* 0x000e220000100a00 */
[----:B------:R-:W-:Y:S02]  /*2d5f0*/  R2UR UR10, R4 ;  /* 0x00000000040a72ca */ /* 0x000fe400000e0000 */
[----:B------:R-:W-:-:S02]  /*2d600*/  R2UR UR11, R5 ;  /* 0x00000000050b72ca */ /* 0x000fc400000e0000 */
[----:B------:R-:W-:Y:S02]  /*2d610*/  R2UR UR18, R4 ;  /* 0x00000000041272ca */ /* 0x000fe400000e0000 */
[----:B------:R-:W-:-:S09]  /*2d620*/  R2UR UR19, R5 ;  /* 0x00000000051372ca */ /* 0x000fd200000e0000 */
[----:B0-----:R-:W2:Y:S04]  /*2d630*/  LD.E R2, desc[UR10][R6.64+0x14] ;  /* 0x0000140a06027980 */ /* 0x001ea8000c101900 */
[----:B------:R-:W3:Y:S04]  /*2d640*/  LD.E R8, desc[UR4][R6.64] ;  /* 0x0000000406087980 */ /* 0x000ee8000c101900 */
[----:B------:R-:W4:Y:S04]  /*2d650*/  LD.E R34, desc[UR4][R6.64+0x30] ;  /* 0x0000300406227980 */ /* 0x000f28000c101900 */
        /* <DEDUP_REMOVED lines=45> */
[----:B--2---:R-:W-:-:S03]  /*2d930*/  FMUL.FTZ R29, R9, R2 ;  /* 0x00000002091d7220 */ /* 0x004fc60000410000 */
[----:B------:R-:W2:Y:S01]  /*2d940*/  LD.E R2, desc[UR18][R6.64+0x150] ;  /* 0x0001501206027980 */ /* 0x000ea2000c101900 */
[----:B---3--:R-:W-:-:S05]  /*2d950*/  FMUL.FTZ R3, R9, R8 ;  /* 0x0000000809037220 */ /* 0x008fca0000410000 */
[----:B------:R4:W-:Y:S02]  /*2d960*/  ST.E desc[UR4][R6.64], R3 ;  /* 0x0000000306007985 */ /* 0x0009e4000c101904 */
[----:B----4-:R-:W-:-:S05]  /*2d970*/  FMUL.FTZ R3, R9, R34 ;  /* 0x0000002209037220 */ /* 0x010fca0000410000 */
[----:B------:R5:W-:Y:S02]  /*2d980*/  ST.E desc[UR4][R6.64+0x30], R3 ;  /* 0x0000300306007985 */ /* 0x000be4000c101904 */
[----:B-----5:R-:W-:-:S05]  /*2d990*/  FMUL.FTZ R3, R9, R46 ;  /* 0x0000002e09037220 */ /* 0x020fca0000410000 */
[----:B------:R0:W-:Y:S02]  /*2d9a0*/  ST.E desc[UR4][R6.64+0x60], R3 ;  /* 0x0000600306007985 */ /* 0x0001e4000c101904 */
[----:B0-----:R-:W-:-:S05]  /*2d9b0*/  FMUL.FTZ R3, R9, R60 ;  /* 0x0000003c09037220 */ /* 0x001fca0000410000 */
[----:B------:R0:W-:Y:S02]  /*2d9c0*/  ST.E desc[UR4][R6.64+0x94], R3 ;  /* 0x0000940306007985 */ /* 0x0001e4000c101904 */
[----:B0-----:R-:W-:-:S05]  /*2d9d0*/  FMUL.FTZ R3, R9, R76 ;  /* 0x0000004c09037220 */ /* 0x001fca0000410000 */
[----:B------:R0:W-:Y:S02]  /*2d9e0*/  ST.E desc[UR4][R6.64+0xd4], R3 ;  /* 0x0000d40306007985 */ /* 0x0001e4000c101904 */
[----:B0-----:R-:W-:-:S05]  /*2d9f0*/  FMUL.FTZ R3, R9, R92 ;  /* 0x0000005c09037220 */ /* 0x001fca0000410000 */
[----:B------:R2:W-:Y:S02]  /*2da00*/  ST.E desc[UR4][R6.64+0x114], R3 ;  /* 0x0001140306007985 */ /* 0x0005e4000c101904 */
[C---:B--2---:R-:W-:Y:S02]  /*2da10*/  FMUL.FTZ R3, R9.reuse, R2 ;  /* 0x0000000209037220 */ /* 0x044fe40000410000 */
[----:B------:R-:W2:Y:S01]  /*2da20*/  LD.E R2, desc[UR6][R6.64+0x154] ;  /* 0x0001540606027980 */ /* 0x000ea2000c101900 */
[----:B------:R-:W-:-:S05]  /*2da30*/  FMUL.FTZ R25, R9, R26 ;  /* 0x0000001a09197220 */ /* 0x000fca0000410000 */
[----:B------:R0:W-:Y:S02]  /*2da40*/  ST.E desc[UR6][R6.64+0x4], R25 ;  /* 0x0000041906007985 */ /* 0x0001e4000c101906 */
[----:B0-----:R-:W-:-:S05]  /*2da50*/  FMUL.FTZ R25, R9, R36 ;  /* 0x0000002409197220 */ /* 0x001fca0000410000 */
        /* <DEDUP_REMOVED lines=76> */
[----:B------:R-:W-:Y:S04]  /*2df20*/  ST.E desc[UR4][R6.64+0x1d4], R27 ;  /* 0x0001d41b06007985 */ /* 0x000fe8000c101904 */
[----:B------:R0:W-:Y:S04]  /*2df30*/  ST.E desc[UR4][R6.64+0x1e0], R3 ;  /* 0x0001e00306007985 */ /* 0x0001e8000c101904 */
[----:B------:R1:W-:Y:S04]  /*2df40*/  ST.E desc[UR4][R6.64+0x1e4], R25 ;  /* 0x0001e41906007985 */ /* 0x0003e8000c101904 */
[----:B0-----:R-:W3:Y:S04]  /*2df50*/  LD.E R3, desc[UR6][R6.64+0x8] ;  /* 0x0000080606037980 */ /* 0x001ee8000c101900 */
[----:B-1----:R-:W4:Y:S01]  /*2df60*/  LD.E R25, desc[UR6][R6.64+0xc] ;  /* 0x00000c0606197980 */ /* 0x002f22000c101900 */
[C---:B------:R-:W-:Y:S01]  /*2df70*/  FMUL.FTZ R31, R9.reuse, R30 ;  /* 0x0000001e091f7220 */ /* 0x040fe20000410000 */
[----:B--2---:R-:W-:-:S02]  /*2df80*/  FMUL.FTZ R27, R9, R2 ;  /* 0x00000002091b7220 */ /* 0x004fc40000410000 */
[----:B------:R-:W2:Y:S01]  /*2df90*/  LD.E R2, desc[UR6][R6.64+0x1f4] ;  /* 0x0001f40606027980 */ /* 0x000ea2000c101900 */
[C---:B------:R-:W-:Y:S01]  /*2dfa0*/  FMUL.FTZ R33, R9.reuse, R32 ;  /* 0x0000002009217220 */ /* 0x040fe20000410000 */
[C---:B------:R-:W-:Y:S02]  /*2dfb0*/  FMUL.FTZ R35, R9.reuse, R42 ;  /* 0x0000002a09237220 */ /* 0x040fe40000410000 */
[----:B------:R0:W-:Y:S04]  /*2dfc0*/  ST.E desc[UR10][R6.64+0x14], R29 ;  /* 0x0000141d06007985 */ /* 0x0001e8000c10190a */
[----:B------:R1:W-:Y:S01]  /*2dfd0*/  ST.E desc[UR12][R6.64+0x20], R31 ;  /* 0x0000201f06007985 */ /* 0x0003e2000c10190c */
[C---:B0-----:R-:W-:Y:S01]  /*2dfe0*/  FMUL.FTZ R29, R9.reuse, R40 ;  /* 0x00000028091d7220 */ /* 0x041fe20000410000 */
[----:B-1----:R-:W-:-:S02]  /*2dff0*/  FMUL.FTZ R31, R9, R44 ;  /* 0x0000002c091f7220 */ /* 0x002fc40000410000 */
[----:B------:R0:W-:Y:S04]  /*2e000*/  ST.E desc[UR14][R6.64+0x24], R33 ;  /* 0x0000242106007985 */ /* 0x0001e8000c10190e */
[----:B------:R1:W-:Y:S04]  /*2e010*/  ST.E desc[UR10][R6.64+0x44], R29 ;  /* 0x0000441d06007985 */ /* 0x0003e8000c10190a */
[----:B------:R5:W-:Y:S04]  /*2e020*/  ST.E desc[UR16][R6.64+0x50], R35 ;  /* 0x0000502306007985 */ /* 0x000be8000c101910 */
[----:B------:R3:W-:Y:S01]  /*2e030*/  ST.E desc[UR12][R6.64+0x54], R31 ;  /* 0x0000541f06007985 */ /* 0x0007e2000c10190c */
[C---:B0-----:R-:W-:Y:S01]  /*2e040*/  FMUL.FTZ R33, R9.reuse, R54 ;  /* 0x0000003609217220 */ /* 0x041fe20000410000 */
[C---:B-1----:R-:W-:Y:S01]  /*2e050*/  FMUL.FTZ R29, R9.reuse, R52 ;  /* 0x00000034091d7220 */ /* 0x042fe20000410000 */
[C---:B-----5:R-:W-:Y:S01]  /*2e060*/  FMUL.FTZ R35, R9.reuse, R58 ;  /* 0x0000003a09237220 */ /* 0x060fe20000410000 */
[----:B---3--:R-:W-:-:S03]  /*2e070*/  FMUL.FTZ R31, R9, R56 ;  /* 0x00000038091f7220 */ /* 0x008fc60000410000 */
[----:B------:R0:W-:Y:S04]  /*2e080*/  ST.E desc[UR10][R6.64+0x74], R29 ;  /* 0x0000741d06007985 */ /* 0x0001e8000c10190a */
[----:B------:R1:W-:Y:S04]  /*2e090*/  ST.E desc[UR14][R6.64+0x80], R33 ;  /* 0x0000802106007985 */ /* 0x0003e8000c10190e */
[----:B------:R3:W-:Y:S04]  /*2e0a0*/  ST.E desc[UR12][R6.64+0x84], R31 ;  /* 0x0000841f06007985 */ /* 0x0007e8000c10190c */
[----:B------:R5:W-:Y:S01]  /*2e0b0*/  ST.E desc[UR16][R6.64+0x90], R35 ;  /* 0x0000902306007985 */ /* 0x000be2000c101910 */
[C---:B0-----:R-:W-:Y:S01]  /*2e0c0*/  FMUL.FTZ R29, R9.reuse, R66 ;  /* 0x00000042091d7220 */ /* 0x041fe20000410000 */
[C---:B-1----:R-:W-:Y:S01]  /*2e0d0*/  FMUL.FTZ R33, R9.reuse, R70 ;  /* 0x0000004609217220 */ /* 0x042fe20000410000 */
[C---:B---3--:R-:W-:Y:S01]  /*2e0e0*/  FMUL.FTZ R31, R9.reuse, R68 ;  /* 0x00000044091f7220 */ /* 0x048fe20000410000 */
[----:B-----5:R-:W-:-:S02]  /*2e0f0*/  FMUL.FTZ R35, R9, R72 ;  /* 0x0000004809237220 */ /* 0x020fc40000410000 */
[----:B------:R0:W-:Y:S01]  /*2e100*/  ST.E desc[UR10][R6.64+0xb0], R29 ;  /* 0x0000b01d06007985 */ /* 0x0001e2000c10190a */
[----:B------:R-:W-:-:S03]  /*2e110*/  FMUL.FTZ R37, R9, R74 ;  /* 0x0000004a09257220 */ /* 0x000fc60000410000 */
[----:B------:R1:W-:Y:S04]  /*2e120*/  ST.E desc[UR12][R6.64+0xb4], R31 ;  /* 0x0000b41f06007985 */ /* 0x0003e8000c10190c */
[----:B------:R3:W-:Y:S04]  /*2e130*/  ST.E desc[UR14][R6.64+0xc0], R33 ;  /* 0x0000c02106007985 */ /* 0x0007e8000c10190e */
[----:B------:R5:W-:Y:S01]  /*2e140*/  ST.E desc[UR16][R6.64+0xc4], R35 ;  /* 0x0000c42306007985 */ /* 0x000be2000c101910 */
[C---:B0-----:R-:W-:Y:S01]  /*2e150*/  FMUL.FTZ R29, R9.reuse, R82 ;  /* 0x00000052091d7220 */ /* 0x041fe20000410000 */
[C---:B-1----:R-:W-:Y:S01]  /*2e160*/  FMUL.FTZ R31, R9.reuse, R84 ;  /* 0x00000054091f7220 */ /* 0x042fe20000410000 */
[C---:B---3--:R-:W-:Y:S01]  /*2e170*/  FMUL.FTZ R33, R9.reuse, R86 ;  /* 0x0000005609217220 */ /* 0x048fe20000410000 */
[----:B-----5:R-:W-:Y:S01]  /*2e180*/  FMUL.FTZ R35, R9, R88 ;  /* 0x0000005809237220 */ /* 0x020fe20000410000 */
[----:B------:R0:W-:Y:S01]  /*2e190*/  ST.E desc[UR18][R6.64+0xd0], R37 ;  /* 0x0000d02506007985 */ /* 0x0001e2000c101912 */
[----:B------:R-:W-:-:S03]  /*2e1a0*/  FMUL.FTZ R3, R24, R3 ;  /* 0x0000000318037220 */ /* 0x000fc60000410000 */
[----:B------:R1:W-:Y:S01]  /*2e1b0*/  ST.E desc[UR10][R6.64+0xf0], R29 ;  /* 0x0000f01d06007985 */ /* 0x0003e2000c10190a */
[----:B----4-:R-:W-:-:S03]  /*2e1c0*/  FMUL.FTZ R25, R24, R25 ;  /* 0x0000001918197220 */ /* 0x010fc60000410000 */
[----:B------:R3:W-:Y:S04]  /*2e1d0*/  ST.E desc[UR12][R6.64+0xf4], R31 ;  /* 0x0000f41f06007985 */ /* 0x0007e8000c10190c */
[----:B------:R4:W-:Y:S01]  /*2e1e0*/  ST.E desc[UR14][R6.64+0x100], R33 ;  /* 0x0001002106007985 */ /* 0x0009e2000c10190e */
[----:B0-----:R-:W-:-:S03]  /*2e1f0*/  FMUL.FTZ R37, R9, R90 ;  /* 0x0000005a09257220 */ /* 0x001fc60000410000 */
[----:B------:R0:W-:Y:S01]  /*2e200*/  ST.E desc[UR16][R6.64+0x104], R35 ;  /* 0x0001042306007985 */ /* 0x0001e2000c101910 */
[C---:B-1----:R-:W-:Y:S01]  /*2e210*/  FMUL.FTZ R29, R9.reuse, R98 ;  /* 0x00000062091d7220 */ /* 0x042fe20000410000 */
[C---:B---3--:R-:W-:Y:S01]  /*2e220*/  FMUL.FTZ R31, R9.reuse, R100 ;  /* 0x00000064091f7220 */ /* 0x048fe20000410000 */
[C---:B----4-:R-:W-:Y:S01]  /*2e230*/  FMUL.FTZ R33, R9.reuse, R102 ;  /* 0x0000006609217220 */ /* 0x050fe20000410000 */
[C---:B0-----:R-:W-:Y:S01]  /*2e240*/  FMUL.FTZ R35, R9.reuse, R104 ;  /* 0x0000006809237220 */ /* 0x041fe20000410000 */
[----:B------:R0:W-:Y:S04]  /*2e250*/  ST.E desc[UR4][R6.64+0x8], R3 ;  /* 0x0000080306007985 */ /* 0x0001e8000c101904 */
[----:B------:R1:W-:Y:S04]  /*2e260*/  ST.E desc[UR4][R6.64+0xc], R25 ;  /* 0x00000c1906007985 */ /* 0x0003e8000c101904 */
[----:B0-----:R-:W3:Y:S04]  /*2e270*/  LD.E R3, desc[UR6][R6.64+0x1c] ;  /* 0x00001c0606037980 */ /* 0x001ee8000c101900 */
[----:B-1----:R-:W4:Y:S01]  /*2e280*/  LD.E R25, desc[UR6][R6.64+0x28] ;  /* 0x0000280606197980 */ /* 0x002f22000c101900 */
[----:B--2---:R-:W-:-:S05]  /*2e290*/  FMUL.FTZ R9, R9, R2 ;  /* 0x0000000209097220 */ /* 0x004fca0000410000 */
[----:B------:R0:W-:Y:S04]  /*2e2a0*/  ST.E desc[UR4][R6.64+0x1f4], R9 ;  /* 0x0001f40906007985 */ /* 0x0001e8000c101904 */
[----:B0-----:R-:W2:Y:S01]  /*2e2b0*/  LD.E R9, desc[UR6][R6.64+0x18] ;  /* 0x0000180606097980 */ /* 0x001ea2000c101900 */
[C---:B---3--:R-:W-:Y:S01]  /*2e2c0*/  FMUL.FTZ R3, R24.reuse, R3 ;  /* 0x0000000318037220 */ /* 0x048fe20000410000 */
[----:B----4-:R-:W-:-:S04]  /*2e2d0*/  FMUL.FTZ R25, R24, R25 ;  /* 0x0000001918197220 */ /* 0x010fc80000410000 */
        /* <DEDUP_REMOVED lines=42> */
[----:B0-----:R-:W2:Y:S04]  /*2e580*/  LD.E R9, desc[UR6][R6.64+0x8c] ;  /* 0x00008c0606097980 */ /* 0x001ea8000c101900 */
[----:B------:R-:W-:Y:S04]  /*2e590*/  ST.E desc[UR18][R6.64+0x110], R37 ;  /* 0x0001102506007985 */ /* 0x000fe8000c101912 */
[----:B------:R-:W-:Y:S04]  /*2e5a0*/  ST.E desc[UR10][R6.64+0x130], R29 ;  /* 0x0001301d06007985 */ /* 0x000fe8000c10190a */
[----:B------:R-:W-:Y:S04]  /*2e5b0*/  ST.E desc[UR12][R6.64+0x134], R31 ;  /* 0x0001341f06007985 */ /* 0x000fe8000c10190c */
[----:B------:R-:W-:Y:S04]  /*2e5c0*/  ST.E desc[UR14][R6.64+0x140], R33 ;  /* 0x0001402106007985 */ /* 0x000fe8000c10190e */
[----:B------:R-:W-:Y:S04]  /*2e5d0*/  ST.E desc[UR16][R6.64+0x144], R35 ;  /* 0x0001442306007985 */ /* 0x000fe8000c101910 */
[----:B------:R-:W-:Y:S01]  /*2e5e0*/  ST.E desc[UR4][R6.64+0x1f0], R27 ;  /* 0x0001f01b06007985 */ /* 0x000fe2000c101904 */
[C---:B---3--:R-:W-:Y:S01]  /*2e5f0*/  FMUL.FTZ R3, R24.reuse, R3 ;  /* 0x0000000318037220 */ /* 0x048fe20000410000 */
[----:B----4-:R-:W-:-:S04]  /*2e600*/  FMUL.FTZ R25, R24, R25 ;  /* 0x0000001918197220 */ /* 0x010fc80000410000 */
[----:B------:R-:W-:Y:S01]  /*2e610*/  ST.E desc[UR4][R6.64+0x98], R3 ;  /* 0x0000980306007985 */ /* 0x000fe2000c101904 */
[----:B--2---:R-:W-:-:S05]  /*2e620*/  FMUL.FTZ R9, R24, R9 ;  /* 0x0000000918097220 */ /* 0x004fca0000410000 */
[----:B------:R0:W-:Y:S04]  /*2e630*/  ST.E desc[UR4][R6.64+0x8c], R9 ;  /* 0x00008c0906007985 */ /* 0x0001e8000c101904 */
[----:B------:R1:W-:Y:S04]  /*2e640*/  ST.E desc[UR4][R6.64+0x9c], R25 ;  /* 0x00009c1906007985 */ /* 0x0003e8000c101904 */
[----:B0-----:R-:W2:Y:S02]  /*2e650*/  LD.E R9, desc[UR6][R6.64+0xa8] ;  /* 0x0000a80606097980 */ /* 0x001ea4000c101900 */
[----:B--2---:R-:W-:-:S05]  /*2e660*/  FMUL.FTZ R9, R24, R9 ;  /* 0x0000000918097220 */ /* 0x004fca0000410000 */
[----:B------:R0:W-:Y:S04]  /*2e670*/  ST.E desc[UR4][R6.64+0xa8], R9 ;  /* 0x0000a80906007985 */ /* 0x0001e8000c101904 */
[----:B------:R-:W2:Y:S02]  /*2e680*/  LD.E R3, desc[UR6][R6.64+0xac] ;  /* 0x0000ac0606037980 */ /* 0x000ea4000c101900 */
[----:B--2---:R-:W-:-:S05]  /*2e690*/  FMUL.FTZ R3, R24, R3 ;  /* 0x0000000318037220 */ /* 0x004fca0000410000 */
[----:B------:R2:W-:Y:S04]  /*2e6a0*/  ST.E desc[UR4][R6.64+0xac], R3 ;  /* 0x0000ac0306007985 */ /* 0x0005e8000c101904 */
[----:B-1----:R-:W3:Y:S02]  /*2e6b0*/  LD.E R25, desc[UR6][R6.64+0xb8] ;  /* 0x0000b80606197980 */ /* 0x002ee4000c101900 */
[----:B---3--:R-:W-:-:S05]  /*2e6c0*/  FMUL.FTZ R25, R24, R25 ;  /* 0x0000001918197220 */ /* 0x008fca0000410000 */
[----:B------:R1:W-:Y:S04]  /*2e6d0*/  ST.E desc[UR4][R6.64+0xb8], R25 ;  /* 0x0000b81906007985 */ /* 0x0003e8000c101904 */
[----:B0-----:R-:W3:Y:S02]  /*2e6e0*/  LD.E R9, desc[UR6][R6.64+0xbc] ;  /* 0x0000bc0606097980 */ /* 0x001ee4000c101900 */
[----:B---3--:R-:W-:-:S05]  /*2e6f0*/  FMUL.FTZ R9, R24, R9 ;  /* 0x0000000918097220 */ /* 0x008fca0000410000 */
[----:B------:R0:W-:Y:S04]  /*2e700*/  ST.E desc[UR4][R6.64+0xbc], R9 ;  /* 0x0000bc0906007985 */ /* 0x0001e8000c101904 */
[----:B--2---:R-:W2:Y:S02]  /*2e710*/  LD.E R3, desc[UR6][R6.64+0xc8] ;  /* 0x0000c80606037980 */ /* 0x004ea4000c101900 */
        /* <DEDUP_REMOVED lines=116> */
[----:B--2---:R-:W2:Y:S01]  /*2ee60*/  LD.E R3, desc[UR6][R6.64+0x1fc] ;  /* 0x0001fc0606037980 */ /* 0x004ea2000c101900 */
[----:B------:R-:W-:Y:S01]  /*2ee70*/  LEA.HI R28, R197, 0x8, RZ, 0x19 ;  /* 0x00000008c51c7811 */ /* 0x000fe200078fc8ff */
[----:B--2---:R-:W-:-:S05]  /*2ee80*/  FMUL.FTZ R29, R24, R3 ;  /* 0x00000003181d7220 */ /* 0x004fca0000410000 */
[----:B------:R2:W-:Y:S04]  /*2ee90*/  ST.E desc[UR4][R6.64+0x1fc], R29 ;  /* 0x0001fc1d06007985 */ /* 0x0005e8000c101904 */
[----:B------:R-:W3:Y:S01]  /*2eea0*/  LDL.64 R2, [R0+0x80] ;  /* 0x0000800000027983 */ /* 0x000ee20000100a00 */
[----:B------:R4:W-:Y:S06]  /*2eeb0*/  BAR.SYNC.DEFER_BLOCKING R28, 0x100 ;  /* 0x0004001c0000751d */ /* 0x0009ec0000010000 */
[----:B------:R-:W5:Y:S04]  /*2eec0*/  LDL.64 R26, [R0] ;  /* 0x00000000001a7983 */ /* 0x000f680000100a00 */
[----:B-1----:R-:W2:Y:S04]  /*2eed0*/  LDL.64 R24, [R0+0x98] ;  /* 0x0000980000187983 */ /* 0x002ea80000100a00 */
[----:B0-----:R-:W4:Y:S04]  /*2eee0*/  LDL.64 R8, [R0+0x88] ;  /* 0x0000880000087983 */ /* 0x001f280000100a00 */
[----:B---3--:R-:W3:Y:S04]  /*2eef0*/  LD.E R31, desc[UR4][R2.64] ;  /* 0x00000004021f7980 */ /* 0x008ee8000c101900 */
[----:B-----5:R-:W5:Y:S04]  /*2ef00*/  LD.E R217, desc[UR6][R26.64] ;  /* 0x000000061ad97980 */ /* 0x020f68000c101900 */
[----:B--2---:R-:W5:Y:S04]  /*2ef10*/  LD.E.64 R6, desc[UR4][R24.64] ;  /* 0x0000000418067980 */ /* 0x004f68000c101b00 */
[----:B---3--:R-:W-:Y:S04]  /*2ef20*/  ST.E desc[UR8][R2.64], R31 ;  /* 0x0000001f02007985 */ /* 0x008fe8000c101908 */
[----:B------:R-:W2:Y:S04]  /*2ef30*/  LD.E R29, desc[UR10][R2.64+0x4] ;  /* 0x0000040a021d7980 */ /* 0x000ea8000c101900 */
[----:B--2---:R0:W-:Y:S04]  /*2ef40*/  ST.E desc[UR4][R2.64+0x4], R29 ;  /* 0x0000041d02007985 */ /* 0x0041e8000c101904 */
[----:B------:R-:W2:Y:S04]  /*2ef50*/  LD.E R33, desc[UR6][R2.64+0x8] ;  /* 0x0000080602217980 */ /* 0x000ea8000c101900 */
[----:B--2---:R-:W-:Y:S04]  /*2ef60*/  ST.E desc[UR4][R2.64+0x8], R33 ;  /* 0x0000082102007985 */ /* 0x004fe8000c101904 */
[----:B------:R-:W2:Y:S04]  /*2ef70*/  LD.E R27, desc[UR6][R2.64+0xc] ;  /* 0x00000c06021b7980 */ /* 0x000ea8000c101900 */
[----:B--2---:R1:W-:Y:S04]  /*2ef80*/  ST.E desc[UR4][R2.64+0xc], R27 ;  /* 0x00000c1b02007985 */ /* 0x0043e8000c101904 */
[----:B------:R-:W2:Y:S04]  /*2ef90*/  LD.E R25, desc[UR6][R2.64+0x10] ;  /* 0x0000100602197980 */ /* 0x000ea8000c101900 */
[----:B--2---:R2:W-:Y:S04]  /*2efa0*/  ST.E desc[UR4][R2.64+0x10], R25 ;  /* 0x0000101902007985 */ /* 0x0045e8000c101904 */
[----:B0-----:R-:W3:Y:S04]  /*2efb0*/  LD.E R29, desc[UR6][R2.64+0x14] ;  /* 0x00001406021d7980 */ /* 0x001ee8000c101900 */
[----:B---3--:R0:W-:Y:S04]  /*2efc0*/  ST.E desc[UR4][R2.64+0x14], R29 ;  /* 0x0000141d02007985 */ /* 0x0081e8000c101904 */
[----:B------:R-:W3:Y:S04]  /*2efd0*/  LD.E R31, desc[UR6][R2.64+0x18] ;  /* 0x00001806021f7980 */ /* 0x000ee8000c101900 */
[----:B---3--:R3:W-:Y:S04]  /*2efe0*/  ST.E desc[UR4][R2.64+0x18], R31 ;  /* 0x0000181f02007985 */ /* 0x0087e8000c101904 */
[----:B-1----:R-:W4:Y:S04]  /*2eff0*/  LD.E R27, desc[UR6][R2.64+0x1c] ;  /* 0x00001c06021b7980 */ /* 0x002f28000c101900 */
[----:B----4-:R1:W-:Y:S04]  /*2f000*/  ST.E desc[UR4][R2.64+0x1c], R27 ;  /* 0x00001c1b02007985 */ /* 0x0103e8000c101904 */
[----:B--2---:R-:W2:Y:S04]  /*2f010*/  LD.E R25, desc[UR6][R2.64+0x20] ;  /* 0x0000200602197980 */ /* 0x004ea8000c101900 */
[----:B--2---:R2:W-:Y:S04]  /*2f020*/  ST.E desc[UR4][R2.64+0x20], R25 ;  /* 0x0000201902007985 */ /* 0x0045e8000c101904 */
[----:B0-----:R-:W4:Y:S04]  /*2f030*/  LD.E R29, desc[UR6][R2.64+0x24] ;  /* 0x00002406021d7980 */ /* 0x001f28000c101900 */
[----:B----4-:R0:W-:Y:S04]  /*2f040*/  ST.E desc[UR4][R2.64+0x24], R29 ;  /* 0x0000241d02007985 */ /* 0x0101e8000c101904 */
[----:B---3--:R-:W3:Y:S04]  /*2f050*/  LD.E R31, desc[UR6][R2.64+0x28] ;  /* 0x00002806021f7980 */ /* 0x008ee8000c101900 */
        /* <DEDUP_REMOVED lines=230> */
[----:B----4-:R-:W-:Y:S04]  /*2fec0*/  ST.E desc[UR4][R2.64+0x1f4], R29 ;  /* 0x0001f41d02007985 */ /* 0x010fe8000c101904 */
[----:B---3--:R-:W3:Y:S04]  /*2fed0*/  LD.E R31, desc[UR6][R2.64+0x1f8] ;  /* 0x0001f806021f7980 */ /* 0x008ee8000c101900 */
[----:B---3--:R-:W-:Y:S04]  /*2fee0*/  ST.E desc[UR4][R2.64+0x1f8], R31 ;  /* 0x0001f81f02007985 */ /* 0x008fe8000c101904 */
[----:B-1----:R-:W3:Y:S01]  /*2fef0*/  LD.E R27, desc[UR6][R2.64+0x1fc] ;  /* 0x0001fc06021b7980 */ /* 0x002ee2000c101900 */
        /* <DEDUP_REMOVED lines=28> */
[----:B------:R-:W-:Y:S02]  /*300c0*/  R2UR UR56, R4 ;  /* 0x00000000043872ca */ /* 0x000fe400000e0000 */
[----:B------:R-:W-:Y:S01]  /*300d0*/  R2UR UR57, R5 ;  /* 0x00000000053972ca */ /* 0x000fe200000e0000 */
[----:B---3--:R0:W-:Y:S04]  /*300e0*/  ST.E desc[UR4][R2.64+0x1fc], R27 ;  /* 0x0001fc1b02007985 */ /* 0x0081e8000c101904 */
[----:B------:R-:W3:Y:S04]  /*300f0*/  LD.E R218, desc[UR16][R8.64] ;  /* 0x0000001008da7980 */ /* 0x000ee8000c101900 */
[----:B------:R-:W4:Y:S04]  /*30100*/  LD.E R24, desc[UR18][R2.64] ;  /* 0x0000001202187980 */ /* 0x000f28000c101900 */
[----:B--2---:R-:W4:Y:S04]  /*30110*/  LD.E R25, desc[UR20][R2.64+0x4] ;  /* 0x0000041402197980 */ /* 0x004f28000c101900 */
[----:B------:R-:W4:Y:S04]  /*30120*/  LD.E R26, desc[UR22][R2.64+0x8] ;  /* 0x00000816021a7980 */ /* 0x000f28000c101900 */
[----:B0-----:R-:W4:Y:S04]  /*30130*/  LD.E R27, desc[UR24][R2.64+0xc] ;  /* 0x00000c18021b7980 */ /* 0x001f28000c101900 */
        /* <DEDUP_REMOVED lines=123> */
[----:B------:R-:W4:Y:S01]  /*308f0*/  LD.E R151, desc[UR52][R2.64+0x1fc] ;  /* 0x0001fc3402977980 */ /* 0x000f22000c101900 */
[----:B-----5:R-:W-:Y:S01]  /*30900*/  IMAD R6, R217, 0xc00, R6 ;  /* 0x00000c00d9067824 */ /* 0x020fe200078e0206 */
[----:B---3--:R-:W-:-:S02]  /*30910*/  ISETP.NE.U32.AND P1, PT, R218, RZ, PT ;  /* 0x000000ffda00720c */ /* 0x008fc40003f25070 */
        /* <DEDUP_REMOVED lines=27> */
[----:B----4-:R-:W-:-:S06]  /*30ad0*/  WARPGROUP.ARRIVE ;  /* 0x00000000000079c5 */ /* 0x010fcc0000000000 */
        /* <DEDUP_REMOVED lines=15> */
[----:B------:R-:W-:Y:S02]  /*30bd0*/  R2UR UR4, R4 ;  /* 0x00000000040472ca */ /* 0x000fe400000e0000 */
[----:B------:R-:W-:-:S13]  /*30be0*/  R2UR UR5, R5 ;  /* 0x00000000050572ca */ /* 0x000fda00000e0000 */
        /* <DEDUP_REMOVED lines=359> */
[C---:B------:R-:W-:Y:S01]  /*32260*/  R2UR UR19, R5.reuse ;  /* 0x00000000051372ca */ /* 0x040fe200000e0000 */
[----:B------:R5:W-:Y:S01]  /*32270*/  ST.E desc[UR24][R2.64+0x1f4], R149 ;  /* 0x0001f49502007985 */ /* 0x000be2000c101918 */
        /* <DEDUP_REMOVED lines=12> */
[C---:B------:R-:W-:Y:S02]  /*32340*/  R2UR UR52, R4.reuse ;  /* 0x00000000043472ca */ /* 0x040fe400000e0000 */
[----:B------:R-:W-:Y:S01]  /*32350*/  R2UR UR53, R5 ;  /* 0x00000000053572ca */ /* 0x000fe200000e0000 */
[----:B------:R5:W-:Y:S01]  /*32360*/  ST.E desc[UR6][R2.64+0x1f8], R150 ;  /* 0x0001f89602007985 */ /* 0x000be2000c101906 */
[----:B------:R-:W-:-:S03]  /*32370*/  R2UR UR60, R4 ;  /* 0x00000000043c72ca */ /* 0x000fc600000e0000 */
[----:B------:R5:W-:Y:S01]  /*32380*/  ST.E desc[UR8][R2.64+0x1fc], R151 ;  /* 0x0001fc9702007985 */ /* 0x000be2000c101908 */
[----:B------:R-:W-:-:S03]  /*32390*/  R2UR UR61, R5 ;  /* 0x00000000053d72ca */ /* 0x000fc600000e0000 */
[----:B------:R-:W-:Y:S01]  /*323a0*/  ST.E desc[UR16][R8.64], R189 ;  /* 0x000000bd08007985 */ /* 0x000fe2000c101910 */
[C---:B------:R-:W-:Y:S02]  /*323b0*/  R2UR UR58, R4.reuse ;  /* 0x00000000043a72ca */ /* 0x040fe400000e0000 */
[C---:B------:R-:W-:Y:S01]  /*323c0*/  R2UR UR59, R5.reuse ;  /* 0x00000000053b72ca */ /* 0x040fe200000e0000 */
[----:B0-----:R-:W5:Y:S01]  /*323d0*/  LD.E R24, desc[UR18][R2.64] ;  /* 0x0000001202187980 */ /* 0x001f62000c101900 */
[C---:B------:R-:W-:Y:S02]  /*323e0*/  R2UR UR56, R4.reuse ;  /* 0x00000000043872ca */ /* 0x040fe400000e0000 */
[C---:B------:R-:W-:Y:S01]  /*323f0*/  R2UR UR57, R5.reuse ;  /* 0x00000000053972ca */ /* 0x040fe200000e0000 */
[----:B-1----:R-:W5:Y:S01]  /*32400*/  LD.E R25, desc[UR20][R2.64+0x4] ;  /* 0x0000041402197980 */ /* 0x002f62000c101900 */
[C---:B------:R-:W-:Y:S02]  /*32410*/  R2UR UR4, R4.reuse ;  /* 0x00000000040472ca */ /* 0x040fe400000e0000 */
[----:B------:R-:W-:Y:S01]  /*32420*/  R2UR UR5, R5 ;  /* 0x00000000050572ca */ /* 0x000fe200000e0000 */
[----:B--2---:R-:W2:Y:S01]  /*32430*/  LD.E R26, desc[UR22][R2.64+0x8] ;  /* 0x00000816021a7980 */ /* 0x004ea2000c101900 */
[----:B------:R-:W-:-:S02]  /*32440*/  R2UR UR6, R4 ;  /* 0x00000000040672ca */ /* 0x000fc400000e0000 */
[C---:B------:R-:W-:Y:S01]  /*32450*/  R2UR UR7, R5.reuse ;  /* 0x00000000050772ca */ /* 0x040fe200000e0000 */
[----:B---3--:R-:W2:Y:S01]  /*32460*/  LD.E R27, desc[UR24][R2.64+0xc] ;  /* 0x00000c18021b7980 */ /* 0x008ea2000c101900 */
[C---:B------:R-:W-:Y:S02]  /*32470*/  R2UR UR8, R4.reuse ;  /* 0x00000000040872ca */ /* 0x040fe400000e0000 */
[C---:B------:R-:W-:Y:S01]  /*32480*/  R2UR UR9, R5.reuse ;  /* 0x00000000050972ca */ /* 0x040fe200000e0000 */
[----:B----4-:R-:W2:Y:S01]  /*32490*/  LD.E R28, desc[UR26][R2.64+0x10] ;  /* 0x0000101a021c7980 */ /* 0x010ea2000c101900 */
[C---:B------:R-:W-:Y:S02]  /*324a0*/  R2UR UR10, R4.reuse ;  /* 0x00000000040a72ca */ /* 0x040fe400000e0000 */
[----:B------:R-:W-:Y:S01]  /*324b0*/  R2UR UR11, R5 ;  /* 0x00000000050b72ca */ /* 0x000fe200000e0000 */
[----:B-----5:R-:W2:Y:S01]  /*324c0*/  LD.E R29, desc[UR28][R2.64+0x14] ;  /* 0x0000141c021d7980 */ /* 0x020ea2000c101900 */
        /* <DEDUP_REMOVED lines=387> */
[----:B------:R-:W-:Y:S02]  /*33d00*/  WARPGROUP.DEPBAR.LE gsb0, 0x0 ;  /* 0x00008000000079c5 */ /* 0x000fe40000010000 */
        /* <DEDUP_REMOVED lines=2713> */
[----:B------:R-:W-:Y:S04]  /*3e6a0*/  ST.E desc[UR6][R2.64+0x1ec], R147 ;  /* 0x0001ec9302007985 */ /* 0x000fe8000c101906 */
[----:B------:R-:W-:Y:S04]  /*3e6b0*/  ST.E desc[UR8][R2.64+0x1f0], R148 ;  /* 0x0001f09402007985 */ /* 0x000fe8000c101908 */
[----:B------:R-:W-:Y:S04]  /*3e6c0*/  ST.E desc[UR10][R2.64+0x1f4], R149 ;  /* 0x0001f49502007985 */ /* 0x000fe8000c10190a */
[----:B------:R-:W-:Y:S04]  /*3e6d0*/  ST.E desc[UR12][R2.64+0x1f8], R150 ;  /* 0x0001f89602007985 */ /* 0x000fe8000c10190c */
[----:B------:R-:W-:Y:S01]  /*3e6e0*/  ST.E desc[UR14][R2.64+0x1fc], R151 ;  /* 0x0001fc9702007985 */ /* 0x000fe2000c10190e */
        /* <DEDUP_REMOVED lines=765> */
[----:B------:R-:W2:Y:S01]  /*416c0*/  LD.E R11, desc[UR6][R2.64+0x4] ;  /* 0x00000406020b7980 */ /* 0x000ea2000c101900 */
[C---:B------:R-:W-:Y:S02]  /*416d0*/  R2UR UR4, R4.reuse ;  /* 0x00000000040472ca */ /* 0x040fe400000e0000 */
        /* <DEDUP_REMOVED lines=10> */
[----:B0-----:R-:W4:Y:S01]  /*41780*/  LD.E R9, desc[UR6][R2.64+0xc] ;  /* 0x00000c0602097980 */ /* 0x001f22000c101900 */
[C---:B------:R-:W-:Y:S02]  /*41790*/  R2UR UR4, R4.reuse ;  /* 0x00000000040472ca */ /* 0x040fe400000e0000 */
[C---:B------:R-:W-:Y:S02]  /*417a0*/  R2UR UR5, R5.reuse ;  /* 0x00000000050572ca */ /* 0x040fe400000e0000 */
[----:B------:R-:W-:Y:S02]  /*417b0*/  R2UR UR6, R4 ;  /* 0x00000000040672ca */ /* 0x000fe400000e0000 */
[----:B------:R-:W-:-:S09]  /*417c0*/  R2UR UR7, R5 ;  /* 0x00000000050772ca */ /* 0x000fd200000e0000 */
[----:B----4-:R0:W-:Y:S04]  /*417d0*/  ST.E desc[UR4][R2.64+0xc], R9 ;  /* 0x00000c0902007985 */ /* 0x0101e8000c101904 */
[----:B-1----:R-:W4:Y:S01]  /*417e0*/  LD.E R7, desc[UR6][R2.64+0x10] ;  /* 0x0000100602077980 */ /* 0x002f22000c101900 */
[C---:B------:R-:W-:Y:S02]  /*417f0*/  R2UR UR4, R4.reuse ;  /* 0x00000000040472ca */ /* 0x040fe400000e0000 */
[C---:B------:R-:W-:Y:S02]  /*41800*/  R2UR UR5, R5.reuse ;  /* 0x00000000050572ca */ /* 0x040fe400000e0000 */
[----:B------:R-:W-:Y:S02]  /*41810*/  R2UR UR6, R4 ;  /* 0x00000000040672ca */ /* 0x000fe400000e0000 */
[----:B------:R-:W-:-:S09]  /*41820*/  R2UR UR7, R5 ;  /* 0x00000000050772ca */ /* 0x000fd200000e0000 */
[----:B----4-:R1:W-:Y:S04]  /*41830*/  ST.E desc[UR4][R2.64+0x10], R7 ;  /* 0x0000100702007985 */ /* 0x0103e8000c101904 */
        /* <DEDUP_REMOVED lines=726> */
[----:B---3--:R-:W2:Y:S01]  /*445a0*/  LD.E R13, desc[UR6][R2.64+0x1f8] ;  /* 0x0001f806020d7980 */ /* 0x008ea2000c101900 */
[C---:B------:R-:W-:Y:S02]  /*445b0*/  R2UR UR4, R4.reuse ;  /* 0x00000000040472ca */ /* 0x040fe400000e0000 */
[C---:B------:R-:W-:Y:S02]  /*445c0*/  R2UR UR5, R5.reuse ;  /* 0x00000000050572ca */ /* 0x040fe400000e0000 */
[----:B------:R-:W-:Y:S02]  /*445d0*/  R2UR UR6, R4 ;  /* 0x00000000040672ca */ /* 0x000fe400000e0000 */
[----:B------:R-:W-:-:S02]  /*445e0*/  R2UR UR7, R5 ;  /* 0x00000000050772ca */ /* 0x000fc400000e0000 */
[----:B------:R-:W-:-:S07]  /*445f0*/  LOP3.LUT P6, RZ, R197, 0x7f, RZ, 0xc0, !PT ;  /* 0x0000007fc5ff7812 */ /* 0x000fce00078cc0ff */
[----:B--2---:R1:W-:Y:S04]  /*44600*/  ST.E desc[UR4][R2.64+0x1f8], R13 ;  /* 0x0001f80d02007985 */ /* 0x0043e8000c101904 */
[----:B0-----:R-:W2:Y:S01]  /*44610*/  LD.E R9, desc[UR6][R2.64+0x1fc] ;  /* 0x0001fc0602097980 */ /* 0x001ea2000c101900 */
[----:B------:R-:W-:Y:S02]  /*44620*/  R2UR UR4, R4 ;  /* 0x00000000040472ca */ /* 0x000fe400000e0000 */
[----:B------:R-:W-:-:S13]  /*44630*/  R2UR UR5, R5 ;  /* 0x00000000050572ca */ /* 0x000fda00000e0000 */
[----:B--2---:R1:W-:Y:S01]  /*44640*/  ST.E desc[UR4][R2.64+0x1fc], R9 ;  /* 0x0001fc0902007985 */ /* 0x0043e2000c101904 */
[----:B------:R-:W-:Y:S05]  /*44650*/  @P6 BRA `(.L_x_2752) ;  /* 0x0000000000306947 */ /* 0x000fea0003800000 */
[----:B-1----:R-:W2:Y:S04]  /*44660*/  LDL.64 R2, [R0+0x40] ;  /* 0x0000400000027983 */ /* 0x002ea80000100a00 */
        /* <DEDUP_REMOVED lines=11> */
.L_x_2752:
[----:B------:R-:W-:-:S04]  /*44720*/  IMAD.MOV.U32 R213, RZ, RZ, 0x0 ;  /* 0x00000000ffd57424 */ /* 0x000fc800078e00ff */
[----:B01----:R-:W-:Y:S05]  /*44730*/  RET.REL.NODEC R212 `(_ZN7cutlass13device_kernelIN5flash11enable_sm90INS1_16FlashAttnFwdSm90INS1_25CollectiveMainloopFwdSm90ILi2EN4cute5tupleIJNS5_1CILi1EEES8_S8_EEENS6_IJNS7_ILi128EEENS7_ILi96EEENS7_ILi64EEEEEELi256ENS_10bfloat16_tEfNS_4arch4Sm90ELb0ELb1ELb1ELb1ELb0ELb0ELb1ELb1ELb0ELb0ELb0ELb0EEENS1_21CollectiveEpilogueFwdINS6_IJSA_NS7_ILi256EEESB_EEES9_SE_SG_Li256ELb1ELb0ELb0ELb0EEENS1_36VarlenDynamicPersistentTileSchedulerILi128ELi96ELi256ELi32ELb0ELb0ELb1ELb1ELb0ELb1EEEEEEEEEvNT_6ParamsE) ;  /* 0xfffffbb8d4307950 */ /* 0x003fea0003c3ffff */
.L_x_2730:
[----:B0-----:R0:W1:Y:S02]  /*44740*/  SYNCS.PHASECHK.TRANS64.TRYWAIT P1, [R2+URZ], R3 ;  /* 0x00000003020075a7 */ /* 0x001064000802017f */
[----:B-1----:R-:W-:Y:S05]  /*44750*/  @!P1 NANOSLEEP.SYNCS 0x989680 ;  /* 0x009896800000995d */ /* 0x002fea0003900000 */
[----:B------:R-:W1:Y:S02]  /*44760*/  @!P1 SYNCS.PHASECHK.TRANS64 P1, [R2+URZ], R3 ;  /* 0x00000003020095a7 */ /* 0x000e64000802007f */
[----:B-1----:R-:W-:Y:S05]  /*44770*/  @!P1 BRA `(.L_x_2730) ;  /* 0xfffffffc00f09947 */ /* 0x002fea000383ffff */
[----:B------:R-:W-:Y:S05]  /*44780*/  BRA `(.L_x_2729) ;  /* 0xfffffe4800487947 */ /* 0x000fea000383ffff */
.L_x_2737:
[----:B0-----:R0:W1:Y:S02]  /*44790*/  SYNCS.PHASECHK.TRANS64.TRYWAIT P1, [R8+URZ], R9 ;  /* 0x00000009080075a7 */ /* 0x001064000802017f */
[----:B-1----:R-:W-:Y:S05]  /*447a0*/  @!P1 NANOSLEEP.SYNCS 0x989680 ;  /* 0x009896800000995d */ /* 0x002fea0003900000 */
[----:B------:R-:W1:Y:S02]  /*447b0*/  @!P1 SYNCS.PHASECHK.TRANS64 P1, [R8+URZ], R9 ;  /* 0x00000009080095a7 */ /* 0x000e64000802007f */
[----:B-1----:R-:W-:Y:S05]  /*447c0*/  @!P1 BRA `(.L_x_2737) ;  /* 0xfffffffc00f09947 */ /* 0x002fea000383ffff */
[----:B------:R-:W-:Y:S05]  /*447d0*/  BRA `(.L_x_2736) ;  /* 0xfffffe50001c7947 */ /* 0x000fea000383ffff */
.L_x_2753:
        /* <DEDUP_REMOVED lines=10> */
.L_x_4725:


//--------------------- .text._ZN7cutlass13device_kernelIN5flash11enable_sm90INS1_16FlashAttnFwdSm90INS1_25CollectiveMainloopFwdSm90ILi2EN4cute5tupleIJNS5_1CILi1EEES8_S8_EEENS6_IJNS7_ILi128EEENS7_ILi96EEENS7_ILi64EEEEEELi256ENS_10bfloat16_tEfNS_4arch4Sm90ELb0ELb1ELb1ELb1ELb0ELb1ELb1ELb1ELb0ELb0ELb0ELb0EEENS1_21CollectiveEpilogueFwdINS6_IJSA_NS7_ILi256EEESB_EEES9_SE_SG_Li256ELb1ELb0ELb0ELb0EEENS1_36VarlenDynamicPersistentTileSchedulerILi128ELi96ELi256ELi32ELb0ELb0ELb1ELb1ELb0ELb1EEEEEEEEEvNT_6ParamsE --------------------------
	.section	.text._ZN7cutlass13device_kernelIN5flash11enable_sm90INS1_16FlashAttnFwdSm90INS1_25CollectiveMainloopFwdSm90ILi2EN4cute5tupleIJNS5_1CILi1EEES8_S8_EEENS6_IJNS7_ILi128EEENS7_ILi96EEENS7_ILi64EEEEEELi256ENS_10bfloat16_tEfNS_4arch4Sm90ELb0ELb1ELb1ELb1ELb0ELb1ELb1ELb1ELb0ELb0ELb0ELb0EEENS1_21CollectiveEpilogueFwdINS6_IJSA_NS7_ILi256EEESB_EEES9_SE_SG_Li256ELb1ELb0ELb0ELb0EEENS1_36VarlenDynamicPersistentTileSchedulerILi128ELi96ELi256ELi32ELb0ELb0ELb1ELb1ELb0ELb1EEEEEEEEEvNT_6ParamsE,"ax",@progbits
	.align	128
.text._ZN7cutlass13device_kernelIN5flash11enable_sm90INS1_16FlashAttnFwdSm90INS1_25CollectiveMainloopFwdSm90ILi2EN4cute5tupleIJNS5_1CILi1EEES8_S8_EEENS6_IJNS7_ILi128EEENS7_ILi96EEENS7_ILi64EEEEEELi256ENS_10bfloat16_tEfNS_4arch4Sm90ELb0ELb1ELb1ELb1ELb0ELb1ELb1ELb1ELb0ELb0ELb0ELb0EEENS1_21CollectiveEpilogueFwdINS6_IJSA_NS7_ILi256EEESB_EEES9_SE_SG_Li256ELb1ELb0ELb0ELb0EEENS1_36VarlenDynamicPersistentTileSchedulerILi128ELi96ELi256ELi32ELb0ELb0ELb1ELb1ELb0ELb1EEEEEEEEEvNT_6ParamsE:
        .type           _ZN7cutlass13device_kernelIN5flash11enable_sm90INS1_16FlashAttnFwdSm90INS1_25CollectiveMainloopFwdSm90ILi2EN4cute5tupleIJNS5_1CILi1EEES8_S8_EEENS6_IJNS7_ILi128EEENS7_ILi96EEENS7_ILi64EEEEEELi256ENS_10bfloat16_tEfNS_4arch4Sm90ELb0ELb1ELb1ELb1ELb0ELb1ELb1ELb1ELb0ELb0ELb0ELb0EEENS1_21CollectiveEpilogueFwdINS6_IJSA_NS7_ILi256EEESB_EEES9_SE_SG_Li256ELb1ELb0ELb0ELb0EEENS1_36VarlenDynamicPersistentTileSchedulerILi128ELi96ELi256ELi32ELb0ELb0ELb1ELb1ELb0ELb1EEEEEEEEEvNT_6ParamsE,@function
        .size           _ZN7cutlass13device_kernelIN5flash11enable_sm90INS1_16FlashAttnFwdSm90INS1_25CollectiveMainloopFwdSm90ILi2EN4cute5tupleIJNS5_1CILi1EEES8_S8_EEENS6_IJNS7_ILi128EEENS7_ILi96EEENS7_ILi64EEEEEELi256ENS_10bfloat16_tEfNS_4arch4Sm90ELb0ELb1ELb1ELb1ELb0ELb1ELb1ELb1ELb0ELb0ELb0ELb0EEENS1_21CollectiveEpilogueFwdINS6_IJSA_NS7_ILi256EEESB_EEES9_SE_SG_Li256ELb1ELb0ELb0ELb0EEENS1_36VarlenDynamicPersistentTileSchedulerILi128ELi96ELi256ELi32ELb0ELb0ELb1ELb1ELb0ELb1EEEEEEEEEvNT_6ParamsE,(.L_x_4727 - _ZN7cutlass13device_kernelIN5flash11enable_sm90INS1_16FlashAttnFwdSm90INS1_25CollectiveMainloopFwdSm90ILi2EN4cute5tupleIJNS5_1CILi1EEES8_S8_EEENS6_IJNS7_ILi128EEENS7_ILi96EEENS7_ILi64EEEEEELi256ENS_10bfloat16_tEfNS_4arch4Sm90ELb0ELb1ELb1ELb1ELb0ELb1ELb1ELb1ELb0ELb0ELb0ELb0EEENS1_21CollectiveEpilogueFwdINS6_IJSA_NS7_ILi256EEESB_EEES9_SE_SG_Li256ELb1ELb0ELb0ELb0EEENS1_36VarlenDynamicPersistentTileSchedulerILi128ELi96ELi256ELi32ELb0ELb0ELb1ELb1ELb0ELb1EEEEEEEEEvNT_6ParamsE)
        .other          _ZN7cutlass13device_kernelIN5flash11enable_sm90INS1_16FlashAttnFwdSm90INS1_25CollectiveMainloopFwdSm90ILi2EN4cute5tupleIJNS5_1CILi1EEES8_S8_EEENS6_IJNS7_ILi128EEENS7_ILi96EEENS7_ILi64EEEEEELi256ENS_10bfloat16_tEfNS_4arch4Sm90ELb0ELb1ELb1ELb1ELb0ELb1ELb1ELb1ELb0ELb0ELb0ELb0EEENS1_21CollectiveEpilogueFwdINS6_IJSA_NS7_ILi256EEESB_EEES9_SE_SG_Li256ELb1ELb0ELb0ELb0EEENS1_36VarlenDynamicPersistentTileSchedulerILi128ELi96ELi256ELi32ELb0ELb0ELb1ELb1ELb0ELb1EEEEEEEEEvNT_6ParamsE,@"STO_CUDA_ENTRY STV_DEFAULT"
_ZN7cutlass13device_kernelIN5flash11enable_sm90INS1_16FlashAttnFwdSm90INS1_25CollectiveMainloopFwdSm90ILi2EN4cute5tupleIJNS5_1CILi1EEES8_S8_EEENS6_IJNS7_ILi128EEENS7_ILi96EEENS7_ILi64EEEEEELi256ENS_10bfloat16_tEfNS_4arch4Sm90ELb0ELb1ELb1ELb1ELb0ELb1ELb1ELb1ELb0ELb0ELb0ELb0EEENS1_21CollectiveEpilogueFwdINS6_IJSA_NS7_ILi256EEESB_EEES9_SE_SG_Li256ELb1ELb0ELb0ELb0EEENS1_36VarlenDynamicPersistentTileSchedulerILi128ELi96ELi256ELi32ELb0ELb0ELb1ELb1ELb0ELb1EEEEEEEEEvNT_6ParamsE:
[----:B------:R-:W0:Y:S02]  /*0000*/  LDC R1, c[0x0][0x28] ;  /* 0x00000a00ff017b82 */ /* 0x000e240000000800 */
[----:B0-----:R-:W-:-:S05]  /*0010*/  VIADD R1, R1, 0xfffffb60 ;  /* 0xfffffb6001017836 */ /* 0x001fca0000000000 */
[----:B------:R-:W-:Y:S01]  /*0020*/  R2UR UR4, R1 ;  /* 0x00000000010472ca */ /* 0x000fe200000e0000 */
[----:B------:R-:W0:Y:S01]  /*0030*/  S2R R3, SR_TID.X ;  /* 0x0000000000037919 */ /* 0x000e220000002100 */
[----:B------:R-:W-:Y:S01]  /*0040*/  ELECT P0, URZ, PT ;  /* 0x00000000003f782f */ /* 0x000fe20003800000 */
[----:B------:R-:W-:Y:S01]  /*0050*/  BSSY B0, `(.L_x_2754) ;  /* 0x000001e000007945 */ /* 0x000fe20003800000 */
[----:B------:R-:W-:Y:S01]  /*0060*/  ULDC UR49, c[0x0][0x20] ;  /* 0x0000080000317ab9 */ /* 0x000fe20000000800 */
[----:B------:R-:W-:-:S08]  /*0070*/  ULDC UR48, c[0x0][0x24] ;  /* 0x0000090000307ab9 */ /* 0x000fd00000000800 */
[----:B------:R-:W-:-:S04]  /*0080*/  UIADD3 UR49, UP0, UR4, UR49, URZ ;  /* 0x0000003104317290 */ /* 0x000fc8000ff1e03f */
[----:B------:R-:W-:Y:S01]  /*0090*/  UIADD3.X UR48, URZ, UR48, URZ, UP0, !UPT ;  /* 0x000000303f307290 */ /* 0x000fe200087fe43f */
        /* <DEDUP_REMOVED lines=25> */
.L_x_2755:
[----:B------:R-:W-:Y:S05]  /*0230*/  BSYNC B0 ;  /* 0x0000000000007941 */ /* 0x000fea0003800000 */
.L_x_2754:
        /* <DEDUP_REMOVED lines=43> */
.L_x_2756:
        /* <DEDUP_REMOVED lines=22> */
.L_x_2757:
        /* <DEDUP_REMOVED lines=18> */
.L_x_2758:
        /* <DEDUP_REMOVED lines=22> */
.L_x_2759:
        /* <DEDUP_REMOVED lines=22> */
.L_x_2760:
[----:B------:R-:W-:Y:S01]  /*0a30*/  PLOP3.LUT P0, PT, PT, PT, UP0, 0x80, 0x0 ;  /* 0x000000000000781c */ /* 0x000fe20003f0f008 */
[----:B------:R-:W-:Y:S01]  /*0a40*/  UMOV UR50, 0x1 ;  /* 0x0000000100327882 */ /* 0x000fe20000000000 */
[----:B------:R-:W-:Y:S01]  /*0a50*/  NOP ;  /* 0x0000000000007918 */ /* 0x000fe20000000000 */
[----:B------:R-:W-:Y:S01]  /*0a60*/  USEL UR50, UR50, 0x2, !UP0 ;  /* 0x0000000232327887 */ /* 0x000fe2000c000000 */
[----:B------:R-:W-:Y:S01]  /*0a70*/  BSSY B7, `(.L_x_2761) ;  /* 0x0003408000077945 */ /* 0x000fe20003800000 */
[----:B------:R-:W-:Y:S01]  /*0a80*/  ULDC.64 UR56, c[0x0][0x208] ;  /* 0x0000820000387ab9 */ /* 0x000fe20000000a00 */
[----:B------:R-:W-:Y:S02]  /*0a90*/  IMAD.U32 R16, RZ, RZ, UR49 ;  /* 0x00000031ff107e24 */ /* 0x000fe4000f8e00ff */
[----:B------:R-:W-:Y:S01]  /*0aa0*/  IMAD.U32 R17, RZ, RZ, UR48 ;  /* 0x00000030ff117e24 */ /* 0x000fe2000f8e00ff */
[----:B0123--:R-:W-:Y:S06]  /*0ab0*/  BAR.SYNC.DEFER_BLOCKING 0x0 ;  /* 0x0000000000007b1d */ /* 0x00ffec0000010000 */
[----:B------:R-:W-:Y:S05]  /*0ac0*/  @!P0 BRA `(.L_x_2762) ;  /* 0x000002dc005c8947 */ /* 0x000fea0003800000 */
.L_x_2763:
[----:B------:R-:W-:-:S08]  /*0ad0*/  NOP ;  /* 0x0000000000007918 */ /* 0x000fd00000000000 */
[----:B------:R-:W0:Y:S02]  /*0ae0*/  USETMAXREG.TRY_ALLOC.CTAPOOL UP0, 0xf0 ;  /* 0x000000f0000079c8 */ /* 0x000e240008000600 */
[----:B0-----:R-:W-:-:S13]  /*0af0*/  PLOP3.LUT P0, PT, PT, PT, UP0, 0x80, 0x0 ;  /* 0x000000000000781c */ /* 0x001fda0003f0f008 */
[----:B------:R-:W-:Y:S05]  /*0b00*/  @!P0 BRA `(.L_x_2763) ;  /* 0xfffffffc00f08947 */ /* 0x000fea000383ffff */
[----:B------:R-:W2:Y:S01]  /*0b10*/  LDL.LU R2, [R1+0x470] ;  /* 0x0004700001027983 */ /* 0x000ea20000300800 */
[----:B------:R-:W0:Y:S01]  /*0b20*/  S2UR UR5, SR_CgaCtaId ;  /* 0x00000000000579c3 */ /* 0x000e220000008800 */
[----:B------:R-:W-:Y:S01]  /*0b30*/  UMOV UR4, 0x400 ;  /* 0x0000040000047882 */ /* 0x000fe20000000000 */
[----:B------:R-:W-:Y:S01]  /*0b40*/  UIADD3 UR40, UP0, UR49, 0x218, URZ ;  /* 0x0000021831287890 */ /* 0x000fe2000ff1e03f */
[----:B------:R-:W1:Y:S01]  /*0b50*/  S2R R0, SR_TID.X ;  /* 0x0000000000007919 */ /* 0x000e620000002100 */
[----:B------:R-:W-:Y:S02]  /*0b60*/  UIADD3 UR41, UP1, UR49, 0x224, URZ ;  /* 0x0000022431297890 */ /* 0x000fe4000ff3e03f */
[----:B------:R-:W-:Y:S01]  /*0b70*/  UIADD3.X UR42, URZ, UR48, URZ, UP0, !UPT ;  /* 0x000000303f2a7290 */ /* 0x000fe200087fe43f */
[----:B------:R-:W-:Y:S01]  /*0b80*/  STL.64 [R1+0x218], RZ ;  /* 0x000218ff01007387 */ /* 0x000fe20000100a00 */
[----:B------:R-:W-:-:S03]  /*0b90*/  UIADD3.X UR43, URZ, UR48, URZ, UP1, !UPT ;  /* 0x000000303f2b7290 */ /* 0x000fc60008ffe43f */
[----:B------:R-:W-:Y:S04]  /*0ba0*/  STL [R1+0x220], RZ ;  /* 0x000220ff01007387 */ /* 0x000fe80000100800 */
[----:B------:R-:W-:Y:S01]  /*0bb0*/  STL [R1+0x224], RZ ;  /* 0x000224ff01007387 */ /* 0x000fe20000100800 */
[----:B0-----:R-:W-:-:S06]  /*0bc0*/  ULEA UR4, UR5, UR4, 0x18 ;  /* 0x0000000405047291 */ /* 0x001fcc000f8ec03f */
[----:B------:R-:W-:Y:S01]  /*0bd0*/  IMAD.U32 R145, RZ, RZ, UR4 ;  /* 0x00000004ff917e24 */ /* 0x000fe2000f8e00ff */
[----:B------:R-:W-:Y:S06]  /*0be0*/  BAR.ARV 0x8, 0x120 ;  /* 0x0204800000007b1d */ /* 0x000fec0000002000 */
[----:B-1----:R-:W-:Y:S01]  /*0bf0*/  SHF.R.U32.HI R10, RZ, 0x7, R0 ;  /* 0x00000007ff0a7819 */ /* 0x002fe20000011600 */
[----:B------:R-:W-:-:S03]  /*0c00*/  ULDC UR4, c[0x0][0xd14] ;  /* 0x0003450000047ab9 */ /* 0x000fc60000000800 */
[----:B------:R-:W-:-:S13]  /*0c10*/  ISETP.NE.AND P0, PT, R10, 0x1, PT ;  /* 0x000000010a00780c */ /* 0x000fda0003f05270 */
[----:B------:R-:W-:Y:S08]  /*0c20*/  @!P0 BAR.ARV 0x9, 0x100 ;  /* 0x0244000000008b1d */ /* 0x000ff00000002000 */
[----:B------:R-:W-:Y:S06]  /*0c30*/  BAR.SYNC.DEFER_BLOCKING 0x5, 0x120 ;  /* 0x0144800000007b1d */ /* 0x000fec0000010000 */
[----:B------:R-:W0:Y:S02]  /*0c40*/  LDS.128 R116, [R145+0x324d0] ;  /* 0x0324d00091747984 */ /* 0x000e240000000c00 */
[----:B------:R-:W-:Y:S06]  /*0c50*/  BAR.ARV 0x4, 0x120 ;  /* 0x0104800000007b1d */ /* 0x000fec0000002000 */
[----:B--2---:R-:W-:-:S04]  /*0c60*/  LOP3.LUT R2, R2, 0xffefffff, RZ, 0xc0, !PT ;  /* 0xffefffff02027812 */ /* 0x004fc800078ec0ff */
[----:B------:R-:W-:Y:S02]  /*0c70*/  @P0 LOP3.LUT R2, R2, 0x100000, RZ, 0xfc, !PT ;  /* 0x0010000002020812 */ /* 0x000fe400078efcff */
[----:B0-----:R-:W-:-:S03]  /*0c80*/  ISETP.GE.AND P0, PT, R119, UR4, PT ;  /* 0x0000000477007c0c */ /* 0x001fc6000bf06270 */
[----:B------:R0:W-:Y:S10]  /*0c90*/  STL [R1+0x470], R2 ;  /* 0x0004700201007387 */ /* 0x0001f40000100800 */
[----:B0-----:R-:W-:Y:S05]  /*0ca0*/  @P0 BRA `(.L_x_2764) ;  /* 0x0000033c00900947 */ /* 0x001fea0003800000 */
[----:B------:R-:W-:Y:S01]  /*0cb0*/  VIADD R192, R0, 0xffffff80 ;  /* 0xffffff8000c07836 */ /* 0x000fe20000000000 */
[C---:B------:R-:W-:Y:S01]  /*0cc0*/  IADD3 R180, -R10.reuse, 0xb, RZ ;  /* 0x0000000b0ab47810 */ /* 0x040fe20007ffe1ff */
[----:B------:R-:W-:Y:S02]  /*0cd0*/  VIADD R176, R10, 0x8 ;  /* 0x000000080ab07836 */ /* 0x000fe40000000000 */
[----:B------:R-:W-:Y:S01]  /*0ce0*/  IMAD.MOV.U32 R152, RZ, RZ, RZ ;  /* 0x000000ffff987224 */ /* 0x000fe200078e00ff */
[----:B------:R-:W-:Y:S01]  /*0cf0*/  SHF.R.S32.HI R3, RZ, 0x1f, R192 ;  /* 0x0000001fff037819 */ /* 0x000fe200000114c0 */
[----:B------:R-:W-:-:S03]  /*0d00*/  IMAD.MOV.U32 R155, RZ, RZ, RZ ;  /* 0x000000ffff9b7224 */ /* 0x000fc600078e00ff */
        /* <DEDUP_REMOVED lines=16> */
[----:B------:R-:W-:Y:S02]  /*0e10*/  LEA.HI R7, R7, R4, RZ, 0x3 ;  /* 0x0000000407077211 */ /* 0x000fe400078f18ff */
[----:B------:R-:W-:Y:S02]  /*0e20*/  SHF.R.S32.HI R165, RZ, 0x5, R165 ;  /* 0x00000005ffa57819 */ /* 0x000fe400000114a5 */
[----:B------:R-:W-:-:S05]  /*0e30*/  LOP3.LUT R7, R7, 0xfffffff8, RZ, 0xc0, !PT ;  /* 0xfffffff807077812 */ /* 0x000fca00078ec0ff */
[----:B------:R-:W-:Y:S01]  /*0e40*/  IMAD.IADD R4, R4, 0x1, -R7 ;  /* 0x0000000104047824 */ /* 0x000fe200078e0a07 */
[C---:B------:R-:W-:Y:S02]  /*0e50*/  LOP3.LUT R7, R6.reuse, 0x3fffff0, RZ, 0xc0, !PT ;  /* 0x03fffff006077812 */ /* 0x040fe400078ec0ff */
[----:B------:R-:W-:Y:S01]  /*0e60*/  LEA.HI R6, R6, R9, RZ, 0x1 ;  /* 0x0000000906067211 */ /* 0x000fe200078f08ff */
[----:B------:R-:W-:Y:S01]  /*0e70*/  IMAD R5, R5, 0x10, R4 ;  /* 0x0000001005057824 */ /* 0x000fe200078e0204 */
[CC--:B------:R-:W-:Y:S02]  /*0e80*/  LEA.HI R4, R3.reuse, R192.reuse, RZ, 0x2 ;  /* 0x000000c003047211 */ /* 0x0c0fe400078f10ff */
[----:B------:R-:W-:Y:S01]  /*0e90*/  LOP3.LUT R8, R6, 0x1ffffffe, RZ, 0xc0, !PT ;  /* 0x1ffffffe06087812 */ /* 0x000fe200078ec0ff */
[----:B------:R-:W-:Y:S01]  /*0ea0*/  IMAD R182, R0, 0x40, R5 ;  /* 0x0000004000b67824 */ /* 0x000fe200078e0205 */
[----:B------:R-:W-:Y:S01]  /*0eb0*/  SHF.R.S32.HI R153, RZ, 0x2, R4 ;  /* 0x00000002ff997819 */ /* 0x000fe20000011404 */
[----:B------:R-:W-:Y:S01]  /*0ec0*/  IMAD.IADD R6, R192, 0x1, -R7 ;  /* 0x00000001c0067824 */ /* 0x000fe200078e0a07 */
[----:B------:R-:W-:Y:S01]  /*0ed0*/  LEA.HI R0, R3, R192, RZ, 0x3 ;  /* 0x000000c003007211 */ /* 0x000fe200078f18ff */
[----:B------:R-:W-:Y:S01]  /*0ee0*/  IMAD.IADD R8, R9, 0x1, -R8 ;  /* 0x0000000109087824 */ /* 0x000fe200078e0a08 */
[----:B------:R-:W-:Y:S01]  /*0ef0*/  LOP3.LUT R191, R4, 0xfffffffc, RZ, 0xc0, !PT ;  /* 0xfffffffc04bf7812 */ /* 0x000fe200078ec0ff */
[----:B------:R-:W-:Y:S01]  /*0f00*/  VIADD R154, R153, 0x40 ;  /* 0x00000040999a7836 */ /* 0x000fe20000000000 */
[----:B------:R-:W-:Y:S01]  /*0f10*/  LOP3.LUT R3, R0, 0x1ffffff8, RZ, 0xc0, !PT ;  /* 0x1ffffff800037812 */ /* 0x000fe200078ec0ff */
[----:B------:R-:W-:Y:S01]  /*0f20*/  IMAD R7, R165, 0x10, R6 ;  /* 0x00000010a5077824 */ /* 0x000fe200078e0206 */
[----:B------:R-:W-:Y:S01]  /*0f30*/  SHF.R.S32.HI R4, RZ, 0x1f, R4 ;  /* 0x0000001fff047819 */ /* 0x000fe20000011404 */
[----:B------:R-:W-:Y:S01]  /*0f40*/  IMAD.IADD R191, R192, 0x1, -R191 ;  /* 0x00000001c0bf7824 */ /* 0x000fe200078e0abf */
[----:B------:R-:W-:Y:S01]  /*0f50*/  SHF.R.S32.HI R5, RZ, 0x1f, R154 ;  /* 0x0000001fff057819 */ /* 0x000fe2000001149a */
[----:B------:R-:W-:Y:S01]  /*0f60*/  IMAD.SHL.U32 R166, R154, 0x40, RZ ;  /* 0x000000409aa67824 */ /* 0x000fe200078e00ff */
[----:B------:R-:W-:Y:S01]  /*0f70*/  SHF.R.S32.HI R162, RZ, 0x3, R0 ;  /* 0x00000003ffa27819 */ /* 0x000fe20000011400 */
[----:B------:R-:W-:Y:S01]  /*0f80*/  IMAD.IADD R3, R192, 0x1, -R3 ;  /* 0x00000001c0037824 */ /* 0x000fe200078e0a03 */
[----:B------:R-:W-:Y:S01]  /*0f90*/  LEA.HI R5, R5, R154, RZ, 0x3 ;  /* 0x0000009a05057211 */ /* 0x000fe200078f18ff */
[----:B------:R-:W-:Y:S01]  /*0fa0*/  IMAD.SHL.U32 R22, R191, 0x8, RZ ;  /* 0x00000008bf167824 */ /* 0x000fe200078e00ff */
[----:B------:R-:W-:Y:S01]  /*0fb0*/  LOP3.LUT R166, R166, 0x1c0, RZ, 0xc0, !PT ;  /* 0x000001c0a6a67812 */ /* 0x000fe200078ec0ff */
[----:B------:R-:W-:Y:S01]  /*0fc0*/  IMAD.SHL.U32 R160, R3, 0x8, RZ ;  /* 0x0000000803a07824 */ /* 0x000fe200078e00ff */
[----:B------:R-:W-:Y:S01]  /*0fd0*/  LEA.HI R4, R4, R153, RZ, 0x3 ;  /* 0x0000009904047211 */ /* 0x000fe200078f18ff */
[----:B------:R-:W-:Y:S01]  /*0fe0*/  IMAD.SHL.U32 R5, R5, 0x40, RZ ;  /* 0x0000004005057824 */ /* 0x000fe200078e00ff */
[----:B------:R-:W-:Y:S01]  /*0ff0*/  LOP3.LUT R3, R2, 0x7ffffffc, RZ, 0xc0, !PT ;  /* 0x7ffffffc02037812 */ /* 0x000fe200078ec0ff */
[----:B------:R-:W-:Y:S01]  /*1000*/  IMAD R7, R7, 0x8, R8 ;  /* 0x0000000807077824 */ /* 0x000fe200078e0208 */
[----:B------:R-:W-:-:S02]  /*1010*/  SHF.R.U32.HI R167, RZ, 0x3, R166 ;  /* 0x00000003ffa77819 */ /* 0x000fc400000116a6 */
[----:B------:R-:W-:Y:S01]  /*1020*/  LOP3.LUT R0, R166, 0x38, R22, 0xf8, !PT ;  /* 0x00000038a6007812 */ /* 0x000fe200078ef816 */
[----:B------:R-:W-:Y:S01]  /*1030*/  IMAD.IADD R3, R212, 0x1, -R3 ;  /* 0x00000001d4037824 */ /* 0x000fe200078e0a03 */
[----:B------:R-:W-:Y:S01]  /*1040*/  LOP3.LUT R168, R5, 0xfffffe00, RZ, 0xc0, !PT ;  /* 0xfffffe0005a87812 */ /* 0x000fe200078ec0ff */
[----:B------:R-:W-:Y:S01]  /*1050*/  IMAD.SHL.U32 R214, R7, 0x8, RZ ;  /* 0x0000000807d67824 */ /* 0x000fe200078e00ff */
[----:B------:R-:W-:Y:S01]  /*1060*/  LOP3.LUT R4, R4, 0xfffffff8, RZ, 0xc0, !PT ;  /* 0xfffffff804047812 */ /* 0x000fe200078ec0ff */
[----:B------:R-:W-:Y:S01]  /*1070*/  IMAD.SHL.U32 R183, R3, 0x2, RZ ;  /* 0x0000000203b77824 */ /* 0x000fe200078e00ff */
[----:B------:R-:W-:Y:S02]  /*1080*/  LOP3.LUT R0, R168, R0, R167, 0xf6, !PT ;  /* 0x00000000a8007212 */ /* 0x000fe400078ef6a7 */
[----:B------:R-:W-:Y:S01]  /*1090*/  SHF.R.S32.HI R161, RZ, 0x1f, R153 ;  /* 0x0000001fffa17819 */ /* 0x000fe20000011499 */
[----:B------:R-:W-:Y:S01]  /*10a0*/  IMAD.IADD R179, R153, 0x1, -R4 ;  /* 0x0000000199b37824 */ /* 0x000fe200078e0a04 */
[----:B------:R-:W-:Y:S01]  /*10b0*/  SHF.R.S32.HI R169, RZ, 0x1f, R154 ;  /* 0x0000001fffa97819 */ /* 0x000fe2000001149a */
[----:B------:R-:W-:Y:S01]  /*10c0*/  IMAD R210, R0, 0x2, R145 ;  /* 0x0000000200d27824 */ /* 0x000fe200078e0291 */
[----:B------:R-:W-:-:S07]  /*10d0*/  SHF.R.S32.HI R23, RZ, 0x1f, R22 ;  /* 0x0000001fff177819 */ /* 0x000fce0000011416 */
.L_x_2986:
[----:B------:R-:W-:Y:S05]  /*10e0*/  YIELD ;  /* 0x0000000000007946 */ /* 0x000fea0003800000 */
[----:B------:R-:W-:Y:S01]  /*10f0*/  ULDC.64 UR4, c[0x0][0xb20] ;  /* 0x0002c80000047ab9 */ /* 0x000fe20000000a00 */
[----:B0---4-:R-:W0:Y:S01]  /*1100*/  LDC.64 R4, c[0x0][0xb00] ;  /* 0x0002c000ff047b82 */ /* 0x011e220000000a00 */
[----:B------:R-:W-:Y:S01]  /*1110*/  ISETP.NE.U32.AND P1, PT, RZ, UR4, PT ;  /* 0x00000004ff007c0c */ /* 0x000fe2000bf25070 */
[----:B--2--5:R-:W-:Y:S02]  /*1120*/  IMAD.MOV.U32 R11, RZ, RZ, RZ ;  /* 0x000000ffff0b7224 */ /* 0x024fe400078e00ff */
[----:B-1----:R-:W-:Y:S01]  /*1130*/  IMAD.MOV.U32 R27, RZ, RZ, RZ ;  /* 0x000000ffff1b7224 */ /* 0x002fe200078e00ff */
[----:B------:R-:W-:Y:S01]  /*1140*/  ISETP.NE.AND.EX P1, PT, RZ, UR5, PT, P1 ;  /* 0x00000005ff007c0c */ /* 0x000fe2000bf25310 */
[----:B------:R-:W-:-:S02]  /*1150*/  ULDC.64 UR4, c[0x0][0xb10] ;  /* 0x0002c40000047ab9 */ /* 0x000fc40000000a00 */
[----:B------:R-:W-:-:S04]  /*1160*/  ISETP.NE.U32.AND P2, PT, RZ, UR4, PT ;  /* 0x00000004ff007c0c */ /* 0x000fc8000bf45070 */
[----:B------:R-:W-:Y:S01]  /*1170*/  ISETP.NE.AND.EX P2, PT, RZ, UR5, PT, P2 ;  /* 0x00000005ff007c0c */ /* 0x000fe2000bf45320 */
[----:B------:R-:W-:Y:S02]  /*1180*/  ULDC.64 UR4, c[0x0][0xb00] ;  /* 0x0002c00000047ab9 */ /* 0x000fe40000000a00 */
[----:B------:R-:W-:-:S03]  /*1190*/  ISETP.NE.U32.AND P0, PT, RZ, UR4, PT ;  /* 0x00000004ff007c0c */ /* 0x000fc6000bf05070 */
[----:B------:R-:W1:Y:S01]  /*11a0*/  @P1 LDC.64 R2, c[0x0][0xb20] ;  /* 0x0002c800ff021b82 */ /* 0x000e620000000a00 */
        /* <DEDUP_REMOVED lines=30> */
.L_x_2765:
        /* <DEDUP_REMOVED lines=11> */
.L_x_2766:
[----:B------:R-:W-:Y:S05]  /*1440*/  @!P0 BRA `(.L_x_2767) ;  /* 0x00000000000c8947 */ /* 0x000fea0003800000 */
[----:B------:R-:W2:Y:S04]  /*1450*/  LDG.E R3, desc[UR56][R8.64] ;  /* 0x0000003808037981 */ /* 0x000ea8000c1e1900 */
[----:B------:R-:W2:Y:S02]  /*1460*/  LDG.E R26, desc[UR56][R8.64+0x4] ;  /* 0x00000438081a7981 */ /* 0x000ea4000c1e1900 */
[----:B--2---:R-:W-:-:S07]  /*1470*/  IMAD.IADD R26, R26, 0x1, -R3 ;  /* 0x000000011a1a7824 */ /* 0x004fce00078e0a03 */
.L_x_2767:
        /* <DEDUP_REMOVED lines=38> */
.L_x_2770:
[----:B------:R-:W-:-:S13]  /*16e0*/  ISETP.NE.AND P0, PT, R9, 0x1, PT ;  /* 0x000000010900780c */ /* 0x000fda0003f05270 */
[----:B------:R-:W0:Y:S02]  /*16f0*/  @P0 LDC.64 R4, c[0x0][0xae0] ;  /* 0x0002b800ff040b82 */ /* 0x000e240000000a00 */
[----:B0-----:R-:W-:-:S05]  /*1700*/  @P0 IMAD.HI.U32 R4, R2, R4, RZ ;  /* 0x0000000402040227 */ /* 0x001fca00078e00ff */
[----:B------:R-:W-:-:S07]  /*1710*/  @P0 SHF.R.U32.HI R2, RZ, R5, R4 ;  /* 0x00000005ff020219 */ /* 0x000fce0000011604 */
.L_x_2771:
[----:B------:R-:W-:Y:S05]  /*1720*/  BSYNC B0 ;  /* 0x0000000000007941 */ /* 0x000fea0003800000 */
.L_x_2769:
[----:B------:R-:W-:-:S05]  /*1730*/  IMAD R3, R2, R9, R9 ;  /* 0x0000000902037224 */ /* 0x000fca00078e0209 */
[----:B------:R-:W-:-:S07]  /*1740*/  VIMNMX R0, R0, R3, PT ;  /* 0x0000000300007248 */ /* 0x000fce0003fe0100 */
.L_x_2768:
        /* <DEDUP_REMOVED lines=15> */
.L_x_2774:
[----:B------:R-:W-:Y:S01]  /*1840*/  ISETP.NE.AND P0, PT, R9, 0x1, PT ;  /* 0x000000010900780c */ /* 0x000fe20003f05270 */
[----:B------:R-:W-:-:S12]  /*1850*/  IMAD.MOV.U32 R4, RZ, RZ, R19 ;  /* 0x000000ffff047224 */ /* 0x000fd800078e0013 */
[----:B------:R-:W0:Y:S02]  /*1860*/  @P0 LDC.64 R6, c[0x0][0xae0] ;  /* 0x0002b800ff060b82 */ /* 0x000e240000000a00 */
[----:B0-----:R-:W-:-:S05]  /*1870*/  @P0 IMAD.HI.U32 R6, R19, R6, RZ ;  /* 0x0000000613060227 */ /* 0x001fca00078e00ff */
[----:B------:R-:W-:-:S07]  /*1880*/  @P0 SHF.R.U32.HI R4, RZ, R7, R6 ;  /* 0x00000007ff040219 */ /* 0x000fce0000011606 */
.L_x_2775:
[----:B------:R-:W-:Y:S05]  /*1890*/  BSYNC B0 ;  /* 0x0000000000007941 */ /* 0x000fea0003800000 */
.L_x_2773:
[----:B------:R-:W-:-:S05]  /*18a0*/  IMAD R3, R4, R9, RZ ;  /* 0x0000000904037224 */ /* 0x000fca00078e02ff */
[----:B------:R-:W-:-:S07]  /*18b0*/  VIMNMX R2, R2, R3, !PT ;  /* 0x0000000302027248 */ /* 0x000fce0007fe0100 */
.L_x_2772:
        /* <DEDUP_REMOVED lines=12> */
[----:B------:R-:W-:-:S03]  /*1980*/  VIMNMX R0, R3, R40, PT ;  /* 0x0000002803007248 */ /* 0x000fc60003fe0100 */
[----:B------:R-:W-:Y:S01]  /*1990*/  IMAD.WIDE.U32 R2, R5, -0x55555555, RZ ;  /* 0xaaaaaaab05027825 */ /* 0x000fe200078e00ff */
[----:B------:R-:W-:-:S04]  /*19a0*/  ISETP.GT.AND P0, PT, R0, R5, PT ;  /* 0x000000050000720c */ /* 0x000fc80003f04270 */
[----:B------:R-:W-:-:S05]  /*19b0*/  SHF.R.U32.HI R24, RZ, 0x6, R3 ;  /* 0x00000006ff187819 */ /* 0x000fca0000011603 */
[----:B------:R-:W-:-:S04]  /*19c0*/  IMAD.MOV.U32 R59, RZ, RZ, R24 ;  /* 0x000000ffff3b7224 */ /* 0x000fc800078e0018 */
        /* <DEDUP_REMOVED lines=27> */
.L_x_2778:
[----:B------:R-:W-:Y:S05]  /*1b80*/  BSYNC B6 ;  /* 0x0000000000067941 */ /* 0x000fea0003800000 */
.L_x_2777:
        /* <DEDUP_REMOVED lines=20> */
.L_x_2780:
[----:B------:R-:W-:Y:S05]  /*1cd0*/  BSYNC B6 ;  /* 0x0000000000067941 */ /* 0x000fea0003800000 */
.L_x_2779:
        /* <DEDUP_REMOVED lines=9> */
[C---:B------:R-:W-:Y:S02]  /*1d70*/  VIADD R95, R22.reuse, 0x20 ;  /* 0x00000020165f7836 */ /* 0x040fe40000000000 */
[----:B------:R-:W3:Y:S08]  /*1d80*/  LDC.64 R44, c[0x0][0x3e8] ;  /* 0x0000fa00ff2c7b82 */ /* 0x000ef00000000a00 */
[----:B------:R-:W4:Y:S01]  /*1d90*/  @P0 LDC.64 R2, c[0x0][0xaf0] ;  /* 0x0002bc00ff020b82 */ /* 0x000f220000000a00 */
[----:B------:R-:W-:-:S02]  /*1da0*/  VIADD R94, R22, 0x40 ;  /* 0x00000040165e7836 */ /* 0x000fc40000000000 */
[----:B------:R-:W-:-:S05]  /*1db0*/  VIADD R92, R22, 0x60 ;  /* 0x00000060165c7836 */ /* 0x000fca0000000000 */
[----:B------:R-:W3:Y:S01]  /*1dc0*/  LDC R31, c[0x0][0x3d4] ;  /* 0x0000f500ff1f7b82 */ /* 0x000ee20000000800 */
[----:B------:R-:W-:-:S07]  /*1dd0*/  VIADD R90, R22, 0x80 ;  /* 0x00000080165a7836 */ /* 0x000fce0000000000 */
[----:B------:R-:W3:Y:S01]  /*1de0*/  LDC.64 R32, c[0x0][0x3d8] ;  /* 0x0000f600ff207b82 */ /* 0x000ee20000000a00 */
[----:B----4-:R-:W-:-:S05]  /*1df0*/  @P0 IMAD.WIDE R2, R119, 0x4, R2 ;  /* 0x0000000477020825 */ /* 0x010fca00078e0202 */
[----:B------:R4:W3:Y:S01]  /*1e00*/  @P0 LDG.E R119, desc[UR56][R2.64] ;  /* 0x0000003802770981 */ /* 0x0008e2000c1e1900 */
[----:B0-----:R-:W-:Y:S01]  /*1e10*/  ISETP.NE.AND P0, PT, R0, 0x1, PT ;  /* 0x000000010000780c */ /* 0x001fe20003f05270 */
[----:B------:R-:W-:Y:S01]  /*1e20*/  VIADD R88, R22, 0xa0 ;  /* 0x000000a016587836 */ /* 0x000fe20000000000 */
[----:B------:R-:W-:Y:S01]  /*1e30*/  SHF.R.S32.HI R14, RZ, 0x1f, R12 ;  /* 0x0000001fff0e7819 */ /* 0x000fe2000001140c */
[----:B------:R-:W-:Y:S01]  /*1e40*/  IMAD.SHL.U32 R54, R191, 0x4, RZ ;  /* 0x00000004bf367824 */ /* 0x000fe200078e00ff */
[----:B--2---:R-:W-:Y:S01]  /*1e50*/  SHF.R.U32.HI R20, RZ, 0x7, R20 ;  /* 0x00000007ff147819 */ /* 0x004fe20000011614 */
[----:B------:R-:W-:Y:S01]  /*1e60*/  IMAD.SHL.U32 R83, R179, 0x40, RZ ;  /* 0x00000040b3537824 */ /* 0x000fe200078e00ff */
[----:B-1----:R-:W-:Y:S01]  /*1e70*/  SHF.L.U64.HI R84, R50, 0x6, R51 ;  /* 0x0000000632547819 */ /* 0x002fe20000010233 */
[-C--:B------:R-:W-:Y:S01]  /*1e80*/  IMAD R4, R14, R50.reuse, RZ ;  /* 0x000000320e047224 */ /* 0x080fe200078e02ff */
[----:B------:R-:W-:Y:S01]  /*1e90*/  ISETP.NE.AND P6, PT, R20, 0x1, PT ;  /* 0x000000011400780c */ /* 0x000fe20003fc5270 */
[----:B----4-:R-:W-:Y:S01]  /*1ea0*/  IMAD.WIDE.U32 R2, R12, R50, RZ ;  /* 0x000000320c027225 */ /* 0x010fe200078e00ff */
[----:B------:R-:W-:-:S02]  /*1eb0*/  SHF.R.S32.HI R55, RZ, 0x1f, R54 ;  /* 0x0000001fff377819 */ /* 0x000fc40000011436 */
[----:B------:R-:W-:Y:S01]  /*1ec0*/  LOP3.LUT R83, R83, 0x1c0, RZ, 0xc0, !PT ;  /* 0x000001c053537812 */ /* 0x000fe200078ec0ff */
[----:B------:R-:W0:Y:S01]  /*1ed0*/  @P0 LDC R5, c[0x0][0x42c] ;  /* 0x00010b00ff050b82 */ /* 0x000e220000000800 */
[----:B------:R-:W-:Y:S01]  /*1ee0*/  IMAD.MOV.U32 R78, RZ, RZ, 0x20 ;  /* 0x00000020ff4e7424 */ /* 0x000fe200078e00ff */
[----:B---3--:R-:W-:Y:S01]  /*1ef0*/  SHF.L.U64.HI R87, R44, 0x6, R45 ;  /* 0x000000062c577819 */ /* 0x008fe2000001022d */
[----:B------:R-:W-:Y:S01]  /*1f00*/  IMAD.SHL.U32 R82, R50, 0x40, RZ ;  /* 0x0000004032527824 */ /* 0x000fe200078e00ff */
[----:B------:R-:W-:Y:S01]  /*1f10*/  SHF.R.U32.HI R79, RZ, 0x3, R83 ;  /* 0x00000003ff4f7819 */ /* 0x000fe20000011653 */
[----:B------:R-:W-:Y:S01]  /*1f20*/  IMAD R73, R45, 0x60, RZ ;  /* 0x000000602d497824 */ /* 0x000fe200078e02ff */
[----:B------:R-:W-:Y:S01]  /*1f30*/  SHF.L.U64.HI R80, R32, 0x6, R33 ;  /* 0x0000000620507819 */ /* 0x000fe20000010221 */
[----:B------:R-:W-:Y:S01]  /*1f40*/  IMAD.SHL.U32 R85, R44, 0x40, RZ ;  /* 0x000000402c557824 */ /* 0x000fe200078e00ff */
[----:B------:R-:W1:Y:S01]  /*1f50*/  @P0 LDC R7, c[0x0][0x430] ;  /* 0x00010c00ff070b82 */ /* 0x000e620000000800 */
[----:B------:R-:W-:-:S02]  /*1f60*/  IMAD.U32 R77, RZ, RZ, UR50 ;  /* 0x00000032ff4d7e24 */ /* 0x000fc4000f8e00ff */
[----:B------:R-:W-:Y:S02]  /*1f70*/  IMAD.SHL.U32 R81, R32, 0x40, RZ ;  /* 0x0000004020517824 */ /* 0x000fe400078e00ff */
[----:B------:R-:W-:Y:S01]  /*1f80*/  IMAD.SHL.U32 R76, R31, 0x2, RZ ;  /* 0x000000021f4c7824 */ /* 0x000fe200078e00ff */
[----:B------:R-:W-:Y:S01]  /*1f90*/  LOP3.LUT R77, R77, 0x1, RZ, 0xfc, !PT ;  /* 0x000000014d4d7812 */ /* 0x000fe200078efcff */
[----:B0-----:R-:W-:-:S04]  /*1fa0*/  @P0 IMAD.HI.U32 R0, R118, R5, RZ ;  /* 0x0000000576000227 */ /* 0x001fc800078e00ff */
[----:B------:R-:W-:Y:S02]  /*1fb0*/  IMAD R5, R12, R51, R4 ;  /* 0x000000330c057224 */ /* 0x000fe400078e0204 */
[----:B------:R-:W-:Y:S01]  /*1fc0*/  IMAD R4, R161, R50, RZ ;  /* 0x00000032a1047224 */ /* 0x000fe200078e02ff */
[----:B-1----:R-:W-:Y:S01]  /*1fd0*/  @P0 SHF.R.U32.HI R118, RZ, R7, R0 ;  /* 0x00000007ff760219 */ /* 0x002fe20000011600 */
[----:B------:R-:W-:Y:S01]  /*1fe0*/  IMAD.IADD R3, R3, 0x1, R5 ;  /* 0x0000000103037824 */ /* 0x000fe200078e0205 */
[----:B------:R-:W-:Y:S01]  /*1ff0*/  ISETP.NE.U32.AND P0, PT, RZ, UR6, PT ;  /* 0x00000006ff007c0c */ /* 0x000fe2000bf05070 */
[----:B------:R-:W-:Y:S01]  /*2000*/  IMAD R4, R153, R51, R4 ;  /* 0x0000003399047224 */ /* 0x000fe200078e0204 */
[----:B------:R-:W-:Y:S01]  /*2010*/  SHF.R.S32.HI R6, RZ, 0x1f, R118 ;  /* 0x0000001fff067819 */ /* 0x000fe20000011476 */
[----:B------:R-:W-:Y:S01]  /*2020*/  IMAD.WIDE.U32 R2, R118, UR4, R2 ;  /* 0x0000000476027c25 */ /* 0x000fe2000f8e0002 */
[----:B------:R-:W-:-:S03]  /*2030*/  ISETP.NE.AND.EX P0, PT, RZ, UR7, PT, P0 ;  /* 0x00000007ff007c0c */ /* 0x000fc6000bf05300 */
[----:B------:R-:W-:Y:S02]  /*2040*/  IMAD R5, R6, UR4, RZ ;  /* 0x0000000406057c24 */ /* 0x000fe4000f8e02ff */
[----:B------:R-:W-:Y:S02]  /*2050*/  VIADD R7, R22, 0xc0 ;  /* 0x000000c016077836 */ /* 0x000fe40000000000 */
        /* <DEDUP_REMOVED lines=24> */
[----:B------:R-:W-:Y:S02]  /*21e0*/  SEL R0, RZ, 0x1, P0 ;  /* 0x00000001ff007807 */ /* 0x000fe40000000000 */
[----:B------:R-:W-:-:S02]  /*21f0*/  ISETP.GE.AND P0, PT, R94, UR4, PT ;  /* 0x000000045e007c0c */ /* 0x000fc4000bf06270 */
[----:B------:R-:W-:Y:S02]  /*2200*/  ISETP.GE.AND P3, PT, R4, UR4, PT ;  /* 0x0000000404007c0c */ /* 0x000fe4000bf66270 */
[----:B------:R-:W-:Y:S02]  /*2210*/  LOP3.LUT R0, R5, 0x2, R0, 0xe2, !PT ;  /* 0x0000000205007812 */ /* 0x000fe400078ee200 */
[----:B------:R-:W-:Y:S01]  /*2220*/  ISETP.GE.AND P2, PT, R7, UR4, PT ;  /* 0x0000000407007c0c */ /* 0x000fe2000bf46270 */
[C---:B------:R-:W-:Y:S01]  /*2230*/  IMAD R7, R118.reuse, UR7, R3 ;  /* 0x0000000776077c24 */ /* 0x040fe2000f8e0203 */
[----:B------:R-:W-:Y:S01]  /*2240*/  SEL R5, RZ, 0x4, P0 ;  /* 0x00000004ff057807 */ /* 0x000fe20000000000 */
[----:B------:R-:W-:Y:S01]  /*2250*/  IMAD.WIDE.U32 R2, R118, UR6, R22 ;  /* 0x0000000676027c25 */ /* 0x000fe2000f8e0016 */
[----:B------:R-:W-:Y:S02]  /*2260*/  SEL R4, RZ, 0x8, P1 ;  /* 0x00000008ff047807 */ /* 0x000fe40000800000 */
[----:B------:R-:W-:Y:S01]  /*2270*/  ISETP.GE.AND P0, PT, R90, UR4, PT ;  /* 0x000000045a007c0c */ /* 0x000fe2000bf06270 */
[----:B------:R-:W-:Y:S01]  /*2280*/  IMAD.IADD R3, R3, 0x1, R7 ;  /* 0x0000000103037824 */ /* 0x000fe200078e0207 */
[----:B------:R-:W-:Y:S01]  /*2290*/  ISETP.GE.AND P1, PT, R88, UR4, PT ;  /* 0x0000000458007c0c */ /* 0x000fe2000bf26270 */
[----:B------:R-:W-:Y:S01]  /*22a0*/  ULDC.64 UR4, c[0x0][0x328] ;  /* 0x0000ca0000047ab9 */ /* 0x000fe20000000a00 */
[----:B------:R-:W-:Y:S01]  /*22b0*/  LOP3.LUT R0, R4, R0, R5, 0xfe, !PT ;  /* 0x0000000004007212 */ /* 0x000fe200078efe05 */
[----:B------:R-:W-:Y:S01]  /*22c0*/  IMAD R6, R8, UR4, RZ ;  /* 0x0000000408067c24 */ /* 0x000fe2000f8e02ff */
[----:B------:R-:W-:Y:S01]  /*22d0*/  SEL R5, RZ, 0x10, P0 ;  /* 0x00000010ff057807 */ /* 0x000fe20000000000 */
[----:B------:R-:W-:Y:S01]  /*22e0*/  IMAD.WIDE.U32 R8, R153, R44, R22 ;  /* 0x0000002c99087225 */ /* 0x000fe200078e0016 */
[----:B------:R-:W-:-:S02]  /*22f0*/  SEL R4, RZ, 0x20, P1 ;  /* 0x00000020ff047807 */ /* 0x000fc40000800000 */
[----:B------:R-:W-:Y:S01]  /*2300*/  ISETP.GE.AND P0, PT, R22, R31, PT ;  /* 0x0000001f1600720c */ /* 0x000fe20003f06270 */
[C---:B------:R-:W-:Y:S01]  /*2310*/  IMAD R61, R53.reuse, UR5, R6 ;  /* 0x00000005353d7c24 */ /* 0x040fe2000f8e0206 */
[----:B------:R-:W-:Y:S01]  /*2320*/  LOP3.LUT R5, R4, R0, R5, 0xfe, !PT ;  /* 0x0000000004057212 */ /* 0x000fe200078efe05 */
[----:B------:R-:W-:Y:S01]  /*2330*/  IMAD.WIDE.U32 R52, R53, UR4, R2 ;  /* 0x0000000435347c25 */ /* 0x000fe2000f8e0002 */
[----:B------:R-:W-:Y:S01]  /*2340*/  SEL R0, RZ, 0x40, P2 ;  /* 0x00000040ff007807 */ /* 0x000fe20001000000 */
[----:B------:R-:W-:Y:S01]  /*2350*/  ULDC UR4, c[0x0][0x2e4] ;  /* 0x0000b90000047ab9 */ /* 0x000fe20000000800 */
[----:B------:R-:W-:Y:S01]  /*2360*/  SEL R13, R31, RZ, P0 ;  /* 0x000000ff1f0d7207 */ /* 0x000fe20000000000 */
[----:B------:R-:W-:Y:S01]  /*2370*/  IMAD R2, R161, R44, RZ ;  /* 0x0000002ca1027224 */ /* 0x000fe200078e02ff */
[----:B------:R-:W-:Y:S01]  /*2380*/  LOP3.LUT R11, R5, R0, RZ, 0xfc, !PT ;  /* 0x00000000050b7212 */ /* 0x000fe200078efcff */
[----:B------:R-:W-:Y:S01]  /*2390*/  IMAD.WIDE.U32 R4, R153, R44, R54 ;  /* 0x0000002c99047225 */ /* 0x000fe200078e0036 */
[----:B------:R-:W-:-:S02]  /*23a0*/  LOP3.LUT P1, RZ, R179, 0x4, RZ, 0xc0, !PT ;  /* 0x00000004b3ff7812 */ /* 0x000fc4000782c0ff */
[----:B------:R-:W-:Y:S01]  /*23b0*/  SEL R60, RZ, 0xffffff80, P3 ;  /* 0xffffff80ff3c7807 */ /* 0x000fe20001800000 */
[----:B------:R-:W-:Y:S01]  /*23c0*/  IMAD R21, R153, R45, R2 ;  /* 0x0000002d99157224 */ /* 0x000fe200078e0202 */
[----:B------:R-:W-:Y:S01]  /*23d0*/  SEL R78, R78, 0xffffffe0, !P1 ;  /* 0xffffffe04e4e7807 */ /* 0x000fe20004800000 */
[-C--:B------:R-:W-:Y:S01]  /*23e0*/  IMAD R0, R161, R32.reuse, RZ ;  /* 0x00000020a1007224 */ /* 0x080fe200078e02ff */
[----:B------:R-:W-:Y:S01]  /*23f0*/  ISETP.GE.AND P1, PT, R22, UR4, PT ;  /* 0x0000000416007c0c */ /* 0x000fe2000bf26270 */
[----:B------:R-:W-:Y:S01]  /*2400*/  IMAD.IADD R5, R5, 0x1, R21 ;  /* 0x0000000105057824 */ /* 0x000fe200078e0215 */
[----:B------:R-:W-:Y:S01]  /*2410*/  LOP3.LUT R60, R11, 0x80, R60, 0xc8, !PT ;  /* 0x000000800b3c7812 */ /* 0x000fe200078ec83c */
[----:B------:R-:W-:-:S04]  /*2420*/  IMAD.WIDE.U32 R6, R153, R32, R22 ;  /* 0x0000002099067225 */ /* 0x000fc800078e0016 */
[C---:B------:R-:W-:Y:S02]  /*2430*/  IMAD R15, R153.reuse, R33, R0 ;  /* 0x00000021990f7224 */ /* 0x040fe400078e0200 */
[----:B------:R-:W-:-:S04]  /*2440*/  IMAD.WIDE.U32 R2, R153, R32, R54 ;  /* 0x0000002099027225 */ /* 0x000fc800078e0036 */
[----:B------:R-:W-:Y:S02]  /*2450*/  IMAD.IADD R13, R22, 0x1, R13 ;  /* 0x00000001160d7824 */ /* 0x000fe400078e020d */
[----:B-----5:R-:W-:Y:S01]  /*2460*/  IMAD.WIDE.U32 R46, R41, R44, R4 ;  /* 0x0000002c292e7225 */ /* 0x020fe200078e0004 */
[----:B------:R-:W-:Y:S02]  /*2470*/  LOP3.LUT R4, R83, 0x18, R22, 0xf8, !PT ;  /* 0x0000001853047812 */ /* 0x000fe400078ef816 */
[----:B------:R-:W-:Y:S01]  /*2480*/  SHF.R.S32.HI R0, RZ, 0x1f, R13 ;  /* 0x0000001fff007819 */ /* 0x000fe2000001140d */
[----:B------:R-:W-:Y:S01]  /*2490*/  IMAD.IADD R7, R15, 0x1, R7 ;  /* 0x000000010f077824 */ /* 0x000fe200078e0207 */
[----:B------:R-:W-:Y:S01]  /*24a0*/  LOP3.LUT R4, R4, R79, RZ, 0x3c, !PT ;  /* 0x0000004f04047212 */ /* 0x000fe200078e3cff */
[----:B------:R-:W-:Y:S01]  /*24b0*/  IMAD.IADD R3, R3, 0x1, R15 ;  /* 0x0000000103037824 */ /* 0x000fe200078e020f */
[----:B------:R-:W-:Y:S01]  /*24c0*/  SHF.R.S32.HI R15, RZ, 0x1f, R41 ;  /* 0x0000001fff0f7819 */ /* 0x000fe20000011429 */
[----:B------:R-:W-:Y:S01]  /*24d0*/  IMAD.IADD R9, R21, 0x1, R9 ;  /* 0x0000000115097824 */ /* 0x000fe200078e0209 */
[----:B------:R-:W-:Y:S01]  /*24e0*/  LEA.HI R0, R0, R13, RZ, 0x3 ;  /* 0x0000000d00007211 */ /* 0x000fe200078f18ff */
[----:B------:R-:W-:-:S02]  /*24f0*/  IMAD R75, R165, 0x200, R4 ;  /* 0x00000200a54b7824 */ /* 0x000fc400078e0204 */
[----:B------:R-:W-:Y:S01]  /*2500*/  IMAD R10, R15, R44, RZ ;  /* 0x0000002c0f0a7224 */ /* 0x000fe200078e02ff */
[----:B------:R-:W-:Y:S01]  /*2510*/  LOP3.LUT R4, R83, 0x38, R0, 0xf8, !PT ;  /* 0x0000003853047812 */ /* 0x000fe200078ef800 */
[CC--:B------:R-:W-:Y:S01]  /*2520*/  IMAD.WIDE.U32 R26, R41.reuse, R32.reuse, R2 ;  /* 0x00000020291a7225 */ /* 0x0c0fe200078e0002 */
[----:B------:R-:W-:Y:S02]  /*2530*/  SHF.R.S32.HI R68, RZ, 0x3, R0 ;  /* 0x00000003ff447819 */ /* 0x000fe40000011400 */
[----:B------:R-:W-:Y:S01]  /*2540*/  LOP3.LUT R67, R0, 0xfffffff8, RZ, 0xc0, !PT ;  /* 0xfffffff800437812 */ /* 0x000fe200078ec0ff */
[----:B------:R-:W-:Y:S01]  /*2550*/  IMAD R29, R41, R45, R10 ;  /* 0x0000002d291d7224 */ /* 0x000fe200078e020a */
[----:B------:R-:W-:Y:S01]  /*2560*/  LOP3.LUT R0, R166, 0x38, R0, 0xf8, !PT ;  /* 0x00000038a6007812 */ /* 0x000fe200078ef800 */
[----:B------:R-:W-:Y:S01]  /*2570*/  IMAD R10, R15, R32, RZ ;  /* 0x000000200f0a7224 */ /* 0x000fe200078e02ff */
[----:B------:R-:W-:Y:S01]  /*2580*/  IADD3 R2, P2, R153, R12, RZ ;  /* 0x0000000c99027210 */ /* 0x000fe20007f5e0ff */
[----:B------:R-:W-:Y:S01]  /*2590*/  IMAD R13, R51, 0x60, RZ ;  /* 0x00000060330d7824 */ /* 0x000fe200078e02ff */
[----:B------:R-:W-:Y:S01]  /*25a0*/  LOP3.LUT R4, R4, R79, RZ, 0x3c, !PT ;  /* 0x0000004f04047212 */ /* 0x000fe200078e3cff */
[----:B------:R-:W-:Y:S01]  /*25b0*/  IMAD.WIDE.U32 R48, R41, R44, R8 ;  /* 0x0000002c29307225 */ /* 0x000fe200078e0008 */
[----:B------:R-:W-:-:S02]  /*25c0*/  LOP3.LUT R63, R0, R167, RZ, 0x3c, !PT ;  /* 0x000000a7003f7212 */ /* 0x000fc400078e3cff */
[----:B------:R-:W-:Y:S01]  /*25d0*/  SHF.R.S32.HI R62, RZ, 0x1f, R67 ;  /* 0x0000001fff3e7819 */ /* 0x000fe20000011443 */
[----:B------:R-:W-:Y:S01]  /*25e0*/  IMAD.WIDE.U32 R50, R50, 0x60, RZ ;  /* 0x0000006032327825 */ /* 0x000fe200078e00ff */
[----:B------:R-:W-:-:S03]  /*25f0*/  LOP3.LUT R0, R11, 0x40, RZ, 0xc0, !PT ;  /* 0x000000400b007812 */ /* 0x000fc600078ec0ff */
[----:B------:R-:W-:-:S04]  /*2600*/  IMAD.WIDE.U32 R44, R44, 0x60, RZ ;  /* 0x000000602c2c7825 */ /* 0x000fc800078e00ff */
[----:B------:R-:W-:Y:S02]  /*2610*/  IMAD R5, R41, R33, R10 ;  /* 0x0000002129057224 */ /* 0x000fe400078e020a */
[----:B------:R-:W-:Y:S02]  /*2620*/  IMAD R9, R33, 0x60, RZ ;  /* 0x0000006021097824 */ /* 0x000fe400078e02ff */
[----:B------:R-:W-:-:S04]  /*2630*/  IMAD.WIDE.U32 R42, R41, R32, R6 ;  /* 0x00000020292a7225 */ /* 0x000fc800078e0006 */
        /* <DEDUP_REMOVED lines=14> */
.L_x_2828:
        /* <DEDUP_REMOVED lines=68> */
.L_x_2785:
[----:B------:R-:W-:Y:S05]  /*2b60*/  BSYNC B1 ;  /* 0x0000000000017941 */ /* 0x000fea0003800000 */
.L_x_2784:
        /* <DEDUP_REMOVED lines=29> */
.L_x_2787:
[----:B------:R-:W-:Y:S05]  /*2d40*/  BSYNC B1 ;  /* 0x0000000000017941 */ /* 0x000fea0003800000 */
.L_x_2786:
        /* <DEDUP_REMOVED lines=33> */
.L_x_2788:
[----:B------:R-:W-:Y:S01]  /*2f60*/  IMAD R86, R152, 0x8, R145 ;  /* 0x0000000898567824 */ /* 0x000fe200078e0291 */
[----:B------:R-:W-:Y:S01]  /*2f70*/  SHF.L.U32 R107, R155, 0x1f, RZ ;  /* 0x0000001f9b6b7819 */ /* 0x000fe200000006ff */
[----:B------:R-:W-:Y:S03]  /*2f80*/  BSSY B1, `(.L_x_2789) ;  /* 0x0000003000017945 */ /* 0x000fe60003800000 */
[----:B------:R-:W0:Y:S02]  /*2f90*/  SYNCS.PHASECHK.TRANS64.TRYWAIT P6, [R86+URZ+0x32490], R107 ;  /* 0x0324906b560075a7 */ /* 0x000e2400080c017f */
[----:B0-----:R-:W-:Y:S05]  /*2fa0*/  @!P6 BRA `(.L_x_2790) ;  /* 0x0000031800d8e947 */ /* 0x001fea0003800000 */
.L_x_3104:
[----:B------:R-:W-:Y:S05]  /*2fb0*/  BSYNC B1 ;  /* 0x0000000000017941 */ /* 0x000fea0003800000 */
.L_x_2789:
        /* <DEDUP_REMOVED lines=54> */
.L_x_2796:
[----:B------:R-:W-:Y:S05]  /*3320*/  BSYNC B3 ;  /* 0x0000000000037941 */ /* 0x000fea0003800000 */
.L_x_2795:
[----:B--2---:R1:W-:Y:S02]  /*3330*/  STG.E.128 desc[UR56][R14.64], R4 ;  /* 0x000000040e007986 */ /* 0x0043e4000c101d38 */
.L_x_2794:
[----:B------:R-:W-:Y:S05]  /*3340*/  BSYNC B2 ;  /* 0x0000000000027941 */ /* 0x000fea0003800000 */
.L_x_2793:
        /* <DEDUP_REMOVED lines=52> */
.L_x_2798:
[----:B------:R-:W-:Y:S05]  /*3690*/  BSYNC B2 ;  /* 0x0000000000027941 */ /* 0x000fea0003800000 */
.L_x_2797:
[----:B--2---:R2:W-:Y:S02]  /*36a0*/  STG.E.128 desc[UR56][R14.64+0x40], R4 ;  /* 0x000040040e007986 */ /* 0x0045e4000c101d38 */
.L_x_2792:
[----:B------:R-:W-:Y:S05]  /*36b0*/  BSYNC B1 ;  /* 0x0000000000017941 */ /* 0x000fea0003800000 */
.L_x_2791:
        /* <DEDUP_REMOVED lines=15> */
[----:B------:R-:W-:Y:S01]  /*37b0*/  PRMT R106, R106, 0x5410, R31 ;  /* 0x000054106a6a7816 */ /* 0x000fe2000000001f */
[----:B------:R-:W-:Y:S01]  /*37c0*/  IMAD.U32 R33, R105, 0x10000, RZ ;  /* 0x0001000069217824 */ /* 0x000fe200078e00ff */
[----:B------:R-:W-:Y:S01]  /*37d0*/  LOP3.LUT R15, R6, 0xffff0000, RZ, 0xc0, !PT ;  /* 0xffff0000060f7812 */ /* 0x000fe200078ec0ff */
[----:B------:R-:W-:Y:S01]  /*37e0*/  IMAD.U32 R31, R108, 0x10000, RZ ;  /* 0x000100006c1f7824 */ /* 0x000fe200078e00ff */
[----:B------:R-:W-:Y:S01]  /*37f0*/  LOP3.LUT R29, R7, 0xffff0000, RZ, 0xc0, !PT ;  /* 0xffff0000071d7812 */ /* 0x000fe200078ec0ff */
[----:B------:R-:W-:Y:S01]  /*3800*/  IMAD.U32 R6, R5, 0x10000, RZ ;  /* 0x0001000005067824 */ /* 0x000fe200078e00ff */
[----:B------:R-:W-:Y:S01]  /*3810*/  PRMT R109, R109, 0x5410, R32 ;  /* 0x000054106d6d7816 */ /* 0x000fe20000000020 */
[----:B------:R-:W-:Y:S01]  /*3820*/  FMUL.FTZ R37, R15, R33 ;  /* 0x000000210f257220 */ /* 0x000fe20000410000 */
[----:B------:R-:W-:Y:S01]  /*3830*/  LOP3.LUT R7, R5, 0xffff0000, RZ, 0xc0, !PT ;  /* 0xffff000005077812 */ /* 0x000fe200078ec0ff */
[-C--:B------:R-:W-:Y:S01]  /*3840*/  FMUL.FTZ R15, R15, R31.reuse ;  /* 0x0000001f0f0f7220 */ /* 0x080fe20000410000 */
[----:B------:R-:W-:Y:S01]  /*3850*/  LOP3.LUT R32, R106, 0xffff0000, RZ, 0xc0, !PT ;  /* 0xffff00006a207812 */ /* 0x000fe200078ec0ff */
[----:B------:R-:W-:Y:S01]  /*3860*/  IMAD.U32 R5, R4, 0x10000, RZ ;  /* 0x0001000004057824 */ /* 0x000fe200078e00ff */
[----:B------:R-:W-:Y:S01]  /*3870*/  LOP3.LUT R30, R109, 0xffff0000, RZ, 0xc0, !PT ;  /* 0xffff00006d1e7812 */ /* 0x000fe200078ec0ff */
[----:B------:R-:W-:Y:S01]  /*3880*/  FFMA.FTZ R37, R14, R31, -R37 ;  /* 0x0000001f0e257223 */ /* 0x000fe20000010825 */
[----:B------:R-:W-:Y:S01]  /*3890*/  LOP3.LUT R105, R105, 0xffff0000, RZ, 0xc0, !PT ;  /* 0xffff000069697812 */ /* 0x000fe200078ec0ff */
[C---:B------:R-:W-:Y:S01]  /*38a0*/  FMUL.FTZ R35, R7.reuse, R32 ;  /* 0x0000002007237220 */ /* 0x040fe20000410000 */
[----:B------:R-:W-:Y:S01]  /*38b0*/  LOP3.LUT R108, R108, 0xffff0000, RZ, 0xc0, !PT ;  /* 0xffff00006c6c7812 */ /* 0x000fe200078ec0ff */
[-C--:B------:R-:W-:Y:S01]  /*38c0*/  FMUL.FTZ R7, R7, R30.reuse ;  /* 0x0000001e07077220 */ /* 0x080fe20000410000 */
[----:B------:R-:W-:Y:S01]  /*38d0*/  LOP3.LUT R4, R4, 0xffff0000, RZ, 0xc0, !PT ;  /* 0xffff000004047812 */ /* 0x000fe200078ec0ff */
[----:B------:R-:W-:Y:S01]  /*38e0*/  FFMA.FTZ R35, R6, R30, -R35 ;  /* 0x0000001e06237223 */ /* 0x000fe20000010823 */
[----:B------:R-:W-:Y:S01]  /*38f0*/  FFMA.FTZ R14, R14, R33, R15 ;  /* 0x000000210e0e7223 */ /* 0x000fe2000001000f */
[----:B------:R-:W-:-:S02]  /*3900*/  IMAD.U32 R106, R106, 0x10000, RZ ;  /* 0x000100006a6a7824 */ /* 0x000fc400078e00ff */
[----:B------:R-:W-:Y:S01]  /*3910*/  FMUL.FTZ R15, R29, R105 ;  /* 0x000000691d0f7220 */ /* 0x000fe20000410000 */
[----:B------:R-:W-:Y:S02]  /*3920*/  IMAD.U32 R109, R109, 0x10000, RZ ;  /* 0x000100006d6d7824 */ /* 0x000fe400078e00ff */
[----:B------:R-:W-:Y:S01]  /*3930*/  FMUL.FTZ R30, R29, R108 ;  /* 0x0000006c1d1e7220 */ /* 0x000fe20000410000 */
[----:B------:R-:W-:Y:S01]  /*3940*/  FFMA.FTZ R32, R6, R32, R7 ;  /* 0x0000002006207223 */ /* 0x000fe20000010007 */
        /* <DEDUP_REMOVED lines=12> */
.L_x_2803:
[----:B------:R-:W-:Y:S05]  /*3a10*/  BSYNC B2 ;  /* 0x0000000000027941 */ /* 0x000fea0003800000 */
.L_x_2802:
[----:B--2---:R3:W-:Y:S02]  /*3a20*/  STG.E.128 desc[UR56][R12.64], R4 ;  /* 0x000000040c007986 */ /* 0x0047e4000c101d38 */
.L_x_2801:
[----:B------:R-:W-:Y:S05]  /*3a30*/  BSYNC B1 ;  /* 0x0000000000017941 */ /* 0x000fea0003800000 */
.L_x_2800:
        /* <DEDUP_REMOVED lines=52> */
.L_x_2805:
[----:B------:R-:W-:Y:S05]  /*3d80*/  BSYNC B1 ;  /* 0x0000000000017941 */ /* 0x000fea0003800000 */
.L_x_2804:
[----:B--2---:R4:W-:Y:S01]  /*3d90*/  STG.E.128 desc[UR56][R12.64+0x40], R4 ;  /* 0x000040040c007986 */ /* 0x0049e2000c101d38 */
[----:B------:R-:W-:Y:S05]  /*3da0*/  BRA `(.L_x_2799) ;  /* 0x0000001400b87947 */ /* 0x000fea0003800000 */
.L_x_2783:
        /* <DEDUP_REMOVED lines=72> */
.L_x_2806:
        /* <DEDUP_REMOVED lines=9> */
.L_x_3105:
[----:B------:R-:W-:Y:S05]  /*42c0*/  BSYNC B1 ;  /* 0x0000000000017941 */ /* 0x000fea0003800000 */
.L_x_2807:
        /* <DEDUP_REMOVED lines=116> */
.L_x_2812:
[----:B------:R-:W-:Y:S05]  /*4a10*/  BSYNC B2 ;  /* 0x0000000000027941 */ /* 0x000fea0003800000 */
.L_x_2811:
        /* <DEDUP_REMOVED lines=12> */
.L_x_2810:
[----:B------:R-:W-:Y:S05]  /*4ae0*/  BSYNC B1 ;  /* 0x0000000000017941 */ /* 0x000fea0003800000 */
.L_x_2809:
        /* <DEDUP_REMOVED lines=17> */
[----:B------:R-:W-:Y:S01]  /*4c00*/  LOP3.LUT R13, R12, R167, RZ, 0x3c, !PT ;  /* 0x000000a70c0d7212 */ /* 0x000fe200078e3cff */
[----:B------:R-:W-:-:S04]  /*4c10*/  IMAD R12, R152, 0x1800, R63 ;  /* 0x00001800980c7824 */ /* 0x000fc800078e023f */
[----:B------:R-:W-:Y:S02]  /*4c20*/  IMAD.IADD R13, R168, 0x1, R13 ;  /* 0x00000001a80d7824 */ /* 0x000fe400078e020d */
        /* <DEDUP_REMOVED lines=98> */
.L_x_2814:
[----:B------:R-:W-:Y:S05]  /*5250*/  BSYNC B1 ;  /* 0x0000000000017941 */ /* 0x000fea0003800000 */
.L_x_2813:
        /* <DEDUP_REMOVED lines=10> */
.L_x_2782:
[----:B------:R-:W-:-:S13]  /*5300*/  ISETP.NE.AND P3, PT, R77, 0x3, PT ;  /* 0x000000034d00780c */ /* 0x000fda0003f65270 */
[----:B------:R-:W-:Y:S05]  /*5310*/  @!P3 BRA `(.L_x_2815) ;  /* 0x000000000004b947 */ /* 0x000fea0003800000 */
[----:B------:R-:W-:Y:S01]  /*5320*/  BPT.TRAP 0x1 ;  /* 0x000000040000795c */ /* 0x000fe20000300000 */
.L_x_2815:
[----:B------:R-:W-:Y:S01]  /*5330*/  IMAD R86, R152, 0x8, R145 ;  /* 0x0000000898567824 */ /* 0x000fe200078e0291 */
[----:B------:R-:W-:Y:S01]  /*5340*/  SHF.L.U32 R107, R155, 0x1f, RZ ;  /* 0x0000001f9b6b7819 */ /* 0x000fe200000006ff */
[----:B------:R-:W-:Y:S01]  /*5350*/  IMAD R97, R59, -0x60, R40 ;  /* 0xffffffa03b617824 */ /* 0x000fe200078e0228 */
[----:B------:R-:W-:Y:S02]  /*5360*/  BSSY B1, `(.L_x_2816) ;  /* 0x0000004000017945 */ /* 0x000fe40003800000 */
[----:B------:R-:W0:Y:S02]  /*5370*/  SYNCS.PHASECHK.TRANS64.TRYWAIT P4, [R86+URZ+0x32490], R107 ;  /* 0x0324906b560075a7 */ /* 0x000e24000808017f */
[----:B------:R-:W-:Y:S01]  /*5380*/  VIMNMX R97, R97, 0x60, PT ;  /* 0x0000006061617848 */ /* 0x000fe20003fe0100 */
[----:B0-----:R-:W-:Y:S06]  /*5390*/  @!P4 BRA `(.L_x_2817) ;  /* 0x000002f80004c947 */ /* 0x001fec0003800000 */
.L_x_3106:
[----:B------:R-:W-:Y:S05]  /*53a0*/  BSYNC B1 ;  /* 0x0000000000017941 */ /* 0x000fea0003800000 */
.L_x_2816:
        /* <DEDUP_REMOVED lines=8> */
.L_x_2819:
[----:B------:R-:W-:Y:S05]  /*5430*/  BSYNC B1 ;  /* 0x0000000000017941 */ /* 0x000fea0003800000 */
.L_x_2818:
[----:B------:R-:W-:Y:S05]  /*5440*/  @P4 BRA `(.L_x_2799) ;  /* 0x0000000000104947 */ /* 0x000fea0003800000 */
[----:B-1----:R-:W1:Y:S04]  /*5450*/  @!P1 LDS.128 R4, [R104+0x2000] ;  /* 0x0020000068049984 */ /* 0x002e680000000c00 */
[----:B------:R-:W2:Y:S04]  /*5460*/  @!P2 LDS.128 R8, [R102+0x2000] ;  /* 0x002000006608a984 */ /* 0x000ea80000000c00 */
[----:B-1----:R1:W-:Y:S04]  /*5470*/  @!P1 STG.E.128 desc[UR56][R12.64], R4 ;  /* 0x000000040c009986 */ /* 0x0023e8000c101d38 */
[----:B--2---:R1:W-:Y:S02]  /*5480*/  @!P2 STG.E.128 desc[UR56][R12.64+0x40], R8 ;  /* 0x000040080c00a986 */ /* 0x0043e4000c101d38 */
.L_x_2799:
[----:B------:R-:W-:Y:S05]  /*5490*/  BSYNC B0 ;  /* 0x0000000000007941 */ /* 0x000fea0003800000 */
.L_x_2781:
        /* <DEDUP_REMOVED lines=17> */
.L_x_2821:
[----:B------:R-:W-:Y:S05]  /*55b0*/  BSYNC B0 ;  /* 0x0000000000007941 */ /* 0x000fea0003800000 */
.L_x_2820:
[----:B------:R-:W2:Y:S01]  /*55c0*/  SYNCS.PHASECHK.TRANS64.TRYWAIT P3, [R86+URZ+0x324b0], R107 ;  /* 0x0324b06b560075a7 */ /* 0x000ea2000806017f */
[----:B------:R-:W-:Y:S01]  /*55d0*/  ULDC UR44, c[0x0][0x310] ;  /* 0x0000c400002c7ab9 */ /* 0x000fe20000000800 */
[----:B------:R-:W-:Y:S01]  /*55e0*/  ULDC.64 UR38, c[0x0][0x318] ;  /* 0x0000c60000267ab9 */ /* 0x000fe20000000a00 */
[----:B------:R-:W-:Y:S01]  /*55f0*/  ULDC.64 UR36, c[0x0][0x308] ;  /* 0x0000c20000247ab9 */ /* 0x000fe20000000a00 */
[----:B------:R-:W-:Y:S01]  /*5600*/  BSSY B0, `(.L_x_2822) ;  /* 0x0000003000007945 */ /* 0x000fe20003800000 */
[----:B------:R-:W-:-:S03]  /*5610*/  IMAD R5, R152, 0x6000, R75 ;  /* 0x0000600098057824 */ /* 0x000fc600078e024b */
[----:B--2---:R-:W-:Y:S05]  /*5620*/  @!P3 BRA `(.L_x_2823) ;  /* 0x000002f40074b947 */ /* 0x004fea0003800000 */
.L_x_3107:
[----:B------:R-:W-:Y:S05]  /*5630*/  BSYNC B0 ;  /* 0x0000000000007941 */ /* 0x000fea0003800000 */
.L_x_2822:
        /* <DEDUP_REMOVED lines=39> */
.L_x_2825:
[----:B------:R-:W-:Y:S05]  /*58b0*/  BSYNC B0 ;  /* 0x0000000000007941 */ /* 0x000fea0003800000 */
.L_x_2824:
        /* <DEDUP_REMOVED lines=37> */
.L_x_2827:
[----:B------:R-:W-:Y:S05]  /*5b10*/  BSYNC B0 ;  /* 0x0000000000007941 */ /* 0x000fea0003800000 */
.L_x_2826:
        /* <DEDUP_REMOVED lines=22> */
.L_x_2776:
[----:B------:R-:W1:Y:S01]  /*5c80*/  S2R R0, SR_TID.X ;  /* 0x0000000000007919 */ /* 0x000e620000002100 */
[----:B------:R-:W2:Y:S01]  /*5c90*/  LDC R12, c[0x0][0xa80] ;  /* 0x0002a000ff0c7b82 */ /* 0x000ea20000000800 */
[----:B------:R-:W-:Y:S02]  /*5ca0*/  IMAD.MOV.U32 R5, RZ, RZ, 0x100 ;  /* 0x00000100ff057424 */ /* 0x000fe400078e00ff */
[----:B------:R-:W-:Y:S01]  /*5cb0*/  IMAD.MOV.U32 R6, RZ, RZ, 0x1 ;  /* 0x00000001ff067424 */ /* 0x000fe200078e00ff */
[----:B------:R-:W-:Y:S01]  /*5cc0*/  STL [R1+0x70], R117 ;  /* 0x0000707501007387 */ /* 0x000fe20000100800 */
[----:B------:R-:W-:Y:S02]  /*5cd0*/  IMAD.MOV.U32 R7, RZ, RZ, RZ ;  /* 0x000000ffff077224 */ /* 0x000fe400078e00ff */
[----:B------:R-:W-:Y:S01]  /*5ce0*/  IMAD.MOV.U32 R14, RZ, RZ, 0x1 ;  /* 0x00000001ff0e7424 */ /* 0x000fe200078e00ff */
[----:B------:R-:W-:Y:S01]  /*5cf0*/  STL.128 [R1+0x230], RZ ;  /* 0x000230ff01007387 */ /* 0x000fe20000100c00 */
[----:B------:R-:W-:-:S02]  /*5d00*/  IMAD.MOV.U32 R15, RZ, RZ, RZ ;  /* 0x000000ffff0f7224 */ /* 0x000fc400078e00ff */
[----:B------:R-:W-:Y:S01]  /*5d10*/  IMAD.U32 R3, RZ, RZ, UR50 ;  /* 0x00000032ff037e24 */ /* 0x000fe2000f8e00ff */
[----:B------:R-:W-:Y:S01]  /*5d20*/  STL.128 [R1+0x240], RZ ;  /* 0x000240ff01007387 */ /* 0x000fe20000100c00 */
[----:B---34-:R-:W-:Y:S02]  /*5d30*/  IMAD.MOV.U32 R28, RZ, RZ, 0xc000 ;  /* 0x0000c000ff1c7424 */ /* 0x018fe400078e00ff */
[----:B------:R-:W-:Y:S01]  /*5d40*/  IMAD.U32 R29, RZ, RZ, UR50 ;  /* 0x00000032ff1d7e24 */ /* 0x000fe2000f8e00ff */
[----:B------:R-:W-:Y:S01]  /*5d50*/  STL.64 [R1+0x60], R14 ;  /* 0x0000600e01007387 */ /* 0x000fe20000100a00 */
[----:B------:R-:W-:Y:S02]  /*5d60*/  IMAD.MOV.U32 R31, RZ, RZ, 0x100 ;  /* 0x00000100ff1f7424 */ /* 0x000fe400078e00ff */
[----:B------:R-:W-:Y:S01]  /*5d70*/  IMAD.U32 R18, RZ, RZ, UR49 ;  /* 0x00000031ff127e24 */ /* 0x000fe2000f8e00ff */
[----:B------:R-:W-:Y:S01]  /*5d80*/  STL.128 [R1+0x260], RZ ;  /* 0x000260ff01007387 */ /* 0x000fe20000100c00 */
[----:B------:R-:W-:-:S03]  /*5d90*/  IMAD.U32 R32, RZ, RZ, UR49 ;  /* 0x00000031ff207e24 */ /* 0x000fc6000f8e00ff */
[----:B--2---:R-:W-:Y:S04]  /*5da0*/  STL [R1+0x250], R12 ;  /* 0x0002500c01007387 */ /* 0x004fe80000100800 */
[----:B------:R-:W-:Y:S01]  /*5db0*/  STL.128 [R1+0x270], RZ ;  /* 0x000270ff01007387 */ /* 0x000fe20000100c00 */
[----:B-1----:R-:W-:-:S03]  /*5dc0*/  LOP3.LUT R2, R0, 0x7f, RZ, 0xc0, !PT ;  /* 0x0000007f00027812 */ /* 0x002fc600078ec0ff */
[----:B------:R-:W-:Y:S01]  /*5dd0*/  STL.128 [R1+0x280], RZ ;  /* 0x000280ff01007387 */ /* 0x000fe20000100c00 */
[----:B------:R-:W-:Y:S01]  /*5de0*/  ISETP.NE.AND P1, PT, R2, RZ, PT ;  /* 0x000000ff0200720c */ /* 0x000fe20003f25270 */
[----:B------:R-:W1:Y:S01]  /*5df0*/  S2R R0, SR_SWINHI ;  /* 0x0000000000007919 */ /* 0x000e620000002f00 */
[----:B------:R-:W-:Y:S02]  /*5e00*/  IMAD.MOV.U32 R2, RZ, RZ, 0x3000 ;  /* 0x00003000ff027424 */ /* 0x000fe400078e00ff */
[----:B------:R-:W-:Y:S01]  /*5e10*/  SEL R4, RZ, 0x1, P1 ;  /* 0x00000001ff047807 */ /* 0x000fe20000800000 */
[----:B------:R-:W-:Y:S04]  /*5e20*/  STL.128 [R1+0x290], RZ ;  /* 0x000290ff01007387 */ /* 0x000fe80000100c00 */
[----:B------:R2:W-:Y:S01]  /*5e30*/  STL.128 [R1+0x20], R4 ;  /* 0x0000200401007387 */ /* 0x0005e20000100c00 */
[----:B------:R-:W-:-:S03]  /*5e40*/  IMAD.MOV.U32 R30, RZ, RZ, R4 ;  /* 0x000000ffff1e7224 */ /* 0x000fc600078e0004 */
[----:B------:R-:W-:Y:S04]  /*5e50*/  STL.128 [R1+0x2a0], RZ ;  /* 0x0002a0ff01007387 */ /* 0x000fe80000100c00 */
[----:B------:R-:W-:Y:S04]  /*5e60*/  STL.128 [R1+0x2b0], RZ ;  /* 0x0002b0ff01007387 */ /* 0x000fe80000100c00 */
[----:B------:R-:W-:Y:S04]  /*5e70*/  STL.128 [R1+0x2c0], RZ ;  /* 0x0002c0ff01007387 */ /* 0x000fe80000100c00 */
[----:B------:R-:W-:Y:S04]  /*5e80*/  STL.128 [R1+0x2d0], RZ ;  /* 0x0002d0ff01007387 */ /* 0x000fe80000100c00 */
[----:B------:R-:W-:Y:S01]  /*5e90*/  STL.128 [R1+0x2e0], RZ ;  /* 0x0002e0ff01007387 */ /* 0x000fe20000100c00 */
[----:B------:R-:W-:-:S02]  /*5ea0*/  MOV R26, R145 ;  /* 0x00000091001a7202 */ /* 0x000fc40000000f00 */
[----:B-1----:R-:W-:Y:S01]  /*5eb0*/  MOV R27, R0 ;  /* 0x00000000001b7202 */ /* 0x002fe20000000f00 */
[----:B------:R-:W-:Y:S01]  /*5ec0*/  STL.128 [R1+0x2f0], RZ ;  /* 0x0002f0ff01007387 */ /* 0x000fe20000100c00 */
[----:B------:R-:W-:-:S03]  /*5ed0*/  IADD3 R0, P3, R26, 0x32450, RZ ;  /* 0x000324501a007810 */ /* 0x000fc60007f7e0ff */
[----:B------:R-:W-:Y:S01]  /*5ee0*/  STL.128 [R1+0x300], RZ ;  /* 0x000300ff01007387 */ /* 0x000fe20000100c00 */
[C---:B------:R-:W-:Y:S02]  /*5ef0*/  IADD3 R10, P4, R26.reuse, 0x32460, RZ ;  /* 0x000324601a0a7810 */ /* 0x040fe40007f9e0ff */
[----:B------:R-:W-:Y:S01]  /*5f00*/  IADD3 R8, P1, R26, 0x32430, RZ ;  /* 0x000324301a087810 */ /* 0x000fe20007f3e0ff */
[--C-:B--2---:R-:W-:Y:S01]  /*5f10*/  IMAD.X R5, RZ, RZ, R27.reuse, P3 ;  /* 0x000000ffff057224 */ /* 0x104fe200018e061b */
[----:B------:R-:W-:Y:S01]  /*5f20*/  STL.128 [R1+0x310], RZ ;  /* 0x000310ff01007387 */ /* 0x000fe20000100c00 */
[----:B------:R-:W-:Y:S01]  /*5f30*/  IMAD.X R7, RZ, RZ, R27, P4 ;  /* 0x000000ffff077224 */ /* 0x000fe200020e061b */
[----:B------:R-:W-:Y:S01]  /*5f40*/  IADD3 R32, P3, R32, 0x260, RZ ;  /* 0x0000026020207810 */ /* 0x000fe20007f7e0ff */
[----:B------:R-:W-:Y:S01]  /*5f50*/  IMAD.MOV.U32 R4, RZ, RZ, R0 ;  /* 0x000000ffff047224 */ /* 0x000fe200078e0000 */
[----:B------:R-:W-:Y:S01]  /*5f60*/  STL.128 [R1+0x320], RZ ;  /* 0x000320ff01007387 */ /* 0x000fe20000100c00 */
[----:B------:R-:W-:-:S02]  /*5f70*/  IMAD.MOV.U32 R6, RZ, RZ, R10 ;  /* 0x000000ffff067224 */ /* 0x000fc400078e000a */
[----:B------:R-:W-:Y:S01]  /*5f80*/  IMAD.X R9, RZ, RZ, R27, P1 ;  /* 0x000000ffff097224 */ /* 0x000fe200008e061b */
[----:B------:R-:W-:Y:S04]  /*5f90*/  STL.128 [R1+0x330], RZ ;  /* 0x000330ff01007387 */ /* 0x000fe80000100c00 */
[----:B------:R1:W-:Y:S04]  /*5fa0*/  STL.128 [R1+0x40], R4 ;  /* 0x0000400401007387 */ /* 0x0003e80000100c00 */
[----:B------:R-:W-:Y:S04]  /*5fb0*/  STL.64 [R1+0x68], R6 ;  /* 0x0000680601007387 */ /* 0x000fe80000100a00 */
[----:B------:R-:W-:Y:S04]  /*5fc0*/  STL.64 [R1+0x8], R8 ;  /* 0x0000080801007387 */ /* 0x000fe80000100a00 */
[----:B------:R-:W-:Y:S01]  /*5fd0*/  STL.128 [R1+0x340], RZ ;  /* 0x000340ff01007387 */ /* 0x000fe20000100c00 */
[----:B-1----:R-:W1:Y:S03]  /*5fe0*/  LDC.64 R4, c[0x0][0xad8] ;  /* 0x0002b600ff047b82 */ /* 0x002e660000000a00 */
[----:B------:R-:W-:Y:S04]  /*5ff0*/  STL.128 [R1+0x350], RZ ;  /* 0x000350ff01007387 */ /* 0x000fe80000100c00 */
[----:B------:R-:W-:Y:S04]  /*6000*/  STL.128 [R1+0x360], RZ ;  /* 0x000360ff01007387 */ /* 0x000fe80000100c00 */
[----:B------:R-:W-:Y:S04]  /*6010*/  STL.128 [R1+0x370], RZ ;  /* 0x000370ff01007387 */ /* 0x000fe80000100c00 */
[----:B------:R-:W-:Y:S04]  /*6020*/  STL.128 [R1+0x380], RZ ;  /* 0x000380ff01007387 */ /* 0x000fe80000100c00 */
[----:B------:R-:W-:Y:S04]  /*6030*/  STL.128 [R1+0x390], RZ ;  /* 0x000390ff01007387 */ /* 0x000fe80000100c00 */
[----:B------:R-:W-:Y:S01]  /*6040*/  STL.128 [R1+0x3a0], RZ ;  /* 0x0003a0ff01007387 */ /* 0x000fe20000100c00 */
[----:B-1----:R-:W-:-:S03]  /*6050*/  ISETP.GE.AND P1, PT, R5, 0x1, PT ;  /* 0x000000010500780c */ /* 0x002fc60003f26270 */
[----:B------:R-:W-:Y:S01]  /*6060*/  STL.128 [R1+0x3b0], RZ ;  /* 0x0003b0ff01007387 */ /* 0x000fe20000100c00 */
[----:B------:R-:W-:-:S03]  /*6070*/  IMAD.IADD R0, R25, 0x1, R4 ;  /* 0x0000000119007824 */ /* 0x000fc600078e0204 */
[----:B------:R-:W-:Y:S04]  /*6080*/  STL.128 [R1+0x3c0], RZ ;  /* 0x0003c0ff01007387 */ /* 0x000fe80000100c00 */
        /* <DEDUP_REMOVED lines=9> */
[----:B------:R-:W-:Y:S04]  /*6120*/  STL.64 [R1], RZ ;  /* 0x000000ff01007387 */ /* 0x000fe80000100a00 */
[----:B------:R-:W-:Y:S04]  /*6130*/  STL.64 [R1+0x38], RZ ;  /* 0x000038ff01007387 */ /* 0x000fe80000100a00 */
[----:B------:R1:W-:Y:S04]  /*6140*/  STL.64 [R1+0x18], R2 ;  /* 0x0000180201007387 */ /* 0x0003e80000100a00 */
[----:B------:R2:W-:Y:S01]  /*6150*/  STL.128 [R1+0x50], R28 ;  /* 0x0000501c01007387 */ /* 0x0005e20000100c00 */
[----:B-1----:R-:W-:-:S05]  /*6160*/  IADD3 R2, P2, R26, 0x32440, RZ ;  /* 0x000324401a027810 */ /* 0x002fca0007f5e0ff */
[----:B------:R-:W-:Y:S01]  /*6170*/  IMAD.X R3, RZ, RZ, R27, P2 ;  /* 0x000000ffff037224 */ /* 0x000fe200010e061b */
[----:B------:R-:W-:Y:S01]  /*6180*/  IADD3 R18, P2, R18, 0x230, RZ ;  /* 0x0000023012127810 */ /* 0x000fe20007f5e0ff */
[----:B--2---:R-:W-:-:S03]  /*6190*/  IMAD.U32 R30, RZ, RZ, UR49 ;  /* 0x00000031ff1e7e24 */ /* 0x004fc6000f8e00ff */
[----:B------:R-:W-:Y:S02]  /*61a0*/  STL.64 [R1+0x10], R2 ;  /* 0x0000100201007387 */ /* 0x000fe40000100a00 */
[----:B------:R-:W-:Y:S02]  /*61b0*/  IADD3 R30, P4, R30, 0x38, RZ ;  /* 0x000000381e1e7810 */ /* 0x000fe40007f9e0ff */
[----:B------:R1:W-:Y:S02]  /*61c0*/  STL.64 [R1+0x30], R2 ;  /* 0x0000300201007387 */ /* 0x0003e40000100a00 */
[----:B-1----:R-:W-:-:S05]  /*61d0*/  IMAD.U32 R2, RZ, RZ, UR49 ;  /* 0x00000031ff027e24 */ /* 0x002fca000f8e00ff */
[----:B------:R-:W-:Y:S01]  /*61e0*/  IADD3 R2, P5, R2, 0x70, RZ ;  /* 0x0000007002027810 */ /* 0x000fe20007fbe0ff */
[----:B------:R-:W-:-:S12]  /*61f0*/  @P0 BRA `(.L_x_2829) ;  /* 0x00000000000c0947 */ /* 0x000fd80003800000 */
[----:B------:R-:W1:Y:S01]  /*6200*/  FENCE.VIEW.ASYNC.G ;  /* 0x00000000000073c6 */ /* 0x000e620000000100 */
[----:B------:R-:W-:Y:S05]  /*6210*/  WARPSYNC.ALL ;  /* 0x0000000000007948 */ /* 0x000fea0003800000 */
[----:B-1----:R-:W-:Y:S06]  /*6220*/  BAR.ARV 0xc, 0x120 ;  /* 0x0304800000007b1d */ /* 0x002fec0000002000 */
.L_x_2829:
[----:B------:R-:W-:Y:S02]  /*6230*/  IMAD.X R33, RZ, RZ, UR48, P2 ;  /* 0x00000030ff217e24 */ /* 0x000fe400090e06ff */
[----:B------:R-:W-:Y:S02]  /*6240*/  IMAD.X R37, RZ, RZ, UR48, P3 ;  /* 0x00000030ff257e24 */ /* 0x000fe400098e06ff */
[----:B------:R-:W-:Y:S02]  /*6250*/  IMAD.X R31, RZ, RZ, UR48, P4 ;  /* 0x00000030ff1f7e24 */ /* 0x000fe4000a0e06ff */
[----:B------:R-:W-:Y:S01]  /*6260*/  IMAD.X R73, RZ, RZ, UR48, P5 ;  /* 0x00000030ff497e24 */ /* 0x000fe2000a8e06ff */
        /* <DEDUP_REMOVED lines=12> */
.L_x_2832:
[----:B------:R-:W-:-:S13]  /*6330*/  ISETP.NE.AND P0, PT, R5, 0x1, PT ;  /* 0x000000010500780c */ /* 0x000fda0003f05270 */
[----:B------:R-:W1:Y:S02]  /*6340*/  @P0 LDC.64 R6, c[0x0][0xae0] ;  /* 0x0002b800ff060b82 */ /* 0x000e640000000a00 */
[----:B-1----:R-:W-:-:S05]  /*6350*/  @P0 IMAD.HI.U32 R4, R3, R6, RZ ;  /* 0x0000000603040227 */ /* 0x002fca00078e00ff */
[----:B------:R-:W-:-:S07]  /*6360*/  @P0 SHF.R.U32.HI R3, RZ, R7, R4 ;  /* 0x00000007ff030219 */ /* 0x000fce0000011604 */
.L_x_2833:
[----:B------:R-:W-:Y:S05]  /*6370*/  BSYNC B0 ;  /* 0x0000000000007941 */ /* 0x000fea0003800000 */
.L_x_2831:
[----:B------:R-:W-:-:S05]  /*6380*/  IMAD R3, R3, R5, R5 ;  /* 0x0000000503037224 */ /* 0x000fca00078e0205 */
[----:B------:R-:W-:-:S07]  /*6390*/  VIMNMX R0, R0, R3, PT ;  /* 0x0000000300007248 */ /* 0x000fce0003fe0100 */
.L_x_2830:
        /* <DEDUP_REMOVED lines=18> */
.L_x_2836:
[----:B------:R-:W-:-:S13]  /*64c0*/  ISETP.NE.AND P0, PT, R5, 0x1, PT ;  /* 0x000000010500780c */ /* 0x000fda0003f05270 */
[----:B------:R-:W1:Y:S02]  /*64d0*/  @P0 LDC.64 R6, c[0x0][0xae0] ;  /* 0x0002b800ff060b82 */ /* 0x000e640000000a00 */
[----:B-1----:R-:W-:-:S05]  /*64e0*/  @P0 IMAD.HI.U32 R6, R19, R6, RZ ;  /* 0x0000000613060227 */ /* 0x002fca00078e00ff */
[----:B------:R-:W-:-:S07]  /*64f0*/  @P0 SHF.R.U32.HI R19, RZ, R7, R6 ;  /* 0x00000007ff130219 */ /* 0x000fce0000011606 */
.L_x_2837:
[----:B------:R-:W-:Y:S05]  /*6500*/  BSYNC B0 ;  /* 0x0000000000007941 */ /* 0x000fea0003800000 */
.L_x_2835:
[----:B------:R-:W-:-:S05]  /*6510*/  IMAD R5, R19, R5, RZ ;  /* 0x0000000513057224 */ /* 0x000fca00078e02ff */
[----:B------:R-:W-:-:S07]  /*6520*/  VIMNMX R0, R0, R5, !PT ;  /* 0x0000000500007248 */ /* 0x000fce0007fe0100 */
.L_x_2834:
[----:B------:R-:W-:Y:S01]  /*6530*/  IMAD.HI R0, R0, 0x2aaaaaab, RZ ;  /* 0x2aaaaaab00007827 */ /* 0x000fe200078e02ff */
[----:B------:R-:W-:-:S04]  /*6540*/  PLOP3.LUT P0, PT, PT, PT, PT, 0x80, 0x0 ;  /* 0x000000000000781c */ /* 0x000fc80003f0f070 */
[----:B------:R-:W-:-:S04]  /*6550*/  SHF.R.U32.HI R3, RZ, 0x1f, R0 ;  /* 0x0000001fff037819 */ /* 0x000fc80000011600 */
[----:B------:R-:W-:-:S04]  /*6560*/  LEA.HI.SX32 R3, R0, R3, 0x1c ;  /* 0x0000000300037211 */ /* 0x000fc800078fe2ff */
[----:B------:R-:W-:-:S04]  /*6570*/  VIMNMX R164, RZ, R3, !PT ;  /* 0x00000003ffa47248 */ /* 0x000fc80007fe0100 */
[----:B------:R-:W-:-:S13]  /*6580*/  ISETP.GT.AND P1, PT, R178, R164, PT ;  /* 0x000000a4b200720c */ /* 0x000fda0003f24270 */
[----:B------:R-:W-:Y:S05]  /*6590*/  @!P1 BRA `(.L_x_2838) ;  /* 0x0000025400bc9947 */ /* 0x000fea0003800000 */
[----:B------:R1:W-:Y:S01]  /*65a0*/  STL.64 [R1+0x78], RZ ;  /* 0x000078ff01007387 */ /* 0x0003e20000100a00 */
[----:B------:R-:W-:Y:S01]  /*65b0*/  IMAD.U32 R52, RZ, RZ, UR49 ;  /* 0x00000031ff347e24 */ /* 0x000fe2000f8e00ff */
[----:B------:R-:W-:Y:S01]  /*65c0*/  UMOV UR4, 0xffffffff ;  /* 0xffffffff00047882 */ /* 0x000fe20000000000 */
[----:B------:R-:W-:Y:S02]  /*65d0*/  IMAD.U32 R57, RZ, RZ, UR49 ;  /* 0x00000031ff397e24 */ /* 0x000fe4000f8e00ff */
[----:B------:R-:W-:Y:S01]  /*65e0*/  IMAD.U32 R28, RZ, RZ, UR49 ;  /* 0x00000031ff1c7e24 */ /* 0x000fe2000f8e00ff */
[----:B------:R-:W-:Y:S01]  /*65f0*/  IADD3 R52, P1, R52, 0x118, RZ ;  /* 0x0000011834347810 */ /* 0x000fe20007f3e0ff */
        /* <DEDUP_REMOVED lines=10> */
[----:B------:R-:W-:-:S02]  /*66a0*/  IMAD.U32 R24, RZ, RZ, UR49 ;  /* 0x00000031ff187e24 */ /* 0x000fc4000f8e00ff */
[----:B------:R-:W-:Y:S01]  /*66b0*/  IMAD.X R53, RZ, RZ, UR48, P1 ;  /* 0x00000030ff357e24 */ /* 0x000fe200088e06ff */
[----:B------:R-:W-:Y:S01]  /*66c0*/  IADD3 R54, P1, R54, 0x88, RZ ;  /* 0x0000008836367810 */ /* 0x000fe20007f3e0ff */
[----:B------:R-:W-:Y:S01]  /*66d0*/  IMAD.X R58, RZ, RZ, UR48, P5 ;  /* 0x00000030ff3a7e24 */ /* 0x000fe2000a8e06ff */
[----:B------:R-:W-:Y:S01]  /*66e0*/  IADD3 R63, P5, R63, 0x80, RZ ;  /* 0x000000803f3f7810 */ /* 0x000fe20007fbe0ff */
[----:B------:R-:W-:Y:S01]  /*66f0*/  IMAD.X R29, RZ, RZ, UR48, P4 ;  /* 0x00000030ff1d7e24 */ /* 0x000fe2000a0e06ff */
[----:B------:R-:W-:Y:S01]  /*6700*/  IADD3 R24, P4, R24, 0x78, RZ ;  /* 0x0000007818187810 */ /* 0x000fe20007f9e0ff */
[----:B------:R-:W-:Y:S02]  /*6710*/  IMAD.X R62, RZ, RZ, UR48, P0 ;  /* 0x00000030ff3e7e24 */ /* 0x000fe400080e06ff */
[----:B------:R-:W-:Y:S02]  /*6720*/  IMAD.X R56, RZ, RZ, UR48, P3 ;  /* 0x00000030ff387e24 */ /* 0x000fe400098e06ff */
[----:B------:R-:W-:-:S02]  /*6730*/  IMAD.X R60, RZ, RZ, UR48, P2 ;  /* 0x00000030ff3c7e24 */ /* 0x000fc400090e06ff */
[----:B------:R-:W-:Y:S02]  /*6740*/  IMAD.X R55, RZ, RZ, UR48, P1 ;  /* 0x00000030ff377e24 */ /* 0x000fe400088e06ff */
[----:B------:R-:W-:Y:S02]  /*6750*/  IMAD.X R64, RZ, RZ, UR48, P5 ;  /* 0x00000030ff407e24 */ /* 0x000fe4000a8e06ff */
[----:B------:R-:W-:Y:S01]  /*6760*/  IMAD.X R25, RZ, RZ, UR48, P4 ;  /* 0x00000030ff197e24 */ /* 0x000fe2000a0e06ff */
[----:B-1----:R-:W-:Y:S06]  /*6770*/  BRA.DIV UR4, `(.L_x_2839) ;  /* 0x000002e604347947 */ /* 0x002fec000b800000 */
[----:B------:R1:W2:Y:S02]  /*6780*/  SHFL.IDX PT, R14, R213, RZ, 0x1f ;  /* 0x00001fffd50e7589 */ /* 0x0002a400000e0000 */
.L_x_3110:
[----:B--2---:R-:W-:Y:S01]  /*6790*/  LEA.HI R0, R14, R14, RZ, 0x1 ;  /* 0x0000000e0e007211 */ /* 0x004fe200078f08ff */
[C---:B------:R-:W-:Y:S01]  /*67a0*/  VIADD R43, R145.reuse, 0x18400 ;  /* 0x00018400912b7836 */ /* 0x040fe20000000000 */
[----:B------:R-:W-:Y:S01]  /*67b0*/  STL.128 [R1+0xb0], RZ ;  /* 0x0000b0ff01007387 */ /* 0x000fe20000100c00 */
[C---:B------:R-:W-:Y:S01]  /*67c0*/  VIADD R8, R145.reuse, 0x400 ;  /* 0x0000040091087836 */ /* 0x040fe20000000000 */
[----:B------:R-:W-:Y:S01]  /*67d0*/  LOP3.LUT R3, R0, 0x7fffe, RZ, 0xc0, !PT ;  /* 0x0007fffe00037812 */ /* 0x000fe200078ec0ff */
[----:B------:R-:W-:Y:S01]  /*67e0*/  IMAD.MOV.U32 R4, RZ, RZ, 0x1 ;  /* 0x00000001ff047424 */ /* 0x000fe200078e00ff */
[----:B------:R-:W-:Y:S01]  /*67f0*/  STL.128 [R1+0xc0], RZ ;  /* 0x0000c0ff01007387 */ /* 0x000fe20000100c00 */
[----:B------:R-:W-:Y:S01]  /*6800*/  IMAD.MOV.U32 R5, RZ, RZ, RZ ;  /* 0x000000ffff057224 */ /* 0x000fe200078e00ff */
[----:B------:R-:W-:Y:S01]  /*6810*/  SHF.R.U32.HI R8, RZ, 0x4, R8 ;  /* 0x00000004ff087819 */ /* 0x000fe20000011608 */
[----:B------:R-:W-:Y:S01]  /*6820*/  IMAD.IADD R0, R14, 0x1, -R3 ;  /* 0x000000010e007824 */ /* 0x000fe200078e0a03 */
[----:B------:R-:W-:Y:S01]  /*6830*/  STL.128 [R1+0xd0], RZ ;  /* 0x0000d0ff01007387 */ /* 0x000fe20000100c00 */
[----:B------:R-:W-:Y:S01]  /*6840*/  VIADD R3, R145, 0x1c400 ;  /* 0x0001c40091037836 */ /* 0x000fe20000000000 */
[----:B------:R-:W-:Y:S01]  /*6850*/  LOP3.LUT R8, R8, 0x3fff, RZ, 0xc0, !PT ;  /* 0x00003fff08087812 */ /* 0x000fe200078ec0ff */
[----:B------:R-:W-:Y:S01]  /*6860*/  IMAD R0, R0, 0x2000, R43 ;  /* 0x0000200000007824 */ /* 0x000fe200078e022b */
[----:B------:R-:W-:Y:S01]  /*6870*/  STL.128 [R1+0xe0], RZ ;  /* 0x0000e0ff01007387 */ /* 0x000fe20000100c00 */
[----:B------:R-:W-:Y:S01]  /*6880*/  IMAD.MOV.U32 R6, RZ, RZ, 0x1 ;  /* 0x00000001ff067424 */ /* 0x000fe200078e00ff */
[----:B------:R-:W-:Y:S01]  /*6890*/  SHF.R.U32.HI R3, RZ, 0x4, R3 ;  /* 0x00000004ff037819 */ /* 0x000fe20000011603 */
[----:B------:R-:W-:Y:S01]  /*68a0*/  VIADD R9, R0, 0xa000 ;  /* 0x0000a00000097836 */ /* 0x000fe20000000000 */
[----:B------:R-:W-:Y:S01]  /*68b0*/  SHF.R.U32.HI R0, RZ, 0x4, R0 ;  /* 0x00000004ff007819 */ /* 0x000fe20000011600 */
[----:B------:R-:W-:Y:S01]  /*68c0*/  IMAD.MOV.U32 R7, RZ, RZ, RZ ;  /* 0x000000ffff077224 */ /* 0x000fe200078e00ff */
[----:B------:R-:W-:Y:S01]  /*68d0*/  LOP3.LUT R3, R3, 0x3fff, RZ, 0xc0, !PT ;  /* 0x00003fff03037812 */ /* 0x000fe200078ec0ff */
[----:B------:R-:W-:Y:S01]  /*68e0*/  IMAD.MOV.U32 R12, RZ, RZ, 0x1 ;  /* 0x00000001ff0c7424 */ /* 0x000fe200078e00ff */
[----:B------:R-:W-:Y:S01]  /*68f0*/  SHF.R.U32.HI R9, RZ, 0x4, R9 ;  /* 0x00000004ff097819 */ /* 0x000fe20000011609 */
[----:B------:R-:W-:Y:S01]  /*6900*/  IMAD.MOV.U32 R13, RZ, RZ, RZ ;  /* 0x000000ffff0d7224 */ /* 0x000fe200078e00ff */
[----:B------:R-:W-:Y:S01]  /*6910*/  LOP3.LUT R3, R3, 0x10000, RZ, 0xfc, !PT ;  /* 0x0001000003037812 */ /* 0x000fe200078efcff */
[----:B------:R2:W-:Y:S01]  /*6920*/  STL.128 [R1+0x80], R4 ;  /* 0x0000800401007387 */ /* 0x0005e20000100c00 */
[----:B------:R-:W-:Y:S01]  /*6930*/  LOP3.LUT R9, R9, 0x3fff, RZ, 0xc0, !PT ;  /* 0x00003fff09097812 */ /* 0x000fe200078ec0ff */
[----:B------:R-:W-:Y:S01]  /*6940*/  IMAD.MOV.U32 R11, RZ, RZ, 0x40000040 ;  /* 0x40000040ff0b7424 */ /* 0x000fe200078e00ff */
[----:B------:R-:W-:Y:S01]  /*6950*/  LOP3.LUT R0, R0, 0x3fff, RZ, 0xc0, !PT ;  /* 0x00003fff00007812 */ /* 0x000fe200078ec0ff */
[----:B------:R3:W-:Y:S01]  /*6960*/  STL.64 [R1+0x90], R12 ;  /* 0x0000900c01007387 */ /* 0x0007e20000100a00 */
[----:B------:R-:W-:Y:S01]  /*6970*/  LOP3.LUT R10, R8, 0x10000, RZ, 0xfc, !PT ;  /* 0x00010000080a7812 */ /* 0x000fe200078efcff */
[----:B------:R-:W-:Y:S01]  /*6980*/  IMAD.U32 R34, RZ, RZ, UR49 ;  /* 0x00000031ff227e24 */ /* 0x000fe2000f8e00ff */
[----:B------:R-:W-:Y:S01]  /*6990*/  LOP3.LUT P0, RZ, R43, 0x1bf, RZ, 0xc0, !PT ;  /* 0x000001bf2bff7812 */ /* 0x000fe2000780c0ff */
[----:B------:R4:W-:Y:S01]  /*69a0*/  STL.128 [R1+0xf0], RZ ;  /* 0x0000f0ff01007387 */ /* 0x0009e20000100c00 */
[----:B------:R-:W-:Y:S02]  /*69b0*/  BSSY B6, `(.L_x_2840) ;  /* 0x0000020000067945 */ /* 0x000fe40003800000 */
[----:B------:R-:W-:Y:S01]  /*69c0*/  IADD3 R34, P1, R34, 0xb0, RZ ;  /* 0x000000b022227810 */ /* 0x000fe20007f3e0ff */
[----:B------:R4:W-:Y:S01]  /*69d0*/  STL.128 [R1+0x100], RZ ;  /* 0x000100ff01007387 */ /* 0x0009e20000100c00 */
[----:B--2---:R-:W-:Y:S01]  /*69e0*/  LOP3.LUT R6, R8, 0x3000000, RZ, 0xfc, !PT ;  /* 0x0300000008067812 */ /* 0x004fe200078efcff */
[----:B------:R-:W-:Y:S01]  /*69f0*/  IMAD.MOV.U32 R4, RZ, RZ, R3 ;  /* 0x000000ffff047224 */ /* 0x000fe200078e0003 */
[----:B------:R-:W-:Y:S01]  /*6a00*/  LOP3.LUT R8, R9, 0x10000, RZ, 0xfc, !PT ;  /* 0x0001000009087812 */ /* 0x000fe200078efcff */
[----:B------:R-:W-:Y:S01]  /*6a10*/  IMAD.MOV.U32 R5, RZ, RZ, 0x40000040 ;  /* 0x40000040ff057424 */ /* 0x000fe200078e00ff */
[----:B---3--:R-:W-:Y:S01]  /*6a20*/  LOP3.LUT R12, R0, 0x10000, RZ, 0xfc, !PT ;  /* 0x00010000000c7812 */ /* 0x008fe200078efcff */
[----:B------:R-:W-:-:S02]  /*6a30*/  IMAD.MOV.U32 R7, RZ, RZ, 0x40000040 ;  /* 0x40000040ff077424 */ /* 0x000fc400078e00ff */
[----:B------:R-:W-:Y:S02]  /*6a40*/  IMAD.MOV.U32 R13, RZ, RZ, 0x40000040 ;  /* 0x40000040ff0d7424 */ /* 0x000fe400078e00ff */
[----:B------:R-:W-:Y:S01]  /*6a50*/  IMAD.MOV.U32 R9, RZ, RZ, 0x40000040 ;  /* 0x40000040ff097424 */ /* 0x000fe200078e00ff */
[----:B------:R4:W-:Y:S01]  /*6a60*/  STL.128 [R1+0xa0], R4 ;  /* 0x0000a00401007387 */ /* 0x0009e20000100c00 */
[----:B------:R-:W-:-:S03]  /*6a70*/  IMAD.X R35, RZ, RZ, UR48, P1 ;  /* 0x00000030ff237e24 */ /* 0x000fc600088e06ff */
[----:B------:R4:W-:Y:S04]  /*6a80*/  STL.64 [R1+0x98], R12 ;  /* 0x0000980c01007387 */ /* 0x0009e80000100a00 */
[----:B------:R4:W-:Y:S01]  /*6a90*/  STL.128 [R1+0x110], R8 ;  /* 0x0001100801007387 */ /* 0x0009e20000100c00 */
[----:B------:R-:W-:Y:S05]  /*6aa0*/  @!P0 BRA `(.L_x_2841) ;  /* 0x0000000000408947 */ /* 0x000fea0003800000 */
[----:B------:R-:W-:Y:S01]  /*6ab0*/  MOV R0, 0x0 ;  /* 0x0000000000007802 */ /* 0x000fe20000000f00 */
[----:B------:R-:W-:Y:S01]  /*6ac0*/  ULDC.64 UR4, c[0x4][0x90] ;  /* 0x0100240000047ab9 */ /* 0x000fe20000000a00 */
[----:B------:R-:W-:Y:S01]  /*6ad0*/  ULDC.64 UR6, c[0x4][0x98] ;  /* 0x0100260000067ab9 */ /* 0x000fe20000000a00 */
[----:B----4-:R-:W-:Y:S01]  /*6ae0*/  IMAD.U32 R4, RZ, RZ, UR4 ;  /* 0x00000004ff047e24 */ /* 0x010fe2000f8e00ff */
[----:B------:R2:W3:Y:S01]  /*6af0*/  LDC.64 R14, c[0x4][R0] ;  /* 0x01000000000e7b82 */ /* 0x0004e20000000a00 */
        /* <DEDUP_REMOVED lines=8> */
[----:B--2---:R-:W-:-:S07]  /*6b80*/  IMAD.MOV.U32 R13, RZ, RZ, RZ ;  /* 0x000000ffff0d7224 */ /* 0x004fce00078e00ff */
[----:B------:R-:W-:-:S07]  /*6b90*/  LEPC R20, `(.L_x_2841) ;  /* 0x000000001014794e */ /* 0x000fce0000000000 */
[----:B01-3-5:R-:W-:Y:S05]  /*6ba0*/  CALL.ABS.NOINC R14 ;  /* 0x000000000e007343 */ /* 0x02bfea0003c00000 */
.L_x_2841:
[----:B------:R-:W-:Y:S05]  /*6bb0*/  BSYNC B6 ;  /* 0x0000000000067941 */ /* 0x000fea0003800000 */
.L_x_2840:
[----:B------:R-:W2:Y:S01]  /*6bc0*/  S2R R19, SR_TID.X ;  /* 0x0000000000137919 */ /* 0x000ea20000002100 */
[----:B----4-:R-:W3:Y:S01]  /*6bd0*/  LDC.64 R10, c[0x0][0xad8] ;  /* 0x0002b600ff0a7b82 */ /* 0x010ee20000000a00 */
[----:B------:R-:W-:Y:S01]  /*6be0*/  UIADD3 UR5, UP0, UR49, 0x120, URZ ;  /* 0x0000012031057890 */ /* 0x000fe2000ff1e03f */
[----:B------:R-:W-:Y:S01]  /*6bf0*/  IMAD.MOV.U32 R8, RZ, RZ, RZ ;  /* 0x000000ffff087224 */ /* 0x000fe200078e00ff */
[----:B------:R4:W-:Y:S01]  /*6c00*/  STL.64 [R1+0x130], R24 ;  /* 0x0001301801007387 */ /* 0x0009e20000100a00 */
[----:B------:R-:W-:Y:S01]  /*6c10*/  IMAD.U32 R38, RZ, RZ, UR49 ;  /* 0x00000031ff267e24 */ /* 0x000fe2000f8e00ff */
[----:B------:R-:W-:Y:S01]  /*6c20*/  UIADD3.X UR6, URZ, UR48, URZ, UP0, !UPT ;  /* 0x000000303f067290 */ /* 0x000fe200087fe43f */
[----:B------:R-:W-:Y:S01]  /*6c30*/  IMAD.U32 R72, RZ, RZ, UR49 ;  /* 0x00000031ff487e24 */ /* 0x000fe2000f8e00ff */
[----:B------:R-:W-:Y:S01]  /*6c40*/  UIADD3 UR4, UP0, UR49, 0x16c, URZ ;  /* 0x0000016c31047890 */ /* 0x000fe2000ff1e03f */
[----:B------:R-:W0:Y:S01]  /*6c50*/  LDC.64 R44, c[0x0][0xae0] ;  /* 0x0002b800ff2c7b82 */ /* 0x000e220000000a00 */
[----:B------:R-:W-:Y:S01]  /*6c60*/  IMAD.U32 R12, RZ, RZ, UR5 ;  /* 0x00000005ff0c7e24 */ /* 0x000fe2000f8e00ff */
[----:B------:R4:W-:Y:S01]  /*6c70*/  STL.64 [R1+0x120], R182 ;  /* 0x000120b601007387 */ /* 0x0009e20000100a00 */
[----:B------:R-:W-:Y:S01]  /*6c80*/  UIADD3.X UR5, URZ, UR48, URZ, UP0, !UPT ;  /* 0x000000303f057290 */ /* 0x000fe200087fe43f */
[----:B------:R-:W-:Y:S01]  /*6c90*/  IMAD.U32 R13, RZ, RZ, UR6 ;  /* 0x00000006ff0d7e24 */ /* 0x000fe2000f8e00ff */
[----:B------:R-:W-:Y:S01]  /*6ca0*/  IADD3 R38, P1, R38, 0x170, RZ ;  /* 0x0000017026267810 */ /* 0x000fe20007f3e0ff */
[----:B------:R-:W-:Y:S01]  /*6cb0*/  IMAD.U32 R14, RZ, RZ, UR4 ;  /* 0x00000004ff0e7e24 */ /* 0x000fe2000f8e00ff */
[----:B------:R4:W-:Y:S01]  /*6cc0*/  STL.U8 [R1+0x138], RZ ;  /* 0x000138ff01007387 */ /* 0x0009e20000100000 */
[----:B------:R-:W1:Y:S01]  /*6cd0*/  LDC.64 R20, c[0x0][0xad0] ;  /* 0x0002b400ff147b82 */ /* 0x000e620000000a00 */
[----:B------:R-:W-:Y:S01]  /*6ce0*/  IMAD.U32 R15, RZ, RZ, UR5 ;  /* 0x00000005ff0f7e24 */ /* 0x000fe2000f8e00ff */
[----:B------:R-:W-:Y:S01]  /*6cf0*/  ULDC UR4, c[0x0][0x3d4] ;  /* 0x0000f50000047ab9 */ /* 0x000fe20000000800 */
[----:B------:R4:W-:Y:S01]  /*6d00*/  STL.64 [R1+0x128], R12 ;  /* 0x0001280c01007387 */ /* 0x0009e20000100a00 */
[----:B------:R-:W-:Y:S01]  /*6d10*/  ISETP.LT.AND P0, PT, RZ, UR4, PT ;  /* 0x00000004ff007c0c */ /* 0x000fe2000bf01270 */
[----:B------:R-:W-:Y:S01]  /*6d20*/  IMAD.U32 R36, RZ, RZ, UR49 ;  /* 0x00000031ff247e24 */ /* 0x000fe2000f8e00ff */
[----:B------:R-:W-:Y:S01]  /*6d30*/  IADD3 R72, P2, R72, 0x13c, RZ ;  /* 0x0000013c48487810 */ /* 0x000fe20007f5e0ff */
[----:B------:R4:W-:Y:S01]  /*6d40*/  STL.64 [R1+0x170], R14 ;  /* 0x0001700e01007387 */ /* 0x0009e20000100a00 */
[----:B------:R-:W4:Y:S01]  /*6d50*/  LDC R6, c[0x0][0x430] ;  /* 0x00010c00ff067b82 */ /* 0x000f220000000800 */
[----:B---3--:R-:W-:Y:S01]  /*6d60*/  IMAD.MOV.U32 R159, RZ, RZ, R10 ;  /* 0x000000ffff9f7224 */ /* 0x008fe200078e000a */
[----:B------:R-:W-:Y:S01]  /*6d70*/  IADD3 R36, P4, R36, 0x128, RZ ;  /* 0x0000012824247810 */ /* 0x000fe20007f9e0ff */
[----:B------:R-:W-:-:S02]  /*6d80*/  IMAD.MOV.U32 R9, RZ, RZ, R11 ;  /* 0x000000ffff097224 */ /* 0x000fc400078e000b */
[----:B------:R-:W-:Y:S02]  /*6d90*/  IMAD.X R67, RZ, RZ, UR48, P1 ;  /* 0x00000030ff437e24 */ /* 0x000fe400088e06ff */
[----:B--2---:R-:W-:Y:S01]  /*6da0*/  VIADD R192, R19, 0xffffff80 ;  /* 0xffffff8013c07836 */ /* 0x004fe20000000000 */
[----:B------:R-:W4:Y:S01]  /*6db0*/  LDC.64 R4, c[0x0][0x428] ;  /* 0x00010a00ff047b82 */ /* 0x000f220000000a00 */
[----:B0-----:R-:W-:Y:S02]  /*6dc0*/  IMAD.MOV.U32 R10, RZ, RZ, R44 ;  /* 0x000000ffff0a7224 */ /* 0x001fe400078e002c */
[----:B------:R-:W-:Y:S01]  /*6dd0*/  IMAD.MOV.U32 R11, RZ, RZ, R45 ;  /* 0x000000ffff0b7224 */ /* 0x000fe200078e002d */
[----:B------:R0:W-:Y:S01]  /*6de0*/  STL [R1+0x13c], R192 ;  /* 0x00013cc001007387 */ /* 0x0001e20000100800 */
[----:B------:R-:W-:Y:S02]  /*6df0*/  IMAD.U32 R19, RZ, RZ, UR49 ;  /* 0x00000031ff137e24 */ /* 0x000fe4000f8e00ff */
[----:B------:R-:W-:Y:S01]  /*6e00*/  IMAD.X R75, RZ, RZ, UR48, P2 ;  /* 0x00000030ff4b7e24 */ /* 0x000fe200090e06ff */
[----:B------:R0:W-:Y:S01]  /*6e10*/  STL.128 [R1+0x150], R8 ;  /* 0x0001500801007387 */ /* 0x0001e20000100c00 */
[----:B-1----:R-:W-:Y:S01]  /*6e20*/  IMAD.MOV.U32 R158, RZ, RZ, R21 ;  /* 0x000000ffff9e7224 */ /* 0x002fe200078e0015 */
[----:B------:R-:W-:Y:S01]  /*6e30*/  IADD3 R19, P3, R19, 0x138, RZ ;  /* 0x0000013813137810 */ /* 0x000fe20007f7e0ff */
[----:B------:R-:W-:-:S02]  /*6e40*/  IMAD.MOV.U32 R7, RZ, RZ, R20 ;  /* 0x000000ffff077224 */ /* 0x000fc400078e0014 */
[----:B------:R-:W-:Y:S01]  /*6e50*/  IMAD.X R65, RZ, RZ, UR48, P4 ;  /* 0x00000030ff417e24 */ /* 0x000fe2000a0e06ff */
[----:B------:R0:W-:Y:S01]  /*6e60*/  STL.128 [R1+0x140], R156 ;  /* 0x0001409c01007387 */ /* 0x0001e20000100c00 */
[----:B------:R-:W-:-:S03]  /*6e70*/  IMAD.X R66, RZ, RZ, UR48, P3 ;  /* 0x00000030ff427e24 */ /* 0x000fc600098e06ff */
[----:B----4-:R0:W-:Y:S01]  /*6e80*/  STL.128 [R1+0x160], R4 ;  /* 0x0001600401007387 */ /* 0x0101e20000100c00 */
[----:B------:R-:W-:Y:S05]  /*6e90*/  @P0 BRA `(.L_x_2842) ;  /* 0x0000000000400947 */ /* 0x000fea0003800000 */
[----:B------:R-:W2:Y:S02]  /*6ea0*/  LDL R3, [R1+0x224] ;  /* 0x0002240001037983 */ /* 0x000ea40000100800 */
[----:B--2---:R-:W-:-:S04]  /*6eb0*/  LEA.HI R0, R3, R3, RZ, 0x1 ;  /* 0x0000000303007211 */ /* 0x004fc800078f08ff */
        /* <DEDUP_REMOVED lines=8> */
.L_x_2845:
[----:B--2---:R2:W3:Y:S02]  /*6f40*/  SYNCS.PHASECHK.TRANS64.TRYWAIT P0, [R145+URZ+0x32400], R0 ;  /* 0x03240000910075a7 */ /* 0x0044e4000800017f */
[----:B---3--:R-:W-:Y:S05]  /*6f50*/  @!P0 NANOSLEEP.SYNCS 0x989680 ;  /* 0x009896800000895d */ /* 0x008fea0003900000 */
[----:B------:R-:W3:Y:S02]  /*6f60*/  @!P0 SYNCS.PHASECHK.TRANS64 P0, [R145+URZ+0x32400], R0 ;  /* 0x03240000910085a7 */ /* 0x000ee4000800007f */
[----:B---3--:R-:W-:Y:S05]  /*6f70*/  @!P0 BRA `(.L_x_2845) ;  /* 0xfffffffc00f08947 */ /* 0x008fea000383ffff */
.L_x_2844:
[----:B------:R-:W-:Y:S05]  /*6f80*/  BSYNC B0 ;  /* 0x0000000000007941 */ /* 0x000fea0003800000 */
.L_x_2843:
[----:B------:R-:W-:Y:S05]  /*6f90*/  BRA `(.L_x_2846) ;  /* 0x0000003000107947 */ /* 0x000fea0003800000 */
.L_x_2842:
[----:B------:R-:W1:Y:S01]  /*6fa0*/  LDC.64 R12, c[0x0][0x3d8] ;  /* 0x0000f600ff0c7b82 */ /* 0x000e620000000a00 */
[----:B-----5:R-:W-:Y:S01]  /*6fb0*/  SHF.R.S32.HI R3, RZ, 0x1f, R41 ;  /* 0x0000001fff037819 */ /* 0x020fe20000011429 */
[----:B------:R-:W-:Y:S01]  /*6fc0*/  IMAD.SHL.U32 R24, R191, 0x4, RZ ;  /* 0x00000004bf187824 */ /* 0x000fe200078e00ff */
[----:B------:R-:W-:Y:S01]  /*6fd0*/  LOP3.LUT P0, RZ, R43, 0x3ff, RZ, 0xc0, !PT ;  /* 0x000003ff2bff7812 */ /* 0x000fe2000780c0ff */
[----:B0-----:R-:W-:Y:S01]  /*6fe0*/  IMAD.MOV.U32 R4, RZ, RZ, R22 ;  /* 0x000000ffff047224 */ /* 0x001fe200078e0016 */
[----:B------:R-:W-:Y:S01]  /*6ff0*/  BSSY B6, `(.L_x_2847) ;  /* 0x0000031000067945 */ /* 0x000fe20003800000 */
[----:B------:R-:W-:Y:S01]  /*7000*/  IMAD.MOV.U32 R5, RZ, RZ, R23 ;  /* 0x000000ffff057224 */ /* 0x000fe200078e0017 */
[----:B------:R-:W-:Y:S01]  /*7010*/  SHF.R.S32.HI R25, RZ, 0x1f, R24 ;  /* 0x0000001fff197819 */ /* 0x000fe20000011418 */
[----:B------:R-:W0:Y:S01]  /*7020*/  LDC.64 R14, c[0x0][0x3e8] ;  /* 0x0000fa00ff0e7b82 */ /* 0x000e220000000a00 */
[-C--:B-1----:R-:W-:Y:S01]  /*7030*/  IMAD R0, R3, R12.reuse, RZ ;  /* 0x0000000c03007224 */ /* 0x082fe200078e02ff */
[----:B------:R-:W-:Y:S01]  /*7040*/  SHF.L.U64.HI R82, R12, 0x6, R13 ;  /* 0x000000060c527819 */ /* 0x000fe2000001020d */
[----:B------:R-:W-:-:S04]  /*7050*/  IMAD.WIDE.U32 R42, R41, R12, RZ ;  /* 0x0000000c292a7225 */ /* 0x000fc800078e00ff */
[----:B------:R-:W-:Y:S01]  /*7060*/  IMAD.WIDE.U32 R8, R153, R12, R4 ;  /* 0x0000000c99087225 */ /* 0x000fe200078e0004 */
[----:B0-----:R-:W-:-:S03]  /*7070*/  SHF.L.U64.HI R85, R14, 0x6, R15 ;  /* 0x000000060e557819 */ /* 0x001fc6000001020f */
[----:B------:R-:W-:Y:S01]  /*7080*/  IMAD R6, R3, R14, RZ ;  /* 0x0000000e03067224 */ /* 0x000fe200078e02ff */
[----:B------:R-:W-:Y:S01]  /*7090*/  IADD3 R44, P3, R8, R42, RZ ;  /* 0x0000002a082c7210 */ /* 0x000fe20007f7e0ff */
[----:B------:R-:W-:-:S04]  /*70a0*/  IMAD.WIDE.U32 R10, R153, R14, R4 ;  /* 0x0000000e990a7225 */ /* 0x000fc800078e0004 */
[C---:B------:R-:W-:Y:S02]  /*70b0*/  IMAD R45, R41.reuse, R13, R0 ;  /* 0x0000000d292d7224 */ /* 0x040fe400078e0200 */
[----:B------:R-:W-:Y:S02]  /*70c0*/  IMAD R47, R41, R15, R6 ;  /* 0x0000000f292f7224 */ /* 0x000fe400078e0206 */
[C---:B------:R-:W-:Y:S02]  /*70d0*/  IMAD R20, R161.reuse, R12, RZ ;  /* 0x0000000ca1147224 */ /* 0x040fe400078e02ff */
[-C--:B------:R-:W-:Y:S02]  /*70e0*/  IMAD R46, R161, R14.reuse, RZ ;  /* 0x0000000ea12e7224 */ /* 0x080fe400078e02ff */
[----:B------:R-:W-:-:S04]  /*70f0*/  IMAD.WIDE.U32 R40, R41, R14, RZ ;  /* 0x0000000e29287225 */ /* 0x000fc800078e00ff */
[----:B------:R-:W-:Y:S01]  /*7100*/  IMAD.WIDE.U32 R4, R153, R12, R24 ;  /* 0x0000000c99047225 */ /* 0x000fe200078e0018 */
[----:B------:R-:W-:-:S03]  /*7110*/  IADD3 R51, P4, R10, R40, RZ ;  /* 0x000000280a337210 */ /* 0x000fc60007f9e0ff */
[----:B------:R-:W-:Y:S01]  /*7120*/  IMAD.WIDE.U32 R6, R153, R14, R24 ;  /* 0x0000000e99067225 */ /* 0x000fe200078e0018 */
[----:B------:R-:W-:-:S03]  /*7130*/  IADD3 R80, P1, R4, R42, RZ ;  /* 0x0000002a04507210 */ /* 0x000fc60007f3e0ff */
[C---:B------:R-:W-:Y:S01]  /*7140*/  IMAD R20, R153.reuse, R13, R20 ;  /* 0x0000000d99147224 */ /* 0x040fe200078e0214 */
[----:B------:R-:W-:Y:S01]  /*7150*/  IADD3 R81, P2, R6, R40, RZ ;  /* 0x0000002806517210 */ /* 0x000fe20007f5e0ff */
[----:B------:R-:W-:Y:S02]  /*7160*/  IMAD R46, R153, R15, R46 ;  /* 0x0000000f992e7224 */ /* 0x000fe400078e022e */
[----:B------:R-:W-:Y:S02]  /*7170*/  IMAD.IADD R45, R45, 0x1, R43 ;  /* 0x000000012d2d7824 */ /* 0x000fe400078e022b */
[----:B------:R-:W-:Y:S02]  /*7180*/  IMAD.IADD R47, R47, 0x1, R41 ;  /* 0x000000012f2f7824 */ /* 0x000fe400078e0229 */
[----:B------:R-:W-:Y:S01]  /*7190*/  IMAD.SHL.U32 R84, R12, 0x40, RZ ;  /* 0x000000400c547824 */ /* 0x000fe200078e00ff */
[C---:B------:R-:W-:Y:S01]  /*71a0*/  IADD3.X R49, R45.reuse, R20, R9, P3, !PT ;  /* 0x000000142d317210 */ /* 0x040fe20001ffe409 */
[----:B------:R-:W-:Y:S01]  /*71b0*/  IMAD.SHL.U32 R86, R14, 0x40, RZ ;  /* 0x000000400e567824 */ /* 0x000fe200078e00ff */
[----:B------:R-:W-:-:S02]  /*71c0*/  IADD3.X R79, R45, R5, R20, P1, !PT ;  /* 0x000000052d4f7210 */ /* 0x000fc40000ffe414 */
[C---:B------:R-:W-:Y:S02]  /*71d0*/  IADD3.X R69, R47.reuse, R46, R11, P4, !PT ;  /* 0x0000002e2f457210 */ /* 0x040fe400027fe40b */
        /* <DEDUP_REMOVED lines=18> */
.L_x_2848:
[----:B------:R-:W-:Y:S05]  /*7300*/  BSYNC B6 ;  /* 0x0000000000067941 */ /* 0x000fea0003800000 */
.L_x_2847:
[----:B------:R-:W2:Y:S01]  /*7310*/  LDL R15, [R1+0x70] ;  /* 0x00007000010f7983 */ /* 0x000ea20000100800 */
[----:B------:R-:W0:Y:S01]  /*7320*/  LDC.64 R4, c[0x0][0x3e8] ;  /* 0x0000fa00ff047b82 */ /* 0x000e220000000a00 */
[----:B------:R-:W-:Y:S01]  /*7330*/  ULDC.U8 UR4, c[0x0][0x3f0] ;  /* 0x0000fc0000047ab9 */ /* 0x000fe20000000000 */
[----:B------:R-:W-:Y:S01]  /*7340*/  BSSY B0, `(.L_x_2849) ;  /* 0x00002c1000007945 */ /* 0x000fe20003800000 */
[----:B------:R-:W-:-:S05]  /*7350*/  ISETP.NE.AND P0, PT, RZ, UR4, PT ;  /* 0x00000004ff007c0c */ /* 0x000fca000bf05270 */
[----:B------:R-:W1:Y:S01]  /*7360*/  LDC.64 R6, c[0x0][0x3d8] ;  /* 0x0000f600ff067b82 */ /* 0x000e620000000a00 */
[----:B--2---:R-:W-:Y:S01]  /*7370*/  SHF.R.S32.HI R3, RZ, 0x1f, R15 ;  /* 0x0000001fff037819 */ /* 0x004fe2000001140f */
[----:B0-----:R-:W-:-:S04]  /*7380*/  IMAD.WIDE.U32 R10, R15, R4, RZ ;  /* 0x000000040f0a7225 */ /* 0x001fc800078e00ff */
[C---:B------:R-:W-:Y:S02]  /*7390*/  IMAD R12, R3.reuse, R4, RZ ;  /* 0x00000004030c7224 */ /* 0x040fe400078e02ff */
[-C--:B-1----:R-:W-:Y:S02]  /*73a0*/  IMAD R0, R3, R6.reuse, RZ ;  /* 0x0000000603007224 */ /* 0x082fe400078e02ff */
[C---:B------:R-:W-:Y:S02]  /*73b0*/  IMAD R13, R15.reuse, R5, R12 ;  /* 0x000000050f0d7224 */ /* 0x040fe400078e020c */
[----:B------:R-:W-:-:S04]  /*73c0*/  IMAD.WIDE.U32 R8, R15, R6, RZ ;  /* 0x000000060f087225 */ /* 0x000fc800078e00ff */
[----:B------:R-:W-:Y:S02]  /*73d0*/  IMAD R3, R15, R7, R0 ;  /* 0x000000070f037224 */ /* 0x000fe400078e0200 */
[----:B------:R-:W-:Y:S02]  /*73e0*/  IMAD.IADD R13, R11, 0x1, R13 ;  /* 0x000000010b0d7824 */ /* 0x000fe400078e020d */
[----:B------:R-:W-:Y:S02]  /*73f0*/  IMAD.IADD R3, R9, 0x1, R3 ;  /* 0x0000000109037824 */ /* 0x000fe400078e0203 */
[----:B------:R-:W-:Y:S01]  /*7400*/  IMAD R0, R15, -0x80, R156 ;  /* 0xffffff800f007824 */ /* 0x000fe200078e029c */
[C---:B------:R-:W-:Y:S01]  /*7410*/  SHF.L.U64.HI R76, R10.reuse, 0x7, R13 ;  /* 0x000000070a4c7819 */ /* 0x040fe2000001020d */
[----:B------:R-:W-:Y:S01]  /*7420*/  IMAD.SHL.U32 R74, R10, 0x80, RZ ;  /* 0x000000800a4a7824 */ /* 0x000fe200078e00ff */
[C---:B------:R-:W-:Y:S01]  /*7430*/  SHF.L.U64.HI R78, R8.reuse, 0x7, R3 ;  /* 0x00000007084e7819 */ /* 0x040fe20000010203 */
[----:B------:R-:W-:Y:S01]  /*7440*/  IMAD.SHL.U32 R77, R8, 0x80, RZ ;  /* 0x00000080084d7824 */ /* 0x000fe200078e00ff */
[----:B------:R-:W-:Y:S01]  /*7450*/  VIMNMX R10, R0, 0x80, PT ;  /* 0x00000080000a7848 */ /* 0x000fe20003fe0100 */
[----:B------:R-:W-:Y:S06]  /*7460*/  @!P0 BRA `(.L_x_2850) ;  /* 0x0000001400b48947 */ /* 0x000fec0003800000 */
[----:B------:R0:W5:Y:S01]  /*7470*/  LDL R70, [R1+0x224] ;  /* 0x0002240001467983 */ /* 0x0001620000100800 */
[----:B------:R-:W1:Y:S01]  /*7480*/  LDC R0, c[0x0][0x428] ;  /* 0x00010a00ff007b82 */ /* 0x000e620000000800 */
[-C--:B------:R-:W-:Y:S01]  /*7490*/  ISETP.GE.AND P1, PT, R153, R10.reuse, PT ;  /* 0x0000000a9900720c */ /* 0x080fe20003f26270 */
[----:B------:R-:W-:Y:S01]  /*74a0*/  BSSY B1, `(.L_x_2851) ;  /* 0x000002d000017945 */ /* 0x000fe20003800000 */
[----:B------:R-:W-:Y:S01]  /*74b0*/  ISETP.GE.AND P0, PT, R154, R10, PT ;  /* 0x0000000a9a00720c */ /* 0x000fe20003f06270 */
        /* <DEDUP_REMOVED lines=10> */
[----:B------:R-:W-:Y:S02]  /*7560*/  CS2R R50, SRZ ;  /* 0x0000000000327805 */ /* 0x000fe4000001ff00 */
[----:B-1----:R-:W-:Y:S01]  /*7570*/  ISETP.NE.AND P2, PT, R0, 0x1, PT ;  /* 0x000000010000780c */ /* 0x002fe20003f45270 */
[----:B------:R-:W-:-:S04]  /*7580*/  IMAD R0, R15, 0x80, R153 ;  /* 0x000000800f007824 */ /* 0x000fc800078e0299 */
[----:B------:R-:W-:-:S08]  /*7590*/  IMAD R0, R191, 0x40, R0 ;  /* 0x00000040bf007824 */ /* 0x000fd000078e0200 */
[----:B------:R-:W1:Y:S08]  /*75a0*/  @P2 LDC R3, c[0x0][0x42c] ;  /* 0x00010b00ff032b82 */ /* 0x000e700000000800 */
[----:B------:R-:W2:Y:S01]  /*75b0*/  @P2 LDC R8, c[0x0][0x430] ;  /* 0x00010c00ff082b82 */ /* 0x000ea20000000800 */
[----:B-1----:R-:W-:-:S05]  /*75c0*/  @P2 IMAD.HI.U32 R3, R0, R3, RZ ;  /* 0x0000000300032227 */ /* 0x002fca00078e00ff */
[----:B--2---:R-:W-:Y:S02]  /*75d0*/  @P2 SHF.R.U32.HI R0, RZ, R8, R3 ;  /* 0x00000008ff002219 */ /* 0x004fe40000011603 */
[----:B------:R-:W-:Y:S02]  /*75e0*/  CS2R R8, SRZ ;  /* 0x0000000000087805 */ /* 0x000fe4000001ff00 */
[----:B------:R-:W-:Y:S01]  /*75f0*/  SHF.R.S32.HI R71, RZ, 0x1f, R0 ;  /* 0x0000001fff477819 */ /* 0x000fe20000011400 */
[----:B0-----:R-:W-:Y:S06]  /*7600*/  @P1 BRA `(.L_x_2852) ;  /* 0x0000000000581947 */ /* 0x001fec0003800000 */
[----:B------:R-:W-:Y:S01]  /*7610*/  VIADD R14, R24, 0x10 ;  /* 0x00000010180e7836 */ /* 0x000fe20000000000 */
[----:B------:R-:W-:Y:S01]  /*7620*/  IADD3 R15, P3, R77, R80, RZ ;  /* 0x000000504d0f7210 */ /* 0x000fe20007f7e0ff */
[----:B------:R-:W-:Y:S01]  /*7630*/  ULDC UR4, c[0x0][0x3d4] ;  /* 0x0000f50000047ab9 */ /* 0x000fe20000000800 */
[----:B------:R-:W-:Y:S01]  /*7640*/  IADD3 R3, P4, R74, R81, RZ ;  /* 0x000000514a037210 */ /* 0x000fe20007f9e0ff */
[----:B------:R-:W-:Y:S01]  /*7650*/  ULDC.64 UR6, c[0x0][0x3c8] ;  /* 0x0000f20000067ab9 */ /* 0x000fe20000000a00 */
[----:B------:R-:W-:Y:S01]  /*7660*/  ISETP.GE.AND P1, PT, R14, UR4, PT ;  /* 0x000000040e007c0c */ /* 0x000fe2000bf26270 */
[----:B------:R-:W-:Y:S01]  /*7670*/  ULDC.64 UR8, c[0x0][0x3e0] ;  /* 0x0000f80000087ab9 */ /* 0x000fe20000000a00 */
[----:B------:R-:W-:Y:S01]  /*7680*/  ISETP.GE.AND P2, PT, R24, UR4, PT ;  /* 0x0000000418007c0c */ /* 0x000fe2000bf46270 */
[----:B------:R-:W-:Y:S01]  /*7690*/  IMAD.X R46, R78, 0x1, R79, P3 ;  /* 0x000000014e2e7824 */ /* 0x000fe200018e064f */
[----:B------:R-:W-:Y:S01]  /*76a0*/  LEA R14, P3, R15, UR6, 0x1 ;  /* 0x000000060f0e7c11 */ /* 0x000fe2000f8608ff */
[----:B------:R-:W-:Y:S01]  /*76b0*/  IMAD.X R44, R76, 0x1, R83, P4 ;  /* 0x000000014c2c7824 */ /* 0x000fe200020e0653 */
[----:B------:R-:W-:-:S02]  /*76c0*/  LEA R68, P4, R3, UR8, 0x1 ;  /* 0x0000000803447c11 */ /* 0x000fc4000f8808ff */
[----:B------:R-:W-:Y:S02]  /*76d0*/  CS2R R48, SRZ ;  /* 0x0000000000307805 */ /* 0x000fe4000001ff00 */
[----:B------:R-:W-:Y:S02]  /*76e0*/  LEA.HI.X R15, R15, UR7, R46, 0x1, P3 ;  /* 0x000000070f0f7c11 */ /* 0x000fe400098f0c2e */
[----:B------:R-:W-:Y:S02]  /*76f0*/  CS2R R50, SRZ ;  /* 0x0000000000327805 */ /* 0x000fe4000001ff00 */
[----:B------:R-:W-:Y:S02]  /*7700*/  LEA.HI.X R69, R3, UR9, R44, 0x1, P4 ;  /* 0x0000000903457c11 */ /* 0x000fe4000a0f0c2c */
[----:B------:R-:W-:Y:S02]  /*7710*/  CS2R R44, SRZ ;  /* 0x00000000002c7805 */ /* 0x000fe4000001ff00 */
[----:B------:R-:W-:Y:S01]  /*7720*/  CS2R R46, SRZ ;  /* 0x00000000002e7805 */ /* 0x000fe2000001ff00 */
[----:B------:R0:W5:Y:S04]  /*7730*/  @!P2 LDG.E.64 R48, desc[UR56][R14.64] ;  /* 0x000000380e30a981 */ /* 0x000168000c1e1b00 */
[----:B------:R0:W5:Y:S04]  /*7740*/  @!P1 LDG.E.64 R44, desc[UR56][R14.64+0x20] ;  /* 0x000020380e2c9981 */ /* 0x000168000c1e1b00 */
[----:B------:R0:W5:Y:S04]  /*7750*/  @!P2 LDG.E.64 R50, desc[UR56][R68.64] ;  /* 0x000000384432a981 */ /* 0x000168000c1e1b00 */
[----:B------:R0:W5:Y:S02]  /*7760*/  @!P1 LDG.E.64 R46, desc[UR56][R68.64+0x20] ;  /* 0x00002038442e9981 */ /* 0x000164000c1e1b00 */
.L_x_2852:
[----:B------:R-:W-:Y:S05]  /*7770*/  BSYNC B1 ;  /* 0x0000000000017941 */ /* 0x000fea0003800000 */
.L_x_2851:
        /* <DEDUP_REMOVED lines=15> */
[----:B------:R-:W-:Y:S02]  /*7870*/  LEA R68, P1, R3, UR4, 0x1 ;  /* 0x0000000403447c11 */ /* 0x000fe4000f8208ff */
[----:B------:R-:W-:Y:S02]  /*7880*/  LEA.HI.X R15, R9, UR7, R20, 0x1, P0 ;  /* 0x00000007090f7c11 */ /* 0x000fe400080f0c14 */
[----:B------:R-:W-:Y:S02]  /*7890*/  CS2R R20, SRZ ;  /* 0x0000000000147805 */ /* 0x000fe4000001ff00 */
[----:B------:R-:W-:-:S02]  /*78a0*/  LEA.HI.X R69, R3, UR5, R8, 0x1, P1 ;  /* 0x0000000503457c11 */ /* 0x000fc400088f0c08 */
[----:B------:R-:W-:Y:S01]  /*78b0*/  CS2R R8, SRZ ;  /* 0x0000000000087805 */ /* 0x000fe2000001ff00 */
[----:B------:R1:W5:Y:S05]  /*78c0*/  @!P2 LDG.E.64 R40, desc[UR56][R14.64] ;  /* 0x000000380e28a981 */ /* 0x00036a000c1e1b00 */
[----:B------:R1:W5:Y:S04]  /*78d0*/  @!P3 LDG.E.64 R8, desc[UR56][R14.64+0x20] ;  /* 0x000020380e08b981 */ /* 0x000368000c1e1b00 */
[----:B------:R1:W5:Y:S04]  /*78e0*/  @!P2 LDG.E.64 R42, desc[UR56][R68.64] ;  /* 0x00000038442aa981 */ /* 0x000368000c1e1b00 */
[----:B------:R1:W5:Y:S02]  /*78f0*/  @!P3 LDG.E.64 R20, desc[UR56][R68.64+0x20] ;  /* 0x000020384414b981 */ /* 0x000364000c1e1b00 */
.L_x_2854:
[----:B------:R-:W-:Y:S05]  /*7900*/  BSYNC B1 ;  /* 0x0000000000017941 */ /* 0x000fea0003800000 */
.L_x_2853:
[----:B-----5:R-:W-:Y:S01]  /*7910*/  LEA.HI R3, R70, R70, RZ, 0x1 ;  /* 0x0000004646037211 */ /* 0x020fe200078f08ff */
[CC--:B------:R-:W-:Y:S01]  /*7920*/  IMAD.WIDE.U32 R10, R0.reuse, R6.reuse, R10 ;  /* 0x00000006000a7225 */ /* 0x0c0fe200078e000a */
[----:B------:R-:W-:Y:S01]  /*7930*/  ULDC.64 UR4, c[0x0][0x3c8] ;  /* 0x0000f20000047ab9 */ /* 0x000fe20000000a00 */
[----:B------:R-:W-:Y:S01]  /*7940*/  ULDC.64 UR6, c[0x0][0x3e0] ;  /* 0x0000f80000067ab9 */ /* 0x000fe20000000a00 */
[----:B------:R-:W-:Y:S01]  /*7950*/  LOP3.LUT R3, R3, 0xfffffffe, RZ, 0xc0, !PT ;  /* 0xfffffffe03037812 */ /* 0x000fe200078ec0ff */
[C---:B------:R-:W-:Y:S02]  /*7960*/  IMAD R6, R71.reuse, R6, RZ ;  /* 0x0000000647067224 */ /* 0x040fe400078e02ff */
[-C--:B------:R-:W-:Y:S02]  /*7970*/  IMAD R71, R71, R4.reuse, RZ ;  /* 0x0000000447477224 */ /* 0x080fe400078e02ff */
[C---:B------:R-:W-:Y:S02]  /*7980*/  IMAD R7, R0.reuse, R7, R6 ;  /* 0x0000000700077224 */ /* 0x040fe400078e0206 */
[----:B------:R-:W-:Y:S01]  /*7990*/  IMAD.WIDE.U32 R12, R0, R4, R12 ;  /* 0x00000004000c7225 */ /* 0x000fe200078e000c */
[----:B------:R-:W-:Y:S01]  /*79a0*/  LEA R4, P0, R10, UR4, 0x1 ;  /* 0x000000040a047c11 */ /* 0x000fe2000f8008ff */
[----:B------:R-:W-:-:S02]  /*79b0*/  UMOV UR4, 0xffffffff ;  /* 0xffffffff00047882 */ /* 0x000fc40000000000 */
[----:B------:R-:W-:Y:S01]  /*79c0*/  IMAD R71, R0, R5, R71 ;  /* 0x0000000500477224 */ /* 0x000fe200078e0247 */
[----:B------:R-:W-:Y:S01]  /*79d0*/  LEA R0, P1, R12, UR6, 0x1 ;  /* 0x000000060c007c11 */ /* 0x000fe2000f8208ff */
[----:B------:R-:W-:Y:S02]  /*79e0*/  IMAD.IADD R3, R70, 0x1, -R3 ;  /* 0x0000000146037824 */ /* 0x000fe400078e0a03 */
[----:B------:R-:W-:Y:S02]  /*79f0*/  IMAD.IADD R5, R11, 0x1, R7 ;  /* 0x000000010b057824 */ /* 0x000fe400078e0207 */
[----:B------:R-:W-:Y:S01]  /*7a00*/  IMAD.IADD R7, R13, 0x1, R71 ;  /* 0x000000010d077824 */ /* 0x000fe200078e0247 */
[----:B------:R-:W-:Y:S02]  /*7a10*/  SHF.L.U32 R6, R3, 0x1f, RZ ;  /* 0x0000001f03067819 */ /* 0x000fe400000006ff */
[----:B------:R-:W-:Y:S02]  /*7a20*/  LEA.HI.X R5, R10, UR5, R5, 0x1, P0 ;  /* 0x000000050a057c11 */ /* 0x000fe400080f0c05 */
[----:B------:R-:W-:Y:S01]  /*7a30*/  LEA.HI.X R3, R12, UR7, R7, 0x1, P1 ;  /* 0x000000070c037c11 */ /* 0x000fe200088f0c07 */
[----:B------:R-:W-:Y:S06]  /*7a40*/  BRA.DIV UR4, `(.L_x_2855) ;  /* 0x000002d204a87947 */ /* 0x000fec000b800000 */
.L_x_3113:
[----:B------:R-:W-:-:S03]  /*7a50*/  UMOV UR4, 0xffffffff ;  /* 0xffffffff00047882 */ /* 0x000fc60000000000 */
[----:B------:R-:W-:Y:S05]  /*7a60*/  BRA.DIV UR4, `(.L_x_2856) ;  /* 0x000002d204c87947 */ /* 0x000fea000b800000 */
.L_x_3116:
[----:B------:R-:W-:-:S03]  /*7a70*/  UMOV UR4, 0xffffffff ;  /* 0xffffffff00047882 */ /* 0x000fc60000000000 */
[----:B------:R-:W-:Y:S05]  /*7a80*/  BRA.DIV UR4, `(.L_x_2857) ;  /* 0x000002d204e87947 */ /* 0x000fea000b800000 */
.L_x_3119:
[----:B------:R-:W-:-:S03]  /*7a90*/  UMOV UR4, 0xffffffff ;  /* 0xffffffff00047882 */ /* 0x000fc60000000000 */
[----:B------:R-:W-:Y:S05]  /*7aa0*/  BRA.DIV UR4, `(.L_x_2858) ;  /* 0x000002d604087947 */ /* 0x000fea000b800000 */
.L_x_3122:
[----:B------:R-:W-:-:S03]  /*7ab0*/  UMOV UR4, 0xffffffff ;  /* 0xffffffff00047882 */ /* 0x000fc60000000000 */
[----:B------:R-:W-:Y:S05]  /*7ac0*/  BRA.DIV UR4, `(.L_x_2859) ;  /* 0x000002d604287947 */ /* 0x000fea000b800000 */
.L_x_3125:
[----:B------:R-:W-:-:S03]  /*7ad0*/  UMOV UR4, 0xffffffff ;  /* 0xffffffff00047882 */ /* 0x000fc60000000000 */
[----:B------:R-:W-:Y:S05]  /*7ae0*/  BRA.DIV UR4, `(.L_x_2860) ;  /* 0x000002d604487947 */ /* 0x000fea000b800000 */
.L_x_3128:
[----:B------:R-:W-:-:S03]  /*7af0*/  UMOV UR4, 0xffffffff ;  /* 0xffffffff00047882 */ /* 0x000fc60000000000 */
[----:B------:R-:W-:Y:S05]  /*7b00*/  BRA.DIV UR4, `(.L_x_2861) ;  /* 0x000002d604687947 */ /* 0x000fea000b800000 */
.L_x_3131:
[----:B------:R-:W-:-:S03]  /*7b10*/  UMOV UR4, 0xffffffff ;  /* 0xffffffff00047882 */ /* 0x000fc60000000000 */
[----:B------:R-:W-:Y:S05]  /*7b20*/  BRA.DIV UR4, `(.L_x_2862) ;  /* 0x000002d604887947 */ /* 0x000fea000b800000 */
.L_x_3134:
[----:B------:R-:W2:Y:S01]  /*7b30*/  SYNCS.PHASECHK.TRANS64.TRYWAIT P0, [R145+URZ+0x32400], R6 ;  /* 0x03240006910075a7 */ /* 0x000ea2000800017f */
[----:B------:R-:W-:Y:S04]  /*7b40*/  BSSY B1, `(.L_x_2863) ;  /* 0x0000002000017945 */ /* 0x000fe80003800000 */
[----:B--2---:R-:W-:Y:S05]  /*7b50*/  @!P0 BRA `(.L_x_2864) ;  /* 0x000002d400a48947 */ /* 0x004fea0003800000 */
.L_x_3135:
[----:B------:R-:W-:Y:S05]  /*7b60*/  BSYNC B1 ;  /* 0x0000000000017941 */ /* 0x000fea0003800000 */
.L_x_2863:
[----:B------:R-:W3:Y:S01]  /*7b70*/  LDL R5, [R1+0x70] ;  /* 0x0000700001057983 */ /* 0x000ee20000100800 */
[C---:B------:R-:W-:Y:S01]  /*7b80*/  IMAD.SHL.U32 R0, R179.reuse, 0x40, RZ ;  /* 0x00000040b3007824 */ /* 0x040fe200078e00ff */
[----:B------:R-:W-:Y:S01]  /*7b90*/  LOP3.LUT P0, RZ, R179, 0x4, RZ, 0xc0, !PT ;  /* 0x00000004b3ff7812 */ /* 0x000fe2000780c0ff */
[----:B------:R-:W-:Y:S01]  /*7ba0*/  IMAD.MOV.U32 R4, RZ, RZ, R44 ;  /* 0x000000ffff047224 */ /* 0x000fe200078e002c */
[----:B------:R-:W-:Y:S01]  /*7bb0*/  BSSY B1, `(.L_x_2865) ;  /* 0x0000091000017945 */ /* 0x000fe20003800000 */
[----:B------:R-:W-:Y:S01]  /*7bc0*/  IMAD.MOV.U32 R7, RZ, RZ, R46 ;  /* 0x000000ffff077224 */ /* 0x000fe200078e002e */
[----:B------:R-:W-:Y:S01]  /*7bd0*/  LOP3.LUT R3, R0, 0x1c0, RZ, 0xc0, !PT ;  /* 0x000001c000037812 */ /* 0x000fe200078ec0ff */
[----:B--2---:R-:W-:-:S03]  /*7be0*/  IMAD.MOV.U32 R6, RZ, RZ, R49 ;  /* 0x000000ffff067224 */ /* 0x004fc600078e0031 */
[----:B------:R-:W-:Y:S02]  /*7bf0*/  LOP3.LUT R0, R3, 0x18, R22, 0xf8, !PT ;  /* 0x0000001803007812 */ /* 0x000fe400078ef816 */
[----:B------:R-:W-:Y:S02]  /*7c00*/  SHF.R.U32.HI R3, RZ, 0x3, R3 ;  /* 0x00000003ff037819 */ /* 0x000fe40000011603 */
[----:B------:R-:W-:Y:S01]  /*7c10*/  PRMT R12, R12, 0x5410, R7 ;  /* 0x000054100c0c7816 */ /* 0x000fe20000000007 */
[----:B------:R-:W-:Y:S01]  /*7c20*/  IMAD.MOV.U32 R7, RZ, RZ, R51 ;  /* 0x000000ffff077224 */ /* 0x000fe200078e0033 */
[----:B------:R-:W-:Y:S01]  /*7c30*/  LOP3.LUT R0, R0, R3, RZ, 0x3c, !PT ;  /* 0x0000000300007212 */ /* 0x000fe200078e3cff */
[----:B------:R-:W-:Y:S01]  /*7c40*/  IMAD.MOV.U32 R3, RZ, RZ, R45 ;  /* 0x000000ffff037224 */ /* 0x000fe200078e002d */
[----:B------:R-:W-:Y:S01]  /*7c50*/  PRMT R11, R11, 0x5410, R6 ;  /* 0x000054100b0b7816 */ /* 0x000fe20000000006 */
[----:B------:R-:W-:Y:S01]  /*7c60*/  IMAD.MOV.U32 R6, RZ, RZ, R50 ;  /* 0x000000ffff067224 */ /* 0x000fe200078e0032 */
[----:B------:R-:W-:Y:S01]  /*7c70*/  PRMT R13, R13, 0x5410, R7 ;  /* 0x000054100d0d7816 */ /* 0x000fe20000000007 */
[----:B------:R-:W-:-:S02]  /*7c80*/  IMAD R0, R165, 0x200, R0 ;  /* 0x00000200a5007824 */ /* 0x000fc400078e0200 */
[----:B------:R-:W-:Y:S01]  /*7c90*/  IMAD.MOV.U32 R7, RZ, RZ, R40 ;  /* 0x000000ffff077224 */ /* 0x000fe200078e0028 */
[----:B01----:R-:W-:Y:S01]  /*7ca0*/  PRMT R15, R6, 0x7610, R15 ;  /* 0x00007610060f7816 */ /* 0x003fe2000000000f */
[----:B------:R-:W-:Y:S01]  /*7cb0*/  IMAD R145, R0, 0x2, R145 ;  /* 0x0000000200917824 */ /* 0x000fe200078e0291 */
[----:B------:R-:W-:Y:S01]  /*7cc0*/  PRMT R0, R4, 0x7610, R0 ;  /* 0x0000761004007816 */ /* 0x000fe20000000000 */
[----:B------:R-:W-:Y:S01]  /*7cd0*/  IMAD.MOV.U32 R4, RZ, RZ, R48 ;  /* 0x000000ffff047224 */ /* 0x000fe200078e0030 */
[----:B------:R-:W-:Y:S01]  /*7ce0*/  PRMT R80, R7, 0x7610, R80 ;  /* 0x0000761007507816 */ /* 0x000fe20000000050 */
[C---:B------:R-:W-:Y:S01]  /*7cf0*/  VIADD R14, R145.reuse, 0x18400 ;  /* 0x00018400910e7836 */ /* 0x040fe20000000000 */
[----:B------:R-:W-:Y:S01]  /*7d00*/  PRMT R0, R0, 0x5410, R3 ;  /* 0x0000541000007816 */ /* 0x000fe20000000003 */
[----:B------:R-:W-:Y:S01]  /*7d10*/  VIADD R3, R145, 0x18440 ;  /* 0x0001844091037836 */ /* 0x000fe20000000000 */
[----:B------:R-:W-:Y:S01]  /*7d20*/  PRMT R10, R10, 0x5410, R4 ;  /* 0x000054100a0a7816 */ /* 0x000fe20000000004 */
[----:B------:R-:W-:-:S02]  /*7d30*/  IMAD.MOV.U32 R4, RZ, RZ, R47 ;  /* 0x000000ffff047224 */ /* 0x000fc400078e002f */
[----:B------:R-:W-:Y:S02]  /*7d40*/  @P0 VIADD R3, R14, 0xffffffc0 ;  /* 0xffffffc00e030836 */ /* 0x000fe40000000000 */
[----:B------:R-:W-:Y:S01]  /*7d50*/  IMAD.MOV.U32 R6, RZ, RZ, R9 ;  /* 0x000000ffff067224 */ /* 0x000fe200078e0009 */
[----:B------:R-:W-:Y:S01]  /*7d60*/  PRMT R78, R4, 0x7610, R78 ;  /* 0x00007610044e7816 */ /* 0x000fe2000000004e */
[----:B------:R-:W-:Y:S02]  /*7d70*/  IMAD.MOV.U32 R4, RZ, RZ, R8 ;  /* 0x000000ffff047224 */ /* 0x000fe400078e0008 */
[----:B------:R-:W-:Y:S01]  /*7d80*/  IMAD.MOV.U32 R7, RZ, RZ, R43 ;  /* 0x000000ffff077224 */ /* 0x000fe200078e002b */
[----:B------:R-:W-:Y:S01]  /*7d90*/  PRMT R11, R6, 0x7610, R11 ;  /* 0x00007610060b7816 */ /* 0x000fe2000000000b */
[----:B------:R-:W-:Y:S01]  /*7da0*/  IMAD.MOV.U32 R6, RZ, RZ, R42 ;  /* 0x000000ffff067224 */ /* 0x000fe200078e002a */
[----:B------:R-:W-:Y:S01]  /*7db0*/  PRMT R13, R4, 0x7610, R13 ;  /* 0x00007610040d7816 */ /* 0x000fe2000000000d */
[----:B------:R-:W-:Y:S01]  /*7dc0*/  IMAD.MOV.U32 R4, RZ, RZ, R41 ;  /* 0x000000ffff047224 */ /* 0x000fe200078e0029 */
[----:B------:R-:W-:-:S02]  /*7dd0*/  PRMT R81, R7, 0x7610, R81 ;  /* 0x0000761007517816 */ /* 0x000fc40000000051 */
[----:B------:R-:W-:Y:S02]  /*7de0*/  PRMT R80, R80, 0x5410, R6 ;  /* 0x0000541050507816 */ /* 0x000fe40000000006 */
[----:B------:R-:W-:Y:S01]  /*7df0*/  PRMT R78, R78, 0x5410, R4 ;  /* 0x000054104e4e7816 */ /* 0x000fe20000000004 */
[----:B------:R-:W-:-:S05]  /*7e00*/  IMAD.MOV.U32 R4, RZ, RZ, R20 ;  /* 0x000000ffff047224 */ /* 0x000fca00078e0014 */
[----:B------:R-:W-:Y:S01]  /*7e10*/  PRMT R12, R4, 0x7610, R12 ;  /* 0x00007610040c7816 */ /* 0x000fe2000000000c */
[----:B---3--:R-:W-:-:S05]  /*7e20*/  IMAD R5, R5, -0x80, R156 ;  /* 0xffffff8005057824 */ /* 0x008fca00078e029c */
[----:B------:R-:W-:Y:S01]  /*7e30*/  VIMNMX R76, R5, 0x80, PT ;  /* 0x00000080054c7848 */ /* 0x000fe20003fe0100 */
[----:B------:R-:W-:-:S03]  /*7e40*/  IMAD.MOV.U32 R5, RZ, RZ, R21 ;  /* 0x000000ffff057224 */ /* 0x000fc600078e0015 */
[----:B------:R-:W-:Y:S02]  /*7e50*/  ISETP.GE.AND P0, PT, R153, R76, PT ;  /* 0x0000004c9900720c */ /* 0x000fe40003f06270 */
[----:B------:R-:W-:-:S11]  /*7e60*/  PRMT R10, R5, 0x7610, R10 ;  /* 0x00007610050a7816 */ /* 0x000fd6000000000a */
[----:B------:R-:W-:Y:S05]  /*7e70*/  @P0 BRA `(.L_x_2866) ;  /* 0x0000000400900947 */ /* 0x000fea0003800000 */
[----:B------:R-:W0:Y:S01]  /*7e80*/  LDC R5, c[0x0][0x3d4] ;  /* 0x0000f500ff057b82 */ /* 0x000e220000000800 */
[C---:B------:R-:W-:Y:S01]  /*7e90*/  VIADD R4, R24.reuse, 0x10 ;  /* 0x0000001018047836 */ /* 0x040fe20000000000 */
[----:B------:R-:W-:Y:S01]  /*7ea0*/  BSSY B2, `(.L_x_2867) ;  /* 0x0000032000027945 */ /* 0x000fe20003800000 */
[----:B0-----:R-:W-:-:S03]  /*7eb0*/  ISETP.GE.AND P0, PT, R24, R5, PT ;  /* 0x000000051800720c */ /* 0x001fc60003f06270 */
[----:B------:R-:W-:-:S10]  /*7ec0*/  ISETP.GE.AND P1, PT, R4, R5, PT ;  /* 0x000000050400720c */ /* 0x000fd40003f26270 */
[----:B------:R-:W-:Y:S05]  /*7ed0*/  @P0 BRA `(.L_x_2868) ;  /* 0x0000000000b80947 */ /* 0x000fea0003800000 */
[----:B------:R-:W0:Y:S01]  /*7ee0*/  LDS.128 R4, [R145+0x18400] ;  /* 0x0184000091047984 */ /* 0x000e220000000c00 */
        /* <DEDUP_REMOVED lines=8> */
[----:B------:R-:W-:Y:S01]  /*7f70*/  LOP3.LUT R70, R70, 0xffff0000, RZ, 0xc0, !PT ;  /* 0xffff000046467812 */ /* 0x000fe200078ec0ff */
[C---:B------:R-:W-:Y:S01]  /*7f80*/  IMAD.U32 R68, R51.reuse, 0x10000, RZ ;  /* 0x0001000033447824 */ /* 0x040fe200078e00ff */
[----:B------:R-:W-:Y:S02]  /*7f90*/  PRMT R50, R10, 0x5432, R14 ;  /* 0x000054320a327816 */ /* 0x000fe4000000000e */
        /* <DEDUP_REMOVED lines=34> */
.L_x_2868:
[----:B------:R-:W-:Y:S05]  /*81c0*/  BSYNC B2 ;  /* 0x0000000000027941 */ /* 0x000fea0003800000 */
.L_x_2867:
[----:B------:R-:W-:Y:S05]  /*81d0*/  @P1 BRA `(.L_x_2866) ;  /* 0x0000000000b81947 */ /* 0x000fea0003800000 */
[----:B0-----:R-:W0:Y:S01]  /*81e0*/  LDS.128 R4, [R3] ;  /* 0x0000000003047984 */ /* 0x001e220000000c00 */
        /* <DEDUP_REMOVED lines=10> */
[----:B------:R-:W-:Y:S02]  /*8290*/  LOP3.LUT R46, R46, 0xffff0000, RZ, 0xc0, !PT ;  /* 0xffff00002e2e7812 */ /* 0x000fe400078ec0ff */
[----:B------:R-:W-:Y:S02]  /*82a0*/  PRMT R48, R12, 0x5432, R48 ;  /* 0x000054320c307816 */ /* 0x000fe40000000030 */
[C---:B0-----:R-:W-:Y:S01]  /*82b0*/  LOP3.LUT R15, R6.reuse, 0xffff0000, RZ, 0xc0, !PT ;  /* 0xffff0000060f7812 */ /* 0x041fe200078ec0ff */
[C---:B------:R-:W-:Y:S01]  /*82c0*/  IMAD.U32 R44, R7.reuse, 0x10000, RZ ;  /* 0x00010000072c7824 */ /* 0x040fe200078e00ff */
[----:B------:R-:W-:Y:S01]  /*82d0*/  LOP3.LUT R7, R7, 0xffff0000, RZ, 0xc0, !PT ;  /* 0xffff000007077812 */ /* 0x000fe200078ec0ff */
[----:B------:R-:W-:-:S02]  /*82e0*/  IMAD.U32 R14, R6, 0x10000, RZ ;  /* 0x00010000060e7824 */ /* 0x000fc400078e00ff */
[CC--:B------:R-:W-:Y:S01]  /*82f0*/  FMUL.FTZ R51, R15.reuse, R50.reuse ;  /* 0x000000320f337220 */ /* 0x0c0fe20000410000 */
[----:B------:R-:W-:Y:S01]  /*8300*/  FMUL.FTZ R15, R15, R47 ;  /* 0x0000002f0f0f7220 */ /* 0x000fe20000410000 */
[C---:B------:R-:W-:Y:S01]  /*8310*/  FMUL.FTZ R71, R7.reuse, R49 ;  /* 0x0000003107477220 */ /* 0x040fe20000410000 */
[----:B------:R-:W-:Y:S02]  /*8320*/  IMAD.U32 R0, R4, 0x10000, RZ ;  /* 0x0001000004007824 */ /* 0x000fe400078e00ff */
[C---:B------:R-:W-:Y:S01]  /*8330*/  FFMA.FTZ R68, R14.reuse, R47, -R51 ;  /* 0x0000002f0e447223 */ /* 0x040fe20000010833 */
[----:B------:R-:W-:Y:S01]  /*8340*/  FFMA.FTZ R69, R14, R50, R15 ;  /* 0x000000320e457223 */ /* 0x000fe2000001000f */
[-C--:B------:R-:W-:Y:S01]  /*8350*/  FMUL.FTZ R47, R7, R46.reuse ;  /* 0x0000002e072f7220 */ /* 0x080fe20000410000 */
[C---:B------:R-:W-:Y:S01]  /*8360*/  IMAD.U32 R6, R5.reuse, 0x10000, RZ ;  /* 0x0001000005067824 */ /* 0x040fe200078e00ff */
[----:B------:R-:W-:Y:S01]  /*8370*/  LOP3.LUT R4, R4, 0xffff0000, RZ, 0xc0, !PT ;  /* 0xffff000004047812 */ /* 0x000fe200078ec0ff */
[C---:B------:R-:W-:Y:S01]  /*8380*/  IMAD.U32 R15, R48.reuse, 0x10000, RZ ;  /* 0x00010000300f7824 */ /* 0x040fe200078e00ff */
[----:B------:R-:W-:Y:S01]  /*8390*/  LOP3.LUT R5, R5, 0xffff0000, RZ, 0xc0, !PT ;  /* 0xffff000005057812 */ /* 0x000fe200078ec0ff */
[C---:B------:R-:W-:Y:S01]  /*83a0*/  IMAD.U32 R7, R45.reuse, 0x10000, RZ ;  /* 0x000100002d077824 */ /* 0x040fe200078e00ff */
[----:B------:R-:W-:Y:S01]  /*83b0*/  LOP3.LUT R48, R48, 0xffff0000, RZ, 0xc0, !PT ;  /* 0xffff000030307812 */ /* 0x000fe200078ec0ff */
[C---:B------:R-:W-:Y:S01]  /*83c0*/  FFMA.FTZ R71, R44.reuse, R46, -R71 ;  /* 0x0000002e2c477223 */ /* 0x040fe20000010847 */
[----:B------:R-:W-:Y:S01]  /*83d0*/  LOP3.LUT R45, R45, 0xffff0000, RZ, 0xc0, !PT ;  /* 0xffff00002d2d7812 */ /* 0x000fe200078ec0ff */
[----:B------:R-:W-:Y:S01]  /*83e0*/  FFMA.FTZ R44, R44, R49, R47 ;  /* 0x000000312c2c7223 */ /* 0x000fe2000001002f */
[C---:B------:R-:W-:Y:S01]  /*83f0*/  FMUL.FTZ R47, R4.reuse, R15 ;  /* 0x0000000f042f7220 */ /* 0x040fe20000410000 */
[----:B------:R-:W-:Y:S01]  /*8400*/  FMUL.FTZ R14, R4, R7 ;  /* 0x00000007040e7220 */ /* 0x000fe20000410000 */
[CC--:B------:R-:W-:Y:S01]  /*8410*/  FMUL.FTZ R49, R5.reuse, R48.reuse ;  /* 0x0000003005317220 */ /* 0x0c0fe20000410000 */
        /* <DEDUP_REMOVED lines=10> */
.L_x_2866:
[----:B------:R-:W-:Y:S05]  /*84c0*/  BSYNC B1 ;  /* 0x0000000000017941 */ /* 0x000fea0003800000 */
.L_x_2865:
[----:B------:R-:W-:-:S13]  /*84d0*/  ISETP.GE.AND P0, PT, R154, R76, PT ;  /* 0x0000004c9a00720c */ /* 0x000fda0003f06270 */
[----:B------:R-:W-:Y:S05]  /*84e0*/  @P0 BRA `(.L_x_2869) ;  /* 0x0000001800980947 */ /* 0x000fea0003800000 */
[----:B01----:R-:W0:Y:S01]  /*84f0*/  LDC R5, c[0x0][0x3d4] ;  /* 0x0000f500ff057b82 */ /* 0x003e220000000800 */
[C---:B------:R-:W-:Y:S01]  /*8500*/  VIADD R0, R24.reuse, 0x10 ;  /* 0x0000001018007836 */ /* 0x040fe20000000000 */
[----:B------:R-:W-:Y:S01]  /*8510*/  BSSY B1, `(.L_x_2870) ;  /* 0x0000032000017945 */ /* 0x000fe20003800000 */
[----:B0-----:R-:W-:-:S03]  /*8520*/  ISETP.GE.AND P0, PT, R24, R5, PT ;  /* 0x000000051800720c */ /* 0x001fc60003f06270 */
[----:B------:R-:W-:-:S10]  /*8530*/  ISETP.GE.AND P1, PT, R0, R5, PT ;  /* 0x000000050000720c */ /* 0x000fd40003f26270 */
[----:B------:R-:W-:Y:S05]  /*8540*/  @P0 BRA `(.L_x_2871) ;  /* 0x0000000000b80947 */ /* 0x000fea0003800000 */
[----:B------:R-:W0:Y:S01]  /*8550*/  LDS.128 R4, [R145+0x1a400] ;  /* 0x01a4000091047984 */ /* 0x000e220000000c00 */
[----:B------:R-:W-:Y:S02]  /*8560*/  SHF.R.U64 R42, R42, 0x10, R43 ;  /* 0x000000102a2a7819 */ /* 0x000fe4000000122b */
[----:B------:R-:W-:Y:S02]  /*8570*/  SHF.R.U64 R25, R40, 0x10, R41 ;  /* 0x0000001028197819 */ /* 0x000fe40000001229 */
[----:B------:R-:W-:Y:S02]  /*8580*/  SHF.R.U32.HI R43, RZ, 0x10, R43 ;  /* 0x00000010ff2b7819 */ /* 0x000fe4000001162b */
[----:B------:R-:W-:Y:S02]  /*8590*/  SHF.R.U32.HI R40, RZ, 0x10, R41 ;  /* 0x00000010ff287819 */ /* 0x000fe40000011629 */
        /* <DEDUP_REMOVED lines=41> */
.L_x_2871:
[----:B------:R-:W-:Y:S05]  /*8830*/  BSYNC B1 ;  /* 0x0000000000017941 */ /* 0x000fea0003800000 */
.L_x_2870:
        /* <DEDUP_REMOVED lines=18> */
[C---:B------:R-:W-:Y:S01]  /*8960*/  FMUL.FTZ R21, R9.reuse, R20 ;  /* 0x0000001409157220 */ /* 0x040fe20000410000 */
[-C--:B------:R-:W-:Y:S01]  /*8970*/  FMUL.FTZ R9, R9, R12.reuse ;  /* 0x0000000c09097220 */ /* 0x080fe20000410000 */
        /* <DEDUP_REMOVED lines=26> */
[----:B------:R2:W-:Y:S01]  /*8b20*/  STS.128 [R3+0x2000], R4 ;  /* 0x0020000403007388 */ /* 0x0005e20000000c00 */
[----:B------:R-:W-:Y:S05]  /*8b30*/  BRA `(.L_x_2869) ;  /* 0x0000001400047947 */ /* 0x000fea0003800000 */
.L_x_2850:
[----:B------:R0:W5:Y:S01]  /*8b40*/  LDL R48, [R1+0x224] ;  /* 0x0002240001307983 */ /* 0x0001620000100800 */
[----:B------:R-:W1:Y:S01]  /*8b50*/  LDC R0, c[0x0][0x428] ;  /* 0x00010a00ff007b82 */ /* 0x000e620000000800 */
[----:B------:R-:W-:Y:S01]  /*8b60*/  IMAD.MOV.U32 R11, RZ, RZ, R47 ;  /* 0x000000ffff0b7224 */ /* 0x000fe200078e002f */
[----:B------:R-:W-:Y:S01]  /*8b70*/  ULDC.64 UR4, c[0x0][0x3c8] ;  /* 0x0000f20000047ab9 */ /* 0x000fe20000000a00 */
[----:B------:R-:W-:Y:S01]  /*8b80*/  IMAD.MOV.U32 R43, RZ, RZ, R45 ;  /* 0x000000ffff2b7224 */ /* 0x000fe200078e002d */
[----:B------:R-:W-:-:S04]  /*8b90*/  ULDC.64 UR6, c[0x0][0x3e0] ;  /* 0x0000f80000067ab9 */ /* 0x000fc80000000a00 */
[----:B------:R-:W2:Y:S01]  /*8ba0*/  LDC R3, c[0x0][0x3d4] ;  /* 0x0000f500ff037b82 */ /* 0x000ea20000000800 */
[----:B-1----:R-:W-:Y:S01]  /*8bb0*/  ISETP.NE.AND P3, PT, R0, 0x1, PT ;  /* 0x000000010000780c */ /* 0x002fe20003f65270 */
[----:B------:R-:W-:-:S04]  /*8bc0*/  IMAD R0, R15, 0x80, R153 ;  /* 0x000000800f007824 */ /* 0x000fc800078e0299 */
[----:B------:R-:W-:Y:S01]  /*8bd0*/  IMAD R0, R191, 0x40, R0 ;  /* 0x00000040bf007824 */ /* 0x000fe200078e0200 */
[----:B--2---:R-:W-:-:S04]  /*8be0*/  ISETP.GE.AND P0, PT, R22, R3, PT ;  /* 0x000000031600720c */ /* 0x004fc80003f06270 */
[----:B------:R-:W-:-:S03]  /*8bf0*/  ISETP.GE.OR P1, PT, R154, R10, P0 ;  /* 0x0000000a9a00720c */ /* 0x000fc60000726670 */
[----:B------:R-:W1:Y:S01]  /*8c00*/  @P3 LDC R9, c[0x0][0x42c] ;  /* 0x00010b00ff093b82 */ /* 0x000e620000000800 */
[----:B------:R-:W-:Y:S01]  /*8c10*/  ISETP.GE.OR P2, PT, R153, R10, P0 ;  /* 0x0000000a9900720c */ /* 0x000fe20000746670 */
[----:B------:R-:W-:-:S06]  /*8c20*/  IMAD.MOV.U32 R10, RZ, RZ, R40 ;  /* 0x000000ffff0a7224 */ /* 0x000fcc00078e0028 */
[----:B------:R-:W2:Y:S06]  /*8c30*/  @P3 LDC R8, c[0x0][0x430] ;  /* 0x00010c00ff083b82 */ /* 0x000eac0000000800 */
[----:B------:R-:W-:Y:S02]  /*8c40*/  @!P2 IADD3 R14, P5, R77, R44, RZ ;  /* 0x0000002c4d0ea210 */ /* 0x000fe40007fbe0ff */
[----:B------:R-:W3:Y:S03]  /*8c50*/  @!P1 LDC.64 R46, c[0x0][0x3c8] ;  /* 0x0000f200ff2e9b82 */ /* 0x000ee60000000a00 */
[----:B------:R-:W-:Y:S01]  /*8c60*/  @!P2 IMAD.X R21, R78, 0x1, R49, P5 ;  /* 0x000000014e15a824 */ /* 0x000fe200028e0631 */
[----:B------:R-:W-:Y:S01]  /*8c70*/  @!P2 IADD3 R12, P5, R74, R51, RZ ;  /* 0x000000334a0ca210 */ /* 0x000fe20007fbe0ff */
[----:B-1----:R-:W-:-:S03]  /*8c80*/  @P3 IMAD.HI.U32 R9, R0, R9, RZ ;  /* 0x0000000900093227 */ /* 0x002fc600078e00ff */
[----:B------:R-:W1:Y:S01]  /*8c90*/  @!P1 LDC.64 R70, c[0x0][0x3e0] ;  /* 0x0000f800ff469b82 */ /* 0x000e620000000a00 */
[----:B------:R-:W-:Y:S01]  /*8ca0*/  @!P2 IMAD.X R15, R76, 0x1, R69, P5 ;  /* 0x000000014c0fa824 */ /* 0x000fe200028e0645 */
[----:B--2---:R-:W-:Y:S02]  /*8cb0*/  @P3 SHF.R.U32.HI R0, RZ, R8, R9 ;  /* 0x00000008ff003219 */ /* 0x004fe40000011609 */
[----:B------:R-:W-:Y:S02]  /*8cc0*/  @!P1 IADD3 R45, P3, P4, R44, R84, R77 ;  /* 0x000000542c2d9210 */ /* 0x000fe40007c7e04d */
[----:B------:R-:W-:Y:S01]  /*8cd0*/  SHF.R.S32.HI R13, RZ, 0x1f, R0 ;  /* 0x0000001fff0d7819 */ /* 0x000fe20000011400 */
[----:B------:R-:W-:Y:S01]  /*8ce0*/  IMAD.WIDE.U32 R8, R0, R6, R42 ;  /* 0x0000000600087225 */ /* 0x000fe200078e002a */
[----:B------:R-:W-:Y:S02]  /*8cf0*/  @!P1 IADD3.X R50, R49, R82, R78, P3, P4 ;  /* 0x0000005231329210 */ /* 0x000fe40001fe844e */
[----:B------:R-:W-:Y:S01]  /*8d00*/  @!P1 IADD3 R40, P3, P4, R51, R86, R74 ;  /* 0x0000005633289210 */ /* 0x000fe20007c7e04a */
[----:B------:R-:W-:-:S02]  /*8d10*/  IMAD R24, R13, R6, RZ ;  /* 0x000000060d187224 */ /* 0x000fc400078e02ff */
[-C--:B------:R-:W-:Y:S01]  /*8d20*/  IMAD R13, R13, R4.reuse, RZ ;  /* 0x000000040d0d7224 */ /* 0x080fe200078e02ff */
[----:B------:R-:W-:Y:S01]  /*8d30*/  @!P1 IADD3.X R41, R69, R85, R76, P3, P4 ;  /* 0x0000005545299210 */ /* 0x000fe20001fe844c */
[----:B------:R-:W-:Y:S01]  /*8d40*/  IMAD R7, R0, R7, R24 ;  /* 0x0000000700077224 */ /* 0x000fe200078e0218 */
[----:B------:R-:W-:Y:S01]  /*8d50*/  LEA R6, P4, R8, UR4, 0x1 ;  /* 0x0000000408067c11 */ /* 0x000fe2000f8808ff */
[----:B------:R-:W-:Y:S01]  /*8d60*/  IMAD.WIDE.U32 R10, R0, R4, R10 ;  /* 0x00000004000a7225 */ /* 0x000fe200078e000a */
[C---:B------:R-:W-:Y:S01]  /*8d70*/  @!P2 LEA R20, P3, R14.reuse, UR4, 0x1 ;  /* 0x000000040e14ac11 */ /* 0x040fe2000f8608ff */
[----:B------:R-:W-:Y:S02]  /*8d80*/  UMOV UR4, 0xffffffff ;  /* 0xffffffff00047882 */ /* 0x000fe40000000000 */
[----:B------:R-:W-:Y:S01]  /*8d90*/  IMAD.IADD R7, R9, 0x1, R7 ;  /* 0x0000000109077824 */ /* 0x000fe200078e0207 */
[----:B------:R-:W-:Y:S01]  /*8da0*/  @!P2 LEA.HI.X R21, R14, UR5, R21, 0x1, P3 ;  /* 0x000000050e15ac11 */ /* 0x000fe200098f0c15 */
[----:B------:R-:W-:Y:S01]  /*8db0*/  IMAD R13, R0, R5, R13 ;  /* 0x00000005000d7224 */ /* 0x000fe200078e020d */
[----:B------:R-:W-:-:S02]  /*8dc0*/  @!P2 LEA R24, P3, R12, UR6, 0x1 ;  /* 0x000000060c18ac11 */ /* 0x000fc4000f8608ff */
[----:B------:R-:W-:Y:S01]  /*8dd0*/  LEA.HI.X R5, R8, UR5, R7, 0x1, P4 ;  /* 0x0000000508057c11 */ /* 0x000fe2000a0f0c07 */
[----:B------:R-:W-:Y:S01]  /*8de0*/  IMAD.IADD R7, R11, 0x1, R13 ;  /* 0x000000010b077824 */ /* 0x000fe200078e020d */
[----:B------:R-:W-:Y:S02]  /*8df0*/  LEA R0, P5, R10, UR6, 0x1 ;  /* 0x000000060a007c11 */ /* 0x000fe4000f8a08ff */
[----:B------:R-:W-:Y:S02]  /*8e00*/  @!P2 LEA.HI.X R25, R12, UR7, R15, 0x1, P3 ;  /* 0x000000070c19ac11 */ /* 0x000fe400098f0c0f */
[----:B------:R-:W-:Y:S02]  /*8e10*/  LEA.HI.X R4, R10, UR7, R7, 0x1, P5 ;  /* 0x000000070a047c11 */ /* 0x000fe4000a8f0c07 */
[----:B---3--:R-:W-:Y:S02]  /*8e20*/  @!P1 LEA R44, P3, R45, R46, 0x1 ;  /* 0x0000002e2d2c9211 */ /* 0x008fe400078608ff */
[----:B-1----:R-:W-:Y:S01]  /*8e30*/  @!P1 LEA R46, P4, R40, R70, 0x1 ;  /* 0x00000046282e9211 */ /* 0x002fe200078808ff */
[----:B0-----:R-:W-:-:S12]  /*8e40*/  BRA.DIV UR4, `(.L_x_2872) ;  /* 0x000002c204fc7947 */ /* 0x001fd8000b800000 */
.L_x_3138:
[----:B------:R-:W-:-:S03]  /*8e50*/  UMOV UR4, 0xffffffff ;  /* 0xffffffff00047882 */ /* 0x000fc60000000000 */
[----:B------:R-:W-:Y:S05]  /*8e60*/  BRA.DIV UR4, `(.L_x_2873) ;  /* 0x000002c6041c7947 */ /* 0x000fea000b800000 */
.L_x_3141:
[----:B------:R-:W-:-:S03]  /*8e70*/  UMOV UR4, 0xffffffff ;  /* 0xffffffff00047882 */ /* 0x000fc60000000000 */
[----:B------:R-:W-:Y:S05]  /*8e80*/  BRA.DIV UR4, `(.L_x_2874) ;  /* 0x000002c6043c7947 */ /* 0x000fea000b800000 */
.L_x_3144:
[----:B------:R-:W-:-:S03]  /*8e90*/  UMOV UR4, 0xffffffff ;  /* 0xffffffff00047882 */ /* 0x000fc60000000000 */
[----:B------:R-:W-:Y:S05]  /*8ea0*/  BRA.DIV UR4, `(.L_x_2875) ;  /* 0x000002c6045c7947 */ /* 0x000fea000b800000 */
.L_x_3147:
[----:B------:R-:W-:-:S03]  /*8eb0*/  UMOV UR4, 0xffffffff ;  /* 0xffffffff00047882 */ /* 0x000fc60000000000 */
[----:B------:R-:W-:Y:S05]  /*8ec0*/  BRA.DIV UR4, `(.L_x_2876) ;  /* 0x000002c6047c7947 */ /* 0x000fea000b800000 */
.L_x_3150:
[----:B------:R-:W-:-:S03]  /*8ed0*/  UMOV UR4, 0xffffffff ;  /* 0xffffffff00047882 */ /* 0x000fc60000000000 */
[----:B------:R-:W-:Y:S05]  /*8ee0*/  BRA.DIV UR4, `(.L_x_2877) ;  /* 0x000002c6049c7947 */ /* 0x000fea000b800000 */
.L_x_3153:
[----:B------:R-:W-:-:S03]  /*8ef0*/  UMOV UR4, 0xffffffff ;  /* 0xffffffff00047882 */ /* 0x000fc60000000000 */
[----:B------:R-:W-:Y:S05]  /*8f00*/  BRA.DIV UR4, `(.L_x_2878) ;  /* 0x000002c604bc7947 */ /* 0x000fea000b800000 */
.L_x_3156:
[----:B------:R-:W-:-:S03]  /*8f10*/  UMOV UR4, 0xffffffff ;  /* 0xffffffff00047882 */ /* 0x000fc60000000000 */
[----:B------:R-:W-:Y:S05]  /*8f20*/  BRA.DIV UR4, `(.L_x_2879) ;  /* 0x000002c604dc7947 */ /* 0x000fea000b800000 */
.L_x_3159:
[----:B-----5:R-:W-:Y:S02]  /*8f30*/  LEA.HI R0, R48, R48, RZ, 0x1 ;  /* 0x0000003030007211 */ /* 0x020fe400078f08ff */
[----:B------:R-:W-:Y:S02]  /*8f40*/  CS2R R12, SRZ ;  /* 0x00000000000c7805 */ /* 0x000fe4000001ff00 */
[----:B------:R-:W-:Y:S02]  /*8f50*/  @!P1 LEA.HI.X R45, R45, R47, R50, 0x1, P3 ;  /* 0x0000002f2d2d9211 */ /* 0x000fe400018f0c32 */
[----:B------:R-:W-:Y:S02]  /*8f60*/  CS2R R14, SRZ ;  /* 0x00000000000e7805 */ /* 0x000fe4000001ff00 */
[----:B------:R-:W-:Y:S02]  /*8f70*/  LOP3.LUT R5, R0, 0xfffffffe, RZ, 0xc0, !PT ;  /* 0xfffffffe00057812 */ /* 0x000fe400078ec0ff */
[----:B------:R-:W-:-:S02]  /*8f80*/  CS2R R42, SRZ ;  /* 0x00000000002a7805 */ /* 0x000fc4000001ff00 */
[----:B------:R-:W-:Y:S02]  /*8f90*/  @!P1 LEA.HI.X R47, R40, R71, R41, 0x1, P4 ;  /* 0x00000047282f9211 */ /* 0x000fe400020f0c29 */
[----:B------:R-:W-:Y:S01]  /*8fa0*/  CS2R R40, SRZ ;  /* 0x0000000000287805 */ /* 0x000fe2000001ff00 */
[----:B------:R-:W-:Y:S01]  /*8fb0*/  IMAD.IADD R48, R48, 0x1, -R5 ;  /* 0x0000000130307824 */ /* 0x000fe200078e0a05 */
[----:B------:R-:W-:Y:S02]  /*8fc0*/  CS2R R8, SRZ ;  /* 0x0000000000087805 */ /* 0x000fe4000001ff00 */
[----:B------:R-:W-:Y:S02]  /*8fd0*/  CS2R R10, SRZ ;  /* 0x00000000000a7805 */ /* 0x000fe4000001ff00 */
[----:B------:R-:W-:Y:S02]  /*8fe0*/  CS2R R4, SRZ ;  /* 0x0000000000047805 */ /* 0x000fe4000001ff00 */
[----:B------:R-:W-:-:S02]  /*8ff0*/  CS2R R6, SRZ ;  /* 0x0000000000067805 */ /* 0x000fc4000001ff00 */
[----:B------:R-:W-:Y:S01]  /*9000*/  SHF.L.U32 R48, R48, 0x1f, RZ ;  /* 0x0000001f30307819 */ /* 0x000fe200000006ff */
[----:B------:R0:W5:Y:S04]  /*9010*/  @!P2 LDG.E.128 R12, desc[UR56][R20.64] ;  /* 0x00000038140ca981 */ /* 0x000168000c1e1d00 */
[----:B------:R0:W5:Y:S04]  /*9020*/  @!P2 LDG.E.128 R40, desc[UR56][R24.64] ;  /* 0x000000381828a981 */ /* 0x000168000c1e1d00 */
[----:B------:R0:W5:Y:S04]  /*9030*/  @!P1 LDG.E.128 R8, desc[UR56][R44.64] ;  /* 0x000000382c089981 */ /* 0x000168000c1e1d00 */
[----:B------:R0:W5:Y:S01]  /*9040*/  @!P1 LDG.E.128 R4, desc[UR56][R46.64] ;  /* 0x000000382e049981 */ /* 0x000162000c1e1d00 */
[----:B------:R-:W1:Y:S01]  /*9050*/  SYNCS.PHASECHK.TRANS64.TRYWAIT P1, [R145+URZ+0x32400], R48 ;  /* 0x03240030910075a7 */ /* 0x000e62000802017f */
[----:B------:R-:W-:Y:S04]  /*9060*/  BSSY B1, `(.L_x_2880) ;  /* 0x0000002000017945 */ /* 0x000fe80003800000 */
[----:B01----:R-:W-:Y:S05]  /*9070*/  @!P1 BRA `(.L_x_2881) ;  /* 0x000002c400b09947 */ /* 0x003fea0003800000 */
.L_x_3160:
[----:B------:R-:W-:Y:S05]  /*9080*/  BSYNC B1 ;  /* 0x0000000000017941 */ /* 0x000fea0003800000 */
.L_x_2880:
[----:B------:R-:W2:Y:S01]  /*9090*/  LDL R45, [R1+0x70] ;  /* 0x00007000012d7983 */ /* 0x000ea20000100800 */
[----:B-----5:R-:W-:Y:S01]  /*90a0*/  IMAD.MOV.U32 R0, RZ, RZ, R12 ;  /* 0x000000ffff007224 */ /* 0x020fe200078e000c */
[----:B------:R-:W-:Y:S01]  /*90b0*/  BSSY B1, `(.L_x_2882) ;  /* 0x0000086000017945 */ /* 0x000fe20003800000 */
[----:B------:R-:W-:Y:S02]  /*90c0*/  IMAD.MOV.U32 R25, RZ, RZ, R40 ;  /* 0x000000ffff197224 */ /* 0x000fe400078e0028 */
[----:B------:R-:W-:Y:S02]  /*90d0*/  IMAD.MOV.U32 R44, RZ, RZ, R41 ;  /* 0x000000ffff2c7224 */ /* 0x000fe400078e0029 */
[----:B------:R-:W-:Y:S01]  /*90e0*/  IMAD.MOV.U32 R20, RZ, RZ, R13 ;  /* 0x000000ffff147224 */ /* 0x000fe200078e000d */
[----:B------:R-:W-:Y:S01]  /*90f0*/  PRMT R0, R0, 0x5410, R25 ;  /* 0x0000541000007816 */ /* 0x000fe20000000019 */
[----:B------:R-:W-:Y:S01]  /*9100*/  IMAD.MOV.U32 R25, RZ, RZ, R42 ;  /* 0x000000ffff197224 */ /* 0x000fe200078e002a */
[----:B------:R-:W-:Y:S01]  /*9110*/  PRMT R80, R44, 0x7610, R80 ;  /* 0x000076102c507816 */ /* 0x000fe20000000050 */
[----:B------:R-:W-:-:S02]  /*9120*/  IMAD.MOV.U32 R44, RZ, RZ, R8 ;  /* 0x000000ffff2c7224 */ /* 0x000fc400078e0008 */
[----:B------:R-:W-:Y:S01]  /*9130*/  IMAD.MOV.U32 R46, RZ, RZ, R9 ;  /* 0x000000ffff2e7224 */ /* 0x000fe200078e0009 */
[--C-:B------:R-:W-:Y:S01]  /*9140*/  PRMT R20, R20, 0x5410, R25.reuse ;  /* 0x0000541014147816 */ /* 0x100fe20000000019 */
[----:B------:R-:W-:Y:S01]  /*9150*/  IMAD.MOV.U32 R47, RZ, RZ, R10 ;  /* 0x000000ffff2f7224 */ /* 0x000fe200078e000a */
[----:B------:R-:W-:Y:S01]  /*9160*/  PRMT R25, R44, 0x7610, R25 ;  /* 0x000076102c197816 */ /* 0x000fe20000000019 */
[----:B------:R-:W-:Y:S01]  /*9170*/  IMAD.MOV.U32 R44, RZ, RZ, R4 ;  /* 0x000000ffff2c7224 */ /* 0x000fe200078e0004 */
[----:B------:R-:W-:Y:S01]  /*9180*/  PRMT R68, R46, 0x7610, R68 ;  /* 0x000076102e447816 */ /* 0x000fe20000000044 */
[----:B------:R-:W-:Y:S01]  /*9190*/  IMAD.MOV.U32 R46, RZ, RZ, R11 ;  /* 0x000000ffff2e7224 */ /* 0x000fe200078e000b */
[----:B------:R-:W-:Y:S01]  /*91a0*/  PRMT R86, R47, 0x7610, R86 ;  /* 0x000076102f567816 */ /* 0x000fe20000000056 */
[----:B------:R-:W-:Y:S02]  /*91b0*/  IMAD.MOV.U32 R21, RZ, RZ, R14 ;  /* 0x000000ffff157224 */ /* 0x000fe400078e000e */
[----:B------:R-:W-:Y:S01]  /*91c0*/  IMAD.MOV.U32 R24, RZ, RZ, R15 ;  /* 0x000000ffff187224 */ /* 0x000fe200078e000f */
[----:B------:R-:W-:Y:S01]  /*91d0*/  PRMT R84, R44, 0x5410, R46 ;  /* 0x000054102c547816 */ /* 0x000fe2000000002e */
[----:B------:R-:W-:-:S02]  /*91e0*/  IMAD.MOV.U32 R44, RZ, RZ, R43 ;  /* 0x000000ffff2c7224 */ /* 0x000fc400078e002b */
[----:B------:R-:W-:Y:S02]  /*91f0*/  IMAD.MOV.U32 R87, RZ, RZ, R6 ;  /* 0x000000ffff577224 */ /* 0x000fe400078e0006 */
[----:B------:R-:W-:Y:S01]  /*9200*/  IMAD.MOV.U32 R88, RZ, RZ, R7 ;  /* 0x000000ffff587224 */ /* 0x000fe200078e0007 */
[----:B------:R-:W-:Y:S01]  /*9210*/  PRMT R81, R44, 0x7610, R81 ;  /* 0x000076102c517816 */ /* 0x000fe20000000051 */
[----:B--2---:R-:W-:-:S05]  /*9220*/  IMAD R45, R45, -0x80, R156 ;  /* 0xffffff802d2d7824 */ /* 0x004fca00078e029c */
[----:B------:R-:W-:-:S04]  /*9230*/  VIMNMX R45, R45, 0x80, PT ;  /* 0x000000802d2d7848 */ /* 0x000fc80003fe0100 */
[-C--:B------:R-:W-:Y:S02]  /*9240*/  ISETP.GE.OR P1, PT, R153, R45.reuse, P0 ;  /* 0x0000002d9900720c */ /* 0x080fe40000726670 */
[----:B------:R-:W-:Y:S01]  /*9250*/  ISETP.GE.OR P0, PT, R154, R45, P0 ;  /* 0x0000002d9a00720c */ /* 0x000fe20000706670 */
[----:B------:R-:W-:-:S05]  /*9260*/  IMAD.MOV.U32 R45, RZ, RZ, R5 ;  /* 0x000000ffff2d7224 */ /* 0x000fca00078e0005 */
[----:B------:R-:W-:-:S05]  /*9270*/  PRMT R85, R45, 0x7610, R85 ;  /* 0x000076102d557816 */ /* 0x000fca0000000055 */
[----:B------:R-:W-:Y:S05]  /*9280*/  @P1 BRA `(.L_x_2883) ;  /* 0x0000000400a01947 */ /* 0x000fea0003800000 */
[----:B------:R-:W-:Y:S01]  /*9290*/  IMAD.SHL.U32 R44, R179, 0x40, RZ ;  /* 0x00000040b32c7824 */ /* 0x000fe200078e00ff */
[----:B------:R-:W-:Y:S01]  /*92a0*/  SHF.R.U64 R69, R12, 0x10, R13 ;  /* 0x000000100c457819 */ /* 0x000fe2000000120d */
[----:B------:R-:W-:Y:S01]  /*92b0*/  IMAD.IADD R45, R22, 0x1, R3 ;  /* 0x00000001162d7824 */ /* 0x000fe200078e0203 */
[----:B------:R-:W-:Y:S02]  /*92c0*/  SHF.R.U64 R76, R40, 0x10, R41 ;  /* 0x00000010284c7819 */ /* 0x000fe40000001229 */
[----:B------:R-:W-:Y:S02]  /*92d0*/  LOP3.LUT R46, R44, 0x1c0, RZ, 0xc0, !PT ;  /* 0x000001c02c2e7812 */ /* 0x000fe400078ec0ff */
[----:B------:R-:W-:Y:S02]  /*92e0*/  SHF.R.U64 R12, R14, 0x10, R15 ;  /* 0x000000100e0c7819 */ /* 0x000fe4000000120f */
[----:B------:R-:W-:Y:S02]  /*92f0*/  LOP3.LUT R44, R46, 0x38, R22, 0xf8, !PT ;  /* 0x000000382e2c7812 */ /* 0x000fe400078ef816 */
[----:B------:R-:W-:-:S02]  /*9300*/  SHF.R.U32.HI R47, RZ, 0x3, R46 ;  /* 0x00000003ff2f7819 */ /* 0x000fc4000001162e */
[----:B------:R-:W-:Y:S02]  /*9310*/  LOP3.LUT R45, R46, 0x38, R45, 0xf8, !PT ;  /* 0x000000382e2d7812 */ /* 0x000fe400078ef82d */
[-C--:B------:R-:W-:Y:S02]  /*9320*/  LOP3.LUT R44, R44, R47.reuse, RZ, 0x3c, !PT ;  /* 0x0000002f2c2c7212 */ /* 0x080fe400078e3cff */
[----:B------:R-:W-:Y:S02]  /*9330*/  LOP3.LUT R46, R45, R47, RZ, 0x3c, !PT ;  /* 0x0000002f2d2e7212 */ /* 0x000fe400078e3cff */
[----:B------:R-:W-:Y:S01]  /*9340*/  SHF.R.U32.HI R15, RZ, 0x10, R15 ;  /* 0x00000010ff0f7819 */ /* 0x000fe2000001160f */
[C---:B------:R-:W-:Y:S01]  /*9350*/  IMAD R44, R165.reuse, 0x200, R44 ;  /* 0x00000200a52c7824 */ /* 0x040fe200078e022c */
[----:B------:R-:W-:Y:S01]  /*9360*/  SHF.R.U32.HI R13, RZ, 0x10, R13 ;  /* 0x00000010ff0d7819 */ /* 0x000fe2000001160d */
[----:B0-----:R-:W-:Y:S01]  /*9370*/  IMAD R48, R165, 0x200, R46 ;  /* 0x00000200a5307824 */ /* 0x001fe200078e022e */
[----:B------:R-:W-:Y:S01]  /*9380*/  SHF.R.U64 R78, R42, 0x10, R43 ;  /* 0x000000102a4e7819 */ /* 0x000fe2000000122b */
[--C-:B------:R-:W-:Y:S01]  /*9390*/  IMAD R82, R44, 0x2, R145.reuse ;  /* 0x000000022c527824 */ /* 0x100fe200078e0291 */
[----:B------:R-:W-:Y:S01]  /*93a0*/  PRMT R76, R0, 0x5432, R76 ;  /* 0x00005432004c7816 */ /* 0x000fe2000000004c */
[----:B------:R-:W-:Y:S01]  /*93b0*/  IMAD R83, R48, 0x2, R145 ;  /* 0x0000000230537824 */ /* 0x000fe200078e0291 */
[----:B------:R-:W-:-:S02]  /*93c0*/  PRMT R69, R0, 0x5410, R69 ;  /* 0x0000541000457816 */ /* 0x000fc40000000045 */
[----:B------:R-:W0:Y:S01]  /*93d0*/  LDS.128 R44, [R82+0x18400] ;  /* 0x01840000522c7984 */ /* 0x000e220000000c00 */
[----:B------:R-:W-:Y:S02]  /*93e0*/  PRMT R74, R24, 0x5410, R15 ;  /* 0x00005410184a7816 */ /* 0x000fe4000000000f */
[C---:B------:R-:W-:Y:S01]  /*93f0*/  PRMT R70, R20.reuse, 0x5410, R13 ;  /* 0x0000541014467816 */ /* 0x040fe2000000000d */
[----:B------:R-:W1:Y:S01]  /*9400*/  LDS.128 R48, [R83+0x18400] ;  /* 0x0184000053307984 */ /* 0x000e620000000c00 */
[----:B------:R-:W-:Y:S02]  /*9410*/  PRMT R71, R21, 0x5410, R12 ;  /* 0x0000541015477816 */ /* 0x000fe4000000000c */
[----:B------:R-:W-:Y:S02]  /*9420*/  PRMT R78, R20, 0x5432, R78 ;  /* 0x00005432144e7816 */ /* 0x000fe4000000004e */
[----:B------:R-:W-:Y:S02]  /*9430*/  SHF.R.U32.HI R79, RZ, 0x10, R43 ;  /* 0x00000010ff4f7819 */ /* 0x000fe4000001162b */
[----:B------:R-:W-:-:S02]  /*9440*/  SHF.R.U32.HI R77, RZ, 0x10, R41 ;  /* 0x00000010ff4d7819 */ /* 0x000fc40000011629 */
[----:B------:R-:W-:Y:S02]  /*9450*/  PRMT R79, R81, 0x5410, R79 ;  /* 0x00005410514f7816 */ /* 0x000fe4000000004f */
[----:B------:R-:W-:Y:S01]  /*9460*/  PRMT R77, R80, 0x5410, R77 ;  /* 0x00005410504d7816 */ /* 0x000fe2000000004d */
[C---:B0-----:R-:W-:Y:S01]  /*9470*/  IMAD.U32 R14, R46.reuse, 0x10000, RZ ;  /* 0x000100002e0e7824 */ /* 0x041fe200078e00ff */
[----:B------:R-:W-:Y:S01]  /*9480*/  LOP3.LUT R15, R46, 0xffff0000, RZ, 0xc0, !PT ;  /* 0xffff00002e0f7812 */ /* 0x000fe200078ec0ff */
[C---:B------:R-:W-:Y:S01]  /*9490*/  IMAD.U32 R0, R44.reuse, 0x10000, RZ ;  /* 0x000100002c007824 */ /* 0x040fe200078e00ff */
[----:B------:R-:W-:Y:S01]  /*94a0*/  LOP3.LUT R12, R44, 0xffff0000, RZ, 0xc0, !PT ;  /* 0xffff00002c0c7812 */ /* 0x000fe200078ec0ff */
[C---:B------:R-:W-:Y:S01]  /*94b0*/  IMAD.U32 R20, R47.reuse, 0x10000, RZ ;  /* 0x000100002f147824 */ /* 0x040fe200078e00ff */
[----:B------:R-:W-:Y:S01]  /*94c0*/  LOP3.LUT R46, R47, 0xffff0000, RZ, 0xc0, !PT ;  /* 0xffff00002f2e7812 */ /* 0x000fe200078ec0ff */
[C---:B------:R-:W-:Y:S01]  /*94d0*/  IMAD.U32 R13, R45.reuse, 0x10000, RZ ;  /* 0x000100002d0d7824 */ /* 0x040fe200078e00ff */
[----:B------:R-:W-:Y:S01]  /*94e0*/  LOP3.LUT R44, R45, 0xffff0000, RZ, 0xc0, !PT ;  /* 0xffff00002d2c7812 */ /* 0x000fe200078ec0ff */
[C---:B-1----:R-:W-:Y:S01]  /*94f0*/  IMAD.U32 R21, R48.reuse, 0x10000, RZ ;  /* 0x0001000030157824 */ /* 0x042fe200078e00ff */
[----:B------:R-:W-:Y:S01]  /*9500*/  LOP3.LUT R24, R48, 0xffff0000, RZ, 0xc0, !PT ;  /* 0xffff000030187812 */ /* 0x000fe200078ec0ff */
[----:B------:R-:W-:Y:S01]  /*9510*/  IMAD.U32 R47, R76, 0x10000, RZ ;  /* 0x000100004c2f7824 */ /* 0x000fe200078e00ff */
[----:B------:R-:W-:Y:S01]  /*9520*/  LOP3.LUT R48, R49, 0xffff0000, RZ, 0xc0, !PT ;  /* 0xffff000031307812 */ /* 0x000fe200078ec0ff */
[C---:B------:R-:W-:Y:S01]  /*9530*/  IMAD.U32 R45, R69.reuse, 0x10000, RZ ;  /* 0x00010000452d7824 */ /* 0x040fe200078e00ff */
[----:B------:R-:W-:Y:S01]  /*9540*/  LOP3.LUT R69, R69, 0xffff0000, RZ, 0xc0, !PT ;  /* 0xffff000045457812 */ /* 0x000fe200078ec0ff */
[----:B------:R-:W-:Y:S01]  /*9550*/  FMUL.FTZ R81, R21, R47 ;  /* 0x0000002f15517220 */ /* 0x000fe20000410000 */
[----:B------:R-:W-:-:S02]  /*9560*/  IMAD.U32 R40, R49, 0x10000, RZ ;  /* 0x0001000031287824 */ /* 0x000fc400078e00ff */
[-C--:B------:R-:W-:Y:S01]  /*9570*/  FMUL.FTZ R21, R21, R45.reuse ;  /* 0x0000002d15157220 */ /* 0x080fe20000410000 */
[----:B------:R-:W-:Y:S01]  /*9580*/  LOP3.LUT R49, R76, 0xffff0000, RZ, 0xc0, !PT ;  /* 0xffff00004c317812 */ /* 0x000fe200078ec0ff */
[C---:B------:R-:W-:Y:S01]  /*9590*/  FFMA.FTZ R81, R0.reuse, R45, -R81 ;  /* 0x0000002d00517223 */ /* 0x040fe20000010851 */
[C---:B------:R-:W-:Y:S02]  /*95a0*/  IMAD.U32 R45, R77.reuse, 0x10000, RZ ;  /* 0x000100004d2d7824 */ /* 0x040fe400078e00ff */
[----:B------:R-:W-:Y:S01]  /*95b0*/  FFMA.FTZ R47, R0, R47, R21 ;  /* 0x0000002f002f7223 */ /* 0x000fe20000010015 */
[----:B------:R-:W-:Y:S02]  /*95c0*/  IMAD.U32 R0, R70, 0x10000, RZ ;  /* 0x0001000046007824 */ /* 0x000fe400078e00ff */
[----:B------:R-:W-:Y:S01]  /*95d0*/  FMUL.FTZ R21, R24, R69 ;  /* 0x0000004518157220 */ /* 0x000fe20000410000 */
[----:B------:R-:W-:Y:S01]  /*95e0*/  LOP3.LUT R77, R77, 0xffff0000, RZ, 0xc0, !PT ;  /* 0xffff00004d4d7812 */ /* 0x000fe200078ec0ff */
[C---:B------:R-:W-:Y:S01]  /*95f0*/  FMUL.FTZ R76, R40.reuse, R45 ;  /* 0x0000002d284c7220 */ /* 0x040fe20000410000 */
[-C--:B------:R-:W-:Y:S01]  /*9600*/  FMUL.FTZ R80, R40, R0.reuse ;  /* 0x0000000028507220 */ /* 0x080fe20000410000 */
[----:B------:R-:W-:Y:S01]  /*9610*/  FFMA.FTZ R40, R12, R49, R21 ;  /* 0x000000310c287223 */ /* 0x000fe20000010015 */
[C---:B------:R-:W-:Y:S01]  /*9620*/  IMAD.U32 R41, R50.reuse, 0x10000, RZ ;  /* 0x0001000032297824 */ /* 0x040fe200078e00ff */
[----:B------:R-:W-:Y:S01]  /*9630*/  LOP3.LUT R42, R50, 0xffff0000, RZ, 0xc0, !PT ;  /* 0xffff0000322a7812 */ /* 0x000fe200078ec0ff */
[----:B------:R-:W-:Y:S01]  /*9640*/  FFMA.FTZ R80, R13, R45, R80 ;  /* 0x0000002d0d507223 */ /* 0x000fe20000010050 */
[----:B------:R-:W-:Y:S01]  /*9650*/  LOP3.LUT R21, R70, 0xffff0000, RZ, 0xc0, !PT ;  /* 0xffff000046157812 */ /* 0x000fe200078ec0ff */
[C---:B------:R-:W-:Y:S01]  /*9660*/  IMAD.U32 R43, R51.reuse, 0x10000, RZ ;  /* 0x00010000332b7824 */ /* 0x040fe200078e00ff */
[----:B------:R-:W-:Y:S01]  /*9670*/  LOP3.LUT R50, R51, 0xffff0000, RZ, 0xc0, !PT ;  /* 0xffff000033327812 */ /* 0x000fe200078ec0ff */
[----:B------:R-:W-:Y:S01]  /*9680*/  FFMA.FTZ R76, R13, R0, -R76 ;  /* 0x000000000d4c7223 */ /* 0x000fe2000001084c */
[----:B------:R-:W-:Y:S01]  /*9690*/  FMUL.FTZ R45, R48, R77 ;  /* 0x0000004d302d7220 */ /* 0x000fe20000410000 */
[----:B------:R-:W-:Y:S01]  /*96a0*/  FMUL.FTZ R51, R24, R49 ;  /* 0x0000003118337220 */ /* 0x000fe20000410000 */
[----:B------:R-:W-:-:S02]  /*96b0*/  IMAD.U32 R0, R71, 0x10000, RZ ;  /* 0x0001000047007824 */ /* 0x000fc400078e00ff */
[-C--:B------:R-:W-:Y:S01]  /*96c0*/  FMUL.FTZ R49, R48, R21.reuse ;  /* 0x0000001530317220 */ /* 0x080fe20000410000 */
[----:B------:R-:W-:Y:S02]  /*96d0*/  IMAD.U32 R13, R78, 0x10000, RZ ;  /* 0x000100004e0d7824 */ /* 0x000fe400078e00ff */
[----:B------:R-:W-:Y:S01]  /*96e0*/  FFMA.FTZ R45, R44, R21, -R45 ;  /* 0x000000152c2d7223 */ /* 0x000fe2000001082d */
[----:B------:R-:W-:Y:S01]  /*96f0*/  FFMA.FTZ R24, R12, R69, -R51 ;  /* 0x000000450c187223 */ /* 0x000fe20000010833 */
[----:B------:R-:W-:Y:S02]  /*9700*/  IMAD.U32 R21, R79, 0x10000, RZ ;  /* 0x000100004f157824 */ /* 0x000fe400078e00ff */
[C---:B------:R-:W-:Y:S01]  /*9710*/  FMUL.FTZ R48, R41.reuse, R0 ;  /* 0x0000000029307220 */ /* 0x040fe20000410000 */
[----:B------:R-:W-:Y:S02]  /*9720*/  IMAD.U32 R12, R74, 0x10000, RZ ;  /* 0x000100004a0c7824 */ /* 0x000fe400078e00ff */
[----:B------:R-:W-:Y:S01]  /*9730*/  FMUL.FTZ R51, R41, R13 ;  /* 0x0000000d29337220 */ /* 0x000fe20000410000 */
[----:B------:R-:W-:Y:S01]  /*9740*/  FFMA.FTZ R41, R44, R77, R49 ;  /* 0x0000004d2c297223 */ /* 0x000fe20000010031 */
[C---:B------:R-:W-:Y:S01]  /*9750*/  FMUL.FTZ R49, R43.reuse, R21 ;  /* 0x000000152b317220 */ /* 0x040fe20000410000 */
[----:B------:R-:W-:Y:S01]  /*9760*/  FFMA.FTZ R48, R14, R13, R48 ;  /* 0x0000000d0e307223 */ /* 0x000fe20000010030 */
[----:B------:R-:W-:Y:S01]  /*9770*/  LOP3.LUT R78, R78, 0xffff0000, RZ, 0xc0, !PT ;  /* 0xffff00004e4e7812 */ /* 0x000fe200078ec0ff */
[----:B------:R-:W-:Y:S01]  /*9780*/  FMUL.FTZ R43, R43, R12 ;  /* 0x0000000c2b2b7220 */ /* 0x000fe20000410000 */
[----:B------:R-:W-:Y:S01]  /*9790*/  LOP3.LUT R79, R79, 0xffff0000, RZ, 0xc0, !PT ;  /* 0xffff00004f4f7812 */ /* 0x000fe200078ec0ff */
[----:B------:R-:W-:Y:S01]  /*97a0*/  FFMA.FTZ R51, R14, R0, -R51 ;  /* 0x000000000e337223 */ /* 0x000fe20000010833 */
[----:B------:R-:W-:Y:S01]  /*97b0*/  LOP3.LUT R71, R71, 0xffff0000, RZ, 0xc0, !PT ;  /* 0xffff000047477812 */ /* 0x000fe200078ec0ff */
[----:B------:R-:W-:Y:S01]  /*97c0*/  FFMA.FTZ R43, R20, R21, R43 ;  /* 0x00000015142b7223 */ /* 0x000fe2000001002b */
[----:B------:R-:W-:Y:S01]  /*97d0*/  LOP3.LUT R13, R74, 0xffff0000, RZ, 0xc0, !PT ;  /* 0xffff00004a0d7812 */ /* 0x000fe200078ec0ff */
[----:B------:R-:W-:Y:S01]  /*97e0*/  FMUL.FTZ R0, R42, R78 ;  /* 0x0000004e2a007220 */ /* 0x000fe20000410000 */
[----:B------:R-:W-:Y:S01]  /*97f0*/  FMUL.FTZ R69, R50, R79 ;  /* 0x0000004f32457220 */ /* 0x000fe20000410000 */
[----:B------:R-:W-:Y:S01]  /*9800*/  FMUL.FTZ R21, R42, R71 ;  /* 0x000000472a157220 */ /* 0x000fe20000410000 */
[----:B------:R-:W-:Y:S01]  /*9810*/  FFMA.FTZ R49, R20, R12, -R49 ;  /* 0x0000000c14317223 */ /* 0x000fe20000010831 */
[----:B------:R-:W-:Y:S01]  /*9820*/  FMUL.FTZ R50, R50, R13 ;  /* 0x0000000d32327220 */ /* 0x000fe20000410000 */
        /* <DEDUP_REMOVED lines=14> */
.L_x_2883:
[----:B------:R-:W-:Y:S05]  /*9910*/  BSYNC B1 ;  /* 0x0000000000017941 */ /* 0x000fea0003800000 */
.L_x_2882:
[----:B------:R-:W-:Y:S01]  /*9920*/  PRMT R20, R87, 0x5410, R88 ;  /* 0x0000541057147816 */ /* 0x000fe20000000058 */
[----:B------:R-:W-:Y:S06]  /*9930*/  @P0 BRA `(.L_x_2869) ;  /* 0x0000000400840947 */ /* 0x000fec0003800000 */
[----:B------:R-:W-:Y:S01]  /*9940*/  IMAD.IADD R3, R22, 0x1, R3 ;  /* 0x0000000116037824 */ /* 0x000fe200078e0203 */
[----:B-1----:R-:W1:Y:S01]  /*9950*/  LDS.128 R12, [R210+0x18400] ;  /* 0x01840000d20c7984 */ /* 0x002e620000000c00 */
[----:B------:R-:W-:Y:S02]  /*9960*/  SHF.R.U64 R45, R4, 0x10, R5 ;  /* 0x00000010042d7819 */ /* 0x000fe40000001205 */
[----:B------:R-:W-:Y:S02]  /*9970*/  SHF.R.U64 R8, R8, 0x10, R9 ;  /* 0x0000001008087819 */ /* 0x000fe40000001209 */
[----:B------:R-:W-:Y:S02]  /*9980*/  LOP3.LUT R0, R166, 0x38, R3, 0xf8, !PT ;  /* 0x00000038a6007812 */ /* 0x000fe400078ef803 */
[----:B------:R-:W-:Y:S02]  /*9990*/  SHF.R.U32.HI R9, RZ, 0x10, R9 ;  /* 0x00000010ff097819 */ /* 0x000fe40000011609 */
[----:B------:R-:W-:-:S02]  /*99a0*/  LOP3.LUT R3, R0, R167, RZ, 0x3c, !PT ;  /* 0x000000a700037212 */ /* 0x000fc400078e3cff */
[----:B------:R-:W-:Y:S02]  /*99b0*/  PRMT R45, R84, 0x5410, R45 ;  /* 0x00005410542d7816 */ /* 0x000fe4000000002d */
[----:B------:R-:W-:Y:S01]  /*99c0*/  SHF.R.U32.HI R47, RZ, 0x10, R5 ;  /* 0x00000010ff2f7819 */ /* 0x000fe20000011605 */
[----:B------:R-:W-:Y:S01]  /*99d0*/  IMAD.IADD R0, R168, 0x1, R3 ;  /* 0x00000001a8007824 */ /* 0x000fe200078e0203 */
[----:B------:R-:W-:Y:S01]  /*99e0*/  PRMT R25, R25, 0x5410, R8 ;  /* 0x0000541019197816 */ /* 0x000fe20000000008 */
[----:B------:R-:W-:Y:S01]  /*99f0*/  IMAD.U32 R46, R45, 0x10000, RZ ;  /* 0x000100002d2e7824 */ /* 0x000fe200078e00ff */
[----:B------:R-:W-:Y:S01]  /*9a00*/  PRMT R68, R68, 0x5410, R9 ;  /* 0x0000541044447816 */ /* 0x000fe20000000009 */
[----:B------:R-:W-:Y:S01]  /*9a10*/  IMAD R0, R0, 0x2, R145 ;  /* 0x0000000200007824 */ /* 0x000fe200078e0291 */
[----:B------:R-:W-:Y:S01]  /*9a20*/  PRMT R47, R85, 0x5410, R47 ;  /* 0x00005410552f7816 */ /* 0x000fe2000000002f */
[----:B------:R-:W-:Y:S01]  /*9a30*/  IMAD.U32 R24, R25, 0x10000, RZ ;  /* 0x0001000019187824 */ /* 0x000fe200078e00ff */
[----:B------:R-:W-:-:S02]  /*9a40*/  SHF.R.U32.HI R44, RZ, 0x10, R11 ;  /* 0x00000010ff2c7819 */ /* 0x000fc4000001160b */
[----:B------:R-:W2:Y:S01]  /*9a50*/  LDS.128 R40, [R0+0x18400] ;  /* 0x0184000000287984 */ /* 0x000ea20000000c00 */
[----:B------:R-:W-:Y:S01]  /*9a60*/  SHF.R.U32.HI R50, RZ, 0x10, R7 ;  /* 0x00000010ff327819 */ /* 0x000fe20000011607 */
[----:B0-----:R-:W-:Y:S01]  /*9a70*/  IMAD.U32 R48, R47, 0x10000, RZ ;  /* 0x000100002f307824 */ /* 0x001fe200078e00ff */
[----:B------:R-:W-:Y:S02]  /*9a80*/  SHF.R.U64 R21, R10, 0x10, R11 ;  /* 0x000000100a157819 */ /* 0x000fe4000000120b */
[----:B------:R-:W-:Y:S02]  /*9a90*/  SHF.R.U64 R49, R6, 0x10, R7 ;  /* 0x0000001006317819 */ /* 0x000fe40000001207 */
[----:B------:R-:W-:Y:S02]  /*9aa0*/  PRMT R44, R84, 0x5432, R44 ;  /* 0x00005432542c7816 */ /* 0x000fe4000000002c */
[C---:B------:R-:W-:Y:S02]  /*9ab0*/  PRMT R50, R20.reuse, 0x5432, R50 ;  /* 0x0000543214327816 */ /* 0x040fe40000000032 */
[----:B------:R-:W-:-:S02]  /*9ac0*/  PRMT R49, R20, 0x5410, R49 ;  /* 0x0000541014317816 */ /* 0x000fc40000000031 */
[----:B------:R-:W-:Y:S02]  /*9ad0*/  LOP3.LUT R45, R45, 0xffff0000, RZ, 0xc0, !PT ;  /* 0xffff00002d2d7812 */ /* 0x000fe400078ec0ff */
[----:B------:R-:W-:Y:S01]  /*9ae0*/  LOP3.LUT R25, R25, 0xffff0000, RZ, 0xc0, !PT ;  /* 0xffff000019197812 */ /* 0x000fe200078ec0ff */
[C---:B-1----:R-:W-:Y:S01]  /*9af0*/  IMAD.U32 R3, R12.reuse, 0x10000, RZ ;  /* 0x000100000c037824 */ /* 0x042fe200078e00ff */
[----:B------:R-:W-:Y:S01]  /*9b00*/  LOP3.LUT R4, R12, 0xffff0000, RZ, 0xc0, !PT ;  /* 0xffff00000c047812 */ /* 0x000fe200078ec0ff */
[----:B------:R-:W-:Y:S01]  /*9b10*/  IMAD.U32 R5, R13, 0x10000, RZ ;  /* 0x000100000d057824 */ /* 0x000fe200078e00ff */
[----:B------:R-:W-:Y:S01]  /*9b20*/  PRMT R21, R86, 0x5410, R21 ;  /* 0x0000541056157816 */ /* 0x000fe20000000015 */
[----:B------:R-:W-:Y:S01]  /*9b30*/  IMAD.U32 R8, R15, 0x10000, RZ ;  /* 0x000100000f087824 */ /* 0x000fe200078e00ff */
[----:B------:R-:W-:Y:S01]  /*9b40*/  LOP3.LUT R12, R13, 0xffff0000, RZ, 0xc0, !PT ;  /* 0xffff00000d0c7812 */ /* 0x000fe200078ec0ff */
[----:B------:R-:W-:Y:S01]  /*9b50*/  IMAD.U32 R6, R14, 0x10000, RZ ;  /* 0x000100000e067824 */ /* 0x000fe200078e00ff */
[----:B------:R-:W-:-:S02]  /*9b60*/  LOP3.LUT R47, R47, 0xffff0000, RZ, 0xc0, !PT ;  /* 0xffff00002f2f7812 */ /* 0x000fc400078ec0ff */
[----:B------:R-:W-:Y:S02]  /*9b70*/  LOP3.LUT R7, R14, 0xffff0000, RZ, 0xc0, !PT ;  /* 0xffff00000e077812 */ /* 0x000fe400078ec0ff */
[----:B------:R-:W-:Y:S01]  /*9b80*/  LOP3.LUT R14, R15, 0xffff0000, RZ, 0xc0, !PT ;  /* 0xffff00000f0e7812 */ /* 0x000fe200078ec0ff */
[C---:B--2---:R-:W-:Y:S01]  /*9b90*/  IMAD.U32 R9, R40.reuse, 0x10000, RZ ;  /* 0x0001000028097824 */ /* 0x044fe200078e00ff */
        /* <DEDUP_REMOVED lines=8> */
[----:B------:R-:W-:Y:S02]  /*9c20*/  IMAD.U32 R24, R68, 0x10000, RZ ;  /* 0x0001000044187824 */ /* 0x000fe400078e00ff */
[----:B------:R-:W-:Y:S01]  /*9c30*/  FFMA.FTZ R74, R3, R46, R74 ;  /* 0x0000002e034a7223 */ /* 0x000fe2000001004a */
[----:B------:R-:W-:Y:S01]  /*9c40*/  IMAD.U32 R9, R50, 0x10000, RZ ;  /* 0x0001000032097824 */ /* 0x000fe200078e00ff */
[----:B------:R-:W-:Y:S01]  /*9c50*/  LOP3.LUT R15, R42, 0xffff0000, RZ, 0xc0, !PT ;  /* 0xffff00002a0f7812 */ /* 0x000fe200078ec0ff */
[----:B------:R-:W-:Y:S02]  /*9c60*/  IMAD.U32 R3, R44, 0x10000, RZ ;  /* 0x000100002c037824 */ /* 0x000fe400078e00ff */
[-C--:B------:R-:W-:Y:S01]  /*9c70*/  FMUL.FTZ R46, R11, R24.reuse ;  /* 0x000000180b2e7220 */ /* 0x080fe20000410000 */
[C---:B------:R-:W-:Y:S01]  /*9c80*/  FFMA.FTZ R76, R5.reuse, R24, -R76 ;  /* 0x00000018054c7223 */ /* 0x040fe2000001084c */
[C---:B------:R-:W-:Y:S01]  /*9c90*/  FMUL.FTZ R11, R20.reuse, R9 ;  /* 0x00000009140b7220 */ /* 0x040fe20000410000 */
[----:B------:R-:W-:Y:S01]  /*9ca0*/  FMUL.FTZ R24, R20, R3 ;  /* 0x0000000314187220 */ /* 0x000fe20000410000 */
[----:B------:R-:W-:Y:S01]  /*9cb0*/  FFMA.FTZ R46, R5, R48, R46 ;  /* 0x00000030052e7223 */ /* 0x000fe2000001002e */
[----:B------:R-:W-:Y:S01]  /*9cc0*/  FMUL.FTZ R5, R10, R45 ;  /* 0x0000002d0a057220 */ /* 0x000fe20000410000 */
[C---:B------:R-:W-:Y:S01]  /*9cd0*/  FFMA.FTZ R20, R8.reuse, R3, -R11 ;  /* 0x0000000308147223 */ /* 0x040fe2000001080b */
[----:B------:R-:W-:Y:S01]  /*9ce0*/  FFMA.FTZ R24, R8, R9, R24 ;  /* 0x0000000908187223 */ /* 0x000fe20000010018 */
[----:B------:R-:W-:-:S02]  /*9cf0*/  IMAD.U32 R13, R42, 0x10000, RZ ;  /* 0x000100002a0d7824 */ /* 0x000fc400078e00ff */
[-C--:B------:R-:W-:Y:S01]  /*9d00*/  FMUL.FTZ R9, R10, R25.reuse ;  /* 0x000000190a097220 */ /* 0x080fe20000410000 */
[----:B------:R-:W-:Y:S02]  /*9d10*/  IMAD.U32 R8, R49, 0x10000, RZ ;  /* 0x0001000031087824 */ /* 0x000fe400078e00ff */
[----:B------:R-:W-:Y:S01]  /*9d20*/  FFMA.FTZ R25, R4, R25, -R5 ;  /* 0x0000001904197223 */ /* 0x000fe20000010805 */
[----:B------:R-:W-:Y:S01]  /*9d30*/  IMAD.U32 R5, R21, 0x10000, RZ ;  /* 0x0001000015057824 */ /* 0x000fe200078e00ff */
[----:B------:R-:W-:Y:S01]  /*9d40*/  LOP3.LUT R3, R68, 0xffff0000, RZ, 0xc0, !PT ;  /* 0xffff000044037812 */ /* 0x000fe200078ec0ff */
[CC--:B------:R-:W-:Y:S01]  /*9d50*/  FMUL.FTZ R41, R13.reuse, R8.reuse ;  /* 0x000000080d297220 */ /* 0x0c0fe20000410000 */
[----:B------:R-:W-:Y:S01]  /*9d60*/  FMUL.FTZ R11, R40, R47 ;  /* 0x0000002f280b7220 */ /* 0x000fe20000410000 */
[----:B------:R-:W-:Y:S01]  /*9d70*/  FFMA.FTZ R9, R4, R45, R9 ;  /* 0x0000002d04097223 */ /* 0x000fe20000010009 */
[-C--:B------:R-:W-:Y:S01]  /*9d80*/  FMUL.FTZ R13, R13, R5.reuse ;  /* 0x000000050d0d7220 */ /* 0x080fe20000410000 */
[----:B------:R-:W-:Y:S01]  /*9d90*/  LOP3.LUT R10, R49, 0xffff0000, RZ, 0xc0, !PT ;  /* 0xffff0000310a7812 */ /* 0x000fe200078ec0ff */
[----:B------:R-:W-:Y:S01]  /*9da0*/  FFMA.FTZ R41, R6, R5, -R41 ;  /* 0x0000000506297223 */ /* 0x000fe20000010829 */
[----:B------:R-:W-:Y:S01]  /*9db0*/  LOP3.LUT R4, R21, 0xffff0000, RZ, 0xc0, !PT ;  /* 0xffff000015047812 */ /* 0x000fe200078ec0ff */
[-C--:B------:R-:W-:Y:S01]  /*9dc0*/  FMUL.FTZ R40, R40, R3.reuse ;  /* 0x0000000328287220 */ /* 0x080fe20000410000 */
[----:B------:R-:W-:Y:S01]  /*9dd0*/  LOP3.LUT R42, R43, 0xffff0000, RZ, 0xc0, !PT ;  /* 0xffff00002b2a7812 */ /* 0x000fe200078ec0ff */
[----:B------:R-:W-:Y:S01]  /*9de0*/  FFMA.FTZ R11, R12, R3, -R11 ;  /* 0x000000030c0b7223 */ /* 0x000fe2000001080b */
[----:B------:R-:W-:Y:S01]  /*9df0*/  LOP3.LUT R5, R50, 0xffff0000, RZ, 0xc0, !PT ;  /* 0xffff000032057812 */ /* 0x000fe200078ec0ff */
[----:B------:R-:W-:Y:S01]  /*9e00*/  FFMA.FTZ R13, R6, R8, R13 ;  /* 0x00000008060d7223 */ /* 0x000fe2000001000d */
[----:B------:R-:W-:Y:S01]  /*9e10*/  LOP3.LUT R3, R44, 0xffff0000, RZ, 0xc0, !PT ;  /* 0xffff00002c037812 */ /* 0x000fe200078ec0ff */
[C---:B------:R-:W-:Y:S01]  /*9e20*/  FMUL.FTZ R6, R15.reuse, R10 ;  /* 0x0000000a0f067220 */ /* 0x040fe20000410000 */
[-C--:B------:R-:W-:Y:S01]  /*9e30*/  FMUL.FTZ R15, R15, R4.reuse ;  /* 0x000000040f0f7220 */ /* 0x080fe20000410000 */
[----:B------:R-:W-:Y:S01]  /*9e40*/  FMUL.FTZ R21, R42, R5 ;  /* 0x000000052a157220 */ /* 0x000fe20000410000 */
[----:B------:R-:W-:Y:S01]  /*9e50*/  FFMA.FTZ R47, R12, R47, R40 ;  /* 0x0000002f0c2f7223 */ /* 0x000fe20000010028 */
        /* <DEDUP_REMOVED lines=15> */
.L_x_2869:
[----:B------:R-:W-:Y:S05]  /*9f50*/  BSYNC B0 ;  /* 0x0000000000007941 */ /* 0x000fea0003800000 */
.L_x_2849:
[----:B------:R-:W-:Y:S01]  /*9f60*/  @!PT LDS RZ, [RZ] ;  /* 0x00000000fffff984 */ /* 0x000fe20000000800 */
[----:B------:R-:W-:Y:S01]  /*9f70*/  @!PT LDS RZ, [RZ] ;  /* 0x00000000fffff984 */ /* 0x000fe20000000800 */
[----:B------:R-:W-:Y:S01]  /*9f80*/  @!PT LDS RZ, [RZ] ;  /* 0x00000000fffff984 */ /* 0x000fe20000000800 */
[----:B------:R-:W-:Y:S01]  /*9f90*/  @!PT LDS RZ, [RZ] ;  /* 0x00000000fffff984 */ /* 0x000fe20000000800 */
[----:B------:R4:W-:Y:S06]  /*9fa0*/  MEMBAR.ALL.CTA ;  /* 0x0000000000007992 */ /* 0x0009ec0000008000 */
[----:B----4-:R-:W4:Y:S01]  /*9fb0*/  FENCE.VIEW.ASYNC.S ;  /* 0x00000000000073c6 */ /* 0x010f220000000000 */
[----:B------:R-:W-:Y:S05]  /*9fc0*/  WARPSYNC.ALL ;  /* 0x0000000000007948 */ /* 0x000fea0003800000 */
[----:B----4-:R-:W-:Y:S06]  /*9fd0*/  BAR.SYNC.DEFER_BLOCKING 0xd, 0x100 ;  /* 0x0344000000007b1d */ /* 0x010fec0000010000 */
.L_x_2846:
[----:B0123--:R-:W-:Y:S01]  /*9fe0*/  IMAD.MOV.U32 R4, RZ, RZ, R63 ;  /* 0x000000ffff047224 */ /* 0x00ffe200078e003f */
[----:B------:R-:W-:Y:S05]  /*9ff0*/  WARPSYNC.ALL ;  /* 0x0000000000007948 */ /* 0x000fea0003800000 */
[----:B------:R-:W-:Y:S01]  /*a000*/  IMAD.MOV.U32 R5, RZ, RZ, R64 ;  /* 0x000000ffff057224 */ /* 0x000fe200078e0040 */
[----:B------:R-:W-:Y:S01]  /*a010*/  UIADD3 UR4, UP0, UR49, 0x460, URZ ;  /* 0x0000046031047890 */ /* 0x000fe2000ff1e03f */
[----:B------:R-:W-:Y:S01]  /*a020*/  IMAD.MOV.U32 R6, RZ, RZ, R19 ;  /* 0x000000ffff067224 */ /* 0x000fe200078e0013 */
[----:B------:R0:W-:Y:S01]  /*a030*/  STL.64 [R1+0x210], R28 ;  /* 0x0002101c01007387 */ /* 0x0001e20000100a00 */
[----:B------:R-:W-:Y:S01]  /*a040*/  IMAD.MOV.U32 R7, RZ, RZ, R66 ;  /* 0x000000ffff077224 */ /* 0x000fe200078e0042 */
[----:B------:R-:W-:Y:S01]  /*a050*/  UIADD3.X UR5, URZ, UR48, URZ, UP0, !UPT ;  /* 0x000000303f057290 */ /* 0x000fe200087fe43f */
[----:B------:R-:W-:Y:S01]  /*a060*/  IMAD.U32 R0, RZ, RZ, UR41 ;  /* 0x00000029ff007e24 */ /* 0x000fe2000f8e00ff */
[----:B------:R-:W-:Y:S01]  /*a070*/  BSSY B0, `(.L_x_2884) ;  /* 0x000002a000007945 */ /* 0x000fe20003800000 */
[----:B------:R-:W-:Y:S01]  /*a080*/  IMAD.U32 R3, RZ, RZ, UR43 ;  /* 0x0000002bff037e24 */ /* 0x000fe2000f8e00ff */
[----:B------:R1:W-:Y:S01]  /*a090*/  STL.128 [R1+0x180], R4 ;  /* 0x0001800401007387 */ /* 0x0003e20000100c00 */
[----:B------:R-:W-:Y:S01]  /*a0a0*/  IMAD.MOV.U32 R24, RZ, RZ, R61 ;  /* 0x000000ffff187224 */ /* 0x000fe200078e003d */
[----:B------:R-:W-:Y:S01]  /*a0b0*/  MOV R216, 0xa310 ;  /* 0x0000a31000d87802 */ /* 0x000fe20000000f00 */
[----:B------:R-:W-:-:S02]  /*a0c0*/  IMAD.MOV.U32 R25, RZ, RZ, R62 ;  /* 0x000000ffff197224 */ /* 0x000fc400078e003e */
[----:B------:R-:W-:Y:S02]  /*a0d0*/  IMAD.MOV.U32 R8, RZ, RZ, R59 ;  /* 0x000000ffff087224 */ /* 0x000fe400078e003b */
[----:B------:R-:W-:Y:S01]  /*a0e0*/  IMAD.MOV.U32 R9, RZ, RZ, R60 ;  /* 0x000000ffff097224 */ /* 0x000fe200078e003c */
[----:B------:R-:W-:Y:S01]  /*a0f0*/  STL.128 [R1+0x1a0], R24 ;  /* 0x0001a01801007387 */ /* 0x000fe20000100c00 */
[----:B------:R-:W-:Y:S02]  /*a100*/  IMAD.MOV.U32 R10, RZ, RZ, R57 ;  /* 0x000000ffff0a7224 */ /* 0x000fe400078e0039 */
[----:B------:R-:W-:Y:S02]  /*a110*/  IMAD.MOV.U32 R11, RZ, RZ, R58 ;  /* 0x000000ffff0b7224 */ /* 0x000fe400078e003a */
[----:B------:R-:W-:Y:S02]  /*a120*/  IMAD.MOV.U32 R19, RZ, RZ, R56 ;  /* 0x000000ffff137224 */ /* 0x000fe400078e0038 */
[----:B0-----:R-:W-:Y:S01]  /*a130*/  IMAD.MOV.U32 R28, RZ, RZ, R0 ;  /* 0x000000ffff1c7224 */ /* 0x001fe200078e0000 */
[----:B------:R-:W-:Y:S01]  /*a140*/  STL.128 [R1+0x1c0], R8 ;  /* 0x0001c00801007387 */ /* 0x000fe20000100c00 */
[----:B-1----:R-:W-:-:S02]  /*a150*/  IMAD.MOV.U32 R4, RZ, RZ, R38 ;  /* 0x000000ffff047224 */ /* 0x002fc400078e0026 */
[----:B------:R-:W-:Y:S02]  /*a160*/  IMAD.MOV.U32 R5, RZ, RZ, R67 ;  /* 0x000000ffff057224 */ /* 0x000fe400078e0043 */
[----:B------:R-:W-:Y:S02]  /*a170*/  IMAD.MOV.U32 R6, RZ, RZ, R18 ;  /* 0x000000ffff067224 */ /* 0x000fe400078e0012 */
[----:B------:R-:W-:Y:S02]  /*a180*/  IMAD.MOV.U32 R7, RZ, RZ, R33 ;  /* 0x000000ffff077224 */ /* 0x000fe400078e0021 */
[----:B------:R-:W-:Y:S02]  /*a190*/  IMAD.MOV.U32 R33, RZ, RZ, R55 ;  /* 0x000000ffff217224 */ /* 0x000fe400078e0037 */
[----:B------:R-:W-:Y:S01]  /*a1a0*/  IMAD.MOV.U32 R18, RZ, RZ, R39 ;  /* 0x000000ffff127224 */ /* 0x000fe200078e0027 */
[----:B------:R0:W-:Y:S01]  /*a1b0*/  STL.128 [R1+0x1e0], R4 ;  /* 0x0001e00401007387 */ /* 0x0001e20000100c00 */
[----:B------:R-:W-:-:S02]  /*a1c0*/  IMAD.MOV.U32 R29, RZ, RZ, R3 ;  /* 0x000000ffff1d7224 */ /* 0x000fc400078e0003 */
[----:B------:R-:W-:Y:S01]  /*a1d0*/  IMAD.U32 R55, RZ, RZ, UR5 ;  /* 0x00000005ff377e24 */ /* 0x000fe2000f8e00ff */
[----:B------:R-:W-:Y:S01]  /*a1e0*/  STL.128 [R1+0x190], R16 ;  /* 0x0001901001007387 */ /* 0x000fe20000100c00 */
[----:B------:R-:W-:Y:S02]  /*a1f0*/  IMAD.U32 R3, RZ, RZ, UR49 ;  /* 0x00000031ff037e24 */ /* 0x000fe4000f8e00ff */
[----:B------:R-:W-:Y:S01]  /*a200*/  VIADD R0, R178, 0xffffffff ;  /* 0xffffffffb2007836 */ /* 0x000fe20000000000 */
[----:B------:R-:W-:Y:S01]  /*a210*/  STL.128 [R1+0x1b0], R28 ;  /* 0x0001b01c01007387 */ /* 0x000fe20000100c00 */
[----:B------:R-:W-:Y:S02]  /*a220*/  VIADD R3, R3, 0x178 ;  /* 0x0000017803037836 */ /* 0x000fe40000000000 */
[----:B0-----:R-:W-:Y:S02]  /*a230*/  IMAD.MOV.U32 R4, RZ, RZ, R36 ;  /* 0x000000ffff047224 */ /* 0x001fe400078e0024 */
[----:B------:R-:W-:-:S02]  /*a240*/  IMAD.MOV.U32 R5, RZ, RZ, R65 ;  /* 0x000000ffff057224 */ /* 0x000fc400078e0041 */
[----:B------:R-:W-:Y:S02]  /*a250*/  IMAD.MOV.U32 R6, RZ, RZ, R32 ;  /* 0x000000ffff067224 */ /* 0x000fe400078e0020 */
[----:B------:R-:W-:Y:S02]  /*a260*/  IMAD.MOV.U32 R7, RZ, RZ, R37 ;  /* 0x000000ffff077224 */ /* 0x000fe400078e0025 */
[----:B------:R-:W-:Y:S02]  /*a270*/  IMAD.MOV.U32 R32, RZ, RZ, R54 ;  /* 0x000000ffff207224 */ /* 0x000fe400078e0036 */
[----:B------:R-:W-:Y:S01]  /*a280*/  IMAD.U32 R54, RZ, RZ, UR4 ;  /* 0x00000004ff367e24 */ /* 0x000fe2000f8e00ff */
[----:B------:R0:W-:Y:S04]  /*a290*/  STL.128 [R1+0x1f0], R4 ;  /* 0x0001f00401007387 */ /* 0x0001e80000100c00 */
[----:B------:R1:W-:Y:S04]  /*a2a0*/  STL.128 [R1+0x200], R32 ;  /* 0x0002002001007387 */ /* 0x0003e80000100c00 */
[----:B------:R1:W-:Y:S01]  /*a2b0*/  STL.128 [R1+0x1d0], R52 ;  /* 0x0001d03401007387 */ /* 0x0003e20000100c00 */
[----:B0-----:R-:W-:-:S02]  /*a2c0*/  IMAD.U32 R4, RZ, RZ, UR40 ;  /* 0x00000028ff047e24 */ /* 0x001fc4000f8e00ff */
[----:B------:R-:W-:-:S05]  /*a2d0*/  IMAD.U32 R5, RZ, RZ, UR42 ;  /* 0x0000002aff057e24 */ /* 0x000fca000f8e00ff */
[----:B------:R1:W-:Y:S01]  /*a2e0*/  STL.64 [R1+0x178], R4 ;  /* 0x0001780401007387 */ /* 0x0003e20000100a00 */
[----:B------:R1:W-:Y:S06]  /*a2f0*/  BAR.SYNC.DEFER_BLOCKING R176, 0x100 ;  /* 0x000400b00000751d */ /* 0x0003ec0000010000 */
[----:B-1---5:R-:W-:Y:S05]  /*a300*/  CALL.REL.NOINC `($_ZN7cutlass13device_kernelIN5flash11enable_sm90INS1_16FlashAttnFwdSm90INS1_25CollectiveMainloopFwdSm90ILi2EN4cute5tupleIJNS5_1CILi1EEES8_S8_EEENS6_IJNS7_ILi128EEENS7_ILi96EEENS7_ILi64EEEEEELi256ENS_10bfloat16_tEfNS_4arch4Sm90ELb0ELb1ELb1ELb1ELb0ELb1ELb1ELb1ELb0ELb0ELb0ELb0EEENS1_21CollectiveEpilogueFwdINS6_IJSA_NS7_ILi256EEESB_EEES9_SE_SG_Li256ELb1ELb0ELb0ELb0EEENS1_36VarlenDynamicPersistentTileSchedulerILi128ELi96ELi256ELi32ELb0ELb0ELb1ELb1ELb0ELb1EEEEEEEEEvNT_6ParamsE$_ZZN5flash25CollectiveMainloopFwdSm90ILi2EN4cute5tupleIJNS1_1CILi1EEES4_S4_EEENS2_IJNS3_ILi128EEENS3_ILi96EEENS3_ILi64EEEEEELi256EN7cutlass10bfloat16_tEfNSA_4arch4Sm90ELb0ELb1ELb1ELb1ELb0ELb1ELb1ELb1ELb0ELb0ELb0ELb0EE3mmaINS_16FlashAttnFwdSm90ISE_NS_21CollectiveEpilogueFwdINS2_IJS6_NS3_ILi256EEES7_EEES5_SB_SD_Li256ELb1ELb0ELb0ELb0EEENS_36VarlenDynamicPersistentTileSchedulerILi128ELi96ELi256ELi32ELb0ELb0ELb1ELb1ELb0ELb1EEEE13SharedStorageENS1_6TensorINS1_11ArrayEngineIfLm128EEENS1_6LayoutINS2_IJNS2_IJNS3_ILi2EEEST_NS3_ILi32EEEEEES4_S4_EEENS2_IJNS2_IJS4_ST_NS3_ILi4EEEEEENS3_ILi0EEESZ_EEEEEEENS_7SoftmaxILi2ELi0EEEEEbRKNSE_6ParamsENSA_25PipelineTmaAsyncNoClusterILi2ENSA_16PipelineTmaAsyncILi2EEEEES1B_RNSA_13PipelineStateILj2EEERT0_RT1_iRiRKNS_16SeqlenInfoQKNewKILb1ELb1EEENS2_IJiiiiEEERT_ENKUliT_T0_T1_E_clIZSF_ISO_S12_S14_EbS17_S1B_S1B_S1E_S1G_S1I_iS1J_S1N_S1O_S1Q_EUlRS1R_iE0_NS3_ILb1EEES1Y_EEDaiS1R_S1S_S1T_) ;  /* 0x000002c800647944 */ /* 0x022fea0003c00000 */
[----:B------:R-:W-:Y:S05]  /*a310*/  BSYNC B0 ;  /* 0x0000000000007941 */ /* 0x000fea0003800000 */
.L_x_2884:
[----:B------:R-:W2:Y:S01]  /*a320*/  LDL R2, [R1+0x70] ;  /* 0x0000700001027983 */ /* 0x000ea20000100800 */
[----:B------:R-:W0:Y:S01]  /*a330*/  LDC.64 R6, c[0x0][0xad8] ;  /* 0x0002b600ff067b82 */ /* 0x000e220000000a00 */
[----:B------:R-:W-:Y:S01]  /*a340*/  VIADD R0, R178, 0xfffffffe ;  /* 0xfffffffeb2007836 */ /* 0x000fe20000000000 */
[----:B0-----:R-:W-:Y:S01]  /*a350*/  ISETP.GE.AND P0, PT, R7, 0x1, PT ;  /* 0x000000010700780c */ /* 0x001fe20003f06270 */
[----:B--2---:R-:W-:-:S05]  /*a360*/  IMAD.SHL.U32 R2, R2, 0x80, RZ ;  /* 0x0000008002027824 */ /* 0x004fca00078e00ff */
[----:B------:R-:W-:-:S05]  /*a370*/  IADD3 R5, R2, R157, -R156 ;  /* 0x0000009d02057210 */ /* 0x000fca0007ffe89c */
[----:B------:R-:W-:Y:S02]  /*a380*/  IMAD.IADD R3, R5, 0x1, R6 ;  /* 0x0000000105037824 */ /* 0x000fe400078e0206 */
[----:B------:R-:W-:Y:S05]  /*a390*/  @!P0 BRA `(.L_x_2885) ;  /* 0x0000000000488947 */ /* 0x000fea0003800000 */
        /* <DEDUP_REMOVED lines=11> */
.L_x_2887:
[----:B------:R-:W-:-:S13]  /*a450*/  ISETP.NE.AND P0, PT, R7, 0x1, PT ;  /* 0x000000010700780c */ /* 0x000fda0003f05270 */
[----:B------:R-:W0:Y:S02]  /*a460*/  @P0 LDC.64 R8, c[0x0][0xae0] ;  /* 0x0002b800ff080b82 */ /* 0x000e240000000a00 */
[----:B0-----:R-:W-:-:S05]  /*a470*/  @P0 IMAD.HI.U32 R6, R4, R8, RZ ;  /* 0x0000000804060227 */ /* 0x001fca00078e00ff */
[----:B------:R-:W-:-:S07]  /*a480*/  @P0 SHF.R.U32.HI R4, RZ, R9, R6 ;  /* 0x00000009ff040219 */ /* 0x000fce0000011606 */
.L_x_2888:
[----:B------:R-:W-:Y:S05]  /*a490*/  BSYNC B0 ;  /* 0x0000000000007941 */ /* 0x000fea0003800000 */
.L_x_2886:
[----:B------:R-:W-:-:S05]  /*a4a0*/  IMAD R4, R4, R7, R7 ;  /* 0x0000000704047224 */ /* 0x000fca00078e0207 */
[----:B------:R-:W-:-:S07]  /*a4b0*/  VIMNMX R3, R3, R4, PT ;  /* 0x0000000403037248 */ /* 0x000fce0003fe0100 */
.L_x_2885:
[----:B------:R-:W-:-:S05]  /*a4c0*/  IMAD.HI R3, R3, 0x2aaaaaab, RZ ;  /* 0x2aaaaaab03037827 */ /* 0x000fca00078e02ff */
[----:B------:R-:W-:-:S04]  /*a4d0*/  SHF.R.U32.HI R4, RZ, 0x1f, R3 ;  /* 0x0000001fff047819 */ /* 0x000fc80000011603 */
[----:B------:R-:W-:-:S04]  /*a4e0*/  LEA.HI.SX32 R3, R3, R4, 0x1c ;  /* 0x0000000403037211 */ /* 0x000fc800078fe2ff */
[----:B------:R-:W-:-:S04]  /*a4f0*/  VIMNMX R3, R164, R3, !PT ;  /* 0x00000003a4037248 */ /* 0x000fc80007fe0100 */
[----:B------:R-:W-:-:S13]  /*a500*/  ISETP.GE.AND P0, PT, R0, R3, PT ;  /* 0x000000030000720c */ /* 0x000fda0003f06270 */
[----:B------:R-:W-:Y:S05]  /*a510*/  @!P0 BRA `(.L_x_2889) ;  /* 0x000000b000408947 */ /* 0x000fea0003800000 */
.L_x_2916:
        /* <DEDUP_REMOVED lines=16> */
[----:B-1----:R-:W-:Y:S01]  /*a620*/  @!P0 IMAD.MOV.U32 R5, RZ, RZ, RZ ;  /* 0x000000ffff058224 */ /* 0x002fe200078e00ff */
[----:B--2---:R-:W-:-:S04]  /*a630*/  LOP3.LUT R2, R2, 0x1, RZ, 0xfc, !PT ;  /* 0x0000000102027812 */ /* 0x004fc800078efcff */
[----:B------:R-:W-:-:S13]  /*a640*/  ISETP.NE.AND P1, PT, R2, 0x3, PT ;  /* 0x000000030200780c */ /* 0x000fda0003f25270 */
[----:B0-----:R-:W-:Y:S05]  /*a650*/  @!P1 BRA `(.L_x_2891) ;  /* 0x0000000000049947 */ /* 0x001fea0003800000 */
[----:B------:R-:W-:Y:S01]  /*a660*/  BPT.TRAP 0x1 ;  /* 0x000000040000795c */ /* 0x000fe20000300000 */
.L_x_2891:
[----:B------:R-:W-:Y:S05]  /*a670*/  BSYNC B0 ;  /* 0x0000000000007941 */ /* 0x000fea0003800000 */
.L_x_2890:
        /* <DEDUP_REMOVED lines=13> */
.L_x_2893:
[----:B------:R-:W-:Y:S05]  /*a750*/  BSYNC B0 ;  /* 0x0000000000007941 */ /* 0x000fea0003800000 */
.L_x_2892:
        /* <DEDUP_REMOVED lines=8> */
.L_x_2895:
[----:B------:R-:W-:Y:S05]  /*a7e0*/  BSYNC B0 ;  /* 0x0000000000007941 */ /* 0x000fea0003800000 */
.L_x_2894:
[----:B------:R-:W2:Y:S04]  /*a7f0*/  LD.E R5, desc[UR56][R16.64+0x218] ;  /* 0x0002183810057980 */ /* 0x000ea8000c101900 */
[----:B------:R-:W2:Y:S01]  /*a800*/  LDL.64 R8, [R1+0xa0] ;  /* 0x0000a00001087983 */ /* 0x000ea20000100a00 */
[----:B------:R-:W-:Y:S05]  /*a810*/  WARPSYNC.ALL ;  /* 0x0000000000007948 */ /* 0x000fea0003800000 */
[----:B------:R-:W3:Y:S04]  /*a820*/  LDL.64 R14, [R1+0x98] ;  /* 0x00009800010e7983 */ /* 0x000ee80000100a00 */
[----:B0----5:R-:W4:Y:S04]  /*a830*/  LDL.64 R6, [R1+0x98] ;  /* 0x0000980001067983 */ /* 0x021f280000100a00 */
        /* <DEDUP_REMOVED lines=15> */
[----:B------:R-:W-:Y:S02]  /*a930*/  R2UR UR5, R15 ;  /* 0x000000000f0572ca */ /* 0x000fe400000e0000 */
[----:B------:R-:W3:Y:S11]  /*a940*/  LDL R15, [R1+0x54] ;  /* 0x00005400010f7983 */ /* 0x000ef60000100800 */
[----:B------:R-:W-:Y:S01]  /*a950*/  HGMMA.64x96x16.F32.BF16 R24, gdesc[UR4], RZ, !UPT, gsb0 ;  /* 0x01600000041879f0 */ /* 0x000fe2000c0018ff */
[----:B----4-:R-:W-:Y:S01]  /*a960*/  VIADD R6, R6, 0x2 ;  /* 0x0000000206067836 */ /* 0x010fe20000000000 */
[----:B------:R-:W-:-:S02]  /*a970*/  R2UR UR6, R8 ;  /* 0x00000000080672ca */ /* 0x000fc400000e0000 */
[----:B------:R-:W-:Y:S02]  /*a980*/  R2UR UR7, R9 ;  /* 0x00000000090772ca */ /* 0x000fe400000e0000 */
[----:B------:R-:W-:Y:S02]  /*a990*/  R2UR UR4, R6 ;  /* 0x00000000060472ca */ /* 0x000fe400000e0000 */
[----:B------:R-:W-:Y:S01]  /*a9a0*/  R2UR UR5, R7 ;  /* 0x00000000070572ca */ /* 0x000fe200000e0000 */
[----:B------:R-:W-:Y:S02]  /*a9b0*/  VIADD R10, R10, 0x4 ;  /* 0x000000040a0a7836 */ /* 0x000fe40000000000 */
[----:B------:R-:W-:Y:S02]  /*a9c0*/  VIADD R6, R4, 0x4 ;  /* 0x0000000404067836 */ /* 0x000fe40000000000 */
[----:B------:R-:W-:Y:S01]  /*a9d0*/  IMAD.MOV.U32 R7, RZ, RZ, R9 ;  /* 0x000000ffff077224 */ /* 0x000fe200078e0009 */
[----:B------:R-:W-:-:S02]  /*a9e0*/  WARPGROUP.DEPBAR.LE gsb0, 0x0 ;  /* 0x00008000000079c5 */ /* 0x000fc40000010000 */
        /* <DEDUP_REMOVED lines=25> */
[----:B0-----:R-:W-:Y:S05]  /*ab80*/  @!P1 BRA `(.L_x_2898) ;  /* 0x0000000000049947 */ /* 0x001fea0003800000 */
[----:B------:R-:W-:Y:S01]  /*ab90*/  BPT.TRAP 0x1 ;  /* 0x000000040000795c */ /* 0x000fe20000300000 */
.L_x_2898:
[----:B------:R-:W-:Y:S05]  /*aba0*/  BSYNC B0 ;  /* 0x0000000000007941 */ /* 0x000fea0003800000 */
.L_x_2897:
        /* <DEDUP_REMOVED lines=10> */
.L_x_2900:
[----:B------:R-:W-:Y:S05]  /*ac50*/  BSYNC B0 ;  /* 0x0000000000007941 */ /* 0x000fea0003800000 */
.L_x_2899:
[----:B------:R-:W-:Y:S04]  /*ac60*/  BSSY B0, `(.L_x_2901) ;  /* 0x0000006000007945 */ /* 0x000fe80003800000 */
[----:B-1----:R-:W-:Y:S05]  /*ac70*/  @P0 BRA `(.L_x_2902) ;  /* 0x0000000000100947 */ /* 0x002fea0003800000 */
[----:B-----5:R-:W-:Y:S01]  /*ac80*/  IMAD R4, R4, 0x8, R7 ;  /* 0x0000000804047824 */ /* 0x020fe200078e0207 */
[----:B0-----:R-:W-:-:S04]  /*ac90*/  SHF.L.U32 R5, R6, 0x1f, RZ ;  /* 0x0000001f06057819 */ /* 0x001fc800000006ff */
[----:B------:R-:W0:Y:S02]  /*aca0*/  SYNCS.PHASECHK.TRANS64.TRYWAIT P0, [R4+URZ], R5 ;  /* 0x00000005040075a7 */ /* 0x000e24000800017f */
[----:B0-----:R-:W-:Y:S05]  /*acb0*/  @!P0 BRA `(.L_x_2903) ;  /* 0x000002a800c88947 */ /* 0x001fea0003800000 */
.L_x_2902:
[----:B------:R-:W-:Y:S05]  /*acc0*/  BSYNC B0 ;  /* 0x0000000000007941 */ /* 0x000fea0003800000 */
.L_x_2901:
[----:B------:R-:W2:Y:S04]  /*acd0*/  LDL R7, [R1+0x90] ;  /* 0x0000900001077983 */ /* 0x000ea80000100800 */
[----:B------:R-:W3:Y:S04]  /*ace0*/  LD.E R15, desc[UR56][R16.64+0x218] ;  /* 0x00021838100f7980 */ /* 0x000ee8000c101900 */
[----:B------:R-:W3:Y:S04]  /*acf0*/  LDL.64 R20, [R1+0x118] ;  /* 0x0001180001147983 */ /* 0x000ee80000100a00 */
[----:B0----5:R-:W4:Y:S04]  /*ad00*/  LDL.64 R4, [R1+0x110] ;  /* 0x0001100001047983 */ /* 0x021f280000100a00 */
[----:B------:R-:W4:Y:S04]  /*ad10*/  LDL.64 R8, [R1+0x110] ;  /* 0x0001100001087983 */ /* 0x000f280000100a00 */
[----:B------:R-:W4:Y:S04]  /*ad20*/  LDL.64 R10, [R1+0x110] ;  /* 0x00011000010a7983 */ /* 0x000f280000100a00 */
[----:B------:R-:W4:Y:S01]  /*ad30*/  LDL.64 R12, [R1+0x110] ;  /* 0x00011000010c7983 */ /* 0x000f220000100a00 */
[----:B------:R-:W-:Y:S05]  /*ad40*/  WARPSYNC.ALL ;  /* 0x0000000000007948 */ /* 0x000fea0003800000 */
[----:B------:R-:W-:Y:S01]  /*ad50*/  WARPGROUP.ARRIVE ;  /* 0x00000000000079c5 */ /* 0x000fe20000000000 */
[----:B--2---:R-:W-:Y:S01]  /*ad60*/  ISETP.NE.U32.AND P0, PT, R7, RZ, PT ;  /* 0x000000ff0700720c */ /* 0x004fe20003f05070 */
[----:B---3--:R-:W-:-:S02]  /*ad70*/  IMAD R6, R15, 0xc00, R20 ;  /* 0x00000c000f067824 */ /* 0x008fc400078e0214 */
[----:B------:R-:W-:Y:S01]  /*ad80*/  IMAD.MOV.U32 R7, RZ, RZ, R21 ;  /* 0x000000ffff077224 */ /* 0x000fe200078e0015 */
[----:B------:R-:W2:Y:S01]  /*ad90*/  LDL.64 R14, [R1+0x110] ;  /* 0x00011000010e7983 */ /* 0x000ea20000100a00 */
[----:B----4-:R-:W-:Y:S02]  /*ada0*/  R2UR UR4, R4 ;  /* 0x00000000040472ca */ /* 0x010fe400000e0000 */
[----:B------:R-:W-:Y:S02]  /*adb0*/  R2UR UR6, R6 ;  /* 0x00000000060672ca */ /* 0x000fe400000e0000 */
[----:B------:R-:W-:Y:S02]  /*adc0*/  R2UR UR7, R7 ;  /* 0x00000000070772ca */ /* 0x000fe400000e0000 */
[----:B------:R-:W-:Y:S02]  /*add0*/  R2UR UR5, R5 ;  /* 0x00000000050572ca */ /* 0x000fe400000e0000 */
[----:B------:R-:W-:-:S11]  /*ade0*/  VOTEU.ANY UP0, P0 ;  /* 0x00000000003f7886 */ /* 0x000fd60000000100 */
        /* <DEDUP_REMOVED lines=129> */
[----:B---3--:R-:W-:Y:S01]  /*b600*/  VIADD R8, R8, 0xc02 ;  /* 0x00000c0208087836 */ /* 0x008fe20000000000 */
        /* <DEDUP_REMOVED lines=9> */
[----:B----4-:R-:W-:-:S02]  /*b6a0*/  VIADD R10, R10, 0xc04 ;  /* 0x00000c040a0a7836 */ /* 0x010fc40000000000 */
        /* <DEDUP_REMOVED lines=19> */
[----:B------:R-:W0:Y:S01]  /*b7e0*/  S2R R72, SR_TID.X ;  /* 0x0000000000487919 */ /* 0x000e220000002100 */
[----:B------:R1:W-:Y:S04]  /*b7f0*/  STL [R1+0x90], R2 ;  /* 0x0000900201007387 */ /* 0x0003e80000100800 */
[----:B------:R1:W-:Y:S01]  /*b800*/  STL [R1+0x90], R2 ;  /* 0x0000900201007387 */ /* 0x0003e20000100800 */
[----:B------:R-:W-:-:S02]  /*b810*/  WARPGROUP.DEPBAR.LE gsb0, 0x0 ;  /* 0x00008000000079c5 */ /* 0x000fc40000010000 */
[----:B------:R-:W-:-:S06]  /*b820*/  WARPGROUP.ARRIVE ;  /* 0x00000000000079c5 */ /* 0x000fcc0000000000 */
[----:B------:R-:W-:Y:S01]  /*b830*/  HGMMA.64x96x16.F32.BF16 R24, gdesc[UR4], R24, gsb0 ;  /* 0x01600000041879f0 */ /* 0x000fe20008001818 */
[----:B0-----:R-:W-:Y:S01]  /*b840*/  LOP3.LUT R72, R72, 0x7f, RZ, 0xc0, !PT ;  /* 0x0000007f48487812 */ /* 0x001fe200078ec0ff */
[----:B------:R1:W-:Y:S03]  /*b850*/  STL [R1+0x90], R2 ;  /* 0x0000900201007387 */ /* 0x0003e60000100800 */
[----:B------:R-:W-:Y:S01]  /*b860*/  ISETP.NE.AND P0, PT, R72, RZ, PT ;  /* 0x000000ff4800720c */ /* 0x000fe20003f05270 */
        /* <DEDUP_REMOVED lines=22> */
[----:B------:R-:W3:Y:S04]  /*b9d0*/  LDL R15, [R1+0x13c] ;  /* 0x00013c00010f7983 */ /* 0x000ee80000100800 */
[----:B0-----:R-:W4:Y:S04]  /*b9e0*/  LDL.128 R4, [R1+0x140] ;  /* 0x0001400001047983 */ /* 0x001f280000100c00 */
[----:B------:R-:W4:Y:S04]  /*b9f0*/  LDL R72, [R1+0x70] ;  /* 0x0000700001487983 */ /* 0x000f280000100800 */
[----:B------:R-:W3:Y:S04]  /*ba00*/  LDL.128 R8, [R1+0x150] ;  /* 0x0001500001087983 */ /* 0x000ee80000100c00 */
[----:B--2---:R-:W2:Y:S01]  /*ba10*/  LD.E R20, desc[UR56][R20.64] ;  /* 0x0000003814147980 */ /* 0x004ea2000c101900 */
[----:B------:R-:W-:Y:S01]  /*ba20*/  BSSY B0, `(.L_x_2904) ;  /* 0x0000095000007945 */ /* 0x000fe20003800000 */
[----:B---3--:R-:W-:Y:S01]  /*ba30*/  ISETP.GE.AND P1, PT, R9, 0x1, PT ;  /* 0x000000010900780c */ /* 0x008fe20003f26270 */
[-C--:B--2---:R-:W-:Y:S01]  /*ba40*/  FMUL.FTZ R21, R34, R20.reuse ;  /* 0x0000001422157220 */ /* 0x084fe20000410000 */
[----:B------:R-:W-:Y:S01]  /*ba50*/  FMUL.FTZ R37, R37, R20 ;  /* 0x0000001425257220 */ /* 0x000fe20000410000 */
[----:B------:R-:W-:-:S03]  /*ba60*/  SHF.R.S32.HI R34, RZ, 0x1f, R15 ;  /* 0x0000001fff227819 */ /* 0x000fc6000001140f */
[----:B------:R0:W2:Y:S02]  /*ba70*/  MUFU.TANH R76, R37 ;  /* 0x00000025004c7308 */ /* 0x0000a40000002400 */
[----:B0-----:R-:W-:-:S04]  /*ba80*/  LEA.HI R37, R34, R15, RZ, 0x7 ;  /* 0x0000000f22257211 */ /* 0x001fc800078f38ff */
[----:B------:R-:W-:Y:S01]  /*ba90*/  LOP3.LUT R34, R37, 0xffffff80, RZ, 0xc0, !PT ;  /* 0xffffff8025227812 */ /* 0x000fe200078ec0ff */
[----:B------:R-:W-:-:S04]  /*baa0*/  FMUL.FTZ R13, R27, R20 ;  /* 0x000000141b0d7220 */ /* 0x000fc80000410000 */
[----:B------:R-:W-:Y:S02]  /*bab0*/  IMAD.IADD R34, R15, 0x1, -R34 ;  /* 0x000000010f227824 */ /* 0x000fe400078e0a22 */
[-C--:B------:R-:W-:Y:S01]  /*bac0*/  FMUL.FTZ R27, R39, R20.reuse ;  /* 0x00000014271b7220 */ /* 0x080fe20000410000 */
[-C--:B------:R-:W-:Y:S01]  /*bad0*/  FMUL.FTZ R41, R41, R20.reuse ;  /* 0x0000001429297220 */ /* 0x080fe20000410000 */
[-C--:B------:R-:W-:Y:S01]  /*bae0*/  FMUL.FTZ R36, R36, R20.reuse ;  /* 0x0000001424247220 */ /* 0x080fe20000410000 */
[----:B------:R-:W-:Y:S02]  /*baf0*/  SHF.R.S32.HI R39, RZ, 0x1f, R34 ;  /* 0x0000001fff277819 */ /* 0x000fe40000011422 */
[----:B------:R0:W3:Y:S01]  /*bb00*/  MUFU.TANH R80, R41 ;  /* 0x0000002900507308 */ /* 0x0000e20000002400 */
[-C--:B------:R-:W-:Y:S01]  /*bb10*/  FMUL.FTZ R12, R26, R20.reuse ;  /* 0x000000141a0c7220 */ /* 0x080fe20000410000 */
[-C--:B------:R-:W-:Y:S01]  /*bb20*/  FMUL.FTZ R26, R38, R20.reuse ;  /* 0x00000014261a7220 */ /* 0x080fe20000410000 */
[----:B------:R-:W-:Y:S01]  /*bb30*/  FMUL.FTZ R38, R42, R20 ;  /* 0x000000142a267220 */ /* 0x000fe20000410000 */
[----:B0-----:R-:W-:-:S04]  /*bb40*/  LEA.HI R41, R39, R34, RZ, 0x2 ;  /* 0x0000002227297211 */ /* 0x001fc800078f10ff */
[----:B------:R0:W1:Y:S01]  /*bb50*/  MUFU.TANH R73, R36 ;  /* 0x0000002400497308 */ /* 0x0000620000002400 */
[--C-:B------:R-:W-:Y:S01]  /*bb60*/  SHF.R.S32.HI R42, RZ, 0x2, R41.reuse ;  /* 0x00000002ff2a7819 */ /* 0x100fe20000011429 */
[-C--:B0-----:R-:W-:Y:S01]  /*bb70*/  FMUL.FTZ R36, R43, R20.reuse ;  /* 0x000000142b247220 */ /* 0x081fe20000410000 */
[----:B------:R-:W-:Y:S01]  /*bb80*/  SHF.R.S32.HI R43, RZ, 0x1f, R41 ;  /* 0x0000001fff2b7819 */ /* 0x000fe20000011429 */
[----:B------:R-:W-:-:S03]  /*bb90*/  FMUL.FTZ R40, R40, R20 ;  /* 0x0000001428287220 */ /* 0x000fc60000410000 */
[----:B------:R-:W-:Y:S01]  /*bba0*/  LEA.HI R43, R43, R42, RZ, 0x3 ;  /* 0x0000002a2b2b7211 */ /* 0x000fe200078f18ff */
[----:B------:R0:W1:Y:S01]  /*bbb0*/  MUFU.TANH R78, R40 ;  /* 0x00000028004e7308 */ /* 0x0000620000002400 */
[----:B------:R-:W-:Y:S02]  /*bbc0*/  LEA.HI R39, R39, R34, RZ, 0x5 ;  /* 0x0000002227277211 */ /* 0x000fe400078f28ff */
[----:B------:R-:W-:Y:S01]  /*bbd0*/  LOP3.LUT R43, R43, 0xfffffff8, RZ, 0xc0, !PT ;  /* 0xfffffff82b2b7812 */ /* 0x000fe200078ec0ff */
[-C--:B------:R-:W-:Y:S01]  /*bbe0*/  FMUL.FTZ R29, R29, R20.reuse ;  /* 0x000000141d1d7220 */ /* 0x080fe20000410000 */
[----:B------:R-:W-:Y:S02]  /*bbf0*/  LOP3.LUT R41, R41, 0x7ffffffc, RZ, 0xc0, !PT ;  /* 0x7ffffffc29297812 */ /* 0x000fe400078ec0ff */
[----:B0-----:R-:W-:Y:S01]  /*bc00*/  SHF.R.S32.HI R40, RZ, 0x7, R37 ;  /* 0x00000007ff287819 */ /* 0x001fe20000011425 */
[----:B------:R-:W-:Y:S02]  /*bc10*/  IMAD.IADD R42, R42, 0x1, -R43 ;  /* 0x000000012a2a7824 */ /* 0x000fe400078e0a2b */
[-C--:B------:R-:W-:Y:S01]  /*bc20*/  FMUL.FTZ R32, R32, R20.reuse ;  /* 0x0000001420207220 */ /* 0x080fe20000410000 */
[-C--:B------:R-:W-:Y:S01]  /*bc30*/  FMUL.FTZ R33, R33, R20.reuse ;  /* 0x0000001421217220 */ /* 0x080fe20000410000 */
[----:B------:R-:W-:Y:S01]  /*bc40*/  FMUL.FTZ R45, R45, R20 ;  /* 0x000000142d2d7220 */ /* 0x000fe20000410000 */
[----:B------:R-:W-:-:S02]  /*bc50*/  LEA.HI R37, R37, R40, RZ, 0x1 ;  /* 0x0000002825257211 */ /* 0x000fc400078f08ff */
[----:B------:R-:W-:Y:S01]  /*bc60*/  SHF.R.S32.HI R43, RZ, 0x5, R39 ;  /* 0x00000005ff2b7819 */ /* 0x000fe20000011427 */
[-C--:B------:R-:W-:Y:S01]  /*bc70*/  FMUL.FTZ R14, R24, R20.reuse ;  /* 0x00000014180e7220 */ /* 0x080fe20000410000 */
[----:B------:R0:W1:Y:S01]  /*bc80*/  MUFU.TANH R79, R29 ;  /* 0x0000001d004f7308 */ /* 0x0000620000002400 */
[-C--:B------:R-:W-:Y:S01]  /*bc90*/  FMUL.FTZ R18, R30, R20.reuse ;  /* 0x000000141e127220 */ /* 0x080fe20000410000 */
[-C--:B------:R-:W-:Y:S01]  /*bca0*/  FMUL.FTZ R19, R31, R20.reuse ;  /* 0x000000141f137220 */ /* 0x080fe20000410000 */
[-C--:B------:R-:W-:Y:S01]  /*bcb0*/  FMUL.FTZ R24, R35, R20.reuse ;  /* 0x0000001423187220 */ /* 0x080fe20000410000 */
[----:B------:R-:W-:Y:S01]  /*bcc0*/  IMAD.IADD R41, R34, 0x1, -R41 ;  /* 0x0000000122297824 */ /* 0x000fe200078e0a29 */
[----:B------:R-:W-:Y:S01]  /*bcd0*/  LOP3.LUT R39, R37, 0x3fffffe, RZ, 0xc0, !PT ;  /* 0x03fffffe25277812 */ /* 0x000fe200078ec0ff */
[-C--:B------:R-:W-:Y:S01]  /*bce0*/  FMUL.FTZ R25, R25, R20.reuse ;  /* 0x0000001419197220 */ /* 0x080fe20000410000 */
[-C--:B------:R-:W-:Y:S01]  /*bcf0*/  FMUL.FTZ R28, R28, R20.reuse ;  /* 0x000000141c1c7220 */ /* 0x080fe20000410000 */
[----:B------:R4:W1:Y:S01]  /*bd00*/  MUFU.TANH R77, R32 ;  /* 0x00000020004d7308 */ /* 0x0008620000002400 */
[-C--:B------:R-:W-:Y:S01]  /*bd10*/  FMUL.FTZ R44, R44, R20.reuse ;  /* 0x000000142c2c7220 */ /* 0x080fe20000410000 */
[-C--:B------:R-:W-:Y:S01]  /*bd20*/  FMUL.FTZ R31, R46, R20.reuse ;  /* 0x000000142e1f7220 */ /* 0x080fe20000410000 */
[-C--:B0-----:R-:W-:Y:S01]  /*bd30*/  FMUL.FTZ R29, R47, R20.reuse ;  /* 0x000000142f1d7220 */ /* 0x081fe20000410000 */
        /* <DEDUP_REMOVED lines=13> */
[-C--:B----4-:R-:W-:Y:S01]  /*be10*/  FMUL.FTZ R32, R63, R20.reuse ;  /* 0x000000143f207220 */ /* 0x090fe20000410000 */
[-C--:B------:R-:W-:Y:S01]  /*be20*/  FMUL.FTZ R64, R64, R20.reuse ;  /* 0x0000001440407220 */ /* 0x080fe20000410000 */
[-C--:B0-----:R-:W-:Y:S01]  /*be30*/  FMUL.FTZ R33, R66, R20.reuse ;  /* 0x0000001442217220 */ /* 0x081fe20000410000 */
[-C--:B------:R-:W-:Y:S01]  /*be40*/  FMUL.FTZ R15, R67, R20.reuse ;  /* 0x00000014430f7220 */ /* 0x080fe20000410000 */
[-C--:B------:R-:W-:Y:S01]  /*be50*/  FMUL.FTZ R68, R68, R20.reuse ;  /* 0x0000001444447220 */ /* 0x080fe20000410000 */
[----:B------:R-:W-:Y:S01]  /*be60*/  FMUL.FTZ R34, R70, R20 ;  /* 0x0000001446227220 */ /* 0x000fe20000410000 */
[----:B------:R-:W-:-:S02]  /*be70*/  IMAD R43, R72, 0x8, R43 ;  /* 0x00000008482b7824 */ /* 0x000fc400078e022b */
[-C--:B------:R-:W-:Y:S01]  /*be80*/  FMUL.FTZ R37, R71, R20.reuse ;  /* 0x0000001447257220 */ /* 0x080fe20000410000 */
[----:B--2---:R-:W-:Y:S02]  /*be90*/  IMAD R45, R0, -0x60, R5 ;  /* 0xffffffa0002d7824 */ /* 0x004fe400078e0205 */
        /* <DEDUP_REMOVED lines=9> */
[----:B------:R-:W0:Y:S03]  /*bf30*/  MUFU.TANH R14, R14 ;  /* 0x0000000e000e7308 */ /* 0x000e260000002400 */
[----:B------:R-:W-:Y:S01]  /*bf40*/  IMAD R42, R39, 0x40, R42 ;  /* 0x00000040272a7824 */ /* 0x000fe200078e022a */
[----:B------:R-:W-:-:S04]  /*bf50*/  LOP3.LUT R39, RZ, R6, RZ, 0x33, !PT ;  /* 0x00000006ff277212 */ /* 0x000fc800078e33ff */
[----:B------:R-:W2:Y:S01]  /*bf60*/  MUFU.TANH R25, R25 ;  /* 0x0000001900197308 */ /* 0x000ea20000002400 */
[----:B------:R-:W-:-:S07]  /*bf70*/  IMAD R20, R41, -0x2, R20 ;  /* 0xfffffffe29147824 */ /* 0x000fce00078e0214 */
[----:B------:R-:W4:Y:S01]  /*bf80*/  MUFU.TANH R12, R12 ;  /* 0x0000000c000c7308 */ /* 0x000f220000002400 */
        /* <DEDUP_REMOVED lines=22> */
[----:B------:R-:W0:Y:S08]  /*c0f0*/  MUFU.TANH R56, R56 ;  /* 0x0000003800387308 */ /* 0x000e300000002400 */
[----:B------:R0:W0:Y:S08]  /*c100*/  MUFU.TANH R51, R57 ;  /* 0x0000003900337308 */ /* 0x0000300000002400 */
[----:B------:R-:W0:Y:S08]  /*c110*/  MUFU.TANH R58, R58 ;  /* 0x0000003a003a7308 */ /* 0x000e300000002400 */
[----:B------:R0:W0:Y:S08]  /*c120*/  MUFU.TANH R85, R59 ;  /* 0x0000003b00557308 */ /* 0x0000300000002400 */
[----:B------:R-:W0:Y:S08]  /*c130*/  MUFU.TANH R60, R60 ;  /* 0x0000003c003c7308 */ /* 0x000e300000002400 */
[----:B------:R0:W0:Y:S08]  /*c140*/  MUFU.TANH R47, R61 ;  /* 0x0000003d002f7308 */ /* 0x0000300000002400 */
[----:B------:R-:W0:Y:S08]  /*c150*/  MUFU.TANH R62, R62 ;  /* 0x0000003e003e7308 */ /* 0x000e300000002400 */
[----:B------:R-:W0:Y:S08]  /*c160*/  MUFU.TANH R32, R32 ;  /* 0x0000002000207308 */ /* 0x000e300000002400 */
[----:B------:R-:W0:Y:S08]  /*c170*/  MUFU.TANH R64, R64 ;  /* 0x0000004000407308 */ /* 0x000e300000002400 */
[----:B------:R0:W0:Y:S08]  /*c180*/  MUFU.TANH R46, R65 ;  /* 0x00000041002e7308 */ /* 0x0000300000002400 */
[----:B------:R-:W0:Y:S08]  /*c190*/  MUFU.TANH R33, R33 ;  /* 0x0000002100217308 */ /* 0x000e300000002400 */
[----:B------:R-:W0:Y:S08]  /*c1a0*/  MUFU.TANH R15, R15 ;  /* 0x0000000f000f7308 */ /* 0x000e300000002400 */
[----:B------:R-:W0:Y:S08]  /*c1b0*/  MUFU.TANH R68, R68 ;  /* 0x0000004400447308 */ /* 0x000e300000002400 */
[----:B------:R0:W0:Y:S08]  /*c1c0*/  MUFU.TANH R50, R69 ;  /* 0x0000004500327308 */ /* 0x0000300000002400 */
[----:B------:R-:W0:Y:S08]  /*c1d0*/  MUFU.TANH R34, R34 ;  /* 0x0000002200227308 */ /* 0x000e300000002400 */
[----:B------:R-:W0:Y:S01]  /*c1e0*/  MUFU.TANH R37, R37 ;  /* 0x0000002500257308 */ /* 0x000e220000002400 */
[----:B------:R-:W-:-:S02]  /*c1f0*/  IMAD.IADD R87, R20, 0x1, R7 ;  /* 0x0000000114577824 */ /* 0x000fc400078e0207 */
[----:B------:R-:W-:Y:S02]  /*c200*/  IMAD.IADD R89, R20, 0x1, R39 ;  /* 0x0000000114597824 */ /* 0x000fe400078e0227 */
[----:B------:R-:W-:Y:S02]  /*c210*/  IMAD R54, R41, -0x2, R6 ;  /* 0xfffffffe29367824 */ /* 0x000fe400078e0206 */
[----:B------:R-:W-:Y:S02]  /*c220*/  IMAD R40, R0, -0x60, R8 ;  /* 0xffffffa000287824 */ /* 0x000fe400078e0208 */
[--C-:B------:R-:W-:Y:S02]  /*c230*/  IMAD.IADD R6, R87, 0x1, R42.reuse ;  /* 0x0000000157067824 */ /* 0x100fe400078e022a */
[----:B------:R-:W-:Y:S01]  /*c240*/  IMAD.IADD R7, R89, 0x1, R42 ;  /* 0x0000000159077824 */ /* 0x000fe200078e022a */
[----:B-1234-:R-:W-:Y:S06]  /*c250*/  @!P1 BRA `(.L_x_2905) ;  /* 0x0000000000449947 */ /* 0x01efec0003800000 */
[----:B------:R-:W-:Y:S01]  /*c260*/  IADD3 R8, R42, R5, -R4 ;  /* 0x000000052a087210 */ /* 0x000fe20007ffe804 */
[----:B------:R-:W-:Y:S03]  /*c270*/  BSSY B1, `(.L_x_2906) ;  /* 0x000000c000017945 */ /* 0x000fe60003800000 */
[----:B------:R-:W-:-:S13]  /*c280*/  ISETP.GT.AND P1, PT, R8, -0x1, PT ;  /* 0xffffffff0800780c */ /* 0x000fda0003f24270 */
[----:B------:R-:W-:Y:S05]  /*c290*/  @P1 BRA `(.L_x_2907) ;  /* 0x0000000000181947 */ /* 0x000fea0003800000 */
[----:B------:R-:W-:Y:S02]  /*c2a0*/  ISETP.NE.AND P1, PT, R9, 0x1, PT ;  /* 0x000000010900780c */ /* 0x000fe40003f25270 */
[----:B------:R-:W-:-:S11]  /*c2b0*/  LOP3.LUT R39, RZ, R8, RZ, 0x33, !PT ;  /* 0x00000008ff277212 */ /* 0x000fd600078e33ff */
[----:B------:R-:W-:-:S05]  /*c2c0*/  @P1 IMAD.HI.U32 R8, R39, R10, RZ ;  /* 0x0000000a27081227 */ /* 0x000fca00078e00ff */
[----:B------:R-:W-:-:S04]  /*c2d0*/  @P1 SHF.R.U32.HI R39, RZ, R11, R8 ;  /* 0x0000000bff271219 */ /* 0x000fc80000011608 */
[----:B------:R-:W-:Y:S01]  /*c2e0*/  LOP3.LUT R8, RZ, R39, RZ, 0x33, !PT ;  /* 0x00000027ff087212 */ /* 0x000fe200078e33ff */
[----:B------:R-:W-:Y:S06]  /*c2f0*/  BRA `(.L_x_2908) ;  /* 0x00000000000c7947 */ /* 0x000fec0003800000 */
.L_x_2907:
[----:B------:R-:W-:-:S13]  /*c300*/  ISETP.NE.AND P1, PT, R9, 0x1, PT ;  /* 0x000000010900780c */ /* 0x000fda0003f25270 */
[----:B------:R-:W-:-:S05]  /*c310*/  @P1 IMAD.HI.U32 R20, R8, R10, RZ ;  /* 0x0000000a08141227 */ /* 0x000fca00078e00ff */
[----:B------:R-:W-:-:S07]  /*c320*/  @P1 SHF.R.U32.HI R8, RZ, R11, R20 ;  /* 0x0000000bff081219 */ /* 0x000fce0000011614 */
.L_x_2908:
[----:B------:R-:W-:Y:S05]  /*c330*/  BSYNC B1 ;  /* 0x0000000000017941 */ /* 0x000fea0003800000 */
.L_x_2906:
[----:B------:R-:W-:-:S05]  /*c340*/  IMAD R8, R8, R9, R54 ;  /* 0x0000000908087224 */ /* 0x000fca00078e0236 */
[----:B------:R-:W-:Y:S02]  /*c350*/  VIMNMX R7, R7, R8, !PT ;  /* 0x0000000807077248 */ /* 0x000fe40007fe0100 */
[----:B------:R-:W-:-:S07]  /*c360*/  VIADDMNMX R6, R8, R9, R6, PT ;  /* 0x0000000908067246 */ /* 0x000fce0003800106 */
.L_x_2905:
[----:B------:R-:W-:Y:S05]  /*c370*/  BSYNC B0 ;  /* 0x0000000000007941 */ /* 0x000fea0003800000 */
.L_x_2904:
[----:B------:R-:W-:Y:S01]  /*c380*/  ISETP.GE.AND P1, PT, R40, 0x9, PT ;  /* 0x000000092800780c */ /* 0x000fe20003f26270 */
[----:B------:R-:W-:Y:S01]  /*c390*/  VIADD R42, R42, 0x8 ;  /* 0x000000082a2a7836 */ /* 0x000fe20000000000 */
[----:B------:R-:W-:Y:S01]  /*c3a0*/  ISETP.GE.AND P2, PT, R40, 0x2, PT ;  /* 0x000000022800780c */ /* 0x000fe20003f46270 */
[----:B------:R-:W-:Y:S01]  /*c3b0*/  BSSY B0, `(.L_x_2909) ;  /* 0x0000087000007945 */ /* 0x000fe20003800000 */
[----:B------:R-:W-:Y:S02]  /*c3c0*/  P2R R20, PR, RZ, 0x2 ;  /* 0x00000002ff147803 */ /* 0x000fe40000000000 */
[----:B------:R-:W-:Y:S02]  /*c3d0*/  ISETP.GT.AND P1, PT, R7, 0x8, !P1 ;  /* 0x000000080700780c */ /* 0x000fe40004f24270 */
[----:B------:R-:W-:Y:S02]  /*c3e0*/  P2R R8, PR, RZ, 0x4 ;  /* 0x00000004ff087803 */ /* 0x000fe40000000000 */
[----:B------:R-:W-:-:S02]  /*c3f0*/  ISETP.LT.OR P1, PT, R6, 0x9, P1 ;  /* 0x000000090600780c */ /* 0x000fc40000f21670 */
[C---:B------:R-:W-:Y:S02]  /*c400*/  ISETP.GT.AND P2, PT, R7.reuse, 0x1, !P2 ;  /* 0x000000010700780c */ /* 0x040fe40005744270 */
[----:B------:R-:W-:Y:S02]  /*c410*/  ISETP.GE.AND P3, PT, R40, 0xa, PT ;  /* 0x0000000a2800780c */ /* 0x000fe40003f66270 */
[----:B0-----:R-:W-:Y:S02]  /*c420*/  FSEL R81, R28, -INF , !P1 ;  /* 0xff8000001c517808 */ /* 0x001fe40004800000 */
[----:B------:R-:W-:Y:S02]  /*c430*/  ISETP.LT.OR P2, PT, R6, 0x2, P2 ;  /* 0x000000020600780c */ /* 0x000fe40001741670 */
[----:B------:R-:W-:Y:S02]  /*c440*/  ISETP.GT.AND P1, PT, R7, 0x9, !P3 ;  /* 0x000000090700780c */ /* 0x000fe40005f24270 */
[----:B------:R-:W-:-:S02]  /*c450*/  FSEL R83, R25, -INF , !P2 ;  /* 0xff80000019537808 */ /* 0x000fc40005000000 */
        /* <DEDUP_REMOVED lines=18> */
[C---:B------:R-:W-:Y:S02]  /*c580*/  ISETP.GT.AND P1, PT, R7.reuse, 0x19, !P2 ;  /* 0x000000190700780c */ /* 0x040fe40005724270 */
        /* <DEDUP_REMOVED lines=57> */
[----:B------:R-:W-:Y:S02]  /*c920*/  P2R R25, PR, RZ, 0x8 ;  /* 0x00000008ff197803 */ /* 0x000fe40000000000 */
[----:B------:R-:W-:-:S02]  /*c930*/  FSEL R49, R60, -INF , !P1 ;  /* 0xff8000003c317808 */ /* 0x000fc40004800000 */
        /* <DEDUP_REMOVED lines=39> */
.L_x_2912:
[----:B------:R-:W-:-:S13]  /*cbb0*/  ISETP.NE.AND P6, PT, R9, 0x1, PT ;  /* 0x000000010900780c */ /* 0x000fda0003fc5270 */
[----:B------:R-:W-:-:S05]  /*cbc0*/  @P6 IMAD.HI.U32 R10, R4, R10, RZ ;  /* 0x0000000a040a6227 */ /* 0x000fca00078e00ff */
[----:B------:R-:W-:-:S07]  /*cbd0*/  @P6 SHF.R.U32.HI R4, RZ, R11, R10 ;  /* 0x0000000bff046219 */ /* 0x000fce000001160a */
.L_x_2913:
[----:B------:R-:W-:Y:S05]  /*cbe0*/  BSYNC B1 ;  /* 0x0000000000017941 */ /* 0x000fea0003800000 */
.L_x_2911:
[----:B------:R-:W-:-:S05]  /*cbf0*/  IMAD R4, R4, R9, R54 ;  /* 0x0000000904047224 */ /* 0x000fca00078e0236 */
[----:B------:R-:W-:Y:S02]  /*cc00*/  VIADDMNMX R6, R4, R9, R6, PT ;  /* 0x0000000904067246 */ /* 0x000fe40003800106 */
[----:B------:R-:W-:-:S07]  /*cc10*/  VIMNMX R7, R7, R4, !PT ;  /* 0x0000000407077248 */ /* 0x000fce0007fe0100 */
.L_x_2910:
[----:B------:R-:W-:Y:S05]  /*cc20*/  BSYNC B0 ;  /* 0x0000000000007941 */ /* 0x000fea0003800000 */
.L_x_2909:
[----:B------:R-:W-:Y:S02]  /*cc30*/  ISETP.GT.AND P5, PT, R7, RZ, !P5 ;  /* 0x000000ff0700720c */ /* 0x000fe40006fa4270 */
        /* <DEDUP_REMOVED lines=19> */
[----:B------:R-:W2:Y:S01]  /*cd70*/  LDL.64 R20, [R1+0x230] ;  /* 0x0002300001147983 */ /* 0x000ea20000100a00 */
        /* <DEDUP_REMOVED lines=52> */
[C---:B------:R-:W-:Y:S02]  /*d0c0*/  ISETP.GT.AND P5, PT, R7.reuse, 0x48, !P6 ;  /* 0x000000480700780c */ /* 0x040fe400077a4270 */
[----:B------:R-:W-:Y:S02]  /*d0d0*/  ISETP.GT.AND P1, PT, R7, 0x49, !P1 ;  /* 0x000000490700780c */ /* 0x000fe40004f24270 */
[----:B------:R-:W-:Y:S02]  /*d0e0*/  ISETP.LT.OR P5, PT, R6, 0x49, P5 ;  /* 0x000000490600780c */ /* 0x000fe40002fa1670 */
[----:B--2---:R-:W-:Y:S02]  /*d0f0*/  FMNMX.FTZ R4, R91, R20, !PT ;  /* 0x000000145b047209 */ /* 0x004fe40007810000 */
[----:B------:R-:W-:-:S02]  /*d100*/  FMNMX.FTZ R5, R46, R21, !PT ;  /* 0x000000152e057209 */ /* 0x000fc40007810000 */
[----:B------:R-:W-:Y:S02]  /*d110*/  FMNMX.FTZ R4, R83, R4, !PT ;  /* 0x0000000453047209 */ /* 0x000fe40007810000 */
[----:B------:R-:W-:Y:S02]  /*d120*/  FSEL R13, R62, -INF , !P5 ;  /* 0xff8000003e0d7808 */ /* 0x000fe40006800000 */
[----:B------:R-:W-:Y:S02]  /*d130*/  FMNMX.FTZ R4, R81, R4, !PT ;  /* 0x0000000451047209 */ /* 0x000fe40007810000 */
[----:B------:R-:W-:Y:S02]  /*d140*/  ISETP.GT.AND P2, PT, R7, 0x50, !P2 ;  /* 0x000000500700780c */ /* 0x000fe40005744270 */
[----:B------:R-:W-:Y:S02]  /*d150*/  FMNMX.FTZ R4, R79, R4, !PT ;  /* 0x000000044f047209 */ /* 0x000fe40007810000 */
[----:B------:R-:W-:-:S02]  /*d160*/  ISETP.GT.AND P3, PT, R7, 0x51, !P3 ;  /* 0x000000510700780c */ /* 0x000fc40005f64270 */
[----:B------:R-:W-:Y:S02]  /*d170*/  FMNMX.FTZ R4, R77, R4, !PT ;  /* 0x000000044d047209 */ /* 0x000fe40007810000 */
[----:B------:R-:W-:Y:S02]  /*d180*/  ISETP.NE.AND P6, PT, R14, RZ, PT ;  /* 0x000000ff0e00720c */ /* 0x000fe40003fc5270 */
        /* <DEDUP_REMOVED lines=37> */
[----:B------:R-:W-:Y:S02]  /*d3e0*/  ISETP.LT.OR P1, PT, R6, 0x4a, P1 ;  /* 0x0000004a0600780c */ /* 0x000fe40000f21670 */
[----:B------:R-:W-:Y:S01]  /*d3f0*/  FMNMX.FTZ R4, R24, R5, !PT ;  /* 0x0000000518047209 */ /* 0x000fe20007810000 */
[----:B------:R-:W0:Y:S01]  /*d400*/  SHFL.BFLY PT, R11, R10, 0x1, 0x1f ;  /* 0x0c201f000a0b7f89 */ /* 0x000e2200000e0000 */
[----:B------:R-:W-:Y:S02]  /*d410*/  ISETP.LT.OR P2, PT, R6, 0x51, P2 ;  /* 0x000000510600780c */ /* 0x000fe40001741670 */
[----:B------:R-:W-:-:S02]  /*d420*/  FSEL R56, R32, -INF , !P1 ;  /* 0xff80000020387808 */ /* 0x000fc40004800000 */
[----:B------:R-:W-:Y:S02]  /*d430*/  FMNMX.FTZ R5, R13, R4, !PT ;  /* 0x000000040d057209 */ /* 0x000fe40007810000 */
[----:B------:R-:W-:Y:S02]  /*d440*/  ISETP.GT.AND P4, PT, R7, 0x58, !P4 ;  /* 0x000000580700780c */ /* 0x000fe40006784270 */
[----:B------:R-:W-:Y:S02]  /*d450*/  ISETP.LT.OR P3, PT, R6, 0x52, P3 ;  /* 0x000000520600780c */ /* 0x000fe40001f61670 */
[----:B------:R-:W-:Y:S02]  /*d460*/  FSEL R32, R33, -INF , !P2 ;  /* 0xff80000021207808 */ /* 0x000fe40005000000 */
[----:B------:R-:W-:Y:S02]  /*d470*/  FMNMX.FTZ R5, R56, R5, !PT ;  /* 0x0000000538057209 */ /* 0x000fe40007810000 */
[----:B------:R-:W-:-:S02]  /*d480*/  ISETP.GT.AND P1, PT, R7, 0x59, !P6 ;  /* 0x000000590700780c */ /* 0x000fc40007724270 */
[----:B------:R-:W-:Y:S02]  /*d490*/  ISETP.LT.OR P4, PT, R6, 0x59, P4 ;  /* 0x000000590600780c */ /* 0x000fe40002781670 */
[----:B------:R-:W-:Y:S02]  /*d4a0*/  FSEL R33, R15, -INF , !P3 ;  /* 0xff8000000f217808 */ /* 0x000fe40005800000 */
[----:B------:R-:W-:Y:S02]  /*d4b0*/  FMNMX.FTZ R4, R32, R5, !PT ;  /* 0x0000000520047209 */ /* 0x000fe40007810000 */
[----:B------:R-:W-:Y:S02]  /*d4c0*/  ISETP.LT.OR P1, PT, R6, 0x5a, P1 ;  /* 0x0000005a0600780c */ /* 0x000fe40000f21670 */
[----:B------:R-:W-:Y:S02]  /*d4d0*/  FSEL R34, R34, -INF , !P4 ;  /* 0xff80000022227808 */ /* 0x000fe40006000000 */
[----:B------:R-:W-:-:S02]  /*d4e0*/  FMNMX.FTZ R5, R33, R4, !PT ;  /* 0x0000000421057209 */ /* 0x000fc40007810000 */
[----:B------:R-:W-:Y:S02]  /*d4f0*/  FSEL R35, R37, -INF , !P1 ;  /* 0xff80000025237808 */ /* 0x000fe40004800000 */
[----:B------:R-:W-:Y:S01]  /*d500*/  FMNMX.FTZ R4, R34, R5, !PT ;  /* 0x0000000522047209 */ /* 0x000fe20007810000 */
[----:B------:R-:W2:Y:S01]  /*d510*/  LDL R37, [R1+0x250] ;  /* 0x0002500001257983 */ /* 0x000ea20000100800 */
[----:B0-----:R-:W-:Y:S02]  /*d520*/  FMNMX.FTZ R6, R10, R11, !PT ;  /* 0x0000000b0a067209 */ /* 0x001fe40007810000 */
[----:B------:R-:W-:Y:S02]  /*d530*/  FMNMX.FTZ R9, R35, R4, !PT ;  /* 0x0000000423097209 */ /* 0x000fe40007810000 */
[----:B------:R-:W3:Y:S04]  /*d540*/  LDL.64 R4, [R1+0x240] ;  /* 0x0002400001047983 */ /* 0x000ee80000100a00 */
[----:B------:R-:W-:Y:S04]  /*d550*/  STL.64 [R1+0x230], R8 ;  /* 0x0002300801007387 */ /* 0x000fe80000100a00 */
[----:B------:R0:W-:Y:S04]  /*d560*/  STL [R1+0x230], R6 ;  /* 0x0002300601007387 */ /* 0x0001e80000100800 */
[----:B------:R-:W2:Y:S04]  /*d570*/  LDL R12, [R1+0x230] ;  /* 0x00023000010c7983 */ /* 0x000ea80000100800 */
[----:B------:R-:W4:Y:S01]  /*d580*/  LDL R11, [R1+0x234] ;  /* 0x00023400010b7983 */ /* 0x000f220000100800 */
[----:B--2---:R-:W-:Y:S01]  /*d590*/  FMUL.FTZ R7, R37, R12 ;  /* 0x0000000c25077220 */ /* 0x004fe20000410000 */
[----:B------:R-:W-:-:S04]  /*d5a0*/  FSETP.NEU.FTZ.AND P1, PT, R12, -INF , PT ;  /* 0xff8000000c00780b */ /* 0x000fc80003f3d000 */
[----:B------:R-:W-:-:S05]  /*d5b0*/  FSEL R10, R7, RZ, P1 ;  /* 0x000000ff070a7208 */ /* 0x000fca0000800000 */
[----:B0-----:R-:W-:-:S04]  /*d5c0*/  FFMA.FTZ R6, R79, R37, -R10 ;  /* 0x000000254f067223 */ /* 0x001fc8000001080a */
[----:B------:R4:W-:Y:S02]  /*d5d0*/  MUFU.EX2 R173, R6 ;  /* 0x0000000600ad7308 */ /* 0x0009e40000000800 */
[----:B----4-:R-:W0:Y:S02]  /*d5e0*/  SHFL.BFLY PT, R6, R11, 0x2, 0x1f ;  /* 0x0c401f000b067f89 */ /* 0x010e2400000e0000 */
[----:B0-----:R-:W-:-:S05]  /*d5f0*/  FMNMX.FTZ R6, R6, R11, !PT ;  /* 0x0000000b06067209 */ /* 0x001fca0007810000 */
[----:B------:R-:W0:Y:S01]  /*d600*/  SHFL.BFLY PT, R9, R6, 0x1, 0x1f ;  /* 0x0c201f0006097f89 */ /* 0x000e2200000e0000 */
[----:B------:R-:W-:Y:S01]  /*d610*/  FSEL R11, R12, RZ, P1 ;  /* 0x000000ff0c0b7208 */ /* 0x000fe20000800000 */
[----:B------:R-:W-:-:S04]  /*d620*/  FFMA.FTZ R7, R91, R37, -R10 ;  /* 0x000000255b077223 */ /* 0x000fc8000001080a */
[----:B------:R-:W-:Y:S01]  /*d630*/  FADD.FTZ R20, R20, -R11 ;  /* 0x8000000b14147221 */ /* 0x000fe20000010000 */
[----:B0-----:R-:W-:-:S04]  /*d640*/  FMNMX.FTZ R6, R6, R9, !PT ;  /* 0x0000000906067209 */ /* 0x001fc80007810000 */
[C---:B------:R-:W-:Y:S01]  /*d650*/  FSETP.NEU.FTZ.AND P1, PT, R6.reuse, -INF , PT ;  /* 0xff8000000600780b */ /* 0x040fe20003f3d000 */
[----:B------:R-:W-:-:S05]  /*d660*/  FMUL.FTZ R8, R6, R37 ;  /* 0x0000002506087220 */ /* 0x000fca0000410000 */
[----:B------:R-:W-:Y:S02]  /*d670*/  FSEL R9, R8, RZ, P1 ;  /* 0x000000ff08097208 */ /* 0x000fe40000800000 */
[----:B------:R-:W-:Y:S01]  /*d680*/  FSEL R8, R6, RZ, P1 ;  /* 0x000000ff06087208 */ /* 0x000fe20000800000 */
[-C--:B------:R-:W-:Y:S02]  /*d690*/  FMUL.FTZ R12, R20, R37.reuse ;  /* 0x00000025140c7220 */ /* 0x080fe40000410000 */
[-CC-:B------:R-:W-:Y:S02]  /*d6a0*/  FFMA.FTZ R224, R46, R37.reuse, -R9.reuse ;  /* 0x000000252ee07223 */ /* 0x180fe40000010809 */
[----:B------:R-:W-:Y:S01]  /*d6b0*/  FADD.FTZ R8, R21, -R8 ;  /* 0x8000000815087221 */ /* 0x000fe20000010000 */
[-CC-:B------:R-:W-:Y:S01]  /*d6c0*/  FFMA.FTZ R172, R83, R37.reuse, -R10.reuse ;  /* 0x0000002553ac7223 */ /* 0x180fe2000001080a */
[-CC-:B------:R-:W-:Y:S02]  /*d6d0*/  FFMA.FTZ R219, R48, R37.reuse, -R9.reuse ;  /* 0x0000002530db7223 */ /* 0x180fe40000010809 */
[----:B------:R-:W-:Y:S01]  /*d6e0*/  FMUL.FTZ R8, R37, R8 ;  /* 0x0000000825087220 */ /* 0x000fe20000410000 */
[----:B------:R-:W-:Y:S01]  /*d6f0*/  MUFU.EX2 R7, R7 ;  /* 0x0000000700077308 */ /* 0x000fe20000000800 */
[-CC-:B------:R-:W-:Y:S01]  /*d700*/  FFMA.FTZ R200, R31, R37.reuse, -R9.reuse ;  /* 0x000000251fc87223 */ /* 0x180fe20000010809 */
[-C--:B------:R-:W-:Y:S01]  /*d710*/  FFMA.FTZ R174, R81, R37.reuse, -R10 ;  /* 0x0000002551ae7223 */ /* 0x080fe2000001080a */
[----:B------:R-:W-:-:S05]  /*d720*/  FFMA.FTZ R175, R50, R37, -R9 ;  /* 0x0000002532af7223 */ /* 0x000fca0000010809 */
[----:B------:R-:W3:Y:S01]  /*d730*/  MUFU.EX2 R12, R12 ;  /* 0x0000000c000c7308 */ /* 0x000ee20000000800 */
[----:B------:R-:W-:-:S07]  /*d740*/  FFMA.FTZ R222, R52, R37, -R9 ;  /* 0x0000002534de7223 */ /* 0x000fce0000010809 */
[----:B------:R-:W-:Y:S08]  /*d750*/  MUFU.EX2 R224, R224 ;  /* 0x000000e000e07308 */ /* 0x000ff00000000800 */
[----:B------:R-:W0:Y:S01]  /*d760*/  MUFU.EX2 R31, R8 ;  /* 0x00000008001f7308 */ /* 0x000e220000000800 */
[----:B------:R-:W-:-:S07]  /*d770*/  FFMA.FTZ R220, R77, R37, -R10 ;  /* 0x000000254ddc7223 */ /* 0x000fce000001080a */
[----:B------:R-:W1:Y:S01]  /*d780*/  MUFU.EX2 R172, R172 ;  /* 0x000000ac00ac7308 */ /* 0x000e620000000800 */
[----:B------:R-:W-:-:S07]  /*d790*/  FFMA.FTZ R215, R54, R37, -R9 ;  /* 0x0000002536d77223 */ /* 0x000fce0000010809 */
[----:B------:R-:W2:Y:S01]  /*d7a0*/  MUFU.EX2 R219, R219 ;  /* 0x000000db00db7308 */ /* 0x000ea20000000800 */
[----:B------:R-:W-:-:S07]  /*d7b0*/  FFMA.FTZ R217, R75, R37, -R10 ;  /* 0x000000254bd97223 */ /* 0x000fce000001080a */
[----:B------:R-:W4:Y:S01]  /*d7c0*/  MUFU.EX2 R174, R174 ;  /* 0x000000ae00ae7308 */ /* 0x000f220000000800 */
[----:B------:R-:W-:-:S07]  /*d7d0*/  FFMA.FTZ R218, R44, R37, -R9 ;  /* 0x000000252cda7223 */ /* 0x000fce0000010809 */
[----:B------:R-:W5:Y:S01]  /*d7e0*/  MUFU.EX2 R175, R175 ;  /* 0x000000af00af7308 */ /* 0x000f620000000800 */
[----:B---3--:R-:W-:Y:S01]  /*d7f0*/  FFMA.FTZ R11, R12, R4, R7 ;  /* 0x000000040c0b7223 */ /* 0x008fe20000010007 */
[----:B------:R-:W-:Y:S01]  /*d800*/  FFMA.FTZ R211, R73, R37, -R10 ;  /* 0x0000002549d37223 */ /* 0x000fe2000001080a */
[----:B0-----:R-:W-:-:S05]  /*d810*/  FFMA.FTZ R4, R5, R31, R224 ;  /* 0x0000001f05047223 */ /* 0x001fca00000100e0 */
[----:B------:R-:W0:Y:S01]  /*d820*/  MUFU.EX2 R222, R222 ;  /* 0x000000de00de7308 */ /* 0x000e220000000800 */
[----:B------:R-:W-:Y:S01]  /*d830*/  FFMA.FTZ R208, R42, R37, -R9 ;  /* 0x000000252ad07223 */ /* 0x000fe20000010809 */
[----:B-1----:R-:W-:-:S06]  /*d840*/  FADD.FTZ R11, R172, R11 ;  /* 0x0000000bac0b7221 */ /* 0x002fcc0000010000 */
[----:B------:R-:W1:Y:S01]  /*d850*/  MUFU.EX2 R220, R220 ;  /* 0x000000dc00dc7308 */ /* 0x000e620000000800 */
[----:B------:R-:W-:Y:S01]  /*d860*/  FFMA.FTZ R216, R71, R37, -R10 ;  /* 0x0000002547d87223 */ /* 0x000fe2000001080a */
[----:B--2---:R-:W-:-:S06]  /*d870*/  FADD.FTZ R4, R219, R4 ;  /* 0x00000004db047221 */ /* 0x004fcc0000010000 */
[----:B------:R-:W2:Y:S01]  /*d880*/  MUFU.EX2 R215, R215 ;  /* 0x000000d700d77308 */ /* 0x000ea20000000800 */
[----:B------:R-:W-:Y:S01]  /*d890*/  FFMA.FTZ R209, R40, R37, -R9 ;  /* 0x0000002528d17223 */ /* 0x000fe20000010809 */
[----:B----4-:R-:W-:-:S06]  /*d8a0*/  FADD.FTZ R8, R174, R11 ;  /* 0x0000000bae087221 */ /* 0x010fcc0000010000 */
[----:B------:R-:W3:Y:S01]  /*d8b0*/  MUFU.EX2 R217, R217 ;  /* 0x000000d900d97308 */ /* 0x000ee20000000800 */
[----:B------:R-:W-:Y:S01]  /*d8c0*/  FFMA.FTZ R206, R69, R37, -R10 ;  /* 0x0000002545ce7223 */ /* 0x000fe2000001080a */
[----:B-----5:R-:W-:-:S06]  /*d8d0*/  FADD.FTZ R5, R175, R4 ;  /* 0x00000004af057221 */ /* 0x020fcc0000010000 */
[----:B------:R-:W4:Y:S01]  /*d8e0*/  MUFU.EX2 R218, R218 ;  /* 0x000000da00da7308 */ /* 0x000f220000000800 */
[----:B------:R-:W-:Y:S01]  /*d8f0*/  FFMA.FTZ R204, R38, R37, -R9 ;  /* 0x0000002526cc7223 */ /* 0x000fe20000010809 */
[----:B------:R-:W-:-:S06]  /*d900*/  FADD.FTZ R11, R173, R8 ;  /* 0x00000008ad0b7221 */ /* 0x000fcc0000010000 */
[----:B------:R-:W5:Y:S01]  /*d910*/  MUFU.EX2 R211, R211 ;  /* 0x000000d300d37308 */ /* 0x000f620000000800 */
[----:B------:R-:W-:Y:S01]  /*d920*/  FFMA.FTZ R207, R67, R37, -R10 ;  /* 0x0000002543cf7223 */ /* 0x000fe2000001080a */
[----:B0-----:R-:W-:-:S06]  /*d930*/  FADD.FTZ R4, R222, R5 ;  /* 0x00000005de047221 */ /* 0x001fcc0000010000 */
[----:B------:R-:W0:Y:S01]  /*d940*/  MUFU.EX2 R208, R208 ;  /* 0x000000d000d07308 */ /* 0x000e220000000800 */
[----:B------:R-:W-:Y:S01]  /*d950*/  FFMA.FTZ R205, R36, R37, -R9 ;  /* 0x0000002524cd7223 */ /* 0x000fe20000010809 */
[----:B-1----:R-:W-:-:S06]  /*d960*/  FADD.FTZ R8, R220, R11 ;  /* 0x0000000bdc087221 */ /* 0x002fcc0000010000 */
[----:B------:R-:W1:Y:S01]  /*d970*/  MUFU.EX2 R216, R216 ;  /* 0x000000d800d87308 */ /* 0x000e620000000800 */
[----:B------:R-:W-:Y:S01]  /*d980*/  FFMA.FTZ R203, R65, R37, -R10 ;  /* 0x0000002541cb7223 */ /* 0x000fe2000001080a */
[----:B--2---:R-:W-:-:S06]  /*d990*/  FADD.FTZ R5, R215, R4 ;  /* 0x00000004d7057221 */ /* 0x004fcc0000010000 */
[----:B------:R-:W2:Y:S01]  /*d9a0*/  MUFU.EX2 R209, R209 ;  /* 0x000000d100d17308 */ /* 0x000ea20000000800 */
[----:B---3--:R-:W-:Y:S01]  /*d9b0*/  FADD.FTZ R8, R217, R8 ;  /* 0x00000008d9087221 */ /* 0x008fe20000010000 */
[----:B------:R-:W-:-:S06]  /*d9c0*/  FFMA.FTZ R202, R63, R37, -R10 ;  /* 0x000000253fca7223 */ /* 0x000fcc000001080a */
[----:B------:R-:W3:Y:S01]  /*d9d0*/  MUFU.EX2 R206, R206 ;  /* 0x000000ce00ce7308 */ /* 0x000ee20000000800 */
[----:B----4-:R-:W-:Y:S01]  /*d9e0*/  FADD.FTZ R5, R218, R5 ;  /* 0x00000005da057221 */ /* 0x010fe20000010000 */
[----:B------:R-:W-:-:S06]  /*d9f0*/  FFMA.FTZ R201, R27, R37, -R9 ;  /* 0x000000251bc97223 */ /* 0x000fcc0000010809 */
[----:B------:R-:W4:Y:S01]  /*da00*/  MUFU.EX2 R204, R204 ;  /* 0x000000cc00cc7308 */ /* 0x000f220000000800 */
[----:B-----5:R-:W-:Y:S01]  /*da10*/  FADD.FTZ R11, R211, R8 ;  /* 0x00000008d30b7221 */ /* 0x020fe20000010000 */
[----:B------:R-:W-:-:S06]  /*da20*/  FFMA.FTZ R197, R61, R37, -R10 ;  /* 0x000000253dc57223 */ /* 0x000fcc000001080a */
[----:B------:R-:W5:Y:S01]  /*da30*/  MUFU.EX2 R207, R207 ;  /* 0x000000cf00cf7308 */ /* 0x000f620000000800 */
[----:B0-----:R-:W-:Y:S01]  /*da40*/  FADD.FTZ R4, R208, R5 ;  /* 0x00000005d0047221 */ /* 0x001fe20000010000 */
[----:B------:R-:W-:-:S06]  /*da50*/  FFMA.FTZ R194, R30, R37, -R9 ;  /* 0x000000251ec27223 */ /* 0x000fcc0000010809 */
[----:B------:R-:W0:Y:S01]  /*da60*/  MUFU.EX2 R205, R205 ;  /* 0x000000cd00cd7308 */ /* 0x000e220000000800 */
[----:B-1----:R-:W-:Y:S01]  /*da70*/  FADD.FTZ R11, R216, R11 ;  /* 0x0000000bd80b7221 */ /* 0x002fe20000010000 */
[----:B------:R-:W-:-:S06]  /*da80*/  FFMA.FTZ R196, R59, R37, -R10 ;  /* 0x000000253bc47223 */ /* 0x000fcc000001080a */
[----:B------:R-:W1:Y:S01]  /*da90*/  MUFU.EX2 R203, R203 ;  /* 0x000000cb00cb7308 */ /* 0x000e620000000800 */
[----:B--2---:R-:W-:Y:S01]  /*daa0*/  FADD.FTZ R5, R209, R4 ;  /* 0x00000004d1057221 */ /* 0x004fe20000010000 */
[----:B------:R-:W-:-:S06]  /*dab0*/  FFMA.FTZ R195, R29, R37, -R9 ;  /* 0x000000251dc37223 */ /* 0x000fcc0000010809 */
        /* <DEDUP_REMOVED lines=44> */
[----:B0-----:R-:W-:-:S06]  /*dd80*/  FADD.FTZ R5, R199, R8 ;  /* 0x00000008c7057221 */ /* 0x001fcc0000010000 */
[----:B------:R-:W0:Y:S01]  /*dd90*/  MUFU.EX2 R178, R178 ;  /* 0x000000b200b27308 */ /* 0x000e220000000800 */
[-C--:B------:R-:W-:Y:S01]  /*dda0*/  FFMA.FTZ R18, R43, R37.reuse, -R10 ;  /* 0x000000252b127223 */ /* 0x080fe2000001080a */
[----:B------:R-:W-:-:S06]  /*ddb0*/  FFMA.FTZ R159, R33, R37, -R9 ;  /* 0x00000025219f7223 */ /* 0x000fcc0000010809 */
[----:B------:R-:W5:Y:S01]  /*ddc0*/  MUFU.EX2 R186, R186 ;  /* 0x000000ba00ba7308 */ /* 0x000f620000000800 */
[----:B-1----:R-:W-:Y:S01]  /*ddd0*/  FADD.FTZ R11, R185, R4 ;  /* 0x00000004b90b7221 */ /* 0x002fe20000010000 */
[----:B--2---:R-:W-:-:S06]  /*dde0*/  FADD.FTZ R4, R188, R5 ;  /* 0x00000005bc047221 */ /* 0x004fcc0000010000 */
[----:B------:R-:W1:Y:S01]  /*ddf0*/  MUFU.EX2 R181, R181 ;  /* 0x000000b500b57308 */ /* 0x000e620000000800 */
[-C--:B------:R-:W-:Y:S01]  /*de00*/  FFMA.FTZ R14, R41, R37.reuse, -R10 ;  /* 0x00000025290e7223 */ /* 0x080fe2000001080a */
[----:B------:R-:W-:-:S06]  /*de10*/  FFMA.FTZ R20, R34, R37, -R9 ;  /* 0x0000002522147223 */ /* 0x000fcc0000010809 */
[----:B------:R-:W2:Y:S01]  /*de20*/  MUFU.EX2 R187, R187 ;  /* 0x000000bb00bb7308 */ /* 0x000ea20000000800 */
[----:B---3--:R-:W-:Y:S01]  /*de30*/  FADD.FTZ R11, R184, R11 ;  /* 0x0000000bb80b7221 */ /* 0x008fe20000010000 */
[----:B----4-:R-:W-:-:S06]  /*de40*/  FADD.FTZ R5, R189, R4 ;  /* 0x00000004bd057221 */ /* 0x010fcc0000010000 */
[----:B------:R-:W3:Y:S01]  /*de50*/  MUFU.EX2 R15, R15 ;  /* 0x0000000f000f7308 */ /* 0x000ee20000000800 */
[-C--:B------:R-:W-:Y:S01]  /*de60*/  FFMA.FTZ R19, R39, R37.reuse, -R10 ;  /* 0x0000002527137223 */ /* 0x080fe2000001080a */
[----:B------:R-:W-:-:S06]  /*de70*/  FFMA.FTZ R21, R35, R37, -R9 ;  /* 0x0000002523157223 */ /* 0x000fcc0000010809 */
[----:B------:R-:W4:Y:S01]  /*de80*/  MUFU.EX2 R158, R158 ;  /* 0x0000009e009e7308 */ /* 0x000f220000000800 */
[----:B0-----:R-:W-:Y:S01]  /*de90*/  FADD.FTZ R4, R178, R11 ;  /* 0x0000000bb2047221 */ /* 0x001fe20000010000 */
[----:B-----5:R-:W-:-:S06]  /*dea0*/  FADD.FTZ R8, R186, R5 ;  /* 0x00000005ba087221 */ /* 0x020fcc0000010000 */
[----:B------:R-:W0:Y:S08]  /*deb0*/  MUFU.EX2 R18, R18 ;  /* 0x0000001200127308 */ /* 0x000e300000000800 */
[----:B------:R-:W5:Y:S01]  /*dec0*/  MUFU.EX2 R159, R159 ;  /* 0x0000009f009f7308 */ /* 0x000f620000000800 */
[----:B-1----:R-:W-:Y:S01]  /*ded0*/  FADD.FTZ R4, R181, R4 ;  /* 0x00000004b5047221 */ /* 0x002fe20000010000 */
[----:B--2---:R-:W-:-:S06]  /*dee0*/  FADD.FTZ R5, R187, R8 ;  /* 0x00000008bb057221 */ /* 0x004fcc0000010000 */
[----:B------:R-:W1:Y:S08]  /*def0*/  MUFU.EX2 R14, R14 ;  /* 0x0000000e000e7308 */ /* 0x000e700000000800 */
[----:B------:R-:W2:Y:S01]  /*df00*/  MUFU.EX2 R20, R20 ;  /* 0x0000001400147308 */ /* 0x000ea20000000800 */
[----:B---3--:R-:W-:Y:S01]  /*df10*/  FADD.FTZ R9, R15, R4 ;  /* 0x000000040f097221 */ /* 0x008fe20000010000 */
[----:B----4-:R-:W-:-:S06]  /*df20*/  FADD.FTZ R4, R158, R5 ;  /* 0x000000059e047221 */ /* 0x010fcc0000010000 */
[----:B------:R-:W3:Y:S08]  /*df30*/  MUFU.EX2 R19, R19 ;  /* 0x0000001300137308 */ /* 0x000ef00000000800 */
[----:B------:R-:W4:Y:S01]  /*df40*/  MUFU.EX2 R21, R21 ;  /* 0x0000001500157308 */ /* 0x000f220000000800 */
[----:B0-----:R-:W-:Y:S01]  /*df50*/  FADD.FTZ R9, R18, R9 ;  /* 0x0000000912097221 */ /* 0x001fe20000010000 */
[----:B-----5:R-:W-:-:S03]  /*df60*/  FADD.FTZ R5, R159, R4 ;  /* 0x000000049f057221 */ /* 0x020fc60000010000 */
[----:B-1----:R-:W-:Y:S01]  /*df70*/  FADD.FTZ R8, R14, R9 ;  /* 0x000000090e087221 */ /* 0x002fe20000010000 */
[----:B--2---:R-:W-:-:S03]  /*df80*/  FADD.FTZ R4, R20, R5 ;  /* 0x0000000514047221 */ /* 0x004fc60000010000 */
[----:B---3--:R-:W-:Y:S01]  /*df90*/  FADD.FTZ R8, R19, R8 ;  /* 0x0000000813087221 */ /* 0x008fe20000010000 */
[----:B------:R-:W-:Y:S01]  /*dfa0*/  STL [R1+0x234], R6 ;  /* 0x0002340601007387 */ /* 0x000fe20000100800 */
[----:B----4-:R-:W-:-:S05]  /*dfb0*/  FADD.FTZ R9, R21, R4 ;  /* 0x0000000415097221 */ /* 0x010fca0000010000 */
[----:B------:R-:W-:Y:S04]  /*dfc0*/  STL.64 [R1+0x240], R8 ;  /* 0x0002400801007387 */ /* 0x000fe80000100a00 */
[----:B------:R-:W2:Y:S01]  /*dfd0*/  LD.E R10, desc[UR56][R16.64+0x260] ;  /* 0x00026038100a7980 */ /* 0x000ea2000c101900 */
[----:B------:R-:W-:-:S04]  /*dfe0*/  UIADD3 UR4, UP0, UR49, 0x260, URZ ;  /* 0x0000026031047890 */ /* 0x000fc8000ff1e03f */
[----:B------:R-:W-:Y:S02]  /*dff0*/  ULOP3.LUT UR5, UR4, 0x4, URZ, 0xfc, !UPT ;  /* 0x0000000404057892 */ /* 0x000fe4000f8efc3f */
[----:B------:R-:W-:-:S04]  /*e000*/  UIADD3.X UR6, URZ, UR48, URZ, UP0, !UPT ;  /* 0x000000303f067290 */ /* 0x000fc800087fe43f */
[----:B------:R-:W-:Y:S02]  /*e010*/  IMAD.U32 R4, RZ, RZ, UR5 ;  /* 0x00000005ff047e24 */ /* 0x000fe4000f8e00ff */
[----:B------:R-:W-:Y:S02]  /*e020*/  IMAD.U32 R5, RZ, RZ, UR6 ;  /* 0x00000006ff057e24 */ /* 0x000fe4000f8e00ff */
[----:B--2---:R-:W-:-:S05]  /*e030*/  FMUL.FTZ R11, R12, R10 ;  /* 0x0000000a0c0b7220 */ /* 0x004fca0000410000 */
[----:B------:R0:W-:Y:S04]  /*e040*/  ST.E desc[UR56][R16.64+0x260], R11 ;  /* 0x0002600b10007985 */ /* 0x0001e8000c101938 */
[----:B------:R-:W2:Y:S02]  /*e050*/  LD.E R10, desc[UR56][R4.64] ;  /* 0x00000038040a7980 */ /* 0x000ea4000c101900 */
[----:B--2---:R-:W-:-:S05]  /*e060*/  FMUL.FTZ R13, R12, R10 ;  /* 0x0000000a0c0d7220 */ /* 0x004fca0000410000 */
[----:B------:R1:W-:Y:S04]  /*e070*/  ST.E desc[UR56][R4.64], R13 ;  /* 0x0000000d04007985 */ /* 0x0003e8000c101938 */
        /* <DEDUP_REMOVED lines=62> */
[----:B------:R-:W-:-:S06]  /*e460*/  ULOP3.LUT UR5, UR4, 0x8, URZ, 0xfc, !UPT ;  /* 0x0000000804057892 */ /* 0x000fcc000f8efc3f */
[----:B------:R-:W-:Y:S02]  /*e470*/  IMAD.U32 R10, RZ, RZ, UR5 ;  /* 0x00000005ff0a7e24 */ /* 0x000fe4000f8e00ff */
[C---:B--2---:R-:W-:Y:S01]  /*e480*/  FMUL.FTZ R11, R12.reuse, R11 ;  /* 0x0000000b0c0b7220 */ /* 0x044fe20000410000 */
[----:B---3--:R-:W-:-:S04]  /*e490*/  FMUL.FTZ R143, R12, R143 ;  /* 0x0000008f0c8f7220 */ /* 0x008fc80000410000 */
[----:B------:R0:W-:Y:S01]  /*e4a0*/  ST.E desc[UR56][R16.64+0x2a0], R11 ;  /* 0x0002a00b10007985 */ /* 0x0001e2000c101938 */
[C---:B----4-:R-:W-:Y:S01]  /*e4b0*/  FMUL.FTZ R9, R12.reuse, R9 ;  /* 0x000000090c097220 */ /* 0x050fe20000410000 */
[C---:B-----5:R-:W-:Y:S01]  /*e4c0*/  FMUL.FTZ R25, R12.reuse, R25 ;  /* 0x000000190c197220 */ /* 0x060fe20000410000 */
[C---:B------:R-:W-:Y:S01]  /*e4d0*/  FMUL.FTZ R27, R12.reuse, R27 ;  /* 0x0000001b0c1b7220 */ /* 0x040fe20000410000 */
[----:B0-----:R-:W-:Y:S02]  /*e4e0*/  IMAD.U32 R11, RZ, RZ, UR6 ;  /* 0x00000006ff0b7e24 */ /* 0x001fe4000f8e00ff */
        /* <DEDUP_REMOVED lines=118> */
[----:B------:R-:W1:Y:S01]  /*ec50*/  LD.E R6, desc[UR56][R10.64] ;  /* 0x000000380a067980 */ /* 0x000e62000c101900 */
[----:B------:R-:W-:Y:S01]  /*ec60*/  ULOP3.LUT UR4, UR4, 0xc, URZ, 0xfc, !UPT ;  /* 0x0000000c04047892 */ /* 0x000fe2000f8efc3f */
[----:B0-----:R-:W-:-:S05]  /*ec70*/  IMAD.U32 R9, RZ, RZ, UR6 ;  /* 0x00000006ff097e24 */ /* 0x001fca000f8e00ff */
[----:B------:R-:W-:Y:S02]  /*ec80*/  IMAD.U32 R8, RZ, RZ, UR4 ;  /* 0x00000004ff087e24 */ /* 0x000fe4000f8e00ff */
[----:B-1----:R-:W-:-:S05]  /*ec90*/  FMUL.FTZ R13, R31, R6 ;  /* 0x000000061f0d7220 */ /* 0x002fca0000410000 */
[----:B------:R0:W-:Y:S04]  /*eca0*/  ST.E desc[UR56][R10.64], R13 ;  /* 0x0000000d0a007985 */ /* 0x0001e8000c101938 */
[----:B------:R-:W2:Y:S02]  /*ecb0*/  LD.E R6, desc[UR56][R8.64] ;  /* 0x0000003808067980 */ /* 0x000ea4000c101900 */
[----:B--2---:R-:W-:-:S05]  /*ecc0*/  FMUL.FTZ R25, R31, R6 ;  /* 0x000000061f197220 */ /* 0x004fca0000410000 */
[----:B------:R1:W-:Y:S04]  /*ecd0*/  ST.E desc[UR56][R8.64], R25 ;  /* 0x0000001908007985 */ /* 0x0003e8000c101938 */
[----:B------:R-:W2:Y:S04]  /*ece0*/  LD.E R142, desc[UR56][R16.64+0x45c] ;  /* 0x00045c38108e7980 */ /* 0x000ea8000c101900 */
[----:B------:R-:W0:Y:S04]  /*ecf0*/  LD.E R6, desc[UR56][R16.64+0x278] ;  /* 0x0002783810067980 */ /* 0x000e28000c101900 */
[----:B------:R-:W1:Y:S04]  /*ed00*/  LD.E R12, desc[UR56][R16.64+0x27c] ;  /* 0x00027c38100c7980 */ /* 0x000e68000c101900 */
        /* <DEDUP_REMOVED lines=59> */
[C---:B--2---:R-:W-:Y:S01]  /*f0c0*/  FMUL.FTZ R37, R31.reuse, R142 ;  /* 0x0000008e1f257220 */ /* 0x044fe20000410000 */
[----:B0-----:R-:W-:-:S04]  /*f0d0*/  FMUL.FTZ R13, R31, R6 ;  /* 0x000000061f0d7220 */ /* 0x001fc80000410000 */
[----:B------:R0:W-:Y:S01]  /*f0e0*/  ST.E desc[UR56][R16.64+0x45c], R37 ;  /* 0x00045c2510007985 */ /* 0x0001e2000c101938 */
[C---:B-1----:R-:W-:Y:S01]  /*f0f0*/  FMUL.FTZ R25, R31.reuse, R12 ;  /* 0x0000000c1f197220 */ /* 0x042fe20000410000 */
[C---:B---3--:R-:W-:Y:S01]  /*f100*/  FMUL.FTZ R27, R31.reuse, R24 ;  /* 0x000000181f1b7220 */ /* 0x048fe20000410000 */
[C---:B----4-:R-:W-:Y:S01]  /*f110*/  FMUL.FTZ R29, R31.reuse, R26 ;  /* 0x0000001a1f1d7220 */ /* 0x050fe20000410000 */
[C---:B-----5:R-:W-:Y:S01]  /*f120*/  FMUL.FTZ R33, R31.reuse, R28 ;  /* 0x0000001c1f217220 */ /* 0x060fe20000410000 */
[C---:B------:R-:W-:Y:S01]  /*f130*/  FMUL.FTZ R35, R31.reuse, R30 ;  /* 0x0000001e1f237220 */ /* 0x040fe20000410000 */
[C---:B0-----:R-:W-:Y:S01]  /*f140*/  FMUL.FTZ R37, R31.reuse, R34 ;  /* 0x000000221f257220 */ /* 0x041fe20000410000 */
[C---:B------:R-:W-:Y:S01]  /*f150*/  FMUL.FTZ R39, R31.reuse, R36 ;  /* 0x000000241f277220 */ /* 0x040fe20000410000 */
[C---:B------:R-:W-:Y:S01]  /*f160*/  FMUL.FTZ R41, R31.reuse, R38 ;  /* 0x000000261f297220 */ /* 0x040fe20000410000 */
[C---:B------:R-:W-:Y:S01]  /*f170*/  FMUL.FTZ R43, R31.reuse, R40 ;  /* 0x000000281f2b7220 */ /* 0x040fe20000410000 */
        /* <DEDUP_REMOVED lines=100> */
[----:B------:R-:W-:Y:S01]  /*f7c0*/  FMUL.FTZ R31, R31, R140 ;  /* 0x0000008c1f1f7220 */ /* 0x000fe20000410000 */
[----:B------:R-:W-:Y:S04]  /*f7d0*/  ST.E desc[UR56][R16.64+0x3e8], R13 ;  /* 0x0003e80d10007985 */ /* 0x000fe8000c101938 */
        /* <DEDUP_REMOVED lines=9> */
[----:B------:R4:W-:Y:S01]  /*f870*/  ST.E desc[UR56][R16.64+0x458], R31 ;  /* 0x0004581f10007985 */ /* 0x0009e2000c101938 */
[----:B------:R1:W-:Y:S06]  /*f880*/  BAR.SYNC.DEFER_BLOCKING R176, 0x100 ;  /* 0x000400b00000751d */ /* 0x0003ec0000010000 */
[----:B0-----:R-:W5:Y:S04]  /*f890*/  LD.E R25, desc[UR56][R16.64+0x260] ;  /* 0x0002603810197980 */ /* 0x001f68000c101900 */
[----:B------:R-:W4:Y:S04]  /*f8a0*/  LD.E R221, desc[UR56][R16.64+0x218] ;  /* 0x0002183810dd7980 */ /* 0x000f28000c101900 */
[----:B------:R-:W4:Y:S04]  /*f8b0*/  LD.E.64 R12, desc[UR56][R16.64+0xa8] ;  /* 0x0000a838100c7980 */ /* 0x000f28000c101b00 */
[----:B-----5:R0:W-:Y:S04]  /*f8c0*/  ST.E desc[UR56][R16.64+0x260], R25 ;  /* 0x0002601910007985 */ /* 0x0201e8000c101938 */
[----:B-1----:R-:W5:Y:S04]  /*f8d0*/  LD.E R27, desc[UR56][R4.64] ;  /* 0x00000038041b7980 */ /* 0x002f68000c101900 */
[----:B-----5:R1:W-:Y:S04]  /*f8e0*/  ST.E desc[UR56][R4.64], R27 ;  /* 0x0000001b04007985 */ /* 0x0203e8000c101938 */
[----:B--2---:R-:W2:Y:S04]  /*f8f0*/  LD.E R29, desc[UR56][R10.64] ;  /* 0x000000380a1d7980 */ /* 0x004ea8000c101900 */
[----:B--2---:R2:W-:Y:S04]  /*f900*/  ST.E desc[UR56][R10.64], R29 ;  /* 0x0000001d0a007985 */ /* 0x0045e8000c101938 */
[----:B---3--:R-:W3:Y:S04]  /*f910*/  LD.E R33, desc[UR56][R8.64] ;  /* 0x0000003808217980 */ /* 0x008ee8000c101900 */
[----:B---3--:R3:W-:Y:S04]  /*f920*/  ST.E desc[UR56][R8.64], R33 ;  /* 0x0000002108007985 */ /* 0x0087e8000c101938 */
[----:B----4-:R-:W4:Y:S04]  /*f930*/  LD.E R31, desc[UR56][R16.64+0x270] ;  /* 0x00027038101f7980 */ /* 0x010f28000c101900 */
[----:B------:R-:W5:Y:S04]  /*f940*/  LD.E R35, desc[UR56][R16.64+0x274] ;  /* 0x0002743810237980 */ /* 0x000f68000c101900 */
[----:B0-----:R-:W5:Y:S04]  /*f950*/  LD.E R25, desc[UR56][R16.64+0x278] ;  /* 0x0002783810197980 */ /* 0x001f68000c101900 */
[----:B------:R-:W5:Y:S04]  /*f960*/  LD.E R37, desc[UR56][R16.64+0x27c] ;  /* 0x00027c3810257980 */ /* 0x000f68000c101900 */
[----:B------:R-:W5:Y:S04]  /*f970*/  LD.E R39, desc[UR56][R16.64+0x280] ;  /* 0x0002803810277980 */ /* 0x000f68000c101900 */
[----:B------:R-:W5:Y:S04]  /*f980*/  LD.E R41, desc[UR56][R16.64+0x284] ;  /* 0x0002843810297980 */ /* 0x000f68000c101900 */
[----:B-1----:R-:W5:Y:S04]  /*f990*/  LD.E R27, desc[UR56][R16.64+0x288] ;  /* 0x00028838101b7980 */ /* 0x002f68000c101900 */
[----:B------:R-:W5:Y:S04]  /*f9a0*/  LD.E R43, desc[UR56][R16.64+0x28c] ;  /* 0x00028c38102b7980 */ /* 0x000f68000c101900 */
[----:B--2---:R-:W2:Y:S04]  /*f9b0*/  LD.E R29, desc[UR56][R16.64+0x290] ;  /* 0x00029038101d7980 */ /* 0x004ea8000c101900 */
[----:B------:R-:W2:Y:S04]  /*f9c0*/  LD.E R45, desc[UR56][R16.64+0x294] ;  /* 0x00029438102d7980 */ /* 0x000ea8000c101900 */
[----:B---3--:R-:W3:Y:S04]  /*f9d0*/  LD.E R33, desc[UR56][R16.64+0x298] ;  /* 0x0002983810217980 */ /* 0x008ee8000c101900 */
        /* <DEDUP_REMOVED lines=123> */
[----:B---3--:R-:W-:Y:S04]  /*10190*/  ST.E desc[UR56][R16.64+0x298], R33 ;  /* 0x0002982110007985 */ /* 0x008fe8000c101938 */
        /* <DEDUP_REMOVED lines=113> */
[----:B0-----:R-:W5:Y:S04]  /*108b0*/  LDL R6, [R1+0x88] ;  /* 0x0000880001067983 */ /* 0x001f680000100800 */
[----:B-1----:R-:W5:Y:S04]  /*108c0*/  LD.E R24, desc[UR56][R16.64+0x260] ;  /* 0x0002603810187980 */ /* 0x002f68000c101900 */
        /* <DEDUP_REMOVED lines=137> */
[----:B------:R-:W-:Y:S01]  /*11160*/  IMAD.MOV.U32 R7, RZ, RZ, R13 ;  /* 0x000000ffff077224 */ /* 0x000fe200078e000d */
[----:B--2---:R-:W-:-:S06]  /*11170*/  WARPGROUP.ARRIVE ;  /* 0x00000000000079c5 */ /* 0x004fcc0000000000 */
[----:B------:R-:W-:Y:S01]  /*11180*/  HGMMA.64x256x16.F32.BF16 R24, R172, gdesc[UR4].tnspB, R24, UP0, gsb0 ;  /* 0x43e00004ac187df0 */ /* 0x000fe2000b801818 */
[----:B------:R-:W-:Y:S02]  /*11190*/  R2UR UR6, R6 ;  /* 0x00000000060672ca */ /* 0x000fe400000e0000 */
[----:B------:R-:W-:Y:S01]  /*111a0*/  R2UR UR7, R7 ;  /* 0x00000000070772ca */ /* 0x000fe200000e0000 */
[----:B------:R-:W-:Y:S02]  /*111b0*/  VIADD R6, R12, 0x100 ;  /* 0x000001000c067836 */ /* 0x000fe40000000000 */
[----:B------:R-:W-:Y:S01]  /*111c0*/  IMAD.MOV.U32 R7, RZ, RZ, R13 ;  /* 0x000000ffff077224 */ /* 0x000fe200078e000d */
[----:B------:R-:W-:Y:S02]  /*111d0*/  WARPGROUP.DEPBAR.LE gsb0, 0x0 ;  /* 0x00008000000079c5 */ /* 0x000fe40000010000 */
[----:B------:R-:W-:Y:S01]  /*111e0*/  ST.E desc[UR56][R16.64+0x260], R24 ;  /* 0x0002601810007985 */ /* 0x000fe2000c101938 */
[----:B------:R-:W-:-:S02]  /*111f0*/  F2FP.BF16.F32.PACK_AB R172, R217, R220 ;  /* 0x000000dcd9ac723e */ /* 0x000fc400000010ff */
[----:B------:R-:W-:Y:S01]  /*11200*/  F2FP.BF16.F32.PACK_AB R174, R216, R211 ;  /* 0x000000d3d8ae723e */ /* 0x000fe200000010ff */
[----:B------:R-:W-:Y:S01]  /*11210*/  ST.E desc[UR56][R4.64], R25 ;  /* 0x0000001904007985 */ /* 0x000fe2000c101938 */
        /* <DEDUP_REMOVED lines=130> */
[----:B------:R-:W-:Y:S01]  /*11a40*/  R2UR UR6, R6 ;  /* 0x00000000060672ca */ /* 0x000fe200000e0000 */
[----:B------:R-:W-:Y:S01]  /*11a50*/  STL [R1+0x88], R2 ;  /* 0x0000880201007387 */ /* 0x000fe20000100800 */
        /* <DEDUP_REMOVED lines=281> */
[----:B------:R-:W-:Y:S01]  /*12bf0*/  VIADD R12, R12, 0x280 ;  /* 0x000002800c0c7836 */ /* 0x000fe20000000000 */
[----:B------:R-:W-:Y:S02]  /*12c00*/  WARPGROUP.DEPBAR.LE gsb0, 0x0 ;  /* 0x00008000000079c5 */ /* 0x000fe40000010000 */
[----:B------:R-:W-:Y:S01]  /*12c10*/  ST.E desc[UR56][R16.64+0x260], R24 ;  /* 0x0002601810007985 */ /* 0x000fe2000c101938 */
[----:B------:R-:W-:Y:S02]  /*12c20*/  F2FP.BF16.F32.PACK_AB R172, R184, R185 ;  /* 0x000000b9b8ac723e */ /* 0x000fe400000010ff */
[----:B------:R-:W-:Y:S01]  /*12c30*/  F2FP.BF16.F32.PACK_AB R174, R181, R178 ;  /* 0x000000b2b5ae723e */ /* 0x000fe200000010ff */
[----:B------:R-:W-:Y:S01]  /*12c40*/  ST.E desc[UR56][R4.64], R25 ;  /* 0x0000001904007985 */ /* 0x000fe2000c101938 */
        /* <DEDUP_REMOVED lines=398> */
[----:B------:R-:W-:Y:S04]  /*14530*/  STL [R1+0x88], R2 ;  /* 0x0000880201007387 */ /* 0x000fe80000100800 */
[----:B------:R-:W3:Y:S04]  /*14540*/  LD.E R7, desc[UR56][R16.64+0x260] ;  /* 0x0002603810077980 */ /* 0x000ee8000c101900 */
[----:B---3--:R3:W-:Y:S04]  /*14550*/  ST.E desc[UR56][R16.64+0x260], R7 ;  /* 0x0002600710007985 */ /* 0x0087e8000c101938 */
[----:B------:R-:W4:Y:S04]  /*14560*/  LD.E R13, desc[UR56][R4.64] ;  /* 0x00000038040d7980 */ /* 0x000f28000c101900 */
[----:B----4-:R4:W-:Y:S04]  /*14570*/  ST.E desc[UR56][R4.64], R13 ;  /* 0x0000000d04007985 */ /* 0x0109e8000c101938 */
[----:B------:R-:W5:Y:S04]  /*14580*/  LD.E R15, desc[UR56][R10.64] ;  /* 0x000000380a0f7980 */ /* 0x000f68000c101900 */
[----:B-----5:R5:W-:Y:S04]  /*14590*/  ST.E desc[UR56][R10.64], R15 ;  /* 0x0000000f0a007985 */ /* 0x020be8000c101938 */
[----:B------:R-:W2:Y:S04]  /*145a0*/  LD.E R19, desc[UR56][R8.64] ;  /* 0x0000003808137980 */ /* 0x000ea8000c101900 */
[----:B--2---:R2:W-:Y:S04]  /*145b0*/  ST.E desc[UR56][R8.64], R19 ;  /* 0x0000001308007985 */ /* 0x0045e8000c101938 */
[----:B------:R-:W2:Y:S04]  /*145c0*/  LD.E R21, desc[UR56][R16.64+0x270] ;  /* 0x0002703810157980 */ /* 0x000ea8000c101900 */
[----:B0-----:R-:W2:Y:S04]  /*145d0*/  LD.E R25, desc[UR56][R16.64+0x274] ;  /* 0x0002743810197980 */ /* 0x001ea8000c101900 */
[----:B-1----:R-:W2:Y:S04]  /*145e0*/  LD.E R27, desc[UR56][R16.64+0x278] ;  /* 0x00027838101b7980 */ /* 0x002ea8000c101900 */
[----:B------:R-:W2:Y:S04]  /*145f0*/  LD.E R29, desc[UR56][R16.64+0x27c] ;  /* 0x00027c38101d7980 */ /* 0x000ea8000c101900 */
[----:B---3--:R-:W3:Y:S04]  /*14600*/  LD.E R7, desc[UR56][R16.64+0x280] ;  /* 0x0002803810077980 */ /* 0x008ee8000c101900 */
[----:B------:R-:W3:Y:S04]  /*14610*/  LD.E R31, desc[UR56][R16.64+0x284] ;  /* 0x00028438101f7980 */ /* 0x000ee8000c101900 */
[----:B----4-:R-:W4:Y:S04]  /*14620*/  LD.E R5, desc[UR56][R16.64+0x288] ;  /* 0x0002883810057980 */ /* 0x010f28000c101900 */
[----:B------:R-:W4:Y:S04]  /*14630*/  LD.E R13, desc[UR56][R16.64+0x28c] ;  /* 0x00028c38100d7980 */ /* 0x000f28000c101900 */
[----:B-----5:R-:W5:Y:S04]  /*14640*/  LD.E R11, desc[UR56][R16.64+0x290] ;  /* 0x00029038100b7980 */ /* 0x020f68000c101900 */
[----:B------:R-:W5:Y:S04]  /*14650*/  LD.E R15, desc[UR56][R16.64+0x294] ;  /* 0x00029438100f7980 */ /* 0x000f68000c101900 */
[----:B--2---:R-:W2:Y:S04]  /*14660*/  LD.E R9, desc[UR56][R16.64+0x298] ;  /* 0x0002983810097980 */ /* 0x004ea8000c101900 */
        /* <DEDUP_REMOVED lines=113> */
[----:B------:R0:W-:Y:S04]  /*14d80*/  ST.E desc[UR56][R16.64+0x270], R21 ;  /* 0x0002701510007985 */ /* 0x0001e8000c101938 */
[----:B------:R0:W-:Y:S04]  /*14d90*/  ST.E desc[UR56][R16.64+0x274], R25 ;  /* 0x0002741910007985 */ /* 0x0001e8000c101938 */
[----:B------:R0:W-:Y:S04]  /*14da0*/  ST.E desc[UR56][R16.64+0x278], R27 ;  /* 0x0002781b10007985 */ /* 0x0001e8000c101938 */
[----:B------:R0:W-:Y:S04]  /*14db0*/  ST.E desc[UR56][R16.64+0x27c], R29 ;  /* 0x00027c1d10007985 */ /* 0x0001e8000c101938 */
[----:B---3--:R0:W-:Y:S04]  /*14dc0*/  ST.E desc[UR56][R16.64+0x280], R7 ;  /* 0x0002800710007985 */ /* 0x0081e8000c101938 */
[----:B------:R0:W-:Y:S04]  /*14dd0*/  ST.E desc[UR56][R16.64+0x284], R31 ;  /* 0x0002841f10007985 */ /* 0x0001e8000c101938 */
[----:B----4-:R0:W-:Y:S04]  /*14de0*/  ST.E desc[UR56][R16.64+0x288], R5 ;  /* 0x0002880510007985 */ /* 0x0101e8000c101938 */
[----:B------:R0:W-:Y:S04]  /*14df0*/  ST.E desc[UR56][R16.64+0x28c], R13 ;  /* 0x00028c0d10007985 */ /* 0x0001e8000c101938 */
[----:B-----5:R0:W-:Y:S04]  /*14e00*/  ST.E desc[UR56][R16.64+0x290], R11 ;  /* 0x0002900b10007985 */ /* 0x0201e8000c101938 */
[----:B------:R0:W-:Y:S04]  /*14e10*/  ST.E desc[UR56][R16.64+0x294], R15 ;  /* 0x0002940f10007985 */ /* 0x0001e8000c101938 */
[----:B--2---:R0:W-:Y:S04]  /*14e20*/  ST.E desc[UR56][R16.64+0x298], R9 ;  /* 0x0002980910007985 */ /* 0x0041e8000c101938 */
        /* <DEDUP_REMOVED lines=121> */
.L_x_2915:
[----:B------:R-:W-:Y:S05]  /*155c0*/  BSYNC B0 ;  /* 0x0000000000007941 */ /* 0x000fea0003800000 */
.L_x_2914:
[C---:B------:R-:W-:Y:S01]  /*155d0*/  ISETP.GT.AND P0, PT, R0.reuse, R3, PT ;  /* 0x000000030000720c */ /* 0x040fe20003f04270 */
[----:B------:R-:W-:-:S12]  /*155e0*/  VIADD R0, R0, 0xffffffff ;  /* 0xffffffff00007836 */ /* 0x000fd80000000000 */
[----:B------:R-:W-:Y:S05]  /*155f0*/  @P0 BRA `(.L_x_2916) ;  /* 0xffffff4c00c80947 */ /* 0x000fea000383ffff */
[----:B01----:R-:W2:Y:S02]  /*15600*/  LDL R2, [R1+0x70] ;  /* 0x0000700001027983 */ /* 0x003ea40000100800 */
[----:B--2---:R-:W-:-:S07]  /*15610*/  IMAD.SHL.U32 R2, R2, 0x80, RZ ;  /* 0x0000008002027824 */ /* 0x004fce00078e00ff */
.L_x_2889:
[----:B------:R-:W0:Y:S01]  /*15620*/  LDC R6, c[0x0][0xadc] ;  /* 0x0002b700ff067b82 */ /* 0x000e220000000800 */
[----:B------:R-:W-:Y:S01]  /*15630*/  IADD3 R157, R157, 0x80, -R156 ;  /* 0x000000809d9d7810 */ /* 0x000fe20007ffe89c */
[----:B------:R-:W-:-:S04]  /*15640*/  ULDC UR4, c[0x0][0xad4] ;  /* 0x0002b50000047ab9 */ /* 0x000fc80000000800 */
[----:B------:R-:W-:-:S04]  /*15650*/  IMAD.IADD R157, R157, 0x1, R2 ;  /* 0x000000019d9d7824 */ /* 0x000fc800078e0202 */
        /* <DEDUP_REMOVED lines=13> */
.L_x_2919:
[----:B------:R-:W-:-:S13]  /*15730*/  ISETP.NE.AND P0, PT, R6, 0x1, PT ;  /* 0x000000010600780c */ /* 0x000fda0003f05270 */
[----:B------:R-:W0:Y:S02]  /*15740*/  @P0 LDC.64 R4, c[0x0][0xae0] ;  /* 0x0002b800ff040b82 */ /* 0x000e240000000a00 */
[----:B0-----:R-:W-:-:S05]  /*15750*/  @P0 IMAD.HI.U32 R4, R157, R4, RZ ;  /* 0x000000049d040227 */ /* 0x001fca00078e00ff */
[----:B------:R-:W-:-:S07]  /*15760*/  @P0 SHF.R.U32.HI R157, RZ, R5, R4 ;  /* 0x00000005ff9d0219 */ /* 0x000fce0000011604 */
.L_x_2920:
[----:B------:R-:W-:Y:S05]  /*15770*/  BSYNC B0 ;  /* 0x0000000000007941 */ /* 0x000fea0003800000 */
.L_x_2918:
[----:B------:R-:W-:-:S05]  /*15780*/  IMAD R157, R157, R6, RZ ;  /* 0x000000069d9d7224 */ /* 0x000fca00078e02ff */
[----:B------:R-:W-:-:S07]  /*15790*/  VIMNMX R2, R2, R157, !PT ;  /* 0x0000009d02027248 */ /* 0x000fce0007fe0100 */
.L_x_2917:
[----:B------:R-:W-:-:S04]  /*157a0*/  VIADD R2, R2, 0x5f ;  /* 0x0000005f02027836 */ /* 0x000fc80000000000 */
[----:B------:R-:W-:-:S05]  /*157b0*/  IMAD.HI R2, R2, 0x2aaaaaab, RZ ;  /* 0x2aaaaaab02027827 */ /* 0x000fca00078e02ff */
[----:B------:R-:W-:-:S04]  /*157c0*/  SHF.R.U32.HI R3, RZ, 0x1f, R2 ;  /* 0x0000001fff037819 */ /* 0x000fc80000011602 */
[----:B------:R-:W-:-:S04]  /*157d0*/  LEA.HI.SX32 R3, R2, R3, 0x1c ;  /* 0x0000000302037211 */ /* 0x000fc800078fe2ff */
[----:B------:R-:W-:-:S04]  /*157e0*/  VIMNMX R4, R164, R3, !PT ;  /* 0x00000003a4047248 */ /* 0x000fc80007fe0100 */
[----:B------:R-:W-:-:S13]  /*157f0*/  ISETP.GE.AND P0, PT, R0, R4, PT ;  /* 0x000000040000720c */ /* 0x000fda0003f06270 */
[----:B------:R-:W-:Y:S05]  /*15800*/  @!P0 BRA `(.L_x_2921) ;  /* 0x0000009c00908947 */ /* 0x000fea0003800000 */
[----:B------:R0:W5:Y:S01]  /*15810*/  LDL.64 R2, [R1+0x178] ;  /* 0x0001780001027983 */ /* 0x0001620000100a00 */
[----:B------:R-:W-:-:S07]  /*15820*/  IMAD.MOV.U32 R5, RZ, RZ, R0 ;  /* 0x000000ffff057224 */ /* 0x000fce00078e0000 */
.L_x_2938:
        /* <DEDUP_REMOVED lines=24> */
.L_x_2923:
[----:B------:R-:W-:Y:S05]  /*159b0*/  BSYNC B0 ;  /* 0x0000000000007941 */ /* 0x000fea0003800000 */
.L_x_2922:
        /* <DEDUP_REMOVED lines=13> */
.L_x_2925:
[----:B------:R-:W-:Y:S05]  /*15a90*/  BSYNC B0 ;  /* 0x0000000000007941 */ /* 0x000fea0003800000 */
.L_x_2924:
        /* <DEDUP_REMOVED lines=8> */
.L_x_2927:
[----:B------:R-:W-:Y:S05]  /*15b20*/  BSYNC B0 ;  /* 0x0000000000007941 */ /* 0x000fea0003800000 */
.L_x_2926:
        /* <DEDUP_REMOVED lines=59> */
.L_x_2930:
[----:B------:R-:W-:Y:S05]  /*15ee0*/  BSYNC B0 ;  /* 0x0000000000007941 */ /* 0x000fea0003800000 */
.L_x_2929:
        /* <DEDUP_REMOVED lines=10> */
.L_x_2932:
[----:B------:R-:W-:Y:S05]  /*15f90*/  BSYNC B0 ;  /* 0x0000000000007941 */ /* 0x000fea0003800000 */
.L_x_2931:
[----:B------:R-:W-:Y:S04]  /*15fa0*/  BSSY B0, `(.L_x_2933) ;  /* 0x0000006000007945 */ /* 0x000fe80003800000 */
[----:B--2---:R-:W-:Y:S05]  /*15fb0*/  @P1 BRA `(.L_x_2934) ;  /* 0x0000000000101947 */ /* 0x004fea0003800000 */
[----:B-----5:R-:W-:Y:S01]  /*15fc0*/  IMAD R6, R6, 0x8, R9 ;  /* 0x0000000806067824 */ /* 0x020fe200078e0209 */
[----:B-1----:R-:W-:-:S04]  /*15fd0*/  SHF.L.U32 R7, R8, 0x1f, RZ ;  /* 0x0000001f08077819 */ /* 0x002fc800000006ff */
[----:B------:R-:W1:Y:S02]  /*15fe0*/  SYNCS.PHASECHK.TRANS64.TRYWAIT P1, [R6+URZ], R7 ;  /* 0x00000007060075a7 */ /* 0x000e64000802017f */
[----:B-1----:R-:W-:Y:S05]  /*15ff0*/  @!P1 BRA `(.L_x_2935) ;  /* 0x000001f800209947 */ /* 0x002fea0003800000 */
.L_x_2934:
[----:B------:R-:W-:Y:S05]  /*16000*/  BSYNC B0 ;  /* 0x0000000000007941 */ /* 0x000fea0003800000 */
.L_x_2933:
[----:B------:R-:W2:Y:S04]  /*16010*/  LDL R9, [R1+0x90] ;  /* 0x0000900001097983 */ /* 0x000ea80000100800 */
[----:B------:R-:W3:Y:S04]  /*16020*/  LD.E R19, desc[UR56][R2.64] ;  /* 0x0000003802137980 */ /* 0x000ee8000c101900 */
[----:B------:R-:W3:Y:S04]  /*16030*/  LDL.64 R72, [R1+0x118] ;  /* 0x0001180001487983 */ /* 0x000ee80000100a00 */
[----:B-1---5:R-:W4:Y:S04]  /*16040*/  LDL.64 R6, [R1+0x110] ;  /* 0x0001100001067983 */ /* 0x022f280000100a00 */
        /* <DEDUP_REMOVED lines=179> */
[----:B-1----:R-:W-:Y:S01]  /*16b80*/  LOP3.LUT R74, R74, 0x7f, RZ, 0xc0, !PT ;  /* 0x0000007f4a4a7812 */ /* 0x002fe200078ec0ff */
[----:B------:R-:W-:Y:S03]  /*16b90*/  STL [R1+0x90], R0 ;  /* 0x0000900001007387 */ /* 0x000fe60000100800 */
[----:B------:R-:W-:Y:S01]  /*16ba0*/  ISETP.NE.AND P2, PT, R74, RZ, PT ;  /* 0x000000ff4a00720c */ /* 0x000fe20003f45270 */
        /* <DEDUP_REMOVED lines=22> */
[----:B------:R-:W4:Y:S04]  /*16d10*/  LD.E R21, desc[UR56][R16.64+0x250] ;  /* 0x0002503810157980 */ /* 0x000f28000c101900 */
[----:B--2---:R-:W2:Y:S04]  /*16d20*/  LD.E.64 R6, desc[UR56][R16.64+0x230] ;  /* 0x0002303810067980 */ /* 0x004ea8000c101b00 */
        /* <DEDUP_REMOVED lines=61> */
[----:B------:R-:W-:-:S04]  /*17100*/  FMUL.FTZ R18, R28, R12 ;  /* 0x0000000c1c127220 */ /* 0x000fc80000410000 */
[----:B------:R-:W2:Y:S01]  /*17110*/  MUFU.TANH R9, R9 ;  /* 0x0000000900097308 */ /* 0x000ea20000002400 */
[-C--:B------:R-:W-:Y:S01]  /*17120*/  FMUL.FTZ R28, R29, R12.reuse ;  /* 0x0000000c1d1c7220 */ /* 0x080fe20000410000 */
[----:B------:R-:W-:-:S06]  /*17130*/  FMUL.FTZ R32, R32, R12 ;  /* 0x0000000c20207220 */ /* 0x000fcc0000410000 */
[----:B------:R-:W3:Y:S01]  /*17140*/  MUFU.TANH R11, R11 ;  /* 0x0000000b000b7308 */ /* 0x000ee20000002400 */
[-C--:B------:R-:W-:Y:S01]  /*17150*/  FMUL.FTZ R76, R33, R12.reuse ;  /* 0x0000000c214c7220 */ /* 0x080fe20000410000 */
[-C--:B------:R-:W-:Y:S01]  /*17160*/  FMUL.FTZ R36, R36, R12.reuse ;  /* 0x0000000c24247220 */ /* 0x080fe20000410000 */
[-C--:B------:R-:W-:Y:S01]  /*17170*/  FMUL.FTZ R82, R37, R12.reuse ;  /* 0x0000000c25527220 */ /* 0x080fe20000410000 */
[-C--:B------:R-:W-:Y:S01]  /*17180*/  FMUL.FTZ R84, R40, R12.reuse ;  /* 0x0000000c28547220 */ /* 0x080fe20000410000 */
[-C--:B------:R-:W-:Y:S01]  /*17190*/  FMUL.FTZ R86, R41, R12.reuse ;  /* 0x0000000c29567220 */ /* 0x080fe20000410000 */
[-C--:B------:R-:W-:Y:S01]  /*171a0*/  FMUL.FTZ R88, R44, R12.reuse ;  /* 0x0000000c2c587220 */ /* 0x080fe20000410000 */
[----:B------:R-:W-:Y:S01]  /*171b0*/  FMUL.FTZ R90, R45, R12 ;  /* 0x0000000c2d5a7220 */ /* 0x000fe20000410000 */
[----:B------:R-:W0:Y:S01]  /*171c0*/  MUFU.TANH R18, R18 ;  /* 0x0000001200127308 */ /* 0x000e220000002400 */
        /* <DEDUP_REMOVED lines=8> */
[----:B---3--:R-:W-:Y:S01]  /*17250*/  FMNMX.FTZ R13, R11, R14, !PT ;  /* 0x0000000e0b0d7209 */ /* 0x008fe20007810000 */
[-C--:B------:R-:W-:Y:S01]  /*17260*/  FMUL.FTZ R102, R69, R12.reuse ;  /* 0x0000000c45667220 */ /* 0x080fe20000410000 */
[-C--:B------:R-:W-:Y:S01]  /*17270*/  FMUL.FTZ R10, R26, R12.reuse ;  /* 0x0000000c1a0a7220 */ /* 0x080fe20000410000 */
[-C--:B------:R-:W-:Y:S01]  /*17280*/  FMUL.FTZ R8, R27, R12.reuse ;  /* 0x0000000c1b087220 */ /* 0x080fe20000410000 */
[-C--:B------:R-:W-:Y:S01]  /*17290*/  FMUL.FTZ R142, R30, R12.reuse ;  /* 0x0000000c1e8e7220 */ /* 0x080fe20000410000 */
[-C--:B------:R-:W-:Y:S01]  /*172a0*/  FMUL.FTZ R146, R31, R12.reuse ;  /* 0x0000000c1f927220 */ /* 0x080fe20000410000 */
[-C--:B------:R-:W-:Y:S01]  /*172b0*/  FMUL.FTZ R220, R34, R12.reuse ;  /* 0x0000000c22dc7220 */ /* 0x080fe20000410000 */
[----:B------:R-:W3:Y:S01]  /*172c0*/  MUFU.TANH R32, R32 ;  /* 0x0000002000207308 */ /* 0x000ee20000002400 */
[----:B0-----:R-:W-:Y:S01]  /*172d0*/  FMNMX.FTZ R13, R18, R13, !PT ;  /* 0x0000000d120d7209 */ /* 0x001fe20007810000 */
[-C--:B------:R-:W-:Y:S01]  /*172e0*/  FMUL.FTZ R208, R35, R12.reuse ;  /* 0x0000000c23d07220 */ /* 0x080fe20000410000 */
[-C--:B------:R-:W-:Y:S01]  /*172f0*/  FMUL.FTZ R206, R38, R12.reuse ;  /* 0x0000000c26ce7220 */ /* 0x080fe20000410000 */
[-C--:B------:R-:W-:Y:S01]  /*17300*/  FMUL.FTZ R198, R39, R12.reuse ;  /* 0x0000000c27c67220 */ /* 0x080fe20000410000 */
[-C--:B------:R-:W-:Y:S01]  /*17310*/  FMUL.FTZ R190, R42, R12.reuse ;  /* 0x0000000c2abe7220 */ /* 0x080fe20000410000 */
[-C--:B------:R-:W-:Y:S01]  /*17320*/  FMUL.FTZ R174, R43, R12.reuse ;  /* 0x0000000c2bae7220 */ /* 0x080fe20000410000 */
[-C--:B------:R-:W-:Y:S01]  /*17330*/  FMUL.FTZ R15, R46, R12.reuse ;  /* 0x0000000c2e0f7220 */ /* 0x080fe20000410000 */
[----:B------:R-:W0:Y:S01]  /*17340*/  MUFU.TANH R76, R76 ;  /* 0x0000004c004c7308 */ /* 0x000e220000002400 */
[----:B--2---:R-:W-:Y:S01]  /*17350*/  FMNMX.FTZ R13, R28, R13, !PT ;  /* 0x0000000d1c0d7209 */ /* 0x004fe20007810000 */
[-C--:B------:R-:W-:Y:S01]  /*17360*/  FMUL.FTZ R178, R50, R12.reuse ;  /* 0x0000000c32b27220 */ /* 0x080fe20000410000 */
[-C--:B------:R-:W-:Y:S01]  /*17370*/  FMUL.FTZ R188, R51, R12.reuse ;  /* 0x0000000c33bc7220 */ /* 0x080fe20000410000 */
[-C--:B------:R-:W-:Y:S01]  /*17380*/  FMUL.FTZ R200, R54, R12.reuse ;  /* 0x0000000c36c87220 */ /* 0x080fe20000410000 */
[-C--:B------:R-:W-:Y:S01]  /*17390*/  FMUL.FTZ R224, R55, R12.reuse ;  /* 0x0000000c37e07220 */ /* 0x080fe20000410000 */
[-C--:B------:R-:W-:Y:S01]  /*173a0*/  FMUL.FTZ R226, R58, R12.reuse ;  /* 0x0000000c3ae27220 */ /* 0x080fe20000410000 */
[-C--:B------:R-:W-:Y:S01]  /*173b0*/  FMUL.FTZ R228, R59, R12.reuse ;  /* 0x0000000c3be47220 */ /* 0x080fe20000410000 */
        /* <DEDUP_REMOVED lines=10> */
[----:B------:R-:W-:Y:S01]  /*17460*/  FMUL.FTZ R40, R52, R12 ;  /* 0x0000000c34287220 */ /* 0x000fe20000410000 */
[----:B------:R-:W4:Y:S04]  /*17470*/  LD.E R33, desc[UR56][R16.64+0x288] ;  /* 0x0002883810217980 */ /* 0x000f28000c101900 */
[----:B------:R-:W4:Y:S01]  /*17480*/  LD.E R37, desc[UR56][R16.64+0x28c] ;  /* 0x00028c3810257980 */ /* 0x000f22000c101900 */
[----:B------:R-:W0:Y:S01]  /*17490*/  MUFU.TANH R84, R84 ;  /* 0x0000005400547308 */ /* 0x000e220000002400 */
[----:B--2---:R-:W-:-:S02]  /*174a0*/  FMNMX.FTZ R13, R36, R13, !PT ;  /* 0x0000000d240d7209 */ /* 0x004fc40007810000 */
[----:B------:R-:W2:Y:S05]  /*174b0*/  LD.E R41, desc[UR56][R16.64+0x2ac] ;  /* 0x0002ac3810297980 */ /* 0x000eaa000c101900 */
[----:B------:R-:W1:Y:S01]  /*174c0*/  MUFU.TANH R86, R86 ;  /* 0x0000005600567308 */ /* 0x000e620000002400 */
[----:B---3--:R-:W-:Y:S01]  /*174d0*/  FMNMX.FTZ R13, R82, R13, !PT ;  /* 0x0000000d520d7209 */ /* 0x008fe20007810000 */
[----:B------:R-:W-:Y:S01]  /*174e0*/  FMUL.FTZ R44, R49, R12 ;  /* 0x0000000c312c7220 */ /* 0x000fe20000410000 */
[----:B------:R-:W3:Y:S05]  /*174f0*/  LD.E R45, desc[UR56][R16.64+0x2bc] ;  /* 0x0002bc38102d7980 */ /* 0x000eea000c101900 */
[----:B------:R-:W1:Y:S01]  /*17500*/  MUFU.TANH R88, R88 ;  /* 0x0000005800587308 */ /* 0x000e620000002400 */
[----:B0-----:R-:W-:-:S07]  /*17510*/  FMNMX.FTZ R13, R84, R13, !PT ;  /* 0x0000000d540d7209 */ /* 0x001fce0007810000 */
[----:B------:R-:W0:Y:S01]  /*17520*/  MUFU.TANH R90, R90 ;  /* 0x0000005a005a7308 */ /* 0x000e220000002400 */
[----:B-1----:R-:W-:Y:S01]  /*17530*/  FMNMX.FTZ R13, R86, R13, !PT ;  /* 0x0000000d560d7209 */ /* 0x002fe20007810000 */
[----:B------:R-:W-:-:S06]  /*17540*/  FMUL.FTZ R48, R53, R12 ;  /* 0x0000000c35307220 */ /* 0x000fcc0000410000 */
[----:B------:R-:W1:Y:S01]  /*17550*/  MUFU.TANH R92, R92 ;  /* 0x0000005c005c7308 */ /* 0x000e620000002400 */
[----:B------:R-:W-:Y:S01]  /*17560*/  FMNMX.FTZ R13, R88, R13, !PT ;  /* 0x0000000d580d7209 */ /* 0x000fe20007810000 */
[----:B------:R-:W-:Y:S01]  /*17570*/  FMUL.FTZ R52, R56, R12 ;  /* 0x0000000c38347220 */ /* 0x000fe20000410000 */
[----:B------:R-:W2:Y:S04]  /*17580*/  LD.E R60, desc[UR56][R16.64+0x2e0] ;  /* 0x0002e038103c7980 */ /* 0x000ea8000c101900 */
[----:B------:R-:W3:Y:S01]  /*17590*/  LD.E R57, desc[UR56][R16.64+0x2ec] ;  /* 0x0002ec3810397980 */ /* 0x000ee2000c101900 */
[----:B------:R-:W1:Y:S01]  /*175a0*/  MUFU.TANH R44, R44 ;  /* 0x0000002c002c7308 */ /* 0x000e620000002400 */
[----:B0-----:R-:W-:-:S07]  /*175b0*/  FMNMX.FTZ R13, R90, R13, !PT ;  /* 0x0000000d5a0d7209 */ /* 0x001fce0007810000 */
[----:B------:R-:W-:Y:S01]  /*175c0*/  MUFU.TANH R74, R74 ;  /* 0x0000004a004a7308 */ /* 0x000fe20000002400 */
[----:B------:R-:W-:Y:S01]  /*175d0*/  FMUL.FTZ R14, R65, R12 ;  /* 0x0000000c410e7220 */ /* 0x000fe20000410000 */
[----:B------:R-:W2:Y:S04]  /*175e0*/  LD.E R26, desc[UR56][R16.64+0x240] ;  /* 0x00024038101a7980 */ /* 0x000ea8000c101900 */
[----:B------:R-:W3:Y:S02]  /*175f0*/  LD.E R30, desc[UR56][R16.64+0x274] ;  /* 0x00027438101e7980 */ /* 0x000ee4000c101900 */
[----:B------:R-:W0:Y:S01]  /*17600*/  MUFU.TANH R40, R40 ;  /* 0x0000002800287308 */ /* 0x000e220000002400 */
[----:B-1----:R-:W-:Y:S01]  /*17610*/  FMNMX.FTZ R13, R92, R13, !PT ;  /* 0x0000000d5c0d7209 */ /* 0x002fe20007810000 */
[----:B------:R-:W3:Y:S04]  /*17620*/  LD.E R34, desc[UR56][R16.64+0x280] ;  /* 0x0002803810227980 */ /* 0x000ee8000c101900 */
[----:B------:R-:W3:Y:S02]  /*17630*/  LD.E R38, desc[UR56][R16.64+0x284] ;  /* 0x0002843810267980 */ /* 0x000ee4000c101900 */
[----:B------:R-:W1:Y:S01]  /*17640*/  MUFU.TANH R48, R48 ;  /* 0x0000003000307308 */ /* 0x000e620000002400 */
[----:B------:R-:W-:Y:S01]  /*17650*/  FMNMX.FTZ R13, R44, R13, !PT ;  /* 0x0000000d2c0d7209 */ /* 0x000fe20007810000 */
[----:B------:R-:W3:Y:S04]  /*17660*/  LD.E R42, desc[UR56][R16.64+0x290] ;  /* 0x00029038102a7980 */ /* 0x000ee8000c101900 */
[----:B------:R-:W3:Y:S02]  /*17670*/  LD.E R46, desc[UR56][R16.64+0x294] ;  /* 0x00029438102e7980 */ /* 0x000ee4000c101900 */
[----:B------:R-:W1:Y:S01]  /*17680*/  MUFU.TANH R52, R52 ;  /* 0x0000003400347308 */ /* 0x000e620000002400 */
[----:B0-----:R-:W-:Y:S01]  /*17690*/  FMNMX.FTZ R13, R40, R13, !PT ;  /* 0x0000000d280d7209 */ /* 0x001fe20007810000 */
[----:B------:R-:W3:Y:S04]  /*176a0*/  LD.E R50, desc[UR56][R16.64+0x2b0] ;  /* 0x0002b03810327980 */ /* 0x000ee8000c101900 */
        /* <DEDUP_REMOVED lines=23> */
[----:B------:R-:W3:Y:S03]  /*17820*/  LD.E R35, desc[UR56][R16.64+0x298] ;  /* 0x0002983810237980 */ /* 0x000ee6000c101900 */
[----:B------:R-:W-:Y:S01]  /*17830*/  FMNMX.FTZ R13, R14, R13, !PT ;  /* 0x0000000d0e0d7209 */ /* 0x000fe20007810000 */
[----:B------:R-:W3:Y:S03]  /*17840*/  LD.E R51, desc[UR56][R16.64+0x29c] ;  /* 0x00029c3810337980 */ /* 0x000ee6000c101900 */
[----:B0-----:R-:W-:Y:S01]  /*17850*/  FMNMX.FTZ R13, R100, R13, !PT ;  /* 0x0000000d640d7209 */ /* 0x001fe20007810000 */
[----:B------:R-:W0:Y:S01]  /*17860*/  MUFU.TANH R10, R10 ;  /* 0x0000000a000a7308 */ /* 0x000e220000002400 */
[----:B------:R-:W3:Y:S04]  /*17870*/  LD.E R49, desc[UR56][R16.64+0x2a8] ;  /* 0x0002a83810317980 */ /* 0x000ee8000c101900 */
[----:B------:R-:W3:Y:S01]  /*17880*/  LD.E R43, desc[UR56][R16.64+0x2c8] ;  /* 0x0002c838102b7980 */ /* 0x000ee2000c101900 */
[----:B-1----:R-:W-:-:S02]  /*17890*/  FMNMX.FTZ R19, R102, R13, !PT ;  /* 0x0000000d66137209 */ /* 0x002fc40007810000 */
[----:B------:R-:W1:Y:S01]  /*178a0*/  MUFU.TANH R8, R8 ;  /* 0x0000000800087308 */ /* 0x000e620000002400 */
[----:B------:R-:W3:Y:S04]  /*178b0*/  LD.E R63, desc[UR56][R16.64+0x2cc] ;  /* 0x0002cc38103f7980 */ /* 0x000ee8000c101900 */
[----:B------:R-:W0:Y:S03]  /*178c0*/  SHFL.BFLY PT, R20, R19, 0x2, 0x1f ;  /* 0x0c401f0013147f89 */ /* 0x000e2600000e0000 */
[----:B------:R-:W1:Y:S01]  /*178d0*/  MUFU.TANH R142, R142 ;  /* 0x0000008e008e7308 */ /* 0x000e620000002400 */
[----:B------:R-:W3:Y:S04]  /*178e0*/  LD.E R55, desc[UR56][R16.64+0x2d8] ;  /* 0x0002d83810377980 */ /* 0x000ee8000c101900 */
[----:B------:R-:W3:Y:S03]  /*178f0*/  LD.E R59, desc[UR56][R16.64+0x2e8] ;  /* 0x0002e838103b7980 */ /* 0x000ee6000c101900 */
[----:B------:R-:W1:Y:S01]  /*17900*/  MUFU.TANH R146, R146 ;  /* 0x0000009200927308 */ /* 0x000e620000002400 */
[----:B------:R-:W3:Y:S04]  /*17910*/  LD.E R53, desc[UR56][R16.64+0x2f8] ;  /* 0x0002f83810357980 */ /* 0x000ee8000c101900 */
[----:B------:R-:W3:Y:S03]  /*17920*/  LD.E R71, desc[UR56][R16.64+0x318] ;  /* 0x0003183810477980 */ /* 0x000ee6000c101900 */
[----:B------:R-:W1:Y:S01]  /*17930*/  MUFU.TANH R220, R220 ;  /* 0x000000dc00dc7308 */ /* 0x000e620000002400 */
[----:B------:R-:W3:Y:S01]  /*17940*/  LD.E R67, desc[UR56][R16.64+0x31c] ;  /* 0x00031c3810437980 */ /* 0x000ee2000c101900 */
[----:B0-----:R-:W-:-:S03]  /*17950*/  FMNMX.FTZ R13, R19, R20, !PT ;  /* 0x00000014130d7209 */ /* 0x001fc60007810000 */
[----:B------:R-:W3:Y:S04]  /*17960*/  LD.E R65, desc[UR56][R16.64+0x328] ;  /* 0x0003283810417980 */ /* 0x000ee8000c101900 */
[----:B------:R-:W0:Y:S01]  /*17970*/  SHFL.BFLY PT, R24, R13, 0x1, 0x1f ;  /* 0x0c201f000d187f89 */ /* 0x000e2200000e0000 */
[----:B------:R-:W1:Y:S08]  /*17980*/  MUFU.TANH R208, R208 ;  /* 0x000000d000d07308 */ /* 0x000e700000002400 */
[----:B------:R-:W1:Y:S01]  /*17990*/  MUFU.TANH R206, R206 ;  /* 0x000000ce00ce7308 */ /* 0x000e620000002400 */
[----:B0-----:R-:W-:-:S02]  /*179a0*/  FMNMX.FTZ R25, R13, R24, !PT ;  /* 0x000000180d197209 */ /* 0x001fc40007810000 */
[----:B------:R-:W-:-:S04]  /*179b0*/  FMNMX.FTZ R13, R10, R7, !PT ;  /* 0x000000070a0d7209 */ /* 0x000fc80007810000 */
[----:B-1----:R-:W-:Y:S01]  /*179c0*/  FMNMX.FTZ R13, R8, R13, !PT ;  /* 0x0000000d080d7209 */ /* 0x002fe20007810000 */
[----:B------:R-:W0:Y:S03]  /*179d0*/  MUFU.TANH R198, R198 ;  /* 0x000000c600c67308 */ /* 0x000e260000002400 */
[----:B------:R-:W-:-:S04]  /*179e0*/  FMNMX.FTZ R13, R142, R13, !PT ;  /* 0x0000000d8e0d7209 */ /* 0x000fc80007810000 */
[----:B------:R-:W-:Y:S01]  /*179f0*/  FMNMX.FTZ R13, R146, R13, !PT ;  /* 0x0000000d920d7209 */ /* 0x000fe20007810000 */
[----:B------:R-:W1:Y:S03]  /*17a00*/  MUFU.TANH R190, R190 ;  /* 0x000000be00be7308 */ /* 0x000e660000002400 */
[----:B------:R-:W-:Y:S01]  /*17a10*/  FMNMX.FTZ R13, R220, R13, !PT ;  /* 0x0000000ddc0d7209 */ /* 0x000fe20007810000 */
[----:B------:R-:W-:-:S04]  /*17a20*/  FMUL.FTZ R20, R47, R12 ;  /* 0x0000000c2f147220 */ /* 0x000fc80000410000 */
[----:B------:R-:W4:Y:S01]  /*17a30*/  MUFU.TANH R174, R174 ;  /* 0x000000ae00ae7308 */ /* 0x000f220000002400 */
[----:B------:R-:W-:-:S07]  /*17a40*/  FMNMX.FTZ R13, R208, R13, !PT ;  /* 0x0000000dd00d7209 */ /* 0x000fce0007810000 */
[----:B------:R-:W4:Y:S01]  /*17a50*/  MUFU.TANH R15, R15 ;  /* 0x0000000f000f7308 */ /* 0x000f220000002400 */
[----:B------:R-:W-:-:S07]  /*17a60*/  FMNMX.FTZ R13, R206, R13, !PT ;  /* 0x0000000dce0d7209 */ /* 0x000fce0007810000 */
[----:B------:R-:W-:Y:S01]  /*17a70*/  MUFU.TANH R178, R178 ;  /* 0x000000b200b27308 */ /* 0x000fe20000002400 */
[----:B0-----:R-:W-:-:S07]  /*17a80*/  FMNMX.FTZ R13, R198, R13, !PT ;  /* 0x0000000dc60d7209 */ /* 0x001fce0007810000 */
[----:B------:R-:W-:Y:S01]  /*17a90*/  MUFU.TANH R188, R188 ;  /* 0x000000bc00bc7308 */ /* 0x000fe20000002400 */
[----:B-1----:R-:W-:-:S07]  /*17aa0*/  FMNMX.FTZ R13, R190, R13, !PT ;  /* 0x0000000dbe0d7209 */ /* 0x002fce0007810000 */
        /* <DEDUP_REMOVED lines=13> */
[----:B----4-:R-:W-:-:S04]  /*17b80*/  FMNMX.FTZ R24, R174, R13, !PT ;  /* 0x0000000dae187209 */ /* 0x010fc80007810000 */
[----:B------:R-:W-:Y:S01]  /*17b90*/  FMNMX.FTZ R13, R15, R24, !PT ;  /* 0x000000180f0d7209 */ /* 0x000fe20007810000 */
[----:B------:R-:W-:Y:S04]  /*17ba0*/  ST.E desc[UR56][R16.64+0x230], R25 ;  /* 0x0002301910007985 */ /* 0x000fe8000c101938 */
[----:B------:R-:W4:Y:S04]  /*17bb0*/  LD.E R27, desc[UR56][R16.64+0x230] ;  /* 0x00023038101b7980 */ /* 0x000f28000c101900 */
[----:B------:R-:W3:Y:S01]  /*17bc0*/  LD.E R24, desc[UR56][R16.64+0x244] ;  /* 0x0002443810187980 */ /* 0x000ee2000c101900 */
        /* <DEDUP_REMOVED lines=15> */
[----:B----4-:R-:W-:-:S04]  /*17cc0*/  FMUL.FTZ R29, R27, R21 ;  /* 0x000000151b1d7220 */ /* 0x010fc80000410000 */
[-CC-:B------:R-:W-:Y:S01]  /*17cd0*/  FFMA.FTZ R157, R11, R21.reuse, -R29.reuse ;  /* 0x000000150b9d7223 */ /* 0x180fe2000001081d */
[-C--:B------:R-:W-:Y:S01]  /*17ce0*/  FFMA.FTZ R31, R100, R21.reuse, -R29 ;  /* 0x00000015641f7223 */ /* 0x080fe2000001081d */
[----:B------:R-:W-:Y:S01]  /*17cf0*/  FADD.FTZ R6, R6, -R27 ;  /* 0x8000001b06067221 */ /* 0x000fe20000010000 */
[-CC-:B------:R-:W-:Y:S01]  /*17d00*/  FFMA.FTZ R156, R9, R21.reuse, -R29.reuse ;  /* 0x00000015099c7223 */ /* 0x180fe2000001081d */
[-CC-:B------:R-:W-:Y:S01]  /*17d10*/  FFMA.FTZ R159, R18, R21.reuse, -R29.reuse ;  /* 0x00000015129f7223 */ /* 0x180fe2000001081d */
[-CC-:B------:R-:W-:Y:S01]  /*17d20*/  FFMA.FTZ R158, R28, R21.reuse, -R29.reuse ;  /* 0x000000151c9e7223 */ /* 0x180fe2000001081d */
[----:B--2---:R-:W0:Y:S01]  /*17d30*/  SHFL.BFLY PT, R11, R12, 0x2, 0x1f ;  /* 0x0c401f000c0b7f89 */ /* 0x004e2200000e0000 */
[-C--:B------:R-:W-:Y:S02]  /*17d40*/  FMUL.FTZ R6, R6, R21.reuse ;  /* 0x0000001506067220 */ /* 0x080fe40000410000 */
        /* <DEDUP_REMOVED lines=15> */
[--C-:B------:R-:W-:Y:S01]  /*17e40*/  FFMA.FTZ R173, R52, R21, -R29.reuse ;  /* 0x0000001534ad7223 */ /* 0x100fe2000001081d */
[----:B0-----:R-:W-:Y:S01]  /*17e50*/  FMNMX.FTZ R11, R12, R11, !PT ;  /* 0x0000000b0c0b7209 */ /* 0x001fe20007810000 */
[-CC-:B------:R-:W-:Y:S01]  /*17e60*/  FFMA.FTZ R172, R74, R21.reuse, -R29.reuse ;  /* 0x000000154aac7223 */ /* 0x180fe2000001081d */
[----:B------:R0:W1:Y:S01]  /*17e70*/  MUFU.EX2 R25, R6 ;  /* 0x0000000600197308 */ /* 0x0000620000000800 */
[-CC-:B------:R-:W-:Y:S01]  /*17e80*/  FFMA.FTZ R18, R72, R21.reuse, -R29.reuse ;  /* 0x0000001548127223 */ /* 0x180fe2000001081d */
[-CC-:B------:R-:W-:Y:S01]  /*17e90*/  FFMA.FTZ R19, R78, R21.reuse, -R29.reuse ;  /* 0x000000154e137223 */ /* 0x180fe2000001081d */
[----:B------:R-:W2:Y:S01]  /*17ea0*/  SHFL.BFLY PT, R12, R11, 0x1, 0x1f ;  /* 0x0c201f000b0c7f89 */ /* 0x000ea200000e0000 */
[-CC-:B------:R-:W-:Y:S01]  /*17eb0*/  FFMA.FTZ R13, R80, R21.reuse, -R29.reuse ;  /* 0x00000015500d7223 */ /* 0x180fe2000001081d */
[----:B------:R-:W-:-:S02]  /*17ec0*/  FFMA.FTZ R14, R14, R21, -R29 ;  /* 0x000000150e0e7223 */ /* 0x000fc4000001081d */
[----:B------:R-:W4:Y:S01]  /*17ed0*/  LD.E R27, desc[UR56][R16.64+0x45c] ;  /* 0x00045c38101b7980 */ /* 0x000f22000c101900 */
[----:B------:R-:W-:Y:S03]  /*17ee0*/  MUFU.EX2 R158, R158 ;  /* 0x0000009e009e7308 */ /* 0x000fe60000000800 */
[----:B------:R-:W4:Y:S04]  /*17ef0*/  LD.E R28, desc[UR56][R16.64+0x454] ;  /* 0x00045438101c7980 */ /* 0x000f28000c101900 */
[----:B0-----:R-:W4:Y:S01]  /*17f00*/  LD.E R6, desc[UR56][R16.64+0x260] ;  /* 0x0002603810067980 */ /* 0x001f22000c101900 */
[----:B------:R-:W-:Y:S01]  /*17f10*/  MUFU.EX2 R204, R204 ;  /* 0x000000cc00cc7308 */ /* 0x000fe20000000800 */
[----:B-1----:R-:W-:-:S02]  /*17f20*/  FFMA.FTZ R26, R25, R26, R156 ;  /* 0x0000001a191a7223 */ /* 0x002fc4000001009c */
[----:B------:R-:W4:Y:S04]  /*17f30*/  LD.E R36, desc[UR56][R16.64+0x264] ;  /* 0x0002643810247980 */ /* 0x000f28000c101900 */
[----:B------:R-:W4:Y:S01]  /*17f40*/  LD.E R32, desc[UR56][R16.64+0x270] ;  /* 0x0002703810207980 */ /* 0x000f22000c101900 */
[----:B--2---:R-:W-:Y:S01]  /*17f50*/  FMNMX.FTZ R100, R11, R12, !PT ;  /* 0x0000000c0b647209 */ /* 0x004fe20007810000 */
[----:B------:R-:W-:Y:S02]  /*17f60*/  MUFU.EX2 R9, R9 ;  /* 0x0000000900097308 */ /* 0x000fe40000000800 */
[----:B------:R-:W2:Y:S02]  /*17f70*/  LD.E R44, desc[UR56][R16.64+0x2a0] ;  /* 0x0002a038102c7980 */ /* 0x000ea4000c101900 */
[----:B------:R-:W-:Y:S01]  /*17f80*/  FADD.FTZ R112, R7, -R100 ;  /* 0x8000006407707221 */ /* 0x000fe20000010000 */
[-C--:B------:R-:W-:Y:S01]  /*17f90*/  FMUL.FTZ R87, R100, R21.reuse ;  /* 0x0000001564577220 */ /* 0x080fe20000410000 */
[-C--:B------:R-:W-:Y:S01]  /*17fa0*/  FFMA.FTZ R12, R102, R21.reuse, -R29 ;  /* 0x00000015660c7223 */ /* 0x080fe2000001081d */
[----:B------:R-:W-:Y:S01]  /*17fb0*/  FADD.FTZ R26, R157, R26 ;  /* 0x0000001a9d1a7221 */ /* 0x000fe20000010000 */
[----:B------:R-:W-:Y:S01]  /*17fc0*/  FMUL.FTZ R112, R21, R112 ;  /* 0x0000007015707220 */ /* 0x000fe20000410000 */
        /* <DEDUP_REMOVED lines=13> */
[----:B------:R-:W3:Y:S01]  /*180a0*/  MUFU.EX2 R211, R211 ;  /* 0x000000d300d37308 */ /* 0x000ee20000000800 */
[-CC-:B------:R-:W-:Y:S01]  /*180b0*/  FFMA.FTZ R181, R228, R21.reuse, -R87.reuse ;  /* 0x00000015e4b57223 */ /* 0x180fe20000010857 */
[-CC-:B------:R-:W-:Y:S01]  /*180c0*/  FFMA.FTZ R175, R232, R21.reuse, -R87.reuse ;  /* 0x00000015e8af7223 */ /* 0x180fe20000010857 */
[-CC-:B------:R-:W-:Y:S01]  /*180d0*/  FFMA.FTZ R236, R236, R21.reuse, -R87.reuse ;  /* 0x00000015ecec7223 */ /* 0x180fe20000010857 */
[-CC-:B------:R-:W-:Y:S01]  /*180e0*/  FFMA.FTZ R10, R83, R21.reuse, -R87.reuse ;  /* 0x00000015530a7223 */ /* 0x180fe20000010857 */
[----:B------:R-:W-:Y:S01]  /*180f0*/  FADD.FTZ R127, R159, R26 ;  /* 0x0000001a9f7f7221 */ /* 0x000fe20000010000 */
[----:B------:R-:W2:Y:S02]  /*18100*/  LD.E R40, desc[UR56][R16.64+0x2a4] ;  /* 0x0002a43810287980 */ /* 0x000ea4000c101900 */
[----:B------:R-:W0:Y:S01]  /*18110*/  MUFU.EX2 R216, R216 ;  /* 0x000000d800d87308 */ /* 0x000e220000000800 */
[-CC-:B------:R-:W-:Y:S01]  /*18120*/  FFMA.FTZ R206, R198, R21.reuse, -R87.reuse ;  /* 0x00000015c6ce7223 */ /* 0x180fe20000010857 */
[-CC-:B------:R-:W-:Y:S01]  /*18130*/  FFMA.FTZ R198, R190, R21.reuse, -R87.reuse ;  /* 0x00000015bec67223 */ /* 0x180fe20000010857 */
[----:B------:R-:W2:Y:S04]  /*18140*/  LD.E R48, desc[UR56][R16.64+0x2b4] ;  /* 0x0002b43810307980 */ /* 0x000ea8000c101900 */
[----:B------:R-:W2:Y:S01]  /*18150*/  LD.E R52, desc[UR56][R16.64+0x2c4] ;  /* 0x0002c43810347980 */ /* 0x000ea2000c101900 */
[----:B------:R-:W1:Y:S01]  /*18160*/  MUFU.EX2 R8, R8 ;  /* 0x0000000800087308 */ /* 0x000e620000000800 */
[-CC-:B------:R-:W-:Y:S01]  /*18170*/  FFMA.FTZ R190, R178, R21.reuse, -R87.reuse ;  /* 0x00000015b2be7223 */ /* 0x180fe20000010857 */
[-CC-:B------:R-:W-:Y:S01]  /*18180*/  FFMA.FTZ R188, R200, R21.reuse, -R87.reuse ;  /* 0x00000015c8bc7223 */ /* 0x180fe20000010857 */
[-CC-:B------:R-:W-:Y:S01]  /*18190*/  FFMA.FTZ R178, R226, R21.reuse, -R87.reuse ;  /* 0x00000015e2b27223 */ /* 0x180fe20000010857 */
[-CC-:B------:R-:W-:Y:S01]  /*181a0*/  FFMA.FTZ R174, R230, R21.reuse, -R87.reuse ;  /* 0x00000015e6ae7223 */ /* 0x180fe20000010857 */
[-CC-:B------:R-:W-:Y:S01]  /*181b0*/  FFMA.FTZ R20, R234, R21.reuse, -R87.reuse ;  /* 0x00000015ea147223 */ /* 0x180fe20000010857 */
[----:B------:R-:W2:Y:S02]  /*181c0*/  LD.E R72, desc[UR56][R16.64+0x310] ;  /* 0x0003103810487980 */ /* 0x000ea4000c101900 */
[----:B------:R-:W1:Y:S01]  /*181d0*/  MUFU.EX2 R209, R209 ;  /* 0x000000d100d17308 */ /* 0x000e620000000800 */
[----:B------:R-:W-:Y:S01]  /*181e0*/  FFMA.FTZ R15, R85, R21, -R87 ;  /* 0x00000015550f7223 */ /* 0x000fe20000010857 */
[----:B---3--:R-:W-:Y:S01]  /*181f0*/  FFMA.FTZ R21, R112, R24, R211 ;  /* 0x0000001870157223 */ /* 0x008fe200000100d3 */
[----:B------:R-:W3:Y:S04]  /*18200*/  LD.E R76, desc[UR56][R16.64+0x314] ;  /* 0x00031438104c7980 */ /* 0x000ee8000c101900 */
[----:B------:R-:W3:Y:S01]  /*18210*/  LD.E R74, desc[UR56][R16.64+0x320] ;  /* 0x00032038104a7980 */ /* 0x000ee2000c101900 */
[----:B------:R-:W1:Y:S01]  /*18220*/  MUFU.EX2 R207, R207 ;  /* 0x000000cf00cf7308 */ /* 0x000e620000000800 */
[----:B0-----:R-:W-:-:S02]  /*18230*/  FADD.FTZ R21, R216, R21 ;  /* 0x00000015d8157221 */ /* 0x001fc40000010000 */
[----:B------:R-:W3:Y:S04]  /*18240*/  LD.E R78, desc[UR56][R16.64+0x324] ;  /* 0x00032438104e7980 */ /* 0x000ee8000c101900 */
[----:B------:R-:W3:Y:S01]  /*18250*/  LD.E R88, desc[UR56][R16.64+0x330] ;  /* 0x0003303810587980 */ /* 0x000ee2000c101900 */
[----:B------:R-:W-:Y:S01]  /*18260*/  MUFU.EX2 R202, R202 ;  /* 0x000000ca00ca7308 */ /* 0x000fe20000000800 */
[----:B-1----:R-:W-:Y:S01]  /*18270*/  FADD.FTZ R24, R8, R21 ;  /* 0x0000001508187221 */ /* 0x002fe20000010000 */
[----:B------:R-:W-:Y:S01]  /*18280*/  FADD.FTZ R21, R158, R127 ;  /* 0x0000007f9e157221 */ /* 0x000fe20000010000 */
[----:B------:R-:W3:Y:S04]  /*18290*/  LD.E R80, desc[UR56][R16.64+0x334] ;  /* 0x0003343810507980 */ /* 0x000ee8000c101900 */
[----:B------:R-:W3:Y:S01]  /*182a0*/  LD.E R86, desc[UR56][R16.64+0x340] ;  /* 0x0003403810567980 */ /* 0x000ee2000c101900 */
[----:B------:R-:W0:Y:S01]  /*182b0*/  MUFU.EX2 R208, R208 ;  /* 0x000000d000d07308 */ /* 0x000e220000000800 */
[----:B------:R-:W-:Y:S01]  /*182c0*/  FADD.FTZ R24, R209, R24 ;  /* 0x00000018d1187221 */ /* 0x000fe20000010000 */
[----:B------:R-:W-:Y:S01]  /*182d0*/  FADD.FTZ R26, R204, R21 ;  /* 0x00000015cc1a7221 */ /* 0x000fe20000010000 */
[----:B------:R-:W3:Y:S04]  /*182e0*/  LD.E R84, desc[UR56][R16.64+0x344] ;  /* 0x0003443810547980 */ /* 0x000ee8000c101900 */
[----:B------:R-:W3:Y:S01]  /*182f0*/  LD.E R82, desc[UR56][R16.64+0x350] ;  /* 0x0003503810527980 */ /* 0x000ee2000c101900 */
[----:B------:R-:W-:Y:S03]  /*18300*/  MUFU.EX2 R203, R203 ;  /* 0x000000cb00cb7308 */ /* 0x000fe60000000800 */
[----:B------:R-:W3:Y:S04]  /*18310*/  LD.E R90, desc[UR56][R16.64+0x360] ;  /* 0x00036038105a7980 */ /* 0x000ee8000c101900 */
[----:B------:R-:W3:Y:S01]  /*18320*/  LD.E R92, desc[UR56][R16.64+0x374] ;  /* 0x00037438105c7980 */ /* 0x000ee2000c101900 */
[----:B------:R-:W1:Y:S01]  /*18330*/  MUFU.EX2 R205, R205 ;  /* 0x000000cd00cd7308 */ /* 0x000e620000000800 */
        /* <DEDUP_REMOVED lines=8> */
[----:B0-----:R-:W-:Y:S01]  /*183c0*/  FADD.FTZ R24, R208, R21 ;  /* 0x00000015d0187221 */ /* 0x001fe20000010000 */
[----:B------:R-:W-:Y:S01]  /*183d0*/  FADD.FTZ R26, R202, R137 ;  /* 0x00000089ca1a7221 */ /* 0x000fe20000010000 */
[----:B------:R-:W3:Y:S04]  /*183e0*/  LD.E R29, desc[UR56][R16.64+0x26c] ;  /* 0x00026c38101d7980 */ /* 0x000ee8000c101900 */
[----:B------:R-:W3:Y:S01]  /*183f0*/  LD.E R7, desc[UR56][R16.64+0x278] ;  /* 0x0002783810077980 */ /* 0x000ee2000c101900 */
[----:B------:R-:W-:Y:S03]  /*18400*/  MUFU.EX2 R197, R197 ;  /* 0x000000c500c57308 */ /* 0x000fe60000000800 */
[----:B------:R-:W3:Y:S05]  /*18410*/  LD.E R83, desc[UR56][R16.64+0x378] ;  /* 0x0003783810537980 */ /* 0x000eea000c101900 */
[----:B------:R-:W0:Y:S01]  /*18420*/  MUFU.EX2 R198, R198 ;  /* 0x000000c600c67308 */ /* 0x000e220000000800 */
[----:B-1----:R-:W-:Y:S01]  /*18430*/  FADD.FTZ R21, R205, R24 ;  /* 0x00000018cd157221 */ /* 0x002fe20000010000 */
[----:B------:R-:W-:Y:S01]  /*18440*/  FADD.FTZ R143, R203, R26 ;  /* 0x0000001acb8f7221 */ /* 0x000fe20000010000 */
[----:B------:R-:W3:Y:S05]  /*18450*/  LD.E R87, desc[UR56][R16.64+0x34c] ;  /* 0x00034c3810577980 */ /* 0x000eea000c101900 */
[----:B------:R-:W-:Y:S08]  /*18460*/  MUFU.EX2 R195, R195 ;  /* 0x000000c300c37308 */ /* 0x000ff00000000800 */
[----:B------:R-:W1:Y:S01]  /*18470*/  MUFU.EX2 R199, R199 ;  /* 0x000000c700c77308 */ /* 0x000e620000000800 */
[----:B------:R-:W-:Y:S01]  /*18480*/  FADD.FTZ R21, R206, R21 ;  /* 0x00000015ce157221 */ /* 0x000fe20000010000 */
[----:B------:R-:W-:Y:S01]  /*18490*/  FADD.FTZ R24, R196, R143 ;  /* 0x0000008fc4187221 */ /* 0x000fe20000010000 */
[----:B------:R-:W3:Y:S05]  /*184a0*/  LD.E R85, desc[UR56][R16.64+0x36c] ;  /* 0x00036c3810557980 */ /* 0x000eea000c101900 */
[----:B------:R1:W1:Y:S08]  /*184b0*/  MUFU.EX2 R200, R89 ;  /* 0x0000005900c87308 */ /* 0x0002700000000800 */
[----:B------:R-:W1:Y:S01]  /*184c0*/  MUFU.EX2 R194, R194 ;  /* 0x000000c200c27308 */ /* 0x000e620000000800 */
[----:B0-----:R-:W-:Y:S01]  /*184d0*/  FADD.FTZ R26, R198, R21 ;  /* 0x00000015c61a7221 */ /* 0x001fe20000010000 */
[----:B------:R-:W-:Y:S01]  /*184e0*/  FADD.FTZ R24, R197, R24 ;  /* 0x00000018c5187221 */ /* 0x000fe20000010000 */
[----:B-1----:R-:W3:Y:S02]  /*184f0*/  LD.E R89, desc[UR56][R16.64+0x368] ;  /* 0x0003683810597980 */ /* 0x002ee4000c101900 */
[----:B------:R-:W-:Y:S01]  /*18500*/  FADD.FTZ R21, R199, R26 ;  /* 0x0000001ac7157221 */ /* 0x000fe20000010000 */
[----:B------:R-:W-:Y:S01]  /*18510*/  FADD.FTZ R151, R195, R24 ;  /* 0x00000018c3977221 */ /* 0x000fe20000010000 */
[----:B------:R-:W3:Y:S01]  /*18520*/  LD.E R127, desc[UR56][R16.64+0x3fc] ;  /* 0x0003fc38107f7980 */ /* 0x000ee2000c101900 */
[----:B------:R0:W-:Y:S01]  /*18530*/  MUFU.EX2 R11, R31 ;  /* 0x0000001f000b7308 */ /* 0x0001e20000000800 */
[----:B------:R-:W-:-:S02]  /*18540*/  FADD.FTZ R24, R200, R21 ;  /* 0x00000015c8187221 */ /* 0x000fc40000010000 */
[----:B------:R-:W3:Y:S04]  /*18550*/  LD.E R137, desc[UR56][R16.64+0x41c] ;  /* 0x00041c3810897980 */ /* 0x000ee8000c101900 */
[----:B------:R-:W3:Y:S01]  /*18560*/  LD.E R143, desc[UR56][R16.64+0x438] ;  /* 0x00043838108f7980 */ /* 0x000ee2000c101900 */
[----:B------:R-:W-:-:S03]  /*18570*/  FADD.FTZ R21, R194, R151 ;  /* 0x00000097c2157221 */ /* 0x000fc60000010000 */
[----:B0-----:R-:W3:Y:S04]  /*18580*/  LD.E R31, desc[UR56][R16.64+0x268] ;  /* 0x00026838101f7980 */ /* 0x001ee8000c101900 */
[----:B------:R-:W3:Y:S01]  /*18590*/  LD.E R151, desc[UR56][R16.64+0x458] ;  /* 0x0004583810977980 */ /* 0x000ee2000c101900 */
[----:B------:R-:W0:Y:S08]  /*185a0*/  MUFU.EX2 R201, R201 ;  /* 0x000000c900c97308 */ /* 0x000e300000000800 */
[----:B------:R-:W1:Y:S08]  /*185b0*/  MUFU.EX2 R186, R186 ;  /* 0x000000ba00ba7308 */ /* 0x000e700000000800 */
[----:B------:R-:W1:Y:S08]  /*185c0*/  MUFU.EX2 R190, R190 ;  /* 0x000000be00be7308 */ /* 0x000e700000000800 */
[----:B------:R-:W1:Y:S08]  /*185d0*/  MUFU.EX2 R187, R187 ;  /* 0x000000bb00bb7308 */ /* 0x000e700000000800 */
[----:B------:R-:W1:Y:S01]  /*185e0*/  MUFU.EX2 R193, R193 ;  /* 0x000000c100c17308 */ /* 0x000e620000000800 */
[----:B0-----:R-:W-:-:S07]  /*185f0*/  FADD.FTZ R215, R201, R24 ;  /* 0x00000018c9d77221 */ /* 0x001fce0000010000 */
[----:B------:R-:W0:Y:S08]  /*18600*/  MUFU.EX2 R184, R184 ;  /* 0x000000b800b87308 */ /* 0x000e300000000800 */
[----:B------:R-:W0:Y:S01]  /*18610*/  MUFU.EX2 R188, R188 ;  /* 0x000000bc00bc7308 */ /* 0x000e220000000800 */
[----:B-1----:R-:W-:Y:S01]  /*18620*/  FADD.FTZ R24, R186, R21 ;  /* 0x00000015ba187221 */ /* 0x002fe20000010000 */
[----:B------:R-:W-:-:S06]  /*18630*/  FADD.FTZ R26, R190, R215 ;  /* 0x000000d7be1a7221 */ /* 0x000fcc0000010000 */
[----:B------:R-:W1:Y:S08]  /*18640*/  MUFU.EX2 R185, R185 ;  /* 0x000000b900b97308 */ /* 0x000e700000000800 */
[----:B------:R-:W1:Y:S01]  /*18650*/  MUFU.EX2 R189, R189 ;  /* 0x000000bd00bd7308 */ /* 0x000e620000000800 */
[----:B------:R-:W-:Y:S01]  /*18660*/  FADD.FTZ R21, R187, R24 ;  /* 0x00000018bb157221 */ /* 0x000fe20000010000 */
[----:B------:R-:W-:-:S06]  /*18670*/  FADD.FTZ R215, R193, R26 ;  /* 0x0000001ac1d77221 */ /* 0x000fcc0000010000 */
        /* <DEDUP_REMOVED lines=9> */
[----:B------:R-:W4:Y:S01]  /*18710*/  MUFU.EX2 R174, R174 ;  /* 0x000000ae00ae7308 */ /* 0x000f220000000800 */
[----:B------:R-:W-:Y:S01]  /*18720*/  FADD.FTZ R217, R173, R24 ;  /* 0x00000018add97221 */ /* 0x000fe20000010000 */
[----:B------:R-:W-:-:S06]  /*18730*/  FADD.FTZ R24, R178, R215 ;  /* 0x000000d7b2187221 */ /* 0x000fcc0000010000 */
[----:B------:R-:W4:Y:S08]  /*18740*/  MUFU.EX2 R19, R19 ;  /* 0x0000001300137308 */ /* 0x000f300000000800 */
[----:B------:R-:W4:Y:S01]  /*18750*/  MUFU.EX2 R175, R175 ;  /* 0x000000af00af7308 */ /* 0x000f220000000800 */
[----:B0-----:R-:W-:Y:S01]  /*18760*/  FADD.FTZ R217, R172, R217 ;  /* 0x000000d9acd97221 */ /* 0x001fe20000010000 */
[----:B------:R-:W-:-:S06]  /*18770*/  FADD.FTZ R215, R181, R24 ;  /* 0x00000018b5d77221 */ /* 0x000fcc0000010000 */
[----:B------:R-:W0:Y:S08]  /*18780*/  MUFU.EX2 R13, R13 ;  /* 0x0000000d000d7308 */ /* 0x000e300000000800 */
[----:B------:R-:W0:Y:S01]  /*18790*/  MUFU.EX2 R20, R20 ;  /* 0x0000001400147308 */ /* 0x000e220000000800 */
[----:B-1----:R-:W-:Y:S01]  /*187a0*/  FADD.FTZ R24, R18, R217 ;  /* 0x000000d912187221 */ /* 0x002fe20000010000 */
[----:B----4-:R-:W-:-:S06]  /*187b0*/  FADD.FTZ R26, R174, R215 ;  /* 0x000000d7ae1a7221 */ /* 0x010fcc0000010000 */
[----:B------:R-:W1:Y:S08]  /*187c0*/  MUFU.EX2 R14, R14 ;  /* 0x0000000e000e7308 */ /* 0x000e700000000800 */
[----:B------:R-:W4:Y:S01]  /*187d0*/  MUFU.EX2 R21, R236 ;  /* 0x000000ec00157308 */ /* 0x000f220000000800 */
[----:B------:R-:W-:Y:S01]  /*187e0*/  FADD.FTZ R24, R19, R24 ;  /* 0x0000001813187221 */ /* 0x000fe20000010000 */
[----:B------:R-:W-:-:S06]  /*187f0*/  FADD.FTZ R215, R175, R26 ;  /* 0x0000001aafd77221 */ /* 0x000fcc0000010000 */
[----:B------:R-:W2:Y:S01]  /*18800*/  MUFU.EX2 R10, R10 ;  /* 0x0000000a000a7308 */ /* 0x000ea20000000800 */
[----:B0-----:R-:W-:Y:S01]  /*18810*/  FADD.FTZ R217, R13, R24 ;  /* 0x000000180dd97221 */ /* 0x001fe20000010000 */
[----:B------:R-:W-:-:S06]  /*18820*/  FADD.FTZ R24, R20, R215 ;  /* 0x000000d714187221 */ /* 0x000fcc0000010000 */
[----:B------:R-:W0:Y:S08]  /*18830*/  MUFU.EX2 R12, R12 ;  /* 0x0000000c000c7308 */ /* 0x000e300000000800 */
[----:B------:R-:W0:Y:S01]  /*18840*/  MUFU.EX2 R15, R15 ;  /* 0x0000000f000f7308 */ /* 0x000e220000000800 */
[----:B-1----:R-:W-:Y:S01]  /*18850*/  FADD.FTZ R26, R14, R217 ;  /* 0x000000d90e1a7221 */ /* 0x002fe20000010000 */
[----:B----4-:R-:W-:-:S03]  /*18860*/  FADD.FTZ R215, R21, R24 ;  /* 0x0000001815d77221 */ /* 0x010fc60000010000 */
[----:B------:R-:W-:Y:S01]  /*18870*/  FADD.FTZ R217, R11, R26 ;  /* 0x0000001a0bd97221 */ /* 0x000fe20000010000 */
[----:B--2---:R-:W-:Y:S01]  /*18880*/  FADD.FTZ R24, R10, R215 ;  /* 0x000000d70a187221 */ /* 0x004fe20000010000 */
[----:B------:R-:W-:Y:S01]  /*18890*/  FMUL.FTZ R231, R112, R27 ;  /* 0x0000001b70e77220 */ /* 0x000fe20000410000 */
[C---:B------:R-:W-:Y:S01]  /*188a0*/  FMUL.FTZ R229, R25.reuse, R28 ;  /* 0x0000001c19e57220 */ /* 0x040fe20000410000 */
[----:B0-----:R-:W-:Y:S01]  /*188b0*/  FADD.FTZ R217, R12, R217 ;  /* 0x000000d90cd97221 */ /* 0x001fe20000010000 */
[C---:B------:R-:W-:Y:S01]  /*188c0*/  FMUL.FTZ R27, R25.reuse, R6 ;  /* 0x00000006191b7220 */ /* 0x040fe20000410000 */
[----:B------:R-:W-:Y:S01]  /*188d0*/  FMUL.FTZ R219, R25, R36 ;  /* 0x0000002419db7220 */ /* 0x000fe20000410000 */
[----:B------:R0:W-:Y:S01]  /*188e0*/  ST.E desc[UR56][R16.64+0x45c], R231 ;  /* 0x00045ce710007985 */ /* 0x0001e2000c101938 */
[----:B------:R-:W-:-:S03]  /*188f0*/  FADD.FTZ R215, R15, R24 ;  /* 0x000000180fd77221 */ /* 0x000fc60000010000 */
[----:B------:R1:W-:Y:S01]  /*18900*/  ST.E desc[UR56][R16.64+0x240], R217 ;  /* 0x000240d910007985 */ /* 0x0003e2000c101938 */
[C---:B------:R-:W-:Y:S01]  /*18910*/  FMUL.FTZ R221, R25.reuse, R32 ;  /* 0x0000002019dd7220 */ /* 0x040fe20000410000 */
[C---:B------:R-:W-:Y:S01]  /*18920*/  FMUL.FTZ R223, R25.reuse, R30 ;  /* 0x0000001e19df7220 */ /* 0x040fe20000410000 */
[C---:B------:R-:W-:Y:S01]  /*18930*/  FMUL.FTZ R225, R25.reuse, R34 ;  /* 0x0000002219e17220 */ /* 0x040fe20000410000 */
[----:B------:R2:W-:Y:S01]  /*18940*/  ST.E desc[UR56][R16.64+0x244], R215 ;  /* 0x000244d710007985 */ /* 0x0005e2000c101938 */
[C---:B------:R-:W-:Y:S01]  /*18950*/  FMUL.FTZ R227, R25.reuse, R38 ;  /* 0x0000002619e37220 */ /* 0x040fe20000410000 */
[C---:B0-----:R-:W-:Y:S02]  /*18960*/  FMUL.FTZ R231, R25.reuse, R50 ;  /* 0x0000003219e77220 */ /* 0x041fe40000410000 */
[----:B------:R0:W-:Y:S04]  /*18970*/  ST.E desc[UR56][R16.64+0x454], R229 ;  /* 0x000454e510007985 */ /* 0x0001e8000c101938 */
[----:B------:R4:W-:Y:S01]  /*18980*/  ST.E desc[UR56][R16.64+0x260], R27 ;  /* 0x0002601b10007985 */ /* 0x0009e2000c101938 */
[----:B-1----:R-:W-:-:S03]  /*18990*/  FMUL.FTZ R217, R25, R44 ;  /* 0x0000002c19d97220 */ /* 0x002fc60000410000 */
[----:B------:R1:W-:Y:S01]  /*189a0*/  ST.E desc[UR56][R16.64+0x264], R219 ;  /* 0x000264db10007985 */ /* 0x0003e2000c101938 */
[C---:B--2---:R-:W-:Y:S01]  /*189b0*/  FMUL.FTZ R215, R25.reuse, R46 ;  /* 0x0000002e19d77220 */ /* 0x044fe20000410000 */
[C---:B0-----:R-:W-:Y:S01]  /*189c0*/  FMUL.FTZ R229, R25.reuse, R40 ;  /* 0x0000002819e57220 */ /* 0x041fe20000410000 */
[C---:B----4-:R-:W-:Y:S01]  /*189d0*/  FMUL.FTZ R27, R25.reuse, R42 ;  /* 0x0000002a191b7220 */ /* 0x050fe20000410000 */
        /* <DEDUP_REMOVED lines=27> */
[----:B---3--:R-:W-:-:S03]  /*18b90*/  FMUL.FTZ R223, R25, R76 ;  /* 0x0000004c19df7220 */ /* 0x008fc60000410000 */
[----:B------:R3:W-:Y:S01]  /*18ba0*/  ST.E desc[UR56][R16.64+0x2e4], R215 ;  /* 0x0002e4d710007985 */ /* 0x0007e2000c101938 */
[----:B-1----:R-:W-:-:S03]  /*18bb0*/  FMUL.FTZ R225, R25, R74 ;  /* 0x0000004a19e17220 */ /* 0x002fc60000410000 */
[----:B------:R1:W-:Y:S01]  /*18bc0*/  ST.E desc[UR56][R16.64+0x2f0], R217 ;  /* 0x0002f0d910007985 */ /* 0x0003e2000c101938 */
[----:B--2---:R-:W-:-:S03]  /*18bd0*/  FMUL.FTZ R227, R25, R78 ;  /* 0x0000004e19e37220 */ /* 0x004fc60000410000 */
[----:B------:R2:W-:Y:S01]  /*18be0*/  ST.E desc[UR56][R16.64+0x2f4], R229 ;  /* 0x0002f4e510007985 */ /* 0x0005e2000c101938 */
[----:B0-----:R-:W-:-:S03]  /*18bf0*/  FMUL.FTZ R27, R25, R88 ;  /* 0x00000058191b7220 */ /* 0x001fc60000410000 */
[----:B------:R0:W-:Y:S01]  /*18c00*/  ST.E desc[UR56][R16.64+0x300], R231 ;  /* 0x000300e710007985 */ /* 0x0001e2000c101938 */
[----:B---3--:R-:W-:-:S03]  /*18c10*/  FMUL.FTZ R215, R25, R80 ;  /* 0x0000005019d77220 */ /* 0x008fc60000410000 */
[----:B------:R3:W-:Y:S01]  /*18c20*/  ST.E desc[UR56][R16.64+0x304], R219 ;  /* 0x000304db10007985 */ /* 0x0007e2000c101938 */
[C---:B-1----:R-:W-:Y:S01]  /*18c30*/  FMUL.FTZ R217, R25.reuse, R86 ;  /* 0x0000005619d97220 */ /* 0x042fe20000410000 */
[C---:B--2---:R-:W-:Y:S01]  /*18c40*/  FMUL.FTZ R229, R25.reuse, R84 ;  /* 0x0000005419e57220 */ /* 0x044fe20000410000 */
[C---:B0-----:R-:W-:Y:S01]  /*18c50*/  FMUL.FTZ R231, R25.reuse, R82 ;  /* 0x0000005219e77220 */ /* 0x041fe20000410000 */
        /* <DEDUP_REMOVED lines=182> */
[----:B------:R4:W-:Y:S04]  /*197c0*/  ST.E desc[UR56][R16.64+0x3cc], R113 ;  /* 0x0003cc7110007985 */ /* 0x0009e8000c101938 */
[----:B------:R4:W-:Y:S04]  /*197d0*/  ST.E desc[UR56][R16.64+0x3d8], R119 ;  /* 0x0003d87710007985 */ /* 0x0009e8000c101938 */
[----:B------:R-:W-:Y:S04]  /*197e0*/  ST.E desc[UR56][R16.64+0x3dc], R123 ;  /* 0x0003dc7b10007985 */ /* 0x000fe8000c101938 */
        /* <DEDUP_REMOVED lines=16> */
[----:B0-----:R-:W4:Y:S04]  /*198f0*/  LD.E R7, desc[UR56][R16.64+0x260] ;  /* 0x0002603810077980 */ /* 0x001f28000c101900 */
        /* <DEDUP_REMOVED lines=256> */
[----:B0-----:R-:W4:Y:S04]  /*1a900*/  LD.E.64 R6, desc[UR56][R16.64+0xa8] ;  /* 0x0000a83810067980 */ /* 0x001f28000c101b00 */
[----:B------:R-:W4:Y:S04]  /*1a910*/  LDL R217, [R1+0x88] ;  /* 0x0000880001d97983 */ /* 0x000f280000100800 */
[----:B-1----:R-:W4:Y:S04]  /*1a920*/  LD.E R24, desc[UR56][R16.64+0x260] ;  /* 0x0002603810187980 */ /* 0x002f28000c101900 */
[----:B------:R-:W4:Y:S04]  /*1a930*/  LD.E R25, desc[UR56][R16.64+0x264] ;  /* 0x0002643810197980 */ /* 0x000f28000c101900 */
        /* <DEDUP_REMOVED lines=1230> */
.L_x_2937:
[----:B------:R-:W-:Y:S05]  /*1f620*/  BSYNC B0 ;  /* 0x0000000000007941 */ /* 0x000fea0003800000 */
.L_x_2936:
[----:B------:R-:W-:Y:S05]  /*1f630*/  @P0 BRA `(.L_x_2938) ;  /* 0xffffff60007c0947 */ /* 0x000fea000383ffff */
[----:B01----:R-:W-:-:S07]  /*1f640*/  IMAD.MOV.U32 R0, RZ, RZ, R5 ;  /* 0x000000ffff007224 */ /* 0x003fce00078e0005 */
.L_x_2921:
[----:B------:R-:W-:-:S13]  /*1f650*/  ISETP.GE.AND P0, PT, R0, R164, PT ;  /* 0x000000a40000720c */ /* 0x000fda0003f06270 */
[----:B------:R-:W-:Y:S05]  /*1f660*/  @!P0 BRA `(.L_x_2939) ;  /* 0x000000b000b48947 */ /* 0x000fea0003800000 */
[----:B------:R0:W5:Y:S02]  /*1f670*/  LDL.64 R2, [R1+0x178] ;  /* 0x0001780001027983 */ /* 0x0001640000100a00 */
.L_x_2966:
        /* <DEDUP_REMOVED lines=21> */
.L_x_2941:
[----:B------:R-:W-:Y:S05]  /*1f7d0*/  BSYNC B0 ;  /* 0x0000000000007941 */ /* 0x000fea0003800000 */
.L_x_2940:
        /* <DEDUP_REMOVED lines=13> */
.L_x_2943:
[----:B------:R-:W-:Y:S05]  /*1f8b0*/  BSYNC B0 ;  /* 0x0000000000007941 */ /* 0x000fea0003800000 */
.L_x_2942:
        /* <DEDUP_REMOVED lines=8> */
.L_x_2945:
[----:B------:R-:W-:Y:S05]  /*1f940*/  BSYNC B0 ;  /* 0x0000000000007941 */ /* 0x000fea0003800000 */
.L_x_2944:
[----:B-1---5:R-:W2:Y:S04]  /*1f950*/  LD.E R7, desc[UR56][R2.64] ;  /* 0x0000003802077980 */ /* 0x022ea8000c101900 */
[----:B------:R-:W2:Y:S01]  /*1f960*/  LDL.64 R10, [R1+0xa0] ;  /* 0x0000a000010a7983 */ /* 0x000ea20000100a00 */
[----:B------:R-:W-:Y:S05]  /*1f970*/  WARPSYNC.ALL ;  /* 0x0000000000007948 */ /* 0x000fea0003800000 */
[----:B------:R-:W3:Y:S04]  /*1f980*/  LDL.64 R4, [R1+0x98] ;  /* 0x0000980001047983 */ /* 0x000ee80000100a00 */
[----:B------:R-:W4:Y:S04]  /*1f990*/  LDL.64 R8, [R1+0x98] ;  /* 0x0000980001087983 */ /* 0x000f280000100a00 */
        /* <DEDUP_REMOVED lines=8> */
[----:B------:R-:W-:Y:S01]  /*1fa20*/  VIADD R10, R6, 0x2 ;  /* 0x00000002060a7836 */ /* 0x000fe20000000000 */
[----:B------:R1:W-:Y:S01]  /*1fa30*/  STL [R1+0x80], RZ ;  /* 0x000080ff01007387 */ /* 0x0003e20000100800 */
[----:B---3--:R-:W-:Y:S02]  /*1fa40*/  R2UR UR4, R4 ;  /* 0x00000000040472ca */ /* 0x008fe400000e0000 */
[----:B------:R-:W-:-:S13]  /*1fa50*/  R2UR UR5, R5 ;  /* 0x00000000050572ca */ /* 0x000fda00000e0000 */
[----:B------:R-:W-:Y:S01]  /*1fa60*/  HGMMA.64x96x16.F32.BF16 R24, gdesc[UR4], RZ, !UPT, gsb0 ;  /* 0x01600000041879f0 */ /* 0x000fe2000c0018ff */
[----:B----4-:R-:W-:Y:S02]  /*1fa70*/  VIADD R8, R8, 0x2 ;  /* 0x0000000208087836 */ /* 0x010fe40000000000 */
[----:B------:R-:W-:Y:S01]  /*1fa80*/  IMAD.MOV.U32 R4, RZ, RZ, 0x1 ;  /* 0x00000001ff047424 */ /* 0x000fe200078e00ff */
[----:B------:R-:W-:Y:S02]  /*1fa90*/  R2UR UR6, R10 ;  /* 0x000000000a0672ca */ /* 0x000fe400000e0000 */
[----:B------:R-:W-:Y:S02]  /*1faa0*/  R2UR UR7, R11 ;  /* 0x000000000b0772ca */ /* 0x000fe400000e0000 */
[----:B------:R-:W-:Y:S02]  /*1fab0*/  R2UR UR4, R8 ;  /* 0x00000000080472ca */ /* 0x000fe400000e0000 */
[----:B------:R-:W-:Y:S01]  /*1fac0*/  R2UR UR5, R9 ;  /* 0x00000000090572ca */ /* 0x000fe200000e0000 */
[----:B------:R1:W-:Y:S04]  /*1fad0*/  STL [R1+0x80], R4 ;  /* 0x0000800401007387 */ /* 0x0003e80000100800 */
[----:B------:R1:W-:Y:S04]  /*1fae0*/  STL [R1+0x80], R4 ;  /* 0x0000800401007387 */ /* 0x0003e80000100800 */
[----:B------:R1:W-:Y:S04]  /*1faf0*/  STL [R1+0x80], R4 ;  /* 0x0000800401007387 */ /* 0x0003e80000100800 */
[----:B------:R1:W-:Y:S01]  /*1fb00*/  STL [R1+0x80], R4 ;  /* 0x0000800401007387 */ /* 0x0003e20000100800 */
[----:B------:R-:W-:-:S03]  /*1fb10*/  WARPGROUP.DEPBAR.LE gsb0, 0x0 ;  /* 0x00008000000079c5 */ /* 0x000fc60000010000 */
[----:B------:R1:W5:Y:S04]  /*1fb20*/  LD.E R5, desc[UR56][R2.64] ;  /* 0x0000003802057980 */ /* 0x000368000c101900 */
[----:B------:R1:W5:Y:S01]  /*1fb30*/  LD.E R7, desc[UR56][R2.64+0x4] ;  /* 0x0000043802077980 */ /* 0x000362000c101900 */
[----:B------:R-:W-:-:S06]  /*1fb40*/  WARPGROUP.ARRIVE ;  /* 0x00000000000079c5 */ /* 0x000fcc0000000000 */
        /* <DEDUP_REMOVED lines=12> */
[----:B--2---:R-:W-:Y:S02]  /*1fc10*/  VIADD R14, R14, 0x6 ;  /* 0x000000060e0e7836 */ /* 0x004fe40000000000 */
[----:B------:R-:W-:Y:S01]  /*1fc20*/  IMAD.MOV.U32 R9, RZ, RZ, R11 ;  /* 0x000000ffff097224 */ /* 0x000fe200078e000b */
[----:B------:R-:W-:Y:S02]  /*1fc30*/  R2UR UR6, R8 ;  /* 0x00000000080672ca */ /* 0x000fe400000e0000 */
[----:B------:R-:W-:Y:S02]  /*1fc40*/  R2UR UR4, R14 ;  /* 0x000000000e0472ca */ /* 0x000fe400000e0000 */
[----:B------:R-:W-:Y:S02]  /*1fc50*/  R2UR UR7, R9 ;  /* 0x00000000090772ca */ /* 0x000fe400000e0000 */
[----:B------:R-:W-:-:S02]  /*1fc60*/  R2UR UR5, R15 ;  /* 0x000000000f0572ca */ /* 0x000fc400000e0000 */
[----:B------:R-:W-:Y:S01]  /*1fc70*/  LOP3.LUT R18, R18, 0x1, RZ, 0xfc, !PT ;  /* 0x0000000112127812 */ /* 0x000fe200078efcff */
[----:B------:R-:W-:Y:S02]  /*1fc80*/  WARPGROUP.DEPBAR.LE gsb0, 0x0 ;  /* 0x00008000000079c5 */ /* 0x000fe40000010000 */
[----:B------:R-:W-:-:S08]  /*1fc90*/  WARPGROUP.ARRIVE ;  /* 0x00000000000079c5 */ /* 0x000fd00000000000 */
[----:B------:R-:W-:Y:S01]  /*1fca0*/  HGMMA.64x96x16.F32.BF16 R24, gdesc[UR4], R24, gsb0 ;  /* 0x01600000041879f0 */ /* 0x000fe20008001818 */
[----:B------:R-:W-:Y:S01]  /*1fcb0*/  ISETP.NE.AND P1, PT, R18, 0x3, PT ;  /* 0x000000031200780c */ /* 0x000fe20003f25270 */
[----:B------:R-:W-:Y:S01]  /*1fcc0*/  BSSY B0, `(.L_x_2947) ;  /* 0x0000004000007945 */ /* 0x000fe20003800000 */
[----:B------:R-:W-:-:S11]  /*1fcd0*/  WARPGROUP.DEPBAR.LE gsb0, 0x0 ;  /* 0x00008000000079c5 */ /* 0x000fd60000010000 */
[----:B-1----:R-:W-:Y:S05]  /*1fce0*/  @!P1 BRA `(.L_x_2948) ;  /* 0x0000000000049947 */ /* 0x002fea0003800000 */
[----:B------:R-:W-:Y:S01]  /*1fcf0*/  BPT.TRAP 0x1 ;  /* 0x000000040000795c */ /* 0x000fe20000300000 */
.L_x_2948:
[----:B------:R-:W-:Y:S05]  /*1fd00*/  BSYNC B0 ;  /* 0x0000000000007941 */ /* 0x000fea0003800000 */
.L_x_2947:
        /* <DEDUP_REMOVED lines=10> */
.L_x_2950:
[----:B------:R-:W-:Y:S05]  /*1fdb0*/  BSYNC B0 ;  /* 0x0000000000007941 */ /* 0x000fea0003800000 */
.L_x_2949:
[----:B------:R-:W-:Y:S04]  /*1fdc0*/  BSSY B0, `(.L_x_2951) ;  /* 0x0000006000007945 */ /* 0x000fe80003800000 */
[----:B--2---:R-:W-:Y:S05]  /*1fdd0*/  @P0 BRA `(.L_x_2952) ;  /* 0x0000000000100947 */ /* 0x004fea0003800000 */
[----:B-----5:R-:W-:Y:S01]  /*1fde0*/  IMAD R6, R6, 0x8, R8 ;  /* 0x0000000806067824 */ /* 0x020fe200078e0208 */
[----:B------:R-:W-:-:S04]  /*1fdf0*/  SHF.L.U32 R7, R7, 0x1f, RZ ;  /* 0x0000001f07077819 */ /* 0x000fc800000006ff */
[----:B------:R-:W2:Y:S02]  /*1fe00*/  SYNCS.PHASECHK.TRANS64.TRYWAIT P0, [R6+URZ], R7 ;  /* 0x00000007060075a7 */ /* 0x000ea4000800017f */
[----:B--2---:R-:W-:Y:S05]  /*1fe10*/  @!P0 BRA `(.L_x_2953) ;  /* 0x0000015800c08947 */ /* 0x004fea0003800000 */
.L_x_2952:
[----:B------:R-:W-:Y:S05]  /*1fe20*/  BSYNC B0 ;  /* 0x0000000000007941 */ /* 0x000fea0003800000 */
.L_x_2951:
        /* <DEDUP_REMOVED lines=9> */
[----:B---3--:R-:W-:Y:S01]  /*1fec0*/  IMAD R8, R19, 0xc00, R8 ;  /* 0x00000c0013087824 */ /* 0x008fe200078e0208 */
[----:B------:R-:W-:Y:S01]  /*1fed0*/  R2UR UR7, R9 ;  /* 0x00000000090772ca */ /* 0x000fe200000e0000 */
[----:B------:R-:W3:Y:S01]  /*1fee0*/  LDL.64 R18, [R1+0x110] ;  /* 0x0001100001127983 */ /* 0x000ee20000100a00 */
[----:B----4-:R-:W-:-:S02]  /*1fef0*/  ISETP.NE.U32.AND P0, PT, R5, RZ, PT ;  /* 0x000000ff0500720c */ /* 0x010fc40003f05070 */
        /* <DEDUP_REMOVED lines=169> */
[----:B-1----:R-:W-:Y:S01]  /*20990*/  LOP3.LUT R72, R72, 0x7f, RZ, 0xc0, !PT ;  /* 0x0000007f48487812 */ /* 0x002fe200078ec0ff */
        /* <DEDUP_REMOVED lines=23> */
[----:B------:R-:W3:Y:S04]  /*20b10*/  LDL.64 R18, [R1+0x170] ;  /* 0x0001700001127983 */ /* 0x000ee80000100a00 */
[----:B------:R-:W4:Y:S04]  /*20b20*/  LDL R72, [R1+0x13c] ;  /* 0x00013c0001487983 */ /* 0x000f280000100800 */
[----:B------:R-:W2:Y:S04]  /*20b30*/  LDL.128 R8, [R1+0x140] ;  /* 0x0001400001087983 */ /* 0x000ea80000100c00 */
[----:B------:R-:W2:Y:S04]  /*20b40*/  LDL R73, [R1+0x70] ;  /* 0x0000700001497983 */ /* 0x000ea80000100800 */
[----:B------:R-:W2:Y:S04]  /*20b50*/  LDL.128 R12, [R1+0x150] ;  /* 0x00015000010c7983 */ /* 0x000ea80000100c00 */
[----:B---3--:R4:W3:Y:S02]  /*20b60*/  LD.E R18, desc[UR56][R18.64] ;  /* 0x0000003812127980 */ /* 0x0088e4000c101900 */
[----:B----4-:R-:W-:-:S04]  /*20b70*/  SHF.R.S32.HI R19, RZ, 0x1f, R72 ;  /* 0x0000001fff137819 */ /* 0x010fc80000011448 */
[----:B------:R-:W-:-:S04]  /*20b80*/  LEA.HI R19, R19, R72, RZ, 0x7 ;  /* 0x0000004813137211 */ /* 0x000fc800078f38ff */
[----:B------:R-:W-:Y:S02]  /*20b90*/  SHF.R.S32.HI R20, RZ, 0x7, R19 ;  /* 0x00000007ff147819 */ /* 0x000fe40000011413 */
[----:B--2---:R-:W-:Y:S01]  /*20ba0*/  ISETP.GE.AND P1, PT, R13, 0x1, PT ;  /* 0x000000010d00780c */ /* 0x004fe20003f26270 */
[----:B------:R-:W-:Y:S01]  /*20bb0*/  BSSY B0, `(.L_x_2954) ;  /* 0x0000091000007945 */ /* 0x000fe20003800000 */
[----:B---3--:R-:W-:-:S04]  /*20bc0*/  FMUL.FTZ R37, R37, R18 ;  /* 0x0000001225257220 */ /* 0x008fc80000410000 */
[----:B------:R2:W3:Y:S01]  /*20bd0*/  MUFU.TANH R83, R37 ;  /* 0x0000002500537308 */ /* 0x0004e20000002400 */
[-C--:B-1----:R-:W-:Y:S01]  /*20be0*/  FMUL.FTZ R5, R26, R18.reuse ;  /* 0x000000121a057220 */ /* 0x082fe20000410000 */
[----:B--2---:R-:W-:Y:S01]  /*20bf0*/  LOP3.LUT R37, R19, 0xffffff80, RZ, 0xc0, !PT ;  /* 0xffffff8013257812 */ /* 0x004fe200078ec0ff */
[----:B------:R-:W-:-:S04]  /*20c00*/  FMUL.FTZ R26, R34, R18 ;  /* 0x00000012221a7220 */ /* 0x000fc80000410000 */
[----:B------:R-:W-:Y:S02]  /*20c10*/  IMAD.IADD R37, R72, 0x1, -R37 ;  /* 0x0000000148257824 */ /* 0x000fe400078e0a25 */
[-C--:B------:R-:W-:Y:S01]  /*20c20*/  FMUL.FTZ R36, R36, R18.reuse ;  /* 0x0000001224247220 */ /* 0x080fe20000410000 */
[-C--:B------:R-:W-:Y:S01]  /*20c30*/  FMUL.FTZ R29, R29, R18.reuse ;  /* 0x000000121d1d7220 */ /* 0x080fe20000410000 */
[----:B------:R-:W-:Y:S01]  /*20c40*/  FMUL.FTZ R33, R33, R18 ;  /* 0x0000001221217220 */ /* 0x000fe20000410000 */
[----:B------:R-:W-:Y:S01]  /*20c50*/  SHF.R.S32.HI R34, RZ, 0x1f, R37 ;  /* 0x0000001fff227819 */ /* 0x000fe20000011425 */
[----:B------:R1:W2:Y:S08]  /*20c60*/  MUFU.TANH R82, R36 ;  /* 0x0000002400527308 */ /* 0x0002b00000002400 */
[----:B------:R4:W0:Y:S01]  /*20c70*/  MUFU.TANH R79, R29 ;  /* 0x0000001d004f7308 */ /* 0x0008220000002400 */
[----:B-1----:R-:W-:-:S07]  /*20c80*/  LEA.HI R36, R34, R37, RZ, 0x2 ;  /* 0x0000002522247211 */ /* 0x002fce00078f10ff */
[----:B------:R1:W0:Y:S01]  /*20c90*/  MUFU.TANH R81, R33 ;  /* 0x0000002100517308 */ /* 0x0002220000002400 */
[-C--:B----4-:R-:W-:Y:S01]  /*20ca0*/  FMUL.FTZ R29, R35, R18.reuse ;  /* 0x00000012231d7220 */ /* 0x090fe20000410000 */
[-C--:B------:R-:W-:Y:S01]  /*20cb0*/  FMUL.FTZ R35, R38, R18.reuse ;  /* 0x0000001226237220 */ /* 0x080fe20000410000 */
[--C-:B------:R-:W-:Y:S01]  /*20cc0*/  SHF.R.S32.HI R38, RZ, 0x2, R36.reuse ;  /* 0x00000002ff267819 */ /* 0x100fe20000011424 */
[-C--:B-1----:R-:W-:Y:S01]  /*20cd0*/  FMUL.FTZ R33, R39, R18.reuse ;  /* 0x0000001227217220 */ /* 0x082fe20000410000 */
[----:B------:R-:W-:Y:S02]  /*20ce0*/  SHF.R.S32.HI R39, RZ, 0x1f, R36 ;  /* 0x0000001fff277819 */ /* 0x000fe40000011424 */
[----:B------:R-:W-:Y:S01]  /*20cf0*/  LOP3.LUT R36, R36, 0x7ffffffc, RZ, 0xc0, !PT ;  /* 0x7ffffffc24247812 */ /* 0x000fe200078ec0ff */
[----:B------:R-:W-:Y:S01]  /*20d00*/  FMUL.FTZ R32, R32, R18 ;  /* 0x0000001220207220 */ /* 0x000fe20000410000 */
[----:B------:R-:W-:Y:S01]  /*20d10*/  LEA.HI R39, R39, R38, RZ, 0x3 ;  /* 0x0000002627277211 */ /* 0x000fe200078f18ff */
[-C--:B------:R-:W-:Y:S01]  /*20d20*/  FMUL.FTZ R48, R48, R18.reuse ;  /* 0x0000001230307220 */ /* 0x080fe20000410000 */
[----:B------:R-:W-:Y:S01]  /*20d30*/  LEA.HI R34, R34, R37, RZ, 0x5 ;  /* 0x0000002522227211 */ /* 0x000fe200078f28ff */
[-C--:B------:R-:W-:Y:S01]  /*20d40*/  FMUL.FTZ R52, R52, R18.reuse ;  /* 0x0000001234347220 */ /* 0x080fe20000410000 */
[-C--:B------:R-:W-:Y:S01]  /*20d50*/  FMUL.FTZ R7, R24, R18.reuse ;  /* 0x0000001218077220 */ /* 0x080fe20000410000 */
[----:B------:R-:W-:Y:S01]  /*20d60*/  FMUL.FTZ R24, R31, R18 ;  /* 0x000000121f187220 */ /* 0x000fe20000410000 */
[----:B------:R-:W-:Y:S01]  /*20d70*/  IMAD.IADD R36, R37, 0x1, -R36 ;  /* 0x0000000125247824 */ /* 0x000fe200078e0a24 */
[----:B------:R-:W-:Y:S01]  /*20d80*/  LEA.HI R19, R19, R20, RZ, 0x1 ;  /* 0x0000001413137211 */ /* 0x000fe200078f08ff */
[-C--:B------:R-:W-:Y:S01]  /*20d90*/  FMUL.FTZ R31, R42, R18.reuse ;  /* 0x000000122a1f7220 */ /* 0x080fe20000410000 */
[-C--:B------:R-:W-:Y:S01]  /*20da0*/  FMUL.FTZ R77, R50, R18.reuse ;  /* 0x00000012324d7220 */ /* 0x080fe20000410000 */
[----:B------:R-:W-:Y:S01]  /*20db0*/  LOP3.LUT R39, R39, 0xfffffff8, RZ, 0xc0, !PT ;  /* 0xfffffff827277812 */ /* 0x000fe200078ec0ff */
[----:B------:R-:W-:Y:S01]  /*20dc0*/  IMAD R37, R0, -0x60, R9 ;  /* 0xffffffa000257824 */ /* 0x000fe200078e0209 */
[----:B------:R-:W-:Y:S01]  /*20dd0*/  SHF.R.S32.HI R34, RZ, 0x5, R34 ;  /* 0x00000005ff227819 */ /* 0x000fe20000011422 */
[-C--:B------:R-:W-:Y:S01]  /*20de0*/  FMUL.FTZ R6, R27, R18.reuse ;  /* 0x000000121b067220 */ /* 0x080fe20000410000 */
[-C--:B------:R-:W-:Y:S01]  /*20df0*/  FMUL.FTZ R21, R30, R18.reuse ;  /* 0x000000121e157220 */ /* 0x080fe20000410000 */
[----:B------:R1:W4:Y:S01]  /*20e00*/  MUFU.TANH R80, R32 ;  /* 0x0000002000507308 */ /* 0x0003220000002400 */
[-C--:B------:R-:W-:Y:S01]  /*20e10*/  FMUL.FTZ R25, R25, R18.reuse ;  /* 0x0000001219197220 */ /* 0x080fe20000410000 */
[-C--:B------:R-:W-:Y:S01]  /*20e20*/  FMUL.FTZ R28, R28, R18.reuse ;  /* 0x000000121c1c7220 */ /* 0x080fe20000410000 */
[-C--:B------:R-:W-:Y:S01]  /*20e30*/  FMUL.FTZ R40, R40, R18.reuse ;  /* 0x0000001228287220 */ /* 0x080fe20000410000 */
[-C--:B------:R-:W-:Y:S01]  /*20e40*/  FMUL.FTZ R41, R41, R18.reuse ;  /* 0x0000001229297220 */ /* 0x080fe20000410000 */
[-C--:B------:R-:W-:Y:S01]  /*20e50*/  FMUL.FTZ R74, R43, R18.reuse ;  /* 0x000000122b4a7220 */ /* 0x080fe20000410000 */
[-C--:B------:R-:W-:Y:S01]  /*20e60*/  FMUL.FTZ R44, R44, R18.reuse ;  /* 0x000000122c2c7220 */ /* 0x080fe20000410000 */
[-C--:B------:R-:W-:Y:S01]  /*20e70*/  FMUL.FTZ R45, R45, R18.reuse ;  /* 0x000000122d2d7220 */ /* 0x080fe20000410000 */
[----:B------:R3:W0:Y:S01]  /*20e80*/  MUFU.TANH R42, R48 ;  /* 0x00000030002a7308 */ /* 0x0006220000002400 */
        /* <DEDUP_REMOVED lines=17> */
[-C--:B---3--:R-:W-:Y:S01]  /*20fa0*/  FMUL.FTZ R48, R70, R18.reuse ;  /* 0x0000001246307220 */ /* 0x088fe20000410000 */
[-C--:B--2---:R-:W-:Y:S01]  /*20fb0*/  FMUL.FTZ R52, R71, R18.reuse ;  /* 0x0000001247347220 */ /* 0x084fe20000410000 */
[----:B------:R-:W-:Y:S01]  /*20fc0*/  LOP3.LUT R19, R19, 0x3fffffe, RZ, 0xc0, !PT ;  /* 0x03fffffe13137812 */ /* 0x000fe200078ec0ff */
[-C--:B------:R-:W-:Y:S01]  /*20fd0*/  FMUL.FTZ R49, R49, R18.reuse ;  /* 0x0000001231317220 */ /* 0x080fe20000410000 */
[-C--:B------:R-:W-:Y:S01]  /*20fe0*/  FMUL.FTZ R53, R53, R18.reuse ;  /* 0x0000001235357220 */ /* 0x080fe20000410000 */
[-C--:B------:R-:W-:Y:S01]  /*20ff0*/  FMUL.FTZ R59, R59, R18.reuse ;  /* 0x000000123b3b7220 */ /* 0x080fe20000410000 */
[-C--:B------:R-:W-:Y:S01]  /*21000*/  FMUL.FTZ R61, R61, R18.reuse ;  /* 0x000000123d3d7220 */ /* 0x080fe20000410000 */
[----:B------:R-:W-:Y:S01]  /*21010*/  FMUL.FTZ R65, R65, R18 ;  /* 0x0000001241417220 */ /* 0x000fe20000410000 */
[----:B------:R-:W-:Y:S01]  /*21020*/  IMAD.IADD R39, R38, 0x1, -R39 ;  /* 0x0000000126277824 */ /* 0x000fe200078e0a27 */
[----:B------:R-:W-:Y:S01]  /*21030*/  IADD3 R37, -R8, 0x1, R37 ;  /* 0x0000000108257810 */ /* 0x000fe20007ffe125 */
[----:B------:R-:W-:Y:S01]  /*21040*/  IMAD R34, R73, 0x8, R34 ;  /* 0x0000000849227824 */ /* 0x000fe200078e0222 */
[----:B------:R1:W2:Y:S01]  /*21050*/  MUFU.TANH R85, R54 ;  /* 0x0000003600557308 */ /* 0x0002a20000002400 */
[----:B------:R-:W-:-:S02]  /*21060*/  IMAD.IADD R19, R20, 0x1, -R19 ;  /* 0x0000000114137824 */ /* 0x000fc400078e0a13 */
[----:B------:R-:W-:Y:S02]  /*21070*/  IMAD.U32 R20, R34, 0x10, R39 ;  /* 0x0000001022147824 */ /* 0x000fe400078e0027 */
[----:B------:R-:W-:-:S03]  /*21080*/  IMAD R18, R36, -0x2, R37 ;  /* 0xfffffffe24127824 */ /* 0x000fc600078e0225 */
[----:B------:R1:W3:Y:S01]  /*21090*/  MUFU.TANH R86, R55 ;  /* 0x0000003700567308 */ /* 0x0002e20000002400 */
[----:B------:R-:W-:Y:S01]  /*210a0*/  LOP3.LUT R37, RZ, R10, RZ, 0x33, !PT ;  /* 0x0000000aff257212 */ /* 0x000fe200078e33ff */
[----:B------:R-:W-:-:S06]  /*210b0*/  IMAD R38, R19, 0x40, R20 ;  /* 0x0000004013267824 */ /* 0x000fcc00078e0214 */
        /* <DEDUP_REMOVED lines=37> */
[----:B------:R-:W0:Y:S08]  /*21310*/  MUFU.TANH R69, R69 ;  /* 0x0000004500457308 */ /* 0x000e300000002400 */
        /* <DEDUP_REMOVED lines=19> */
.L_x_2957:
[----:B------:R-:W-:-:S13]  /*21450*/  ISETP.NE.AND P1, PT, R13, 0x1, PT ;  /* 0x000000010d00780c */ /* 0x000fda0003f25270 */
[----:B------:R-:W-:-:S05]  /*21460*/  @P1 IMAD.HI.U32 R20, R10, R14, RZ ;  /* 0x0000000e0a141227 */ /* 0x000fca00078e00ff */
[----:B------:R-:W-:-:S07]  /*21470*/  @P1 SHF.R.U32.HI R10, RZ, R15, R20 ;  /* 0x0000000fff0a1219 */ /* 0x000fce0000011614 */
.L_x_2958:
[----:B------:R-:W-:Y:S05]  /*21480*/  BSYNC B1 ;  /* 0x0000000000017941 */ /* 0x000fea0003800000 */
.L_x_2956:
[----:B------:R-:W-:-:S05]  /*21490*/  IMAD R11, R10, R13, R66 ;  /* 0x0000000d0a0b7224 */ /* 0x000fca00078e0242 */
[----:B------:R-:W-:Y:S02]  /*214a0*/  VIMNMX R18, R18, R11, !PT ;  /* 0x0000000b12127248 */ /* 0x000fe40007fe0100 */
[----:B------:R-:W-:-:S07]  /*214b0*/  VIADDMNMX R12, R11, R13, R12, PT ;  /* 0x0000000d0b0c7246 */ /* 0x000fce000380010c */
.L_x_2955:
[----:B------:R-:W-:Y:S05]  /*214c0*/  BSYNC B0 ;  /* 0x0000000000007941 */ /* 0x000fea0003800000 */
.L_x_2954:
        /* <DEDUP_REMOVED lines=8> */
[----:B------:R-:W-:Y:S02]  /*21550*/  ISETP.GT.AND P2, PT, R18, 0x1, !P2 ;  /* 0x000000011200780c */ /* 0x000fe40005744270 */
[----:B------:R-:W-:Y:S02]  /*21560*/  ISETP.GE.AND P3, PT, R36, 0xa, PT ;  /* 0x0000000a2400780c */ /* 0x000fe40003f66270 */
[----:B0-----:R-:W-:Y:S01]  /*21570*/  FSEL R67, R28, -INF , !P1 ;  /* 0xff8000001c437808 */ /* 0x001fe20004800000 */
[----:B------:R-:W-:Y:S01]  /*21580*/  IMAD.IADD R28, R73, 0x1, R38 ;  /* 0x00000001491c7824 */ /* 0x000fe200078e0226 */
        /* <DEDUP_REMOVED lines=84> */
[----:B------:R-:W-:Y:S01]  /*21ad0*/  FSEL R37, R54, -INF , !P2 ;  /* 0xff80000036257808 */ /* 0x000fe20005000000 */
[----:B------:R-:W-:Y:S01]  /*21ae0*/  IMAD.IADD R54, R71, 0x1, R38 ;  /* 0x0000000147367824 */ /* 0x000fe200078e0226 */
        /* <DEDUP_REMOVED lines=33> */
.L_x_2962:
[----:B------:R-:W-:-:S13]  /*21d00*/  ISETP.NE.AND P6, PT, R13, 0x1, PT ;  /* 0x000000010d00780c */ /* 0x000fda0003fc5270 */
[----:B------:R-:W-:-:S05]  /*21d10*/  @P6 IMAD.HI.U32 R14, R8, R14, RZ ;  /* 0x0000000e080e6227 */ /* 0x000fca00078e00ff */
[----:B------:R-:W-:-:S07]  /*21d20*/  @P6 SHF.R.U32.HI R8, RZ, R15, R14 ;  /* 0x0000000fff086219 */ /* 0x000fce000001160e */
.L_x_2963:
[----:B------:R-:W-:Y:S05]  /*21d30*/  BSYNC B1 ;  /* 0x0000000000017941 */ /* 0x000fea0003800000 */
.L_x_2961:
[----:B------:R-:W-:-:S05]  /*21d40*/  IMAD R7, R8, R13, R66 ;  /* 0x0000000d08077224 */ /* 0x000fca00078e0242 */
[----:B------:R-:W-:Y:S02]  /*21d50*/  VIADDMNMX R54, R7, R13, R54, PT ;  /* 0x0000000d07367246 */ /* 0x000fe40003800136 */
[----:B------:R-:W-:-:S07]  /*21d60*/  VIMNMX R28, R28, R7, !PT ;  /* 0x000000071c1c7248 */ /* 0x000fce0007fe0100 */
.L_x_2960:
[----:B------:R-:W-:Y:S05]  /*21d70*/  BSYNC B0 ;  /* 0x0000000000007941 */ /* 0x000fea0003800000 */
.L_x_2959:
        /* <DEDUP_REMOVED lines=8> */
[----:B------:R-:W2:Y:S01]  /*21e00*/  LD.E.64 R6, desc[UR56][R16.64+0x230] ;  /* 0x0002303810067980 */ /* 0x000ea2000c101b00 */
        /* <DEDUP_REMOVED lines=68> */
[----:B------:R-:W-:-:S02]  /*22250*/  FSEL R5, R62, -INF , !P5 ;  /* 0xff8000003e057808 */ /* 0x000fc40006800000 */
[----:B------:R-:W-:Y:S02]  /*22260*/  FMNMX.FTZ R56, R11, R56, !PT ;  /* 0x000000380b387209 */ /* 0x000fe40007810000 */
[----:B------:R-:W-:Y:S02]  /*22270*/  ISETP.GT.AND P2, PT, R28, 0x50, !P2 ;  /* 0x000000501c00780c */ /* 0x000fe40005744270 */
        /* <DEDUP_REMOVED lines=45> */
[----:B------:R-:W-:Y:S02]  /*22550*/  ISETP.GT.AND P3, PT, R28, 0x51, !P3 ;  /* 0x000000511c00780c */ /* 0x000fe40005f64270 */
[----:B------:R-:W-:-:S02]  /*22560*/  ISETP.LT.OR P2, PT, R54, 0x51, P2 ;  /* 0x000000513600780c */ /* 0x000fc40001741670 */
[----:B------:R-:W-:Y:S02]  /*22570*/  FSEL R71, R27, -INF , !P1 ;  /* 0xff8000001b477808 */ /* 0x000fe40004800000 */
[----:B------:R-:W-:Y:S02]  /*22580*/  FMNMX.FTZ R56, R5, R56, !PT ;  /* 0x0000003805387209 */ /* 0x000fe40007810000 */
[C---:B------:R-:W-:Y:S02]  /*22590*/  ISETP.GT.AND P4, PT, R28.reuse, 0x58, !P4 ;  /* 0x000000581c00780c */ /* 0x040fe40006784270 */
[----:B------:R-:W-:Y:S02]  /*225a0*/  ISETP.GT.AND P1, PT, R28, 0x59, !P6 ;  /* 0x000000591c00780c */ /* 0x000fe40007724270 */
[----:B------:R-:W-:Y:S02]  /*225b0*/  ISETP.LT.OR P3, PT, R54, 0x52, P3 ;  /* 0x000000523600780c */ /* 0x000fe40001f61670 */
[----:B------:R-:W-:-:S02]  /*225c0*/  FSEL R28, R30, -INF , !P2 ;  /* 0xff8000001e1c7808 */ /* 0x000fc40005000000 */
[----:B------:R-:W-:Y:S02]  /*225d0*/  FMNMX.FTZ R9, R71, R56, !PT ;  /* 0x0000003847097209 */ /* 0x000fe40007810000 */
[----:B------:R-:W-:Y:S02]  /*225e0*/  ISETP.LT.OR P4, PT, R54, 0x59, P4 ;  /* 0x000000593600780c */ /* 0x000fe40002781670 */
[----:B------:R-:W-:Y:S02]  /*225f0*/  FSEL R27, R32, -INF , !P3 ;  /* 0xff800000201b7808 */ /* 0x000fe40005800000 */
[----:B------:R-:W-:Y:S01]  /*22600*/  FMNMX.FTZ R30, R28, R9, !PT ;  /* 0x000000091c1e7209 */ /* 0x000fe20007810000 */
[----:B------:R-:W-:Y:S01]  /*22610*/  UIADD3 UR4, UP0, UR49, 0x230, URZ ;  /* 0x0000023031047890 */ /* 0x000fe2000ff1e03f */
[----:B------:R-:W-:Y:S02]  /*22620*/  ISETP.LT.OR P1, PT, R54, 0x5a, P1 ;  /* 0x0000005a3600780c */ /* 0x000fe40000f21670 */
[----:B------:R-:W-:-:S02]  /*22630*/  FSEL R29, R48, -INF , !P4 ;  /* 0xff800000301d7808 */ /* 0x000fc40006000000 */
[----:B------:R-:W-:Y:S01]  /*22640*/  FMNMX.FTZ R32, R27, R30, !PT ;  /* 0x0000001e1b207209 */ /* 0x000fe20007810000 */
[----:B------:R-:W-:Y:S02]  /*22650*/  ULOP3.LUT UR4, UR4, 0x4, URZ, 0xfc, !UPT ;  /* 0x0000000404047892 */ /* 0x000fe4000f8efc3f */
[----:B------:R-:W-:Y:S01]  /*22660*/  UIADD3.X UR5, URZ, UR48, URZ, UP0, !UPT ;  /* 0x000000303f057290 */ /* 0x000fe200087fe43f */
[----:B------:R-:W-:Y:S02]  /*22670*/  FSEL R30, R52, -INF , !P1 ;  /* 0xff800000341e7808 */ /* 0x000fe40004800000 */
[----:B------:R-:W-:Y:S01]  /*22680*/  FMNMX.FTZ R9, R29, R32, !PT ;  /* 0x000000201d097209 */ /* 0x000fe20007810000 */
[----:B------:R-:W-:Y:S01]  /*22690*/  IMAD.U32 R68, RZ, RZ, UR4 ;  /* 0x00000004ff447e24 */ /* 0x000fe2000f8e00ff */
[----:B0-----:R-:W-:Y:S01]  /*226a0*/  FMNMX.FTZ R75, R58, R75, !PT ;  /* 0x0000004b3a4b7209 */ /* 0x001fe20007810000 */
[----:B------:R-:W-:Y:S01]  /*226b0*/  IMAD.U32 R69, RZ, RZ, UR5 ;  /* 0x00000005ff457e24 */ /* 0x000fe2000f8e00ff */
[----:B------:R-:W-:Y:S01]  /*226c0*/  FMNMX.FTZ R9, R30, R9, !PT ;  /* 0x000000091e097209 */ /* 0x000fe20007810000 */
[----:B------:R-:W-:Y:S04]  /*226d0*/  ST.E desc[UR56][R16.64+0x230], R73 ;  /* 0x0002304910007985 */ /* 0x000fe8000c101938 */
[----:B------:R-:W-:Y:S04]  /*226e0*/  ST.E desc[UR56][R68.64], R9 ;  /* 0x0000000944007985 */ /* 0x000fe8000c101938 */
[----:B------:R-:W-:Y:S04]  /*226f0*/  ST.E desc[UR56][R16.64+0x230], R75 ;  /* 0x0002304b10007985 */ /* 0x000fe8000c101938 */
[----:B------:R-:W2:Y:S04]  /*22700*/  LD.E R32, desc[UR56][R68.64] ;  /* 0x0000003844207980 */ /* 0x000ea8000c101900 */
[----:B--2---:R-:W0:Y:S02]  /*22710*/  SHFL.BFLY PT, R77, R32, 0x2, 0x1f ;  /* 0x0c401f00204d7f89 */ /* 0x004e2400000e0000 */
[----:B0-----:R-:W-:-:S05]  /*22720*/  FMNMX.FTZ R77, R32, R77, !PT ;  /* 0x0000004d204d7209 */ /* 0x001fca0007810000 */
[----:B------:R-:W0:Y:S02]  /*22730*/  SHFL.BFLY PT, R48, R77, 0x1, 0x1f ;  /* 0x0c201f004d307f89 */ /* 0x000e2400000e0000 */
[----:B0-----:R-:W-:-:S05]  /*22740*/  FMNMX.FTZ R79, R77, R48, !PT ;  /* 0x000000304d4f7209 */ /* 0x001fca0007810000 */
[----:B------:R0:W-:Y:S04]  /*22750*/  ST.E desc[UR56][R68.64], R79 ;  /* 0x0000004f44007985 */ /* 0x0001e8000c101938 */
[----:B------:R-:W2:Y:S04]  /*22760*/  LD.E R81, desc[UR56][R16.64+0x230] ;  /* 0x0002303810517980 */ /* 0x000ea8000c101900 */
[----:B------:R-:W0:Y:S04]  /*22770*/  LD.E R48, desc[UR56][R16.64+0x250] ;  /* 0x0002503810307980 */ /* 0x000e28000c101900 */
[----:B------:R-:W3:Y:S04]  /*22780*/  LD.E R54, desc[UR56][R16.64+0x240] ;  /* 0x0002403810367980 */ /* 0x000ee8000c101900 */
[----:B------:R-:W4:Y:S01]  /*22790*/  LD.E R56, desc[UR56][R16.64+0x244] ;  /* 0x0002443810387980 */ /* 0x000f22000c101900 */
[----:B------:R-:W-:-:S04]  /*227a0*/  FSETP.NEU.FTZ.AND P2, PT, R79, -INF , PT ;  /* 0xff8000004f00780b */ /* 0x000fc80003f5d000 */
[----:B------:R-:W-:-:S05]  /*227b0*/  FSEL R52, R79, RZ, P2 ;  /* 0x000000ff4f347208 */ /* 0x000fca0001000000 */
[----:B------:R-:W-:Y:S02]  /*227c0*/  FADD.FTZ R9, R7, -R52 ;  /* 0x8000003407097221 */ /* 0x000fe40000010000 */
[----:B------:R-:W5:Y:S01]  /*227d0*/  LD.E R7, desc[UR56][R16.64+0x260] ;  /* 0x0002603810077980 */ /* 0x000f62000c101900 */
[----:B------:R-:W-:-:S04]  /*227e0*/  UIADD3 UR4, UP0, UR49, 0x260, URZ ;  /* 0x0000026031047890 */ /* 0x000fc8000ff1e03f */
[----:B------:R-:W-:Y:S02]  /*227f0*/  ULOP3.LUT UR5, UR4, 0x4, URZ, 0xfc, !UPT ;  /* 0x0000000404057892 */ /* 0x000fe4000f8efc3f */
[----:B------:R-:W-:Y:S01]  /*22800*/  UIADD3.X UR7, URZ, UR48, URZ, UP0, !UPT ;  /* 0x000000303f077290 */ /* 0x000fe200087fe43f */
[----:B--2---:R-:W-:Y:S01]  /*22810*/  FSETP.NEU.FTZ.AND P1, PT, R81, -INF , PT ;  /* 0xff8000005100780b */ /* 0x004fe20003f3d000 */
[-C--:B0-----:R-:W-:Y:S01]  /*22820*/  FMUL.FTZ R79, R79, R48.reuse ;  /* 0x000000304f4f7220 */ /* 0x081fe20000410000 */
[CC--:B------:R-:W-:Y:S02]  /*22830*/  FMUL.FTZ R32, R81.reuse, R48.reuse ;  /* 0x0000003051207220 */ /* 0x0c0fe40000410000 */
[----:B------:R-:W-:Y:S02]  /*22840*/  FSEL R81, R81, RZ, P1 ;  /* 0x000000ff51517208 */ /* 0x000fe40000800000 */
[----:B------:R-:W-:Y:S02]  /*22850*/  FSEL R79, R79, RZ, P2 ;  /* 0x000000ff4f4f7208 */ /* 0x000fe40001000000 */
[----:B------:R-:W-:Y:S01]  /*22860*/  FSEL R52, R32, RZ, P1 ;  /* 0x000000ff20347208 */ /* 0x000fe20000800000 */
[----:B------:R-:W-:Y:S01]  /*22870*/  FADD.FTZ R81, R6, -R81 ;  /* 0x8000005106517221 */ /* 0x000fe20000010000 */
[----:B------:R-:W-:Y:S01]  /*22880*/  FMUL.FTZ R32, R48, R9 ;  /* 0x0000000930207220 */ /* 0x000fe20000410000 */
[-CC-:B------:R-:W-:Y:S01]  /*22890*/  FFMA.FTZ R199, R25, R48.reuse, -R79.reuse ;  /* 0x0000003019c77223 */ /* 0x180fe2000001084f */
[-CC-:B------:R-:W-:Y:S01]  /*228a0*/  FFMA.FTZ R157, R50, R48.reuse, -R79.reuse ;  /* 0x00000030329d7223 */ /* 0x180fe2000001084f */
[-CC-:B------:R-:W-:Y:S01]  /*228b0*/  FFMA.FTZ R156, R83, R48.reuse, -R52.reuse ;  /* 0x00000030539c7223 */ /* 0x180fe20000010834 */
[-C--:B------:R-:W-:Y:S01]  /*228c0*/  FMUL.FTZ R25, R81, R48.reuse ;  /* 0x0000003051197220 */ /* 0x080fe20000410000 */
[-CC-:B------:R-:W-:Y:S01]  /*228d0*/  FFMA.FTZ R174, R19, R48.reuse, -R52.reuse ;  /* 0x0000003013ae7223 */ /* 0x180fe20000010834 */
[-CC-:B------:R-:W-:Y:S01]  /*228e0*/  FFMA.FTZ R19, R10, R48.reuse, -R52.reuse ;  /* 0x000000300a137223 */ /* 0x180fe20000010834 */
[-CC-:B------:R-:W-:Y:S01]  /*228f0*/  FFMA.FTZ R11, R11, R48.reuse, -R52.reuse ;  /* 0x000000300b0b7223 */ /* 0x180fe20000010834 */
[-CC-:B------:R-:W-:Y:S01]  /*22900*/  FFMA.FTZ R10, R55, R48.reuse, -R79.reuse ;  /* 0x00000030370a7223 */ /* 0x180fe2000001084f */
[----:B------:R-:W-:Y:S01]  /*22910*/  MUFU.EX2 R32, R32 ;  /* 0x0000002000207308 */ /* 0x000fe20000000800 */
[-C--:B------:R-:W-:Y:S01]  /*22920*/  FFMA.FTZ R158, R67, R48.reuse, -R52 ;  /* 0x00000030439e7223 */ /* 0x080fe20000010834 */
[----:B------:R-:W-:-:S06]  /*22930*/  FFMA.FTZ R159, R57, R48, -R79 ;  /* 0x00000030399f7223 */ /* 0x000fcc000001084f */
[----:B------:R-:W-:Y:S01]  /*22940*/  MUFU.EX2 R156, R156 ;  /* 0x0000009c009c7308 */ /* 0x000fe20000000800 */
[-C--:B------:R-:W-:Y:S01]  /*22950*/  FFMA.FTZ R9, R65, R48.reuse, -R52 ;  /* 0x0000003041097223 */ /* 0x080fe20000010834 */
[----:B------:R-:W-:-:S06]  /*22960*/  FFMA.FTZ R8, R8, R48, -R79 ;  /* 0x0000003008087223 */ /* 0x000fcc000001084f */
[----:B------:R-:W-:Y:S08]  /*22970*/  MUFU.EX2 R157, R157 ;  /* 0x0000009d009d7308 */ /* 0x000ff00000000800 */
[----:B------:R-:W3:Y:S01]  /*22980*/  MUFU.EX2 R25, R25 ;  /* 0x0000001900197308 */ /* 0x000ee20000000800 */
[-C--:B------:R-:W-:Y:S01]  /*22990*/  FFMA.FTZ R215, R63, R48.reuse, -R52 ;  /* 0x000000303fd77223 */ /* 0x080fe20000010834 */
[----:B------:R-:W-:-:S06]  /*229a0*/  FFMA.FTZ R211, R38, R48, -R79 ;  /* 0x0000003026d37223 */ /* 0x000fcc000001084f */
[----:B------:R-:W0:Y:S08]  /*229b0*/  MUFU.EX2 R11, R11 ;  /* 0x0000000b000b7308 */ /* 0x000e300000000800 */
[----:B------:R-:W1:Y:S01]  /*229c0*/  MUFU.EX2 R10, R10 ;  /* 0x0000000a000a7308 */ /* 0x000e620000000800 */
[-C--:B------:R-:W-:Y:S01]  /*229d0*/  FFMA.FTZ R220, R61, R48.reuse, -R52 ;  /* 0x000000303ddc7223 */ /* 0x080fe20000010834 */
[----:B------:R-:W-:-:S06]  /*229e0*/  FFMA.FTZ R218, R36, R48, -R79 ;  /* 0x0000003024da7223 */ /* 0x000fcc000001084f */
[----:B------:R-:W2:Y:S08]  /*229f0*/  MUFU.EX2 R158, R158 ;  /* 0x0000009e009e7308 */ /* 0x000eb00000000800 */
[----:B------:R-:W5:Y:S01]  /*22a00*/  MUFU.EX2 R159, R159 ;  /* 0x0000009f009f7308 */ /* 0x000f620000000800 */
[----:B------:R-:W-:Y:S01]  /*22a10*/  FFMA.FTZ R189, R15, R48, -R79 ;  /* 0x000000300fbd7223 */ /* 0x000fe2000001084f */
[----:B---3--:R-:W-:Y:S01]  /*22a20*/  FFMA.FTZ R54, R25, R54, R156 ;  /* 0x0000003619367223 */ /* 0x008fe2000001009c */
[----:B----4-:R-:W-:-:S05]  /*22a30*/  FFMA.FTZ R15, R32, R56, R157 ;  /* 0x00000038200f7223 */ /* 0x010fca000001009d */
[----:B------:R-:W3:Y:S01]  /*22a40*/  MUFU.EX2 R9, R9 ;  /* 0x0000000900097308 */ /* 0x000ee20000000800 */
[-C--:B------:R-:W-:Y:S01]  /*22a50*/  FFMA.FTZ R209, R59, R48.reuse, -R52 ;  /* 0x000000303bd17223 */ /* 0x080fe20000010834 */
[----:B------:R-:W-:-:S06]  /*22a60*/  FFMA.FTZ R207, R35, R48, -R79 ;  /* 0x0000003023cf7223 */ /* 0x000fcc000001084f */
[----:B------:R-:W4:Y:S01]  /*22a70*/  MUFU.EX2 R8, R8 ;  /* 0x0000000800087308 */ /* 0x000f220000000800 */
[----:B------:R-:W-:Y:S01]  /*22a80*/  FFMA.FTZ R196, R21, R48, -R79 ;  /* 0x0000003015c47223 */ /* 0x000fe2000001084f */
[----:B0-----:R-:W-:Y:S01]  /*22a90*/  FADD.FTZ R21, R11, R54 ;  /* 0x000000360b157221 */ /* 0x001fe20000010000 */
[----:B-1----:R-:W-:-:S05]  /*22aa0*/  FADD.FTZ R6, R10, R15 ;  /* 0x0000000f0a067221 */ /* 0x002fca0000010000 */
[----:B------:R-:W0:Y:S01]  /*22ab0*/  MUFU.EX2 R215, R215 ;  /* 0x000000d700d77308 */ /* 0x000e220000000800 */
[-C--:B------:R-:W-:Y:S01]  /*22ac0*/  FFMA.FTZ R216, R53, R48.reuse, -R52 ;  /* 0x0000003035d87223 */ /* 0x080fe20000010834 */
[----:B------:R-:W-:-:S06]  /*22ad0*/  FFMA.FTZ R208, R33, R48, -R79 ;  /* 0x0000003021d07223 */ /* 0x000fcc000001084f */
[----:B------:R-:W1:Y:S01]  /*22ae0*/  MUFU.EX2 R211, R211 ;  /* 0x000000d300d37308 */ /* 0x000e620000000800 */
[----:B------:R-:W-:Y:S01]  /*22af0*/  FFMA.FTZ R190, R14, R48, -R79 ;  /* 0x000000300ebe7223 */ /* 0x000fe2000001084f */
[----:B--2---:R-:W-:Y:S01]  /*22b00*/  FADD.FTZ R14, R158, R21 ;  /* 0x000000159e0e7221 */ /* 0x004fe20000010000 */
[----:B-----5:R-:W-:-:S05]  /*22b10*/  FADD.FTZ R15, R159, R6 ;  /* 0x000000069f0f7221 */ /* 0x020fca0000010000 */
[----:B------:R-:W2:Y:S01]  /*22b20*/  MUFU.EX2 R220, R220 ;  /* 0x000000dc00dc7308 */ /* 0x000ea20000000800 */
[-C--:B------:R-:W-:Y:S01]  /*22b30*/  FFMA.FTZ R206, R51, R48.reuse, -R52 ;  /* 0x0000003033ce7223 */ /* 0x080fe20000010834 */
[----:B------:R-:W-:-:S06]  /*22b40*/  FFMA.FTZ R203, R31, R48, -R79 ;  /* 0x000000301fcb7223 */ /* 0x000fcc000001084f */
[----:B------:R-:W5:Y:S01]  /*22b50*/  MUFU.EX2 R218, R218 ;  /* 0x000000da00da7308 */ /* 0x000f620000000800 */
[----:B---3--:R-:W-:Y:S01]  /*22b60*/  FADD.FTZ R14, R9, R14 ;  /* 0x0000000e090e7221 */ /* 0x008fe20000010000 */
[----:B----4-:R-:W-:-:S06]  /*22b70*/  FADD.FTZ R6, R8, R15 ;  /* 0x0000000f08067221 */ /* 0x010fcc0000010000 */
        /* <DEDUP_REMOVED lines=8> */
[----:B------:R-:W-:-:S07]  /*22c00*/  FFMA.FTZ R202, R47, R48, -R52 ;  /* 0x000000302fca7223 */ /* 0x000fce0000010834 */
[----:B------:R-:W1:Y:S01]  /*22c10*/  MUFU.EX2 R208, R208 ;  /* 0x000000d000d07308 */ /* 0x000e620000000800 */
[----:B--2---:R-:W-:Y:S01]  /*22c20*/  FADD.FTZ R6, R220, R13 ;  /* 0x0000000ddc067221 */ /* 0x004fe20000010000 */
[----:B-----5:R-:W-:-:S06]  /*22c30*/  FADD.FTZ R14, R218, R15 ;  /* 0x0000000fda0e7221 */ /* 0x020fcc0000010000 */
        /* <DEDUP_REMOVED lines=10> */
[----:B0-----:R-:W-:Y:S01]  /*22ce0*/  FADD.FTZ R13, R216, R13 ;  /* 0x0000000dd80d7221 */ /* 0x001fe20000010000 */
[----:B-1----:R-:W-:-:S06]  /*22cf0*/  FADD.FTZ R6, R208, R15 ;  /* 0x0000000fd0067221 */ /* 0x002fcc0000010000 */
[----:B------:R-:W0:Y:S01]  /*22d00*/  MUFU.EX2 R202, R202 ;  /* 0x000000ca00ca7308 */ /* 0x000e220000000800 */
[----:B------:R-:W-:-:S07]  /*22d10*/  FFMA.FTZ R198, R44, R48, -R52 ;  /* 0x000000302cc67223 */ /* 0x000fce0000010834 */
[----:B------:R-:W1:Y:S01]  /*22d20*/  MUFU.EX2 R199, R199 ;  /* 0x000000c700c77308 */ /* 0x000e620000000800 */
[-CC-:B------:R-:W-:Y:S01]  /*22d30*/  FFMA.FTZ R186, R12, R48.reuse, -R79.reuse ;  /* 0x000000300cba7223 */ /* 0x180fe2000001084f */
[----:B------:R-:W-:Y:S01]  /*22d40*/  FFMA.FTZ R175, R5, R48, -R79 ;  /* 0x0000003005af7223 */ /* 0x000fe2000001084f */
[----:B--2---:R-:W-:-:S05]  /*22d50*/  FADD.FTZ R12, R206, R13 ;  /* 0x0000000dce0c7221 */ /* 0x004fca0000010000 */
[----:B------:R-:W2:Y:S01]  /*22d60*/  MUFU.EX2 R201, R201 ;  /* 0x000000c900c97308 */ /* 0x000ea20000000800 */
[----:B-----5:R-:W-:Y:S01]  /*22d70*/  FADD.FTZ R5, R203, R6 ;  /* 0x00000006cb057221 */ /* 0x020fe20000010000 */
[----:B------:R-:W-:-:S06]  /*22d80*/  FFMA.FTZ R193, R43, R48, -R52 ;  /* 0x000000302bc17223 */ /* 0x000fcc0000010834 */
[----:B------:R-:W5:Y:S01]  /*22d90*/  MUFU.EX2 R200, R200 ;  /* 0x000000c800c87308 */ /* 0x000f620000000800 */
[----:B---3--:R-:W-:Y:S01]  /*22da0*/  FADD.FTZ R13, R205, R12 ;  /* 0x0000000ccd0d7221 */ /* 0x008fe20000010000 */
[----:B----4-:R-:W-:-:S06]  /*22db0*/  FADD.FTZ R6, R204, R5 ;  /* 0x00000005cc067221 */ /* 0x010fcc0000010000 */
[----:B------:R-:W3:Y:S01]  /*22dc0*/  MUFU.EX2 R197, R197 ;  /* 0x000000c500c57308 */ /* 0x000ee20000000800 */
[----:B------:R-:W-:-:S07]  /*22dd0*/  FFMA.FTZ R194, R42, R48, -R52 ;  /* 0x000000302ac27223 */ /* 0x000fce0000010834 */
[----:B------:R-:W4:Y:S01]  /*22de0*/  MUFU.EX2 R195, R195 ;  /* 0x000000c300c37308 */ /* 0x000f220000000800 */
[----:B0-----:R-:W-:Y:S01]  /*22df0*/  FADD.FTZ R12, R202, R13 ;  /* 0x0000000dca0c7221 */ /* 0x001fe20000010000 */
[----:B-1----:R-:W-:-:S06]  /*22e00*/  FADD.FTZ R5, R199, R6 ;  /* 0x00000006c7057221 */ /* 0x002fcc0000010000 */
[----:B------:R-:W0:Y:S01]  /*22e10*/  MUFU.EX2 R198, R198 ;  /* 0x000000c600c67308 */ /* 0x000e220000000800 */
[----:B------:R-:W-:-:S07]  /*22e20*/  FFMA.FTZ R187, R41, R48, -R52 ;  /* 0x0000003029bb7223 */ /* 0x000fce0000010834 */
[----:B------:R-:W1:Y:S01]  /*22e30*/  MUFU.EX2 R196, R196 ;  /* 0x000000c400c47308 */ /* 0x000e620000000800 */
[----:B--2---:R-:W-:Y:S01]  /*22e40*/  FADD.FTZ R12, R201, R12 ;  /* 0x0000000cc90c7221 */ /* 0x004fe20000010000 */
[----:B-----5:R-:W-:-:S06]  /*22e50*/  FADD.FTZ R6, R200, R5 ;  /* 0x00000005c8067221 */ /* 0x020fcc0000010000 */
[----:B------:R-:W2:Y:S01]  /*22e60*/  MUFU.EX2 R193, R193 ;  /* 0x000000c100c17308 */ /* 0x000ea20000000800 */
[----:B------:R-:W-:-:S07]  /*22e70*/  FFMA.FTZ R188, R40, R48, -R52 ;  /* 0x0000003028bc7223 */ /* 0x000fce0000010834 */
        /* <DEDUP_REMOVED lines=9> */
[-C--:B------:R-:W-:Y:S01]  /*22f10*/  FFMA.FTZ R184, R37, R48.reuse, -R52 ;  /* 0x0000003025b87223 */ /* 0x080fe20000010834 */
[----:B------:R-:W-:-:S06]  /*22f20*/  FFMA.FTZ R178, R71, R48, -R79 ;  /* 0x0000003047b27223 */ /* 0x000fcc000001084f */
        /* <DEDUP_REMOVED lines=25> */
[----:B------:R-:W3:Y:S08]  /*230c0*/  MUFU.EX2 R174, R174 ;  /* 0x000000ae00ae7308 */ /* 0x000ef00000000800 */
[----:B------:R-:W4:Y:S01]  /*230d0*/  MUFU.EX2 R172, R172 ;  /* 0x000000ac00ac7308 */ /* 0x000f220000000800 */
[----:B0-----:R-:W-:Y:S01]  /*230e0*/  FADD.FTZ R6, R184, R13 ;  /* 0x0000000db8067221 */ /* 0x001fe20000010000 */
[----:B-1----:R-:W-:-:S06]  /*230f0*/  FADD.FTZ R12, R178, R15 ;  /* 0x0000000fb20c7221 */ /* 0x002fcc0000010000 */
[----:B------:R-:W0:Y:S08]  /*23100*/  MUFU.EX2 R19, R19 ;  /* 0x0000001300137308 */ /* 0x000e300000000800 */
[----:B------:R-:W1:Y:S01]  /*23110*/  MUFU.EX2 R5, R5 ;  /* 0x0000000500057308 */ /* 0x000e620000000800 */
[----:B--2---:R-:W-:Y:S01]  /*23120*/  FADD.FTZ R13, R173, R6 ;  /* 0x00000006ad0d7221 */ /* 0x004fe20000010000 */
[----:B-----5:R-:W-:-:S06]  /*23130*/  FADD.FTZ R15, R21, R12 ;  /* 0x0000000c150f7221 */ /* 0x020fcc0000010000 */
[----:B------:R-:W2:Y:S08]  /*23140*/  MUFU.EX2 R20, R20 ;  /* 0x0000001400147308 */ /* 0x000eb00000000800 */
[----:B------:R-:W5:Y:S01]  /*23150*/  MUFU.EX2 R18, R18 ;  /* 0x0000001200127308 */ /* 0x000f620000000800 */
[----:B---3--:R-:W-:Y:S01]  /*23160*/  FADD.FTZ R6, R174, R13 ;  /* 0x0000000dae067221 */ /* 0x008fe20000010000 */
[----:B----4-:R-:W-:-:S03]  /*23170*/  FADD.FTZ R12, R172, R15 ;  /* 0x0000000fac0c7221 */ /* 0x010fc60000010000 */
[----:B0-----:R-:W-:Y:S01]  /*23180*/  FADD.FTZ R13, R19, R6 ;  /* 0x00000006130d7221 */ /* 0x001fe20000010000 */
[----:B-1----:R-:W-:Y:S01]  /*23190*/  FADD.FTZ R15, R5, R12 ;  /* 0x0000000c050f7221 */ /* 0x002fe20000010000 */
[C---:B------:R-:W-:Y:S01]  /*231a0*/  FMUL.FTZ R7, R25.reuse, R7 ;  /* 0x0000000719077220 */ /* 0x040fe20000410000 */
[----:B------:R-:W-:Y:S02]  /*231b0*/  IMAD.U32 R14, RZ, RZ, UR5 ;  /* 0x00000005ff0e7e24 */ /* 0x000fe4000f8e00ff */
[----:B--2---:R-:W-:Y:S02]  /*231c0*/  FADD.FTZ R13, R20, R13 ;  /* 0x0000000d140d7221 */ /* 0x004fe40000010000 */
[----:B------:R-:W-:Y:S01]  /*231d0*/  ST.E desc[UR56][R16.64+0x260], R7 ;  /* 0x0002600710007985 */ /* 0x000fe2000c101938 */
[----:B-----5:R-:W-:Y:S01]  /*231e0*/  FADD.FTZ R27, R18, R15 ;  /* 0x0000000f121b7221 */ /* 0x020fe20000010000 */
[----:B------:R-:W-:Y:S02]  /*231f0*/  IMAD.U32 R15, RZ, RZ, UR7 ;  /* 0x00000007ff0f7e24 */ /* 0x000fe4000f8e00ff */
[----:B------:R0:W-:Y:S04]  /*23200*/  ST.E desc[UR56][R16.64+0x240], R13 ;  /* 0x0002400d10007985 */ /* 0x0001e8000c101938 */
[----:B------:R1:W-:Y:S04]  /*23210*/  ST.E desc[UR56][R16.64+0x244], R27 ;  /* 0x0002441b10007985 */ /* 0x0003e8000c101938 */
[----:B------:R-:W2:Y:S02]  /*23220*/  LD.E R6, desc[UR56][R14.64] ;  /* 0x000000380e067980 */ /* 0x000ea4000c101900 */
[----:B--2---:R-:W-:-:S05]  /*23230*/  FMUL.FTZ R29, R25, R6 ;  /* 0x00000006191d7220 */ /* 0x004fca0000410000 */
[----:B------:R2:W-:Y:S04]  /*23240*/  ST.E desc[UR56][R14.64], R29 ;  /* 0x0000001d0e007985 */ /* 0x0005e8000c101938 */
[----:B------:R-:W0:Y:S04]  /*23250*/  LD.E R12, desc[UR56][R16.64+0x274] ;  /* 0x00027438100c7980 */ /* 0x000e28000c101900 */
[----:B------:R-:W3:Y:S04]  /*23260*/  LD.E R144, desc[UR56][R16.64+0x454] ;  /* 0x0004543810907980 */ /* 0x000ee8000c101900 */
[----:B------:R-:W4:Y:S04]  /*23270*/  LD.E R6, desc[UR56][R16.64+0x270] ;  /* 0x0002703810067980 */ /* 0x000f28000c101900 */
[----:B------:R-:W1:Y:S04]  /*23280*/  LD.E R24, desc[UR56][R16.64+0x280] ;  /* 0x0002803810187980 */ /* 0x000e68000c101900 */
[----:B------:R-:W2:Y:S04]  /*23290*/  LD.E R26, desc[UR56][R16.64+0x284] ;  /* 0x00028438101a7980 */ /* 0x000ea8000c101900 */
        /* <DEDUP_REMOVED lines=57> */
[----:B------:R-:W-:Y:S01]  /*23630*/  ULOP3.LUT UR5, UR4, 0x8, URZ, 0xfc, !UPT ;  /* 0x0000000804057892 */ /* 0x000fe2000f8efc3f */
[C---:B0-----:R-:W-:Y:S01]  /*23640*/  FMUL.FTZ R13, R25.reuse, R12 ;  /* 0x0000000c190d7220 */ /* 0x041fe20000410000 */
[----:B---3--:R-:W-:-:S04]  /*23650*/  FMUL.FTZ R37, R25, R144 ;  /* 0x0000009019257220 */ /* 0x008fc80000410000 */
[----:B------:R0:W-:Y:S01]  /*23660*/  ST.E desc[UR56][R16.64+0x274], R13 ;  /* 0x0002740d10007985 */ /* 0x0001e2000c101938 */
[C---:B----4-:R-:W-:Y:S01]  /*23670*/  FMUL.FTZ R7, R25.reuse, R6 ;  /* 0x0000000619077220 */ /* 0x050fe20000410000 */
[C---:B-1----:R-:W-:Y:S01]  /*23680*/  FMUL.FTZ R27, R25.reuse, R24 ;  /* 0x00000018191b7220 */ /* 0x042fe20000410000 */
[C---:B--2---:R-:W-:Y:S01]  /*23690*/  FMUL.FTZ R29, R25.reuse, R26 ;  /* 0x0000001a191d7220 */ /* 0x044fe20000410000 */
[C---:B-----5:R-:W-:Y:S01]  /*236a0*/  FMUL.FTZ R31, R25.reuse, R28 ;  /* 0x0000001c191f7220 */ /* 0x060fe20000410000 */
[C---:B0-----:R-:W-:Y:S01]  /*236b0*/  FMUL.FTZ R13, R25.reuse, R38 ;  /* 0x00000026190d7220 */ /* 0x041fe20000410000 */
[----:B------:R0:W-:Y:S01]  /*236c0*/  ST.E desc[UR56][R16.64+0x454], R37 ;  /* 0x0004542510007985 */ /* 0x0001e2000c101938 */
[----:B------:R-:W-:-:S03]  /*236d0*/  FMUL.FTZ R33, R25, R30 ;  /* 0x0000001e19217220 */ /* 0x000fc60000410000 */
[----:B------:R1:W-:Y:S01]  /*236e0*/  ST.E desc[UR56][R16.64+0x270], R7 ;  /* 0x0002700710007985 */ /* 0x0003e2000c101938 */
[----:B------:R-:W-:-:S03]  /*236f0*/  FMUL.FTZ R35, R25, R34 ;  /* 0x0000002219237220 */ /* 0x000fc60000410000 */
[----:B------:R2:W-:Y:S04]  /*23700*/  ST.E desc[UR56][R16.64+0x280], R27 ;  /* 0x0002801b10007985 */ /* 0x0005e8000c101938 */
[----:B------:R3:W-:Y:S01]  /*23710*/  ST.E desc[UR56][R16.64+0x284], R29 ;  /* 0x0002841d10007985 */ /* 0x0007e2000c101938 */
[----:B0-----:R-:W-:-:S03]  /*23720*/  FMUL.FTZ R37, R25, R40 ;  /* 0x0000002819257220 */ /* 0x001fc60000410000 */
[----:B------:R0:W-:Y:S01]  /*23730*/  ST.E desc[UR56][R16.64+0x290], R31 ;  /* 0x0002901f10007985 */ /* 0x0001e2000c101938 */
[C---:B-1----:R-:W-:Y:S01]  /*23740*/  FMUL.FTZ R7, R25.reuse, R36 ;  /* 0x0000002419077220 */ /* 0x042fe20000410000 */
[C---:B------:R-:W-:Y:S02]  /*23750*/  FMUL.FTZ R39, R25.reuse, R42 ;  /* 0x0000002a19277220 */ /* 0x040fe40000410000 */
        /* <DEDUP_REMOVED lines=17> */
[C---:B0-----:R-:W-:Y:S01]  /*23870*/  FMUL.FTZ R39, R25.reuse, R62 ;  /* 0x0000003e19277220 */ /* 0x041fe20000410000 */
[C---:B-1----:R-:W-:Y:S02]  /*23880*/  FMUL.FTZ R27, R25.reuse, R58 ;  /* 0x0000003a191b7220 */ /* 0x042fe40000410000 */
[----:B------:R0:W-:Y:S01]  /*23890*/  ST.E desc[UR56][R16.64+0x2f4], R13 ;  /* 0x0002f40d10007985 */ /* 0x0001e2000c101938 */
[C---:B--2---:R-:W-:Y:S01]  /*238a0*/  FMUL.FTZ R29, R25.reuse, R64 ;  /* 0x00000040191d7220 */ /* 0x044fe20000410000 */
[C---:B---3--:R-:W-:Y:S02]  /*238b0*/  FMUL.FTZ R31, R25.reuse, R66 ;  /* 0x00000042191f7220 */ /* 0x048fe40000410000 */
[----:B------:R1:W-:Y:S01]  /*238c0*/  ST.E desc[UR56][R16.64+0x2e0], R33 ;  /* 0x0002e02110007985 */ /* 0x0003e2000c101938 */
[----:B0-----:R-:W-:-:S03]  /*238d0*/  FMUL.FTZ R13, R25, R74 ;  /* 0x0000004a190d7220 */ /* 0x001fc60000410000 */
[----:B------:R0:W-:Y:S04]  /*238e0*/  ST.E desc[UR56][R16.64+0x2e4], R35 ;  /* 0x0002e42310007985 */ /* 0x0001e8000c101938 */
[----:B------:R2:W-:Y:S01]  /*238f0*/  ST.E desc[UR56][R16.64+0x2f0], R7 ;  /* 0x0002f00710007985 */ /* 0x0005e2000c101938 */
[----:B-1----:R-:W-:-:S03]  /*23900*/  FMUL.FTZ R33, R25, R70 ;  /* 0x0000004619217220 */ /* 0x002fc60000410000 */
[----:B------:R1:W-:Y:S04]  /*23910*/  ST.E desc[UR56][R16.64+0x300], R27 ;  /* 0x0003001b10007985 */ /* 0x0003e8000c101938 */
[----:B------:R3:W-:Y:S01]  /*23920*/  ST.E desc[UR56][R16.64+0x304], R37 ;  /* 0x0003042510007985 */ /* 0x0007e2000c101938 */
[----:B0-----:R-:W-:-:S03]  /*23930*/  FMUL.FTZ R35, R25, R72 ;  /* 0x0000004819237220 */ /* 0x001fc60000410000 */
[----:B------:R0:W-:Y:S01]  /*23940*/  ST.E desc[UR56][R16.64+0x310], R39 ;  /* 0x0003102710007985 */ /* 0x0001e2000c101938 */
[----:B--2---:R-:W-:-:S03]  /*23950*/  FMUL.FTZ R7, R25, R68 ;  /* 0x0000004419077220 */ /* 0x004fc60000410000 */
[----:B------:R2:W-:Y:S01]  /*23960*/  ST.E desc[UR56][R16.64+0x314], R29 ;  /* 0x0003141d10007985 */ /* 0x0005e2000c101938 */
[----:B-1----:R-:W-:-:S03]  /*23970*/  FMUL.FTZ R27, R25, R76 ;  /* 0x0000004c191b7220 */ /* 0x002fc60000410000 */
[----:B------:R1:W-:Y:S01]  /*23980*/  ST.E desc[UR56][R16.64+0x320], R31 ;  /* 0x0003201f10007985 */ /* 0x0003e2000c101938 */
[----:B---3--:R-:W-:-:S03]  /*23990*/  FMUL.FTZ R37, R25, R80 ;  /* 0x0000005019257220 */ /* 0x008fc60000410000 */
[----:B------:R3:W-:Y:S01]  /*239a0*/  ST.E desc[UR56][R16.64+0x340], R13 ;  /* 0x0003400d10007985 */ /* 0x0007e2000c101938 */
[C---:B0-----:R-:W-:Y:S01]  /*239b0*/  FMUL.FTZ R39, R25.reuse, R82 ;  /* 0x0000005219277220 */ /* 0x041fe20000410000 */
[C---:B--2---:R-:W-:Y:S01]  /*239c0*/  FMUL.FTZ R29, R25.reuse, R78 ;  /* 0x0000004e191d7220 */ /* 0x044fe20000410000 */
[C---:B-1----:R-:W-:Y:S01]  /*239d0*/  FMUL.FTZ R31, R25.reuse, R84 ;  /* 0x00000054191f7220 */ /* 0x042fe20000410000 */
        /* <DEDUP_REMOVED lines=15> */
[C---:B-1----:R-:W-:Y:S01]  /*23ad0*/  FMUL.FTZ R37, R25.reuse, R100 ;  /* 0x0000006419257220 */ /* 0x042fe20000410000 */
[C---:B--2---:R-:W-:Y:S01]  /*23ae0*/  FMUL.FTZ R39, R25.reuse, R102 ;  /* 0x0000006619277220 */ /* 0x044fe20000410000 */
[C---:B---3--:R-:W-:Y:S01]  /*23af0*/  FMUL.FTZ R31, R25.reuse, R98 ;  /* 0x00000062191f7220 */ /* 0x048fe20000410000 */
[C---:B0-----:R-:W-:Y:S01]  /*23b00*/  FMUL.FTZ R13, R25.reuse, R106 ;  /* 0x0000006a190d7220 */ /* 0x041fe20000410000 */
        /* <DEDUP_REMOVED lines=18> */
[----:B------:R0:W-:Y:S01]  /*23c30*/  ST.E desc[UR56][R16.64+0x3b4], R7 ;  /* 0x0003b40710007985 */ /* 0x0001e2000c101938 */
[----:B------:R-:W-:Y:S02]  /*23c40*/  IMAD.U32 R12, RZ, RZ, UR5 ;  /* 0x00000005ff0c7e24 */ /* 0x000fe4000f8e00ff */
[C---:B------:R-:W-:Y:S01]  /*23c50*/  FMUL.FTZ R41, R25.reuse, R140 ;  /* 0x0000008c19297220 */ /* 0x040fe20000410000 */
[----:B------:R1:W-:Y:S01]  /*23c60*/  ST.E desc[UR56][R16.64+0x3c4], R27 ;  /* 0x0003c41b10007985 */ /* 0x0003e2000c101938 */
[----:B------:R-:W-:-:S03]  /*23c70*/  FMUL.FTZ R43, R25, R142 ;  /* 0x0000008e192b7220 */ /* 0x000fc60000410000 */
        /* <DEDUP_REMOVED lines=14> */
[----:B---3--:R-:W-:Y:S01]  /*23d60*/  FMUL.FTZ R39, R25, R138 ;  /* 0x0000008a19277220 */ /* 0x008fe20000410000 */
[----:B0-----:R-:W-:Y:S01]  /*23d70*/  IMAD.U32 R13, RZ, RZ, UR7 ;  /* 0x00000007ff0d7e24 */ /* 0x001fe2000f8e00ff */
[----:B------:R0:W-:Y:S04]  /*23d80*/  ST.E desc[UR56][R16.64+0x3f0], R7 ;  /* 0x0003f00710007985 */ /* 0x0001e8000c101938 */
[----:B------:R1:W-:Y:S04]  /*23d90*/  ST.E desc[UR56][R16.64+0x410], R27 ;  /* 0x0004101b10007985 */ /* 0x0003e8000c101938 */
[----:B------:R2:W-:Y:S04]  /*23da0*/  ST.E desc[UR56][R16.64+0x414], R29 ;  /* 0x0004141d10007985 */ /* 0x0005e8000c101938 */
[----:B------:R-:W-:Y:S04]  /*23db0*/  ST.E desc[UR56][R16.64+0x420], R33 ;  /* 0x0004202110007985 */ /* 0x000fe8000c101938 */
[----:B------:R-:W-:Y:S04]  /*23dc0*/  ST.E desc[UR56][R16.64+0x424], R35 ;  /* 0x0004242310007985 */ /* 0x000fe8000c101938 */
[----:B------:R3:W-:Y:S04]  /*23dd0*/  ST.E desc[UR56][R16.64+0x430], R31 ;  /* 0x0004301f10007985 */ /* 0x0007e8000c101938 */
[----:B------:R4:W-:Y:S04]  /*23de0*/  ST.E desc[UR56][R16.64+0x434], R37 ;  /* 0x0004342510007985 */ /* 0x0009e8000c101938 */
[----:B------:R5:W-:Y:S04]  /*23df0*/  ST.E desc[UR56][R16.64+0x440], R39 ;  /* 0x0004402710007985 */ /* 0x000be8000c101938 */
[----:B------:R-:W-:Y:S04]  /*23e00*/  ST.E desc[UR56][R16.64+0x444], R41 ;  /* 0x0004442910007985 */ /* 0x000fe8000c101938 */
[----:B------:R-:W-:Y:S04]  /*23e10*/  ST.E desc[UR56][R16.64+0x450], R43 ;  /* 0x0004502b10007985 */ /* 0x000fe8000c101938 */
[----:B0-----:R-:W1:Y:S01]  /*23e20*/  LD.E R7, desc[UR56][R12.64] ;  /* 0x000000380c077980 */ /* 0x001e62000c101900 */
[----:B------:R-:W-:-:S06]  /*23e30*/  ULOP3.LUT UR6, UR4, 0xc, URZ, 0xfc, !UPT ;  /* 0x0000000c04067892 */ /* 0x000fcc000f8efc3f */
[----:B------:R-:W-:Y:S02]  /*23e40*/  IMAD.U32 R6, RZ, RZ, UR6 ;  /* 0x00000006ff067e24 */ /* 0x000fe4000f8e00ff */
[----:B-1----:R-:W-:Y:S01]  /*23e50*/  FMUL.FTZ R27, R32, R7 ;  /* 0x00000007201b7220 */ /* 0x002fe20000410000 */
[----:B------:R-:W-:-:S04]  /*23e60*/  IMAD.U32 R7, RZ, RZ, UR7 ;  /* 0x00000007ff077e24 */ /* 0x000fc8000f8e00ff */
[----:B------:R0:W-:Y:S04]  /*23e70*/  ST.E desc[UR56][R12.64], R27 ;  /* 0x0000001b0c007985 */ /* 0x0001e8000c101938 */
[----:B------:R-:W2:Y:S01]  /*23e80*/  LD.E R7, desc[UR56][R6.64] ;  /* 0x0000003806077980 */ /* 0x000ea2000c101900 */
[----:B------:R-:W-:Y:S02]  /*23e90*/  IMAD.U32 R24, RZ, RZ, UR6 ;  /* 0x00000006ff187e24 */ /* 0x000fe4000f8e00ff */
[----:B------:R-:W-:Y:S02]  /*23ea0*/  IMAD.U32 R25, RZ, RZ, UR7 ;  /* 0x00000007ff197e24 */ /* 0x000fe4000f8e00ff */
[----:B--2---:R-:W-:-:S05]  /*23eb0*/  FMUL.FTZ R29, R32, R7 ;  /* 0x00000007201d7220 */ /* 0x004fca0000410000 */
[----:B------:R1:W-:Y:S04]  /*23ec0*/  ST.E desc[UR56][R24.64], R29 ;  /* 0x0000001d18007985 */ /* 0x0003e8000c101938 */
[----:B------:R-:W2:Y:S04]  /*23ed0*/  LD.E R145, desc[UR56][R16.64+0x45c] ;  /* 0x00045c3810917980 */ /* 0x000ea8000c101900 */
[----:B---3--:R-:W3:Y:S04]  /*23ee0*/  LD.E R31, desc[UR56][R16.64+0x278] ;  /* 0x00027838101f7980 */ /* 0x008ee8000c101900 */
[----:B------:R-:W3:Y:S04]  /*23ef0*/  LD.E R33, desc[UR56][R16.64+0x27c] ;  /* 0x00027c3810217980 */ /* 0x000ee8000c101900 */
[----:B------:R-:W3:Y:S04]  /*23f00*/  LD.E R35, desc[UR56][R16.64+0x288] ;  /* 0x0002883810237980 */ /* 0x000ee8000c101900 */
[----:B----4-:R-:W4:Y:S04]  /*23f10*/  LD.E R37, desc[UR56][R16.64+0x28c] ;  /* 0x00028c3810257980 */ /* 0x010f28000c101900 */
[----:B-----5:R-:W5:Y:S04]  /*23f20*/  LD.E R39, desc[UR56][R16.64+0x298] ;  /* 0x0002983810277980 */ /* 0x020f68000c101900 */
[----:B0-----:R-:W5:Y:S04]  /*23f30*/  LD.E R27, desc[UR56][R16.64+0x29c] ;  /* 0x00029c38101b7980 */ /* 0x001f68000c101900 */
        /* <DEDUP_REMOVED lines=56> */
[C---:B---3--:R-:W-:Y:S01]  /*242c0*/  FMUL.FTZ R31, R32.reuse, R31 ;  /* 0x0000001f201f7220 */ /* 0x048fe20000410000 */
[C---:B------:R-:W-:Y:S01]  /*242d0*/  FMUL.FTZ R33, R32.reuse, R33 ;  /* 0x0000002120217220 */ /* 0x040fe20000410000 */
[C---:B------:R-:W-:Y:S01]  /*242e0*/  FMUL.FTZ R35, R32.reuse, R35 ;  /* 0x0000002320237220 */ /* 0x040fe20000410000 */
        /* <DEDUP_REMOVED lines=119> */
[----:B------:R-:W-:Y:S01]  /*24a60*/  ST.E desc[UR56][R16.64+0x458], R143 ;  /* 0x0004588f10007985 */ /* 0x000fe2000c101938 */
[----:B------:R1:W-:Y:S06]  /*24a70*/  BAR.SYNC.DEFER_BLOCKING R176, 0x100 ;  /* 0x000400b00000751d */ /* 0x0003ec0000010000 */
[----:B0-----:R-:W2:Y:S04]  /*24a80*/  LD.E R29, desc[UR56][R16.64+0x260] ;  /* 0x00026038101d7980 */ /* 0x001ea8000c101900 */
[----:B------:R-:W3:Y:S04]  /*24a90*/  LD.E R217, desc[UR56][R2.64] ;  /* 0x0000003802d97980 */ /* 0x000ee8000c101900 */
[----:B------:R-:W3:Y:S04]  /*24aa0*/  LD.E.64 R6, desc[UR56][R16.64+0xa8] ;  /* 0x0000a83810067980 */ /* 0x000ee8000c101b00 */
[----:B--2---:R0:W-:Y:S04]  /*24ab0*/  ST.E desc[UR56][R16.64+0x260], R29 ;  /* 0x0002601d10007985 */ /* 0x0041e8000c101938 */
[----:B------:R-:W2:Y:S01]  /*24ac0*/  LD.E R31, desc[UR56][R14.64] ;  /* 0x000000380e1f7980 */ /* 0x000ea2000c101900 */
[----:B------:R-:W-:-:S03]  /*24ad0*/  IMAD.U32 R25, RZ, RZ, UR7 ;  /* 0x00000007ff197e24 */ /* 0x000fc6000f8e00ff */
[----:B--2---:R2:W-:Y:S04]  /*24ae0*/  ST.E desc[UR56][R14.64], R31 ;  /* 0x0000001f0e007985 */ /* 0x0045e8000c101938 */
[----:B------:R-:W4:Y:S01]  /*24af0*/  LD.E R33, desc[UR56][R12.64] ;  /* 0x000000380c217980 */ /* 0x000f22000c101900 */
[----:B------:R-:W-:Y:S02]  /*24b00*/  IMAD.U32 R26, RZ, RZ, UR6 ;  /* 0x00000006ff1a7e24 */ /* 0x000fe4000f8e00ff */
[----:B------:R-:W-:Y:S01]  /*24b10*/  IMAD.U32 R27, RZ, RZ, UR7 ;  /* 0x00000007ff1b7e24 */ /* 0x000fe2000f8e00ff */
[----:B----4-:R4:W-:Y:S04]  /*24b20*/  ST.E desc[UR56][R12.64], R33 ;  /* 0x000000210c007985 */ /* 0x0109e8000c101938 */
[----:B------:R-:W5:Y:S04]  /*24b30*/  LD.E R25, desc[UR56][R24.64] ;  /* 0x0000003818197980 */ /* 0x000f68000c101900 */
[----:B-----5:R5:W-:Y:S04]  /*24b40*/  ST.E desc[UR56][R26.64], R25 ;  /* 0x000000191a007985 */ /* 0x020be8000c101938 */
[----:B------:R-:W3:Y:S04]  /*24b50*/  LD.E R35, desc[UR56][R16.64+0x270] ;  /* 0x0002703810237980 */ /* 0x000ee8000c101900 */
[----:B0-----:R-:W3:Y:S04]  /*24b60*/  LD.E R29, desc[UR56][R16.64+0x274] ;  /* 0x00027438101d7980 */ /* 0x001ee8000c101900 */
[----:B------:R-:W3:Y:S04]  /*24b70*/  LD.E R37, desc[UR56][R16.64+0x278] ;  /* 0x0002783810257980 */ /* 0x000ee8000c101900 */
[----:B------:R-:W3:Y:S04]  /*24b80*/  LD.E R39, desc[UR56][R16.64+0x27c] ;  /* 0x00027c3810277980 */ /* 0x000ee8000c101900 */
[----:B--2---:R-:W2:Y:S04]  /*24b90*/  LD.E R31, desc[UR56][R16.64+0x280] ;  /* 0x00028038101f7980 */ /* 0x004ea8000c101900 */
[----:B------:R-:W2:Y:S04]  /*24ba0*/  LD.E R41, desc[UR56][R16.64+0x284] ;  /* 0x0002843810297980 */ /* 0x000ea8000c101900 */
[----:B------:R-:W2:Y:S04]  /*24bb0*/  LD.E R43, desc[UR56][R16.64+0x288] ;  /* 0x00028838102b7980 */ /* 0x000ea8000c101900 */
[----:B----4-:R-:W4:Y:S04]  /*24bc0*/  LD.E R33, desc[UR56][R16.64+0x28c] ;  /* 0x00028c3810217980 */ /* 0x010f28000c101900 */
[----:B------:R-:W4:Y:S04]  /*24bd0*/  LD.E R45, desc[UR56][R16.64+0x290] ;  /* 0x00029038102d7980 */ /* 0x000f28000c101900 */
[----:B------:R-:W4:Y:S04]  /*24be0*/  LD.E R47, desc[UR56][R16.64+0x294] ;  /* 0x00029438102f7980 */ /* 0x000f28000c101900 */
        /* <DEDUP_REMOVED lines=114> */
[----:B---3--:R-:W-:Y:S04]  /*25310*/  ST.E desc[UR56][R16.64+0x270], R35 ;  /* 0x0002702310007985 */ /* 0x008fe8000c101938 */
[----:B------:R-:W-:Y:S04]  /*25320*/  ST.E desc[UR56][R16.64+0x274], R29 ;  /* 0x0002741d10007985 */ /* 0x000fe8000c101938 */
[----:B------:R-:W-:Y:S04]  /*25330*/  ST.E desc[UR56][R16.64+0x278], R37 ;  /* 0x0002782510007985 */ /* 0x000fe8000c101938 */
[----:B------:R-:W-:Y:S04]  /*25340*/  ST.E desc[UR56][R16.64+0x27c], R39 ;  /* 0x00027c2710007985 */ /* 0x000fe8000c101938 */
[----:B--2---:R-:W-:Y:S04]  /*25350*/  ST.E desc[UR56][R16.64+0x280], R31 ;  /* 0x0002801f10007985 */ /* 0x004fe8000c101938 */
[----:B------:R-:W-:Y:S04]  /*25360*/  ST.E desc[UR56][R16.64+0x284], R41 ;  /* 0x0002842910007985 */ /* 0x000fe8000c101938 */
[----:B------:R-:W-:Y:S04]  /*25370*/  ST.E desc[UR56][R16.64+0x288], R43 ;  /* 0x0002882b10007985 */ /* 0x000fe8000c101938 */
[----:B----4-:R-:W-:Y:S04]  /*25380*/  ST.E desc[UR56][R16.64+0x28c], R33 ;  /* 0x00028c2110007985 */ /* 0x010fe8000c101938 */
[----:B------:R-:W-:Y:S04]  /*25390*/  ST.E desc[UR56][R16.64+0x290], R45 ;  /* 0x0002902d10007985 */ /* 0x000fe8000c101938 */
[----:B------:R-:W-:Y:S04]  /*253a0*/  ST.E desc[UR56][R16.64+0x294], R47 ;  /* 0x0002942f10007985 */ /* 0x000fe8000c101938 */
        /* <DEDUP_REMOVED lines=114> */
[----:B0-----:R-:W5:Y:S01]  /*25ad0*/  LDL R219, [R1+0x88] ;  /* 0x0000880001db7983 */ /* 0x001f620000100800 */
[----:B------:R-:W-:-:S02]  /*25ae0*/  IMAD.U32 R27, RZ, RZ, UR7 ;  /* 0x00000007ff1b7e24 */ /* 0x000fc4000f8e00ff */
[----:B--2---:R-:W-:Y:S01]  /*25af0*/  IMAD.U32 R26, RZ, RZ, UR6 ;  /* 0x00000006ff1a7e24 */ /* 0x004fe2000f8e00ff */
[----:B------:R-:W2:Y:S04]  /*25b00*/  LD.E R24, desc[UR56][R16.64+0x260] ;  /* 0x0002603810187980 */ /* 0x000ea8000c101900 */
[----:B------:R-:W2:Y:S04]  /*25b10*/  LD.E R27, desc[UR56][R26.64] ;  /* 0x000000381a1b7980 */ /* 0x000ea8000c101900 */
[----:B---3--:R-:W2:Y:S04]  /*25b20*/  LD.E R28, desc[UR56][R16.64+0x270] ;  /* 0x00027038101c7980 */ /* 0x008ea8000c101900 */
[----:B------:R-:W2:Y:S04]  /*25b30*/  LD.E R29, desc[UR56][R16.64+0x274] ;  /* 0x00027438101d7980 */ /* 0x000ea8000c101900 */
[----:B----4-:R-:W2:Y:S04]  /*25b40*/  LD.E R30, desc[UR56][R16.64+0x278] ;  /* 0x00027838101e7980 */ /* 0x010ea8000c101900 */
[----:B------:R-:W2:Y:S04]  /*25b50*/  LD.E R31, desc[UR56][R16.64+0x27c] ;  /* 0x00027c38101f7980 */ /* 0x000ea8000c101900 */
[----:B-----5:R-:W2:Y:S04]  /*25b60*/  LD.E R32, desc[UR56][R16.64+0x280] ;  /* 0x0002803810207980 */ /* 0x020ea8000c101900 */
[----:B------:R-:W2:Y:S04]  /*25b70*/  LD.E R33, desc[UR56][R16.64+0x284] ;  /* 0x0002843810217980 */ /* 0x000ea8000c101900 */
[----:B-1----:R-:W2:Y:S04]  /*25b80*/  LD.E R34, desc[UR56][R16.64+0x288] ;  /* 0x0002883810227980 */ /* 0x002ea8000c101900 */
        /* <DEDUP_REMOVED lines=129> */
[----:B------:R-:W-:Y:S02]  /*263a0*/  IMAD.MOV.U32 R11, RZ, RZ, R7 ;  /* 0x000000ffff0b7224 */ /* 0x000fe400078e0007 */
[----:B------:R-:W-:Y:S02]  /*263b0*/  IMAD.U32 R8, RZ, RZ, UR6 ;  /* 0x00000006ff087e24 */ /* 0x000fe4000f8e00ff */
[----:B------:R-:W-:Y:S01]  /*263c0*/  IMAD.U32 R9, RZ, RZ, UR7 ;  /* 0x00000007ff097e24 */ /* 0x000fe2000f8e00ff */
[----:B--2---:R-:W-:-:S06]  /*263d0*/  WARPGROUP.ARRIVE ;  /* 0x00000000000079c5 */ /* 0x004fcc0000000000 */
[----:B------:R-:W-:Y:S01]  /*263e0*/  HGMMA.64x256x16.F32.BF16 R24, R156, gdesc[UR8].tnspB, R24, UP0, gsb0 ;  /* 0x43e000089c187df0 */ /* 0x000fe2000b801818 */
[----:B------:R-:W-:Y:S02]  /*263f0*/  R2UR UR10, R10 ;  /* 0x000000000a0a72ca */ /* 0x000fe400000e0000 */
        /* <DEDUP_REMOVED lines=136> */
[----:B------:R-:W-:Y:S02]  /*26c80*/  VIADD R8, R6, 0x100 ;  /* 0x0000010006087836 */ /* 0x000fe40000000000 */
[----:B------:R-:W-:Y:S01]  /*26c90*/  IMAD.MOV.U32 R9, RZ, RZ, R7 ;  /* 0x000000ffff097224 */ /* 0x000fe200078e0007 */
[----:B------:R-:W-:Y:S02]  /*26ca0*/  STL [R1+0x88], R4 ;  /* 0x0000880401007387 */ /* 0x000fe40000100800 */
[----:B------:R-:W-:Y:S01]  /*26cb0*/  R2UR UR10, R8 ;  /* 0x00000000080a72ca */ /* 0x000fe200000e0000 */
[----:B------:R-:W-:Y:S01]  /*26cc0*/  IMAD.U32 R8, RZ, RZ, UR6 ;  /* 0x00000006ff087e24 */ /* 0x000fe2000f8e00ff */
[----:B------:R-:W-:Y:S01]  /*26cd0*/  R2UR UR11, R9 ;  /* 0x00000000090b72ca */ /* 0x000fe200000e0000 */
[----:B------:R-:W-:Y:S01]  /*26ce0*/  IMAD.U32 R9, RZ, RZ, UR7 ;  /* 0x00000007ff097e24 */ /* 0x000fe2000f8e00ff */
[----:B------:R-:W-:-:S02]  /*26cf0*/  WARPGROUP.DEPBAR.LE gsb0, 0x0 ;  /* 0x00008000000079c5 */ /* 0x000fc40000010000 */
[----:B------:R-:W-:Y:S01]  /*26d00*/  ST.E desc[UR56][R16.64+0x260], R24 ;  /* 0x0002601810007985 */ /* 0x000fe2000c101938 */
[----:B------:R-:W-:Y:S02]  /*26d10*/  F2FP.BF16.F32.PACK_AB R156, R205, R206 ;  /* 0x000000cecd9c723e */ /* 0x000fe400000010ff */
        /* <DEDUP_REMOVED lines=280> */
[----:B------:R-:W-:Y:S02]  /*27ea0*/  IMAD.U32 R9, RZ, RZ, UR7 ;  /* 0x00000007ff097e24 */ /* 0x000fe4000f8e00ff */
[----:B------:R-:W-:Y:S01]  /*27eb0*/  VIADD R6, R6, 0x280 ;  /* 0x0000028006067836 */ /* 0x000fe20000000000 */
        /* <DEDUP_REMOVED lines=136> */
[----:B------:R-:W-:Y:S01]  /*28740*/  IMAD.U32 R6, RZ, RZ, UR6 ;  /* 0x00000006ff067e24 */ /* 0x000fe2000f8e00ff */
[----:B------:R-:W-:Y:S01]  /*28750*/  R2UR UR11, R7 ;  /* 0x00000000070b72ca */ /* 0x000fe200000e0000 */
[----:B------:R-:W-:Y:S01]  /*28760*/  IMAD.U32 R7, RZ, RZ, UR7 ;  /* 0x00000007ff077e24 */ /* 0x000fe2000f8e00ff */
[----:B------:R-:W-:Y:S01]  /*28770*/  STL [R1+0x88], R4 ;  /* 0x0000880401007387 */ /* 0x000fe20000100800 */
[----:B------:R-:W-:-:S03]  /*28780*/  WARPGROUP.DEPBAR.LE gsb0, 0x0 ;  /* 0x00008000000079c5 */ /* 0x000fc60000010000 */
        /* <DEDUP_REMOVED lines=134> */
[----:B------:R-:W-:Y:S01]  /*28ff0*/  IMAD.U32 R6, RZ, RZ, UR6 ;  /* 0x00000006ff067e24 */ /* 0x000fe2000f8e00ff */
[----:B------:R-:W-:Y:S01]  /*29000*/  STL [R1+0x88], R4 ;  /* 0x0000880401007387 */ /* 0x000fe20000100800 */
[----:B------:R-:W-:Y:S01]  /*29010*/  IMAD.U32 R7, RZ, RZ, UR7 ;  /* 0x00000007ff077e24 */ /* 0x000fe2000f8e00ff */
[----:B------:R-:W-:Y:S02]  /*29020*/  WARPGROUP.DEPBAR.LE gsb0, 0x0 ;  /* 0x00008000000079c5 */ /* 0x000fe40000010000 */
        /* <DEDUP_REMOVED lines=129> */
[----:B------:R-:W2:Y:S04]  /*29840*/  LD.E R5, desc[UR56][R16.64+0x260] ;  /* 0x0002603810057980 */ /* 0x000ea8000c101900 */
[----:B--2---:R1:W-:Y:S04]  /*29850*/  ST.E desc[UR56][R16.64+0x260], R5 ;  /* 0x0002600510007985 */ /* 0x0043e8000c101938 */
[----:B0-----:R-:W2:Y:S01]  /*29860*/  LD.E R6, desc[UR56][R14.64] ;  /* 0x000000380e067980 */ /* 0x001ea2000c101900 */
[----:B------:R-:W-:-:S02]  /*29870*/  IMAD.U32 R8, RZ, RZ, UR6 ;  /* 0x00000006ff087e24 */ /* 0x000fc4000f8e00ff */
[----:B------:R-:W-:Y:S01]  /*29880*/  IMAD.U32 R9, RZ, RZ, UR7 ;  /* 0x00000007ff097e24 */ /* 0x000fe2000f8e00ff */
[----:B--2---:R0:W-:Y:S04]  /*29890*/  ST.E desc[UR56][R14.64], R6 ;  /* 0x000000060e007985 */ /* 0x0041e8000c101938 */
[----:B------:R-:W2:Y:S01]  /*298a0*/  LD.E R7, desc[UR56][R12.64] ;  /* 0x000000380c077980 */ /* 0x000ea2000c101900 */
[----:B------:R-:W-:Y:S02]  /*298b0*/  IMAD.U32 R10, RZ, RZ, UR6 ;  /* 0x00000006ff0a7e24 */ /* 0x000fe4000f8e00ff */
[----:B------:R-:W-:Y:S01]  /*298c0*/  IMAD.U32 R11, RZ, RZ, UR7 ;  /* 0x00000007ff0b7e24 */ /* 0x000fe2000f8e00ff */
[----:B--2---:R2:W-:Y:S04]  /*298d0*/  ST.E desc[UR56][R12.64], R7 ;  /* 0x000000070c007985 */ /* 0x0045e8000c101938 */
[----:B------:R-:W3:Y:S04]  /*298e0*/  LD.E R8, desc[UR56][R8.64] ;  /* 0x0000003808087980 */ /* 0x000ee8000c101900 */
[----:B---3--:R3:W-:Y:S04]  /*298f0*/  ST.E desc[UR56][R10.64], R8 ;  /* 0x000000080a007985 */ /* 0x0087e8000c101938 */
[----:B------:R-:W4:Y:S04]  /*29900*/  LD.E R19, desc[UR56][R16.64+0x270] ;  /* 0x0002703810137980 */ /* 0x000f28000c101900 */
[----:B------:R-:W5:Y:S04]  /*29910*/  LD.E R21, desc[UR56][R16.64+0x274] ;  /* 0x0002743810157980 */ /* 0x000f68000c101900 */
[----:B-1----:R-:W5:Y:S04]  /*29920*/  LD.E R5, desc[UR56][R16.64+0x278] ;  /* 0x0002783810057980 */ /* 0x002f68000c101900 */
[----:B------:R-:W5:Y:S04]  /*29930*/  LD.E R25, desc[UR56][R16.64+0x27c] ;  /* 0x00027c3810197980 */ /* 0x000f68000c101900 */
[----:B0-----:R-:W5:Y:S04]  /*29940*/  LD.E R15, desc[UR56][R16.64+0x280] ;  /* 0x00028038100f7980 */ /* 0x001f68000c101900 */
[----:B------:R-:W5:Y:S04]  /*29950*/  LD.E R27, desc[UR56][R16.64+0x284] ;  /* 0x00028438101b7980 */ /* 0x000f68000c101900 */
[----:B------:R-:W5:Y:S04]  /*29960*/  LD.E R29, desc[UR56][R16.64+0x288] ;  /* 0x00028838101d7980 */ /* 0x000f68000c101900 */
[----:B--2---:R-:W2:Y:S04]  /*29970*/  LD.E R7, desc[UR56][R16.64+0x28c] ;  /* 0x00028c3810077980 */ /* 0x004ea8000c101900 */
[----:B------:R-:W2:Y:S04]  /*29980*/  LD.E R9, desc[UR56][R16.64+0x290] ;  /* 0x0002903810097980 */ /* 0x000ea8000c101900 */
        /* <DEDUP_REMOVED lines=115> */
[----:B----4-:R0:W-:Y:S04]  /*2a0c0*/  ST.E desc[UR56][R16.64+0x270], R19 ;  /* 0x0002701310007985 */ /* 0x0101e8000c101938 */
[----:B-----5:R0:W-:Y:S04]  /*2a0d0*/  ST.E desc[UR56][R16.64+0x274], R21 ;  /* 0x0002741510007985 */ /* 0x0201e8000c101938 */
[----:B------:R0:W-:Y:S04]  /*2a0e0*/  ST.E desc[UR56][R16.64+0x278], R5 ;  /* 0x0002780510007985 */ /* 0x0001e8000c101938 */
[----:B------:R0:W-:Y:S04]  /*2a0f0*/  ST.E desc[UR56][R16.64+0x27c], R25 ;  /* 0x00027c1910007985 */ /* 0x0001e8000c101938 */
[----:B------:R0:W-:Y:S04]  /*2a100*/  ST.E desc[UR56][R16.64+0x280], R15 ;  /* 0x0002800f10007985 */ /* 0x0001e8000c101938 */
[----:B------:R0:W-:Y:S04]  /*2a110*/  ST.E desc[UR56][R16.64+0x284], R27 ;  /* 0x0002841b10007985 */ /* 0x0001e8000c101938 */
[----:B------:R0:W-:Y:S04]  /*2a120*/  ST.E desc[UR56][R16.64+0x288], R29 ;  /* 0x0002881d10007985 */ /* 0x0001e8000c101938 */
[----:B--2---:R0:W-:Y:S04]  /*2a130*/  ST.E desc[UR56][R16.64+0x28c], R7 ;  /* 0x00028c0710007985 */ /* 0x0041e8000c101938 */
[----:B------:R0:W-:Y:S04]  /*2a140*/  ST.E desc[UR56][R16.64+0x290], R9 ;  /* 0x0002900910007985 */ /* 0x0001e8000c101938 */
[----:B------:R0:W-:Y:S04]  /*2a150*/  ST.E desc[UR56][R16.64+0x294], R13 ;  /* 0x0002940d10007985 */ /* 0x0001e8000c101938 */
[----:B---3--:R0:W-:Y:S04]  /*2a160*/  ST.E desc[UR56][R16.64+0x298], R11 ;  /* 0x0002980b10007985 */ /* 0x0081e8000c101938 */
        /* <DEDUP_REMOVED lines=121> */
.L_x_2965:
[----:B------:R-:W-:Y:S05]  /*2a900*/  BSYNC B0 ;  /* 0x0000000000007941 */ /* 0x000fea0003800000 */
.L_x_2964:
[C---:B------:R-:W-:Y:S01]  /*2a910*/  ISETP.GT.AND P0, PT, R0.reuse, R164, PT ;  /* 0x000000a40000720c */ /* 0x040fe20003f04270 */
[----:B------:R-:W-:-:S12]  /*2a920*/  VIADD R0, R0, 0xffffffff ;  /* 0xffffffff00007836 */ /* 0x000fd80000000000 */
[----:B------:R-:W-:Y:S05]  /*2a930*/  @P0 BRA `(.L_x_2966) ;  /* 0xffffff4c00500947 */ /* 0x000fea000383ffff */
.L_x_2939:
[----:B0-----:R-:W2:Y:S01]  /*2a940*/  LDL R5, [R1+0x240] ;  /* 0x0002400001057983 */ /* 0x001ea20000100800 */
[----:B------:R-:W-:Y:S05]  /*2a950*/  WARPSYNC.ALL ;  /* 0x0000000000007948 */ /* 0x000fea0003800000 */
        /* <DEDUP_REMOVED lines=64> */
[----:B--2---:R-:W0:Y:S02]  /*2ad60*/  SHFL.BFLY PT, R0, R5, 0x2, 0x1f ;  /* 0x0c401f0005007f89 */ /* 0x004e2400000e0000 */
[----:B0-----:R-:W-:-:S05]  /*2ad70*/  FADD.FTZ R0, R5, R0 ;  /* 0x0000000005007221 */ /* 0x001fca0000010000 */
[----:B------:R-:W0:Y:S02]  /*2ad80*/  SHFL.BFLY PT, R3, R0, 0x1, 0x1f ;  /* 0x0c201f0000037f89 */ /* 0x000e2400000e0000 */
[----:B0-----:R-:W-:Y:S01]  /*2ad90*/  FADD.FTZ R2, R0, R3 ;  /* 0x0000000300027221 */ /* 0x001fe20000010000 */
[----:B----4-:R-:W-:Y:S01]  /*2ada0*/  VIADD R122, R122, 0x1 ;  /* 0x000000017a7a7836 */ /* 0x010fe20000000000 */
[----:B------:R-:W2:Y:S04]  /*2adb0*/  LDL R0, [R1+0x224] ;  /* 0x0002240001007983 */ /* 0x000ea80000100800 */
[----:B------:R-:W-:Y:S04]  /*2adc0*/  STL [R1+0x240], R2 ;  /* 0x0002400201007387 */ /* 0x000fe80000100800 */
[----:B------:R-:W4:Y:S04]  /*2add0*/  LDL R141, [R1+0x240] ;  /* 0x00024000018d7983 */ /* 0x000f280000100800 */
[----:B---3--:R-:W0:Y:S02]  /*2ade0*/  SHFL.BFLY PT, R3, R6, 0x2, 0x1f ;  /* 0x0c401f0006037f89 */ /* 0x008e2400000e0000 */
[----:B0-----:R-:W-:Y:S01]  /*2adf0*/  FADD.FTZ R3, R3, R6 ;  /* 0x0000000603037221 */ /* 0x001fe20000010000 */
[----:B------:R-:W-:Y:S01]  /*2ae00*/  ISETP.NE.AND P2, PT, R122, 0x2, PT ;  /* 0x000000027a00780c */ /* 0x000fe20003f45270 */
[----:B------:R-:W3:Y:S04]  /*2ae10*/  LDL.64 R6, [R1+0x458] ;  /* 0x0004580001067983 */ /* 0x000ee80000100a00 */
[----:B-1----:R-:W0:Y:S08]  /*2ae20*/  SHFL.BFLY PT, R4, R3, 0x1, 0x1f ;  /* 0x0c201f0003047f89 */ /* 0x002e3000000e0000 */
[----:B------:R-:W5:Y:S01]  /*2ae30*/  @!P2 LDL R120, [R1+0x21c] ;  /* 0x00021c000178a983 */ /* 0x000f620000100800 */
[----:B0-----:R-:W-:-:S03]  /*2ae40*/  FADD.FTZ R134, R3, R4 ;  /* 0x0000000403867221 */ /* 0x001fc60000010000 */
[----:B------:R-:W3:Y:S02]  /*2ae50*/  LDL.64 R4, [R1+0x428] ;  /* 0x0004280001047983 */ /* 0x000ee40000100a00 */
[----:B------:R-:W-:Y:S02]  /*2ae60*/  FSETP.NE.FTZ.AND P1, PT, R134, RZ, PT ;  /* 0x000000ff8600720b */ /* 0x000fe40003f35000 */
[----:B------:R-:W3:Y:S11]  /*2ae70*/  LDL.64 R2, [R1+0x448] ;  /* 0x0004480001027983 */ /* 0x000ef60000100a00 */
[----:B------:R-:W3:Y:S04]  /*2ae80*/  @P1 LDL R137, [R1+0x250] ;  /* 0x0002500001891983 */ /* 0x000ee80000100800 */
[----:B------:R-:W3:Y:S01]  /*2ae90*/  @P1 LDL R139, [R1+0x234] ;  /* 0x00023400018b1983 */ /* 0x000ee20000100800 */
[----:B------:R-:W-:-:S02]  /*2aea0*/  IMAD.MOV.U32 R136, RZ, RZ, -0x800000 ;  /* 0xff800000ff887424 */ /* 0x000fc400078e00ff */
[----:B------:R-:W-:Y:S02]  /*2aeb0*/  IMAD.MOV.U32 R123, RZ, RZ, RZ ;  /* 0x000000ffff7b7224 */ /* 0x000fe400078e00ff */
[----:B------:R-:W-:Y:S01]  /*2aec0*/  IMAD.MOV.U32 R138, RZ, RZ, -0x800000 ;  /* 0xff800000ff8a7424 */ /* 0x000fe200078e00ff */
[----:B------:R1:W-:Y:S08]  /*2aed0*/  BAR.ARV R180, 0x100 ;  /* 0x000400b40000751d */ /* 0x0003f00000002000 */
[----:B------:R-:W-:Y:S06]  /*2aee0*/  BAR.ARV 0x8, 0x120 ;  /* 0x0204800000007b1d */ /* 0x000fec0000002000 */
[----:B----4-:R-:W-:-:S13]  /*2aef0*/  FSETP.NE.FTZ.AND P0, PT, R141, RZ, PT ;  /* 0x000000ff8d00720b */ /* 0x010fda0003f15000 */
[----:B------:R-:W4:Y:S04]  /*2af00*/  @P0 LDL R124, [R1+0x250] ;  /* 0x00025000017c0983 */ /* 0x000f280000100800 */
[----:B------:R-:W3:Y:S01]  /*2af10*/  @P0 LDL R125, [R1+0x230] ;  /* 0x00023000017d0983 */ /* 0x000ee20000100800 */
[----:B------:R-:W0:Y:S02]  /*2af20*/  @P0 MUFU.LG2 R135, R141 ;  /* 0x0000008d00870308 */ /* 0x000e240000000c00 */
[----:B0-----:R-:W-:-:S06]  /*2af30*/  @P0 FMUL.FTZ R135, R135, 0.69314718246459960938 ;  /* 0x3f31721887870820 */ /* 0x001fcc0000410000 */
[----:B------:R-:W-:Y:S08]  /*2af40*/  @P1 MUFU.LG2 R140, R134 ;  /* 0x00000086008c1308 */ /* 0x000ff00000000c00 */
[----:B------:R-:W0:Y:S01]  /*2af50*/  @P0 MUFU.RCP R123, R141 ;  /* 0x0000008d007b0308 */ /* 0x000e220000001000 */
[----:B-----5:R-:W-:Y:S01]  /*2af60*/  @!P2 LOP3.LUT R120, R120, 0x1, RZ, 0x3c, !PT ;  /* 0x000000017878a812 */ /* 0x020fe200078e3cff */
[----:B--2---:R-:W-:Y:S01]  /*2af70*/  VIADD R0, R0, 0x1 ;  /* 0x0000000100007836 */ /* 0x004fe20000000000 */
[----:B------:R-:W-:Y:S04]  /*2af80*/  STL [R1+0x244], R134 ;  /* 0x0002448601007387 */ /* 0x000fe80000100800 */
[----:B------:R-:W-:Y:S04]  /*2af90*/  STL [R1+0x218], R122 ;  /* 0x0002187a01007387 */ /* 0x000fe80000100800 */
[----:B------:R-:W-:Y:S01]  /*2afa0*/  @!P2 STL [R1+0x21c], R120 ;  /* 0x00021c780100a387 */ /* 0x000fe20000100800 */
        /* <DEDUP_REMOVED lines=101> */
[----:B------:R-:W0:Y:S01]  /*2b600*/  @P1 MUFU.RCP R124, R134 ;  /* 0x00000086007c1308 */ /* 0x000e220000001000 */
[----:B------:R-:W-:Y:S01]  /*2b610*/  @P1 FMUL.FTZ R125, R140, 0.69314718246459960938 ;  /* 0x3f3172188c7d1820 */ /* 0x000fe20000410000 */
[----:B------:R-:W-:-:S04]  /*2b620*/  @P1 FMUL.FTZ R140, R137, 0.69314718246459960938 ;  /* 0x3f317218898c1820 */ /* 0x000fc80000410000 */
[----:B------:R-:W-:Y:S01]  /*2b630*/  @P1 FFMA.FTZ R138, R140, R139, R125 ;  /* 0x0000008b8c8a1223 */ /* 0x000fe2000001007d */
        /* <DEDUP_REMOVED lines=66> */
[----:B------:R1:W-:Y:S04]  /*2ba60*/  STL [R1+0x240], R136 ;  /* 0x0002408801007387 */ /* 0x0003e80000100800 */
        /* <DEDUP_REMOVED lines=32> */
[----:B------:R1:W-:Y:S01]  /*2bc70*/  STL [R1+0x220], R12 ;  /* 0x0002200c01007387 */ /* 0x0003e20000100800 */
[----:B------:R-:W-:-:S13]  /*2bc80*/  PLOP3.LUT P0, PT, PT, PT, PT, 0x8, 0x0 ;  /* 0x000000000000781c */ /* 0x000fda0003f0e170 */
.L_x_2838:
[----:B------:R-:W-:Y:S05]  /*2bc90*/  WARPSYNC.ALL ;  /* 0x0000000000007948 */ /* 0x000fea0003800000 */
[----:B------:R-:W2:Y:S08]  /*2bca0*/  S2UR UR5, SR_CgaCtaId ;  /* 0x00000000000579c3 */ /* 0x000eb00000008800 */
[----:B------:R-:W-:Y:S06]  /*2bcb0*/  BAR.SYNC.DEFER_BLOCKING 0x5, 0x120 ;  /* 0x0144800000007b1d */ /* 0x000fec0000010000 */
[----:B------:R-:W-:Y:S01]  /*2bcc0*/  UMOV UR4, 0x400 ;  /* 0x0000040000047882 */ /* 0x000fe20000000000 */
[----:B------:R-:W-:Y:S01]  /*2bcd0*/  BSSY B0, `(.L_x_2967) ;  /* 0x00002b2000007945 */ /* 0x000fe20003800000 */
[----:B--2---:R-:W-:-:S06]  /*2bce0*/  ULEA UR4, UR5, UR4, 0x18 ;  /* 0x0000000405047291 */ /* 0x004fcc000f8ec03f */
[----:B------:R-:W-:-:S05]  /*2bcf0*/  IMAD.U32 R145, RZ, RZ, UR4 ;  /* 0x00000004ff917e24 */ /* 0x000fca000f8e00ff */
[----:B------:R2:W3:Y:S01]  /*2bd00*/  LDS.128 R116, [R145+0x324d0] ;  /* 0x0324d00091747984 */ /* 0x0004e20000000c00 */
[----:B------:R-:W-:Y:S06]  /*2bd10*/  BAR.ARV 0x4, 0x120 ;  /* 0x0104800000007b1d */ /* 0x000fec0000002000 */
[----:B------:R-:W-:Y:S05]  /*2bd20*/  @P0 BRA `(.L_x_2968) ;  /* 0x0000001c00d00947 */ /* 0x000fea0003800000 */
[----:B------:R-:W4:Y:S04]  /*2bd30*/  LDL.128 R140, [R1+0x260] ;  /* 0x00026000018c7983 */ /* 0x000f280000100c00 */
[----:B------:R-:W2:Y:S04]  /*2bd40*/  LDL.128 R132, [R1+0x280] ;  /* 0x0002800001847983 */ /* 0x000ea80000100c00 */
[----:B-1----:R-:W2:Y:S04]  /*2bd50*/  LDL.128 R136, [R1+0x270] ;  /* 0x0002700001887983 */ /* 0x002ea80000100c00 */
[----:B------:R-:W2:Y:S04]  /*2bd60*/  LDL.128 R124, [R1+0x2a0] ;  /* 0x0002a000017c7983 */ /* 0x000ea80000100c00 */
        /* <DEDUP_REMOVED lines=10> */
[----:B0-----:R-:W2:Y:S04]  /*2be10*/  LDL.128 R84, [R1+0x330] ;  /* 0x0003300001547983 */ /* 0x001ea80000100c00 */
        /* <DEDUP_REMOVED lines=8> */
[----:B-----5:R-:W2:Y:S04]  /*2bea0*/  LDL.128 R40, [R1+0x3e0] ;  /* 0x0003e00001287983 */ /* 0x020ea80000100c00 */
[----:B------:R-:W2:Y:S04]  /*2beb0*/  LDL.128 R44, [R1+0x3d0] ;  /* 0x0003d000012c7983 */ /* 0x000ea80000100c00 */
[----:B------:R-:W2:Y:S04]  /*2bec0*/  LDL.128 R32, [R1+0x400] ;  /* 0x0004000001207983 */ /* 0x000ea80000100c00 */
[----:B------:R-:W2:Y:S04]  /*2bed0*/  LDL.128 R36, [R1+0x3f0] ;  /* 0x0003f00001247983 */ /* 0x000ea80000100c00 */
[----:B------:R-:W2:Y:S04]  /*2bee0*/  LDL.128 R24, [R1+0x420] ;  /* 0x0004200001187983 */ /* 0x000ea80000100c00 */
[----:B------:R-:W2:Y:S04]  /*2bef0*/  LDL.128 R28, [R1+0x410] ;  /* 0x00041000011c7983 */ /* 0x000ea80000100c00 */
[----:B------:R-:W2:Y:S04]  /*2bf00*/  LDL.128 R8, [R1+0x440] ;  /* 0x0004400001087983 */ /* 0x000ea80000100c00 */
[----:B------:R-:W2:Y:S04]  /*2bf10*/  LDL.128 R12, [R1+0x430] ;  /* 0x00043000010c7983 */ /* 0x000ea80000100c00 */
[----:B------:R-:W2:Y:S01]  /*2bf20*/  LDL.128 R4, [R1+0x450] ;  /* 0x0004500001047983 */ /* 0x000ea20000100c00 */
[----:B------:R-:W0:Y:S01]  /*2bf30*/  S2R R0, SR_SWINHI ;  /* 0x0000000000007919 */ /* 0x000e220000002f00 */
[----:B------:R-:W-:Y:S05]  /*2bf40*/  WARPSYNC.ALL ;  /* 0x0000000000007948 */ /* 0x000fea0003800000 */
[----:B------:R-:W-:Y:S01]  /*2bf50*/  ULDC.64 UR4, c[0x0][0xcd8] ;  /* 0x0003360000047ab9 */ /* 0x000fe20000000a00 */
[----:B------:R-:W-:-:S02]  /*2bf60*/  MOV R2, R145 ;  /* 0x0000009100027202 */ /* 0x000fc40000000f00 */
[----:B0-----:R-:W-:-:S03]  /*2bf70*/  MOV R3, R0 ;  /* 0x0000000000037202 */ /* 0x001fc60000000f00 */
[----:B------:R-:W-:-:S03]  /*2bf80*/  IMAD.WIDE R18, R214, 0x2, R2 ;  /* 0x00000002d6127825 */ /* 0x000fc600078e0202 */
[C---:B------:R-:W-:Y:S02]  /*2bf90*/  LOP3.LUT R0, R18.reuse, 0x380, RZ, 0xc0, !PT ;  /* 0x0000038012007812 */ /* 0x040fe400078ec0ff */
[C---:B------:R-:W-:Y:S02]  /*2bfa0*/  IADD3 R21, P2, R18.reuse, 0x40, RZ ;  /* 0x0000004012157810 */ /* 0x040fe40007f5e0ff */
[----:B------:R-:W-:Y:S02]  /*2bfb0*/  IADD3 R20, P1, R18, 0x20, RZ ;  /* 0x0000002012147810 */ /* 0x000fe40007f3e0ff */
[----:B------:R-:W-:Y:S02]  /*2bfc0*/  SHF.R.U64 R203, R0, 0x3, RZ ;  /* 0x0000000300cb7819 */ /* 0x000fe400000012ff */
[----:B------:R-:W-:Y:S02]  /*2bfd0*/  LOP3.LUT R0, R21, 0x380, RZ, 0xc0, !PT ;  /* 0x0000038015007812 */ /* 0x000fe400078ec0ff */
[----:B---3--:R-:W-:-:S02]  /*2bfe0*/  IADD3 R116, P3, R18, 0x60, RZ ;  /* 0x0000006012747810 */ /* 0x008fc40007f7e0ff */
[----:B------:R-:W-:Y:S01]  /*2bff0*/  LOP3.LUT R205, R20, 0x380, RZ, 0xc0, !PT ;  /* 0x0000038014cd7812 */ /* 0x000fe200078ec0ff */
[----:B------:R-:W-:Y:S01]  /*2c000*/  IMAD.X R175, RZ, RZ, R19, P1 ;  /* 0x000000ffffaf7224 */ /* 0x000fe200008e0613 */
[----:B------:R-:W-:Y:S02]  /*2c010*/  SHF.R.U64 R0, R0, 0x3, RZ ;  /* 0x0000000300007819 */ /* 0x000fe400000012ff */
[C---:B------:R-:W-:Y:S02]  /*2c020*/  IADD3 R144, P4, R18.reuse, 0x4000, RZ ;  /* 0x0000400012907810 */ /* 0x040fe40007f9e0ff */
[----:B------:R-:W-:Y:S02]  /*2c030*/  IADD3 R209, P1, R18, 0x4060, RZ ;  /* 0x0000406012d17810 */ /* 0x000fe40007f3e0ff */
[----:B------:R-:W-:Y:S02]  /*2c040*/  LOP3.LUT R207, R116, 0x380, RZ, 0xc0, !PT ;  /* 0x0000038074cf7812 */ /* 0x000fe400078ec0ff */
[----:B------:R-:W-:-:S02]  /*2c050*/  SHF.R.U64 R205, R205, 0x3, RZ ;  /* 0x00000003cdcd7819 */ /* 0x000fc400000012ff */
[----:B------:R-:W-:Y:S02]  /*2c060*/  IADD3 R146, P5, R18, 0x4020, RZ ;  /* 0x0000402012927810 */ /* 0x000fe40007fbe0ff */
[----:B------:R-:W-:Y:S02]  /*2c070*/  LOP3.LUT R186, R0, R21, RZ, 0x3c, !PT ;  /* 0x0000001500ba7212 */ /* 0x000fe400078e3cff */
[----:B------:R-:W-:Y:S02]  /*2c080*/  LOP3.LUT R21, R144, 0x380, RZ, 0xc0, !PT ;  /* 0x0000038090157812 */ /* 0x000fe400078ec0ff */
[----:B------:R-:W-:Y:S01]  /*2c090*/  LOP3.LUT R0, R209, 0x380, RZ, 0xc0, !PT ;  /* 0x00000380d1007812 */ /* 0x000fe200078ec0ff */
[--C-:B------:R-:W-:Y:S01]  /*2c0a0*/  IMAD.X R157, RZ, RZ, R19.reuse, P1 ;  /* 0x000000ffff9d7224 */ /* 0x100fe200008e0613 */
[----:B------:R-:W-:Y:S02]  /*2c0b0*/  SHF.R.U64 R207, R207, 0x3, RZ ;  /* 0x00000003cfcf7819 */ /* 0x000fe400000012ff */
[----:B------:R-:W-:Y:S01]  /*2c0c0*/  LOP3.LUT R174, R205, R20, RZ, 0x3c, !PT ;  /* 0x00000014cdae7212 */ /* 0x000fe200078e3cff */
[----:B------:R-:W-:Y:S01]  /*2c0d0*/  IMAD.X R187, RZ, RZ, R19, P2 ;  /* 0x000000ffffbb7224 */ /* 0x000fe200010e0613 */
[----:B------:R-:W-:-:S02]  /*2c0e0*/  IADD3 R150, P0, R18, 0x4040, RZ ;  /* 0x0000404012967810 */ /* 0x000fc40007f1e0ff */
[----:B------:R-:W-:Y:S01]  /*2c0f0*/  LOP3.LUT R205, R146, 0x380, RZ, 0xc0, !PT ;  /* 0x0000038092cd7812 */ /* 0x000fe200078ec0ff */
[--C-:B------:R-:W-:Y:S01]  /*2c100*/  IMAD.X R173, RZ, RZ, R19.reuse, P5 ;  /* 0x000000ffffad7224 */ /* 0x100fe200028e0613 */
[C---:B------:R-:W-:Y:S02]  /*2c110*/  IADD3 R181, P1, R18.reuse, 0xc020, RZ ;  /* 0x0000c02012b57810 */ /* 0x040fe40007f3e0ff */
[----:B------:R-:W-:Y:S01]  /*2c120*/  SHF.R.U64 R21, R21, 0x3, RZ ;  /* 0x0000000315157819 */ /* 0x000fe200000012ff */
[----:B------:R-:W-:Y:S01]  /*2c130*/  IMAD.X R185, RZ, RZ, R19, P3 ;  /* 0x000000ffffb97224 */ /* 0x000fe200018e0613 */
[----:B------:R-:W-:Y:S02]  /*2c140*/  IADD3 R190, P2, R18, 0x8000, RZ ;  /* 0x0000800012be7810 */ /* 0x000fe40007f5e0ff */
[----:B------:R-:W-:Y:S02]  /*2c150*/  SHF.R.U64 R0, R0, 0x3, RZ ;  /* 0x0000000300007819 */ /* 0x000fe400000012ff */
[----:B------:R-:W-:-:S02]  /*2c160*/  IADD3 R193, P5, R18, 0x8060, RZ ;  /* 0x0000806012c17810 */ /* 0x000fc40007fbe0ff */
[----:B------:R-:W-:Y:S02]  /*2c170*/  LOP3.LUT R184, R207, R116, RZ, 0x3c, !PT ;  /* 0x00000074cfb87212 */ /* 0x000fe400078e3cff */
[----:B------:R-:W-:Y:S02]  /*2c180*/  IADD3 R196, P3, R18, 0x8020, RZ ;  /* 0x0000802012c47810 */ /* 0x000fe40007f7e0ff */
[----:B------:R-:W-:Y:S02]  /*2c190*/  LOP3.LUT R207, R150, 0x380, RZ, 0xc0, !PT ;  /* 0x0000038096cf7812 */ /* 0x000fe400078ec0ff */
[----:B------:R-:W-:Y:S01]  /*2c1a0*/  SHF.R.U64 R205, R205, 0x3, RZ ;  /* 0x00000003cdcd7819 */ /* 0x000fe200000012ff */
[--C-:B------:R-:W-:Y:S01]  /*2c1b0*/  IMAD.X R195, RZ, RZ, R19.reuse, P1 ;  /* 0x000000ffffc37224 */ /* 0x100fe200008e0613 */
[----:B------:R-:W-:Y:S01]  /*2c1c0*/  LOP3.LUT R148, R21, R144, RZ, 0x3c, !PT ;  /* 0x0000009015947212 */ /* 0x000fe200078e3cff */
[----:B------:R-:W-:Y:S01]  /*2c1d0*/  IMAD.X R151, RZ, RZ, R19, P2 ;  /* 0x000000ffff977224 */ /* 0x000fe200010e0613 */
[----:B------:R-:W-:-:S02]  /*2c1e0*/  LOP3.LUT R156, R0, R209, RZ, 0x3c, !PT ;  /* 0x000000d1009c7212 */ /* 0x000fc400078e3cff */
[----:B------:R-:W-:Y:S01]  /*2c1f0*/  LOP3.LUT R21, R190, 0x380, RZ, 0xc0, !PT ;  /* 0x00000380be157812 */ /* 0x000fe200078ec0ff */
[--C-:B------:R-:W-:Y:S01]  /*2c200*/  IMAD.X R149, RZ, RZ, R19.reuse, P4 ;  /* 0x000000ffff957224 */ /* 0x100fe200020e0613 */
[----:B------:R-:W-:Y:S02]  /*2c210*/  LOP3.LUT R0, R193, 0x380, RZ, 0xc0, !PT ;  /* 0x00000380c1007812 */ /* 0x000fe400078ec0ff */
[----:B------:R-:W-:Y:S01]  /*2c220*/  ISETP.NE.U32.AND P1, PT, RZ, UR4, PT ;  /* 0x00000004ff007c0c */ /* 0x000fe2000bf25070 */
[--C-:B------:R-:W-:Y:S01]  /*2c230*/  IMAD.X R159, RZ, RZ, R19.reuse, P0 ;  /* 0x000000ffff9f7224 */ /* 0x100fe200000e0613 */
[----:B------:R-:W-:Y:S01]  /*2c240*/  IADD3 R188, P2, R18, 0xc040, RZ ;  /* 0x0000c04012bc7810 */ /* 0x000fe20007f5e0ff */
[----:B------:R-:W-:Y:S01]  /*2c250*/  IMAD.X R147, RZ, RZ, R19, P3 ;  /* 0x000000ffff937224 */ /* 0x000fe200018e0613 */
[----:B------:R-:W-:Y:S02]  /*2c260*/  SHF.R.U64 R207, R207, 0x3, RZ ;  /* 0x00000003cfcf7819 */ /* 0x000fe400000012ff */
[----:B------:R-:W-:-:S02]  /*2c270*/  LOP3.LUT R172, R205, R146, RZ, 0x3c, !PT ;  /* 0x00000092cdac7212 */ /* 0x000fc400078e3cff */
[----:B------:R-:W-:Y:S02]  /*2c280*/  IADD3 R194, P4, R18, 0x8040, RZ ;  /* 0x0000804012c27810 */ /* 0x000fe40007f9e0ff */
[----:B------:R-:W-:Y:S02]  /*2c290*/  LOP3.LUT R205, R196, 0x380, RZ, 0xc0, !PT ;  /* 0x00000380c4cd7812 */ /* 0x000fe400078ec0ff */
[C---:B------:R-:W-:Y:S02]  /*2c2a0*/  IADD3 R164, P0, R18.reuse, 0xc000, RZ ;  /* 0x0000c00012a47810 */ /* 0x040fe40007f1e0ff */
[----:B------:R-:W-:Y:S02]  /*2c2b0*/  IADD3 R178, P3, R18, 0xc060, RZ ;  /* 0x0000c06012b27810 */ /* 0x000fe40007f7e0ff */
[----:B------:R-:W-:Y:S02]  /*2c2c0*/  SHF.R.U64 R21, R21, 0x3, RZ ;  /* 0x0000000315157819 */ /* 0x000fe400000012ff */
[----:B------:R-:W-:-:S02]  /*2c2d0*/  LOP3.LUT R18, R203, R18, RZ, 0x3c, !PT ;  /* 0x00000012cb127212 */ /* 0x000fc400078e3cff */
[----:B------:R-:W-:Y:S02]  /*2c2e0*/  SHF.R.U64 R0, R0, 0x3, RZ ;  /* 0x0000000300007819 */ /* 0x000fe400000012ff */
[----:B------:R-:W-:Y:S01]  /*2c2f0*/  ISETP.NE.AND.EX P1, PT, RZ, UR5, PT, P1 ;  /* 0x00000005ff007c0c */ /* 0x000fe2000bf25310 */
[----:B------:R-:W-:Y:S01]  /*2c300*/  ULDC.64 UR4, c[0x0][0xce0] ;  /* 0x0003380000047ab9 */ /* 0x000fe20000000a00 */
[----:B------:R-:W-:Y:S01]  /*2c310*/  LOP3.LUT R158, R207, R150, RZ, 0x3c, !PT ;  /* 0x00000096cf9e7212 */ /* 0x000fe200078e3cff */
[----:B------:R-:W-:Y:S01]  /*2c320*/  IMAD.X R189, RZ, RZ, R19, P2 ;  /* 0x000000ffffbd7224 */ /* 0x000fe200010e0613 */
[----:B------:R-:W-:Y:S02]  /*2c330*/  LOP3.LUT R207, R194, 0x380, RZ, 0xc0, !PT ;  /* 0x00000380c2cf7812 */ /* 0x000fe400078ec0ff */
[----:B------:R-:W-:Y:S02]  /*2c340*/  SHF.R.U64 R205, R205, 0x3, RZ ;  /* 0x00000003cdcd7819 */ /* 0x000fe400000012ff */
[----:B------:R-:W-:-:S02]  /*2c350*/  LOP3.LUT R150, R21, R190, RZ, 0x3c, !PT ;  /* 0x000000be15967212 */ /* 0x000fc400078e3cff */
[----:B------:R-:W-:Y:S02]  /*2c360*/  ISETP.NE.U32.AND P2, PT, RZ, UR4, PT ;  /* 0x00000004ff007c0c */ /* 0x000fe4000bf45070 */
[----:B------:R-:W-:Y:S02]  /*2c370*/  LOP3.LUT R198, R0, R193, RZ, 0x3c, !PT ;  /* 0x000000c100c67212 */ /* 0x000fe400078e3cff */
[----:B------:R-:W-:Y:S02]  /*2c380*/  LOP3.LUT R21, R164, 0x380, RZ, 0xc0, !PT ;  /* 0x00000380a4157812 */ /* 0x000fe400078ec0ff */
[----:B------:R-:W-:Y:S02]  /*2c390*/  MOV R18, R18 ;  /* 0x0000001200127202 */ /* 0x000fe40000000f00 */
[----:B------:R-:W-:Y:S02]  /*2c3a0*/  LOP3.LUT R0, R181, 0x380, RZ, 0xc0, !PT ;  /* 0x00000380b5007812 */ /* 0x000fe400078ec0ff */
[----:B------:R-:W-:-:S02]  /*2c3b0*/  MOV R174, R174 ;  /* 0x000000ae00ae7202 */ /* 0x000fc40000000f00 */
[----:B------:R-:W-:Y:S02]  /*2c3c0*/  SHF.R.U64 R207, R207, 0x3, RZ ;  /* 0x00000003cfcf7819 */ /* 0x000fe400000012ff */
[----:B------:R-:W-:Y:S02]  /*2c3d0*/  LOP3.LUT R146, R205, R196, RZ, 0x3c, !PT ;  /* 0x000000c4cd927212 */ /* 0x000fe400078e3cff */
[----:B------:R-:W-:Y:S02]  /*2c3e0*/  LOP3.LUT R193, R188, 0x380, RZ, 0xc0, !PT ;  /* 0x00000380bcc17812 */ /* 0x000fe400078ec0ff */
[----:B------:R-:W-:Y:S02]  /*2c3f0*/  MOV R186, R186 ;  /* 0x000000ba00ba7202 */ /* 0x000fe40000000f00 */
[----:B------:R-:W-:Y:S02]  /*2c400*/  LOP3.LUT R205, R178, 0x380, RZ, 0xc0, !PT ;  /* 0x00000380b2cd7812 */ /* 0x000fe400078ec0ff */
[----:B------:R-:W-:-:S02]  /*2c410*/  MOV R184, R184 ;  /* 0x000000b800b87202 */ /* 0x000fc40000000f00 */
[----:B------:R-:W-:Y:S01]  /*2c420*/  ISETP.NE.AND.EX P2, PT, RZ, UR5, PT, P2 ;  /* 0x00000005ff007c0c */ /* 0x000fe2000bf45320 */
[----:B------:R-:W-:Y:S01]  /*2c430*/  IMAD.X R201, RZ, RZ, R19, P4 ;  /* 0x000000ffffc97224 */ /* 0x000fe200020e0613 */
[----:B------:R-:W-:Y:S02]  /*2c440*/  SHF.R.U64 R21, R21, 0x3, RZ ;  /* 0x0000000315157819 */ /* 0x000fe400000012ff */
[----:B----4-:R-:W-:Y:S02]  /*2c450*/  F2FP.BF16.F32.PACK_AB R140, R141, R140 ;  /* 0x0000008c8d8c723e */ /* 0x010fe400000010ff */
[----:B------:R-:W-:Y:S02]  /*2c460*/  F2FP.BF16.F32.PACK_AB R141, R143, R142 ;  /* 0x0000008e8f8d723e */ /* 0x000fe400000010ff */
[----:B--2---:R-:W-:Y:S02]  /*2c470*/  F2FP.BF16.F32.PACK_AB R132, R133, R132 ;  /* 0x000000848584723e */ /* 0x004fe400000010ff */
        /* <DEDUP_REMOVED lines=23> */
[----:B------:R-:W-:Y:S01]  /*2c5f0*/  IMAD.X R199, RZ, RZ, R19, P5 ;  /* 0x000000ffffc77224 */ /* 0x000fe200028e0613 */
[----:B------:R-:W-:Y:S01]  /*2c600*/  SHF.R.U64 R0, R0, 0x3, RZ ;  /* 0x0000000300007819 */ /* 0x000fe200000012ff */
[----:B------:R1:W-:Y:S01]  /*2c610*/  STSM.16.M88.4 [R174], R132 ;  /* 0x00000084ae007844 */ /* 0x0003e20000000200 */
[----:B------:R-:W-:Y:S02]  /*2c620*/  MOV R172, R172 ;  /* 0x000000ac00ac7202 */ /* 0x000fe40000000f00 */
[----:B------:R-:W-:Y:S02]  /*2c630*/  F2FP.BF16.F32.PACK_AB R98, R93, R92 ;  /* 0x0000005c5d62723e */ /* 0x000fe400000010ff */
[----:B------:R-:W-:-:S02]  /*2c640*/  F2FP.BF16.F32.PACK_AB R99, R95, R94 ;  /* 0x0000005e5f63723e */ /* 0x000fc400000010ff */
[----:B------:R-:W-:Y:S02]  /*2c650*/  F2FP.BF16.F32.PACK_AB R89, R91, R90 ;  /* 0x0000005a5b59723e */ /* 0x000fe400000010ff */
[----:B------:R-:W-:Y:S01]  /*2c660*/  F2FP.BF16.F32.PACK_AB R80, R81, R80 ;  /* 0x000000505150723e */ /* 0x000fe200000010ff */
[----:B------:R-:W-:Y:S01]  /*2c670*/  IMAD.X R197, RZ, RZ, R19, P0 ;  /* 0x000000ffffc57224 */ /* 0x000fe200000e0613 */
[----:B------:R-:W-:Y:S01]  /*2c680*/  LOP3.LUT R200, R207, R194, RZ, 0x3c, !PT ;  /* 0x000000c2cfc87212 */ /* 0x000fe200078e3cff */
[----:B------:R1:W-:Y:S01]  /*2c690*/  STSM.16.M88.4 [R186], R124 ;  /* 0x0000007cba007844 */ /* 0x0003e20000000200 */
[----:B------:R-:W-:Y:S02]  /*2c6a0*/  SHF.R.U64 R193, R193, 0x3, RZ ;  /* 0x00000003c1c17819 */ /* 0x000fe400000012ff */
[----:B------:R-:W-:Y:S02]  /*2c6b0*/  MOV R158, R158 ;  /* 0x0000009e009e7202 */ /* 0x000fe40000000f00 */
[----:B------:R-:W-:-:S02]  /*2c6c0*/  F2FP.BF16.F32.PACK_AB R90, R85, R84 ;  /* 0x00000054555a723e */ /* 0x000fc400000010ff */
[----:B------:R-:W-:Y:S02]  /*2c6d0*/  F2FP.BF16.F32.PACK_AB R91, R87, R86 ;  /* 0x00000056575b723e */ /* 0x000fe400000010ff */
[----:B------:R-:W-:Y:S02]  /*2c6e0*/  F2FP.BF16.F32.PACK_AB R81, R83, R82 ;  /* 0x000000525351723e */ /* 0x000fe400000010ff */
[----:B------:R-:W-:Y:S01]  /*2c6f0*/  F2FP.BF16.F32.PACK_AB R72, R73, R72 ;  /* 0x000000484948723e */ /* 0x000fe200000010ff */
        /* <DEDUP_REMOVED lines=8> */
[----:B------:R-:W-:Y:S02]  /*2c780*/  LOP3.LUT R196, R21, R164, RZ, 0x3c, !PT ;  /* 0x000000a415c47212 */ /* 0x000fe400078e3cff */
[----:B------:R-:W-:Y:S02]  /*2c790*/  MOV R150, R150 ;  /* 0x0000009600967202 */ /* 0x000fe40000000f00 */
[----:B------:R-:W-:-:S02]  /*2c7a0*/  F2FP.BF16.F32.PACK_AB R74, R69, R68 ;  /* 0x00000044454a723e */ /* 0x000fc400000010ff */
[----:B------:R-:W-:Y:S02]  /*2c7b0*/  F2FP.BF16.F32.PACK_AB R75, R71, R70 ;  /* 0x00000046474b723e */ /* 0x000fe400000010ff */
[----:B------:R-:W-:Y:S02]  /*2c7c0*/  F2FP.BF16.F32.PACK_AB R65, R67, R66 ;  /* 0x000000424341723e */ /* 0x000fe400000010ff */
[----:B------:R-:W-:Y:S01]  /*2c7d0*/  F2FP.BF16.F32.PACK_AB R56, R57, R56 ;  /* 0x000000383938723e */ /* 0x000fe200000010ff */
[----:B------:R-:W-:Y:S01]  /*2c7e0*/  IMAD.X R203, RZ, RZ, R19, P3 ;  /* 0x000000ffffcb7224 */ /* 0x000fe200018e0613 */
[----:B------:R-:W-:Y:S01]  /*2c7f0*/  LOP3.LUT R194, R0, R181, RZ, 0x3c, !PT ;  /* 0x000000b500c27212 */ /* 0x000fe200078e3cff */
[----:B------:R1:W-:Y:S01]  /*2c800*/  STSM.16.M88.4 [R172], R96 ;  /* 0x00000060ac007844 */ /* 0x0003e20000000200 */
[----:B------:R-:W-:Y:S01]  /*2c810*/  MOV R146, R146 ;  /* 0x0000009200927202 */ /* 0x000fe20000000f00 */
[----:B0-----:R-:W0:Y:S01]  /*2c820*/  LDC.64 R18, c[0x0][0xcd8] ;  /* 0x00033600ff127b82 */ /* 0x001e220000000a00 */
        /* <DEDUP_REMOVED lines=34> */
[----:B------:R-:W-:Y:S01]  /*2ca50*/  F2FP.BF16.F32.PACK_AB R9, R11, R10 ;  /* 0x0000000a0b09723e */ /* 0x000fe200000010ff */
[----:B------:R1:W-:Y:S01]  /*2ca60*/  STSM.16.M88.4 [R198], R48 ;  /* 0x00000030c6007844 */ /* 0x0003e20000000200 */
[----:B------:R-:W-:-:S02]  /*2ca70*/  MOV R202, R202 ;  /* 0x000000ca00ca7202 */ /* 0x000fc40000000f00 */
[----:B------:R-:W-:Y:S02]  /*2ca80*/  F2FP.BF16.F32.PACK_AB R10, R5, R4 ;  /* 0x00000004050a723e */ /* 0x000fe400000010ff */
[----:B------:R-:W-:Y:S01]  /*2ca90*/  F2FP.BF16.F32.PACK_AB R11, R7, R6 ;  /* 0x00000006070b723e */ /* 0x000fe200000010ff */
[----:B------:R1:W-:Y:S01]  /*2caa0*/  STSM.16.M88.4 [R196], R40 ;  /* 0x00000028c4007844 */ /* 0x0003e20000000200 */
[----:B------:R-:W2:Y:S03]  /*2cab0*/  @P2 LDC.64 R6, c[0x0][0xce0] ;  /* 0x00033800ff062b82 */ /* 0x000ea60000000a00 */
[----:B------:R1:W-:Y:S04]  /*2cac0*/  STSM.16.M88.4 [R194], R32 ;  /* 0x00000020c2007844 */ /* 0x0003e80000000200 */
[----:B------:R1:W-:Y:S04]  /*2cad0*/  STSM.16.M88.4 [R188], R24 ;  /* 0x00000018bc007844 */ /* 0x0003e80000000200 */
[----:B------:R1:W-:Y:S01]  /*2cae0*/  STSM.16.M88.4 [R202], R8 ;  /* 0x00000008ca007844 */ /* 0x0003e20000000200 */
[----:B------:R-:W-:Y:S01]  /*2caf0*/  ULDC UR4, c[0x0][0xb88] ;  /* 0x0002e20000047ab9 */ /* 0x000fe20000000800 */
[----:B------:R-:W-:-:S02]  /*2cb00*/  IMAD.MOV.U32 R4, RZ, RZ, RZ ;  /* 0x000000ffff047224 */ /* 0x000fc400078e00ff */
[----:B------:R-:W-:Y:S02]  /*2cb10*/  IMAD.U32 R20, RZ, RZ, UR4 ;  /* 0x00000004ff147e24 */ /* 0x000fe4000f8e00ff */
[C---:B0-----:R-:W-:Y:S01]  /*2cb20*/  IMAD.WIDE R18, R171.reuse, 0x4, R18 ;  /* 0x00000004ab127825 */ /* 0x041fe200078e0212 */
[----:B------:R-:W-:Y:S03]  /*2cb30*/  BAR.SYNC.DEFER_BLOCKING 0x1, 0x100 ;  /* 0x0044000000007b1d */ /* 0x000fe60000010000 */
[----:B--2---:R-:W-:-:S03]  /*2cb40*/  @P2 IMAD.WIDE R6, R171, 0x4, R6 ;  /* 0x00000004ab062825 */ /* 0x004fc600078e0206 */
[----:B------:R1:W5:Y:S04]  /*2cb50*/  @P1 LDG.E R4, desc[UR56][R18.64] ;  /* 0x0000003812041981 */ /* 0x000368000c1e1900 */
[----:B------:R1:W5:Y:S01]  /*2cb60*/  @P2 LDG.E R20, desc[UR56][R6.64] ;  /* 0x0000003806142981 */ /* 0x000362000c1e1900 */
[----:B------:R-:W-:Y:S01]  /*2cb70*/  IMAD R13, R177, 0x80, R182 ;  /* 0x00000080b10d7824 */ /* 0x000fe200078e02b6 */
[----:B------:R-:W-:-:S03]  /*2cb80*/  LOP3.LUT P0, RZ, R212, 0x3, RZ, 0xc0, !PT ;  /* 0x00000003d4ff7812 */ /* 0x000fc6000780c0ff */
[----:B------:R-:W-:Y:S01]  /*2cb90*/  VIADD R5, R13, 0x8 ;  /* 0x000000080d057836 */ /* 0x000fe20000000000 */
[----:B------:R-:W-:Y:S09]  /*2cba0*/  @P2 BRA `(.L_x_2969) ;  /* 0x0000000000102947 */ /* 0x000ff20003800000 */
[----:B------:R-:W-:Y:S05]  /*2cbb0*/  @!P1 BRA `(.L_x_2969) ;  /* 0x00000000000c9947 */ /* 0x000fea0003800000 */
[----:B-1----:R-:W2:Y:S04]  /*2cbc0*/  LDG.E R7, desc[UR56][R18.64] ;  /* 0x0000003812077981 */ /* 0x002ea8000c1e1900 */
[----:B-----5:R-:W2:Y:S02]  /*2cbd0*/  LDG.E R20, desc[UR56][R18.64+0x4] ;  /* 0x0000043812147981 */ /* 0x020ea4000c1e1900 */
[----:B--2---:R-:W-:-:S07]  /*2cbe0*/  IMAD.IADD R20, R20, 0x1, -R7 ;  /* 0x0000000114147824 */ /* 0x004fce00078e0a07 */
.L_x_2969:
[-C--:B-----5:R-:W-:Y:S01]  /*2cbf0*/  ISETP.GE.OR P2, PT, R13, R20.reuse, P0 ;  /* 0x000000140d00720c */ /* 0x0a0fe20000746670 */
[----:B------:R-:W-:Y:S01]  /*2cc00*/  ULDC.64 UR4, c[0x0][0xc70] ;  /* 0x00031c0000047ab9 */ /* 0x000fe20000000a00 */
[----:B------:R-:W-:-:S11]  /*2cc10*/  ISETP.GE.OR P0, PT, R5, R20, P0 ;  /* 0x000000140500720c */ /* 0x000fd60000706670 */
[----:B------:R-:W2:Y:S04]  /*2cc20*/  @!P2 LDL R21, [R1+0x240] ;  /* 0x000240000115a983 */ /* 0x000ea80000100800 */
[----:B-1----:R-:W3:Y:S01]  /*2cc30*/  @!P0 LDL R10, [R1+0x244] ;  /* 0x00024400010a8983 */ /* 0x002ee20000100800 */
[----:B------:R-:W-:Y:S02]  /*2cc40*/  SHF.R.S32.HI R6, RZ, 0x1f, R170 ;  /* 0x0000001fff067819 */ /* 0x000fe400000114aa */
[--C-:B------:R-:W-:Y:S02]  /*2cc50*/  SHF.R.S32.HI R5, RZ, 0x1f, R4.reuse ;  /* 0x0000001fff057819 */ /* 0x100fe40000011404 */
[----:B------:R-:W-:Y:S01]  /*2cc60*/  SHF.R.S32.HI R0, RZ, 0x1f, R171 ;  /* 0x0000001fff007819 */ /* 0x000fe200000114ab */
[----:B------:R-:W-:Y:S01]  /*2cc70*/  IMAD R7, R6, UR4, RZ ;  /* 0x0000000406077c24 */ /* 0x000fe2000f8e02ff */
[----:B------:R-:W-:Y:S01]  /*2cc80*/  SEL R81, R171, RZ, !P1 ;  /* 0x000000ffab517207 */ /* 0x000fe20004800000 */
[----:B------:R-:W-:Y:S01]  /*2cc90*/  IMAD.WIDE.U32 R8, R170, UR4, R4 ;  /* 0x00000004aa087c25 */ /* 0x000fe2000f8e0004 */
[----:B------:R-:W-:-:S03]  /*2cca0*/  SEL R0, R0, RZ, !P1 ;  /* 0x000000ff00007207 */ /* 0x000fc60004800000 */
[----:B------:R-:W-:Y:S01]  /*2ccb0*/  IMAD R11, R170, UR5, R7 ;  /* 0x00000005aa0b7c24 */ /* 0x000fe2000f8e0207 */
[----:B------:R-:W-:Y:S01]  /*2ccc0*/  ULDC.64 UR4, c[0x0][0xc78] ;  /* 0x00031e0000047ab9 */ /* 0x000fe20000000a00 */
[----:B------:R-:W-:Y:S02]  /*2ccd0*/  IMAD R7, R162, 0x40, R160 ;  /* 0x00000040a2077824 */ /* 0x000fe400078e02a0 */
[----:B------:R-:W-:Y:S02]  /*2cce0*/  IMAD.IADD R9, R9, 0x1, R11 ;  /* 0x0000000109097824 */ /* 0x000fe400078e020b */
[----:B------:R-:W-:-:S04]  /*2ccf0*/  IMAD.WIDE R2, R7, 0x2, R2 ;  /* 0x0000000207027825 */ /* 0x000fc800078e0202 */
[----:B------:R-:W-:Y:S01]  /*2cd00*/  IMAD R7, R0, UR4, RZ ;  /* 0x0000000400077c24 */ /* 0x000fe2000f8e02ff */
[C---:B------:R-:W-:Y:S01]  /*2cd10*/  IADD3 R25, P5, R2.reuse, 0x1000, RZ ;  /* 0x0000100002197810 */ /* 0x040fe20007fbe0ff */
[----:B------:R-:W-:Y:S01]  /*2cd20*/  IMAD.WIDE.U32 R8, R81, UR4, R8 ;  /* 0x0000000451087c25 */ /* 0x000fe2000f8e0008 */
[----:B------:R-:W-:Y:S02]  /*2cd30*/  IADD3 R29, P1, R2, 0x2000, RZ ;  /* 0x00002000021d7810 */ /* 0x000fe40007f3e0ff */
[----:B------:R-:W-:Y:S01]  /*2cd40*/  LOP3.LUT R24, R25, 0x380, RZ, 0xc0, !PT ;  /* 0x0000038019187812 */ /* 0x000fe200078ec0ff */
[----:B------:R-:W-:Y:S01]  /*2cd50*/  IMAD R11, R81, UR5, R7 ;  /* 0x00000005510b7c24 */ /* 0x000fe2000f8e0207 */
[----:B------:R-:W-:Y:S01]  /*2cd60*/  SHF.R.S32.HI R7, RZ, 0x1f, R13 ;  /* 0x0000001fff077819 */ /* 0x000fe2000001140d */
[----:B------:R-:W-:Y:S01]  /*2cd70*/  ULDC.64 UR4, c[0x0][0xc40] ;  /* 0x0003100000047ab9 */ /* 0x000fe20000000a00 */
[----:B------:R-:W-:Y:S02]  /*2cd80*/  IADD3 R8, P3, R13, R8, RZ ;  /* 0x000000080d087210 */ /* 0x000fe40007f7e0ff */
[----:B------:R-:W-:-:S02]  /*2cd90*/  LOP3.LUT R28, R29, 0x380, RZ, 0xc0, !PT ;  /* 0x000003801d1c7812 */ /* 0x000fc400078ec0ff */
[----:B------:R-:W-:Y:S02]  /*2cda0*/  IADD3.X R7, R7, R9, R11, P3, !PT ;  /* 0x0000000907077210 */ /* 0x000fe40001ffe40b */
[----:B------:R-:W-:Y:S02]  /*2cdb0*/  LEA R18, P3, R8, UR4, 0x2 ;  /* 0x0000000408127c11 */ /* 0x000fe4000f8610ff */
[----:B------:R-:W-:Y:S02]  /*2cdc0*/  SHF.R.U64 R24, R24, 0x3, RZ ;  /* 0x0000000318187819 */ /* 0x000fe400000012ff */
[----:B------:R-:W-:Y:S01]  /*2cdd0*/  LEA.HI.X R19, R8, UR5, R7, 0x2, P3 ;  /* 0x0000000508137c11 */ /* 0x000fe200098f1407 */
[----:B------:R-:W-:Y:S01]  /*2cde0*/  ULDC.64 UR4, c[0x0][0xba0] ;  /* 0x0002e80000047ab9 */ /* 0x000fe20000000a00 */
[----:B------:R-:W-:Y:S02]  /*2cdf0*/  IADD3 R33, P3, R2, 0x3000, RZ ;  /* 0x0000300002217810 */ /* 0x000fe40007f7e0ff */
[----:B------:R-:W-:-:S02]  /*2ce00*/  SHF.R.U64 R28, R28, 0x3, RZ ;  /* 0x000000031c1c7819 */ /* 0x000fc400000012ff */
[----:B------:R-:W-:Y:S02]  /*2ce10*/  LOP3.LUT R32, R33, 0x380, RZ, 0xc0, !PT ;  /* 0x0000038021207812 */ /* 0x000fe400078ec0ff */
[----:B------:R-:W-:Y:S01]  /*2ce20*/  LOP3.LUT R24, R24, R25, RZ, 0x3c, !PT ;  /* 0x0000001918187212 */ /* 0x000fe200078e3cff */
[--C-:B------:R-:W-:Y:S01]  /*2ce30*/  IMAD.X R25, RZ, RZ, R3.reuse, P5 ;  /* 0x000000ffff197224 */ /* 0x100fe200028e0603 */
[----:B------:R-:W-:Y:S02]  /*2ce40*/  SHF.R.U64 R32, R32, 0x3, RZ ;  /* 0x0000000320207819 */ /* 0x000fe400000012ff */
[----:B------:R-:W-:Y:S01]  /*2ce50*/  LOP3.LUT R28, R28, R29, RZ, 0x3c, !PT ;  /* 0x0000001d1c1c7212 */ /* 0x000fe200078e3cff */
[--C-:B------:R-:W-:Y:S01]  /*2ce60*/  IMAD.X R29, RZ, RZ, R3.reuse, P1 ;  /* 0x000000ffff1d7224 */ /* 0x100fe200008e0603 */
[----:B------:R-:W-:Y:S01]  /*2ce70*/  LOP3.LUT R32, R32, R33, RZ, 0x3c, !PT ;  /* 0x0000002120207212 */ /* 0x000fe200078e3cff */
[----:B------:R-:W-:Y:S01]  /*2ce80*/  IMAD.X R33, RZ, RZ, R3, P3 ;  /* 0x000000ffff217224 */ /* 0x000fe200018e0603 */
[----:B------:R-:W-:-:S02]  /*2ce90*/  IADD3 R37, P4, R2, 0x4000, RZ ;  /* 0x0000400002257810 */ /* 0x000fc40007f9e0ff */
[C---:B------:R-:W-:Y:S02]  /*2cea0*/  IADD3 R41, P5, R2.reuse, 0x5000, RZ ;  /* 0x0000500002297810 */ /* 0x040fe40007fbe0ff */
[C---:B------:R-:W-:Y:S02]  /*2ceb0*/  IADD3 R45, P1, R2.reuse, 0x6000, RZ ;  /* 0x00006000022d7810 */ /* 0x040fe40007f3e0ff */
[----:B------:R-:W-:Y:S02]  /*2cec0*/  IADD3 R49, P3, R2, 0x7000, RZ ;  /* 0x0000700002317810 */ /* 0x000fe40007f7e0ff */
[----:B------:R-:W-:Y:S02]  /*2ced0*/  LOP3.LUT R36, R37, 0x380, RZ, 0xc0, !PT ;  /* 0x0000038025247812 */ /* 0x000fe400078ec0ff */
[----:B------:R-:W-:Y:S02]  /*2cee0*/  LOP3.LUT R40, R41, 0x380, RZ, 0xc0, !PT ;  /* 0x0000038029287812 */ /* 0x000fe400078ec0ff */
[----:B------:R-:W-:-:S02]  /*2cef0*/  LOP3.LUT R44, R45, 0x380, RZ, 0xc0, !PT ;  /* 0x000003802d2c7812 */ /* 0x000fc400078ec0ff */
[----:B------:R-:W-:Y:S02]  /*2cf00*/  LOP3.LUT R48, R49, 0x380, RZ, 0xc0, !PT ;  /* 0x0000038031307812 */ /* 0x000fe400078ec0ff */
        /* <DEDUP_REMOVED lines=37> */
[----:B------:R-:W-:Y:S01]  /*2d160*/  LOP3.LUT R68, R69, 0x380, RZ, 0xc0, !PT ;  /* 0x0000038045447812 */ /* 0x000fe200078ec0ff */
[----:B------:R-:W-:Y:S01]  /*2d170*/  IMAD.X R77, RZ, RZ, R3, P3 ;  /* 0x000000ffff4d7224 */ /* 0x000fe200018e0603 */
[----:B------:R-:W-:-:S02]  /*2d180*/  LOP3.LUT R72, R73, 0x380, RZ, 0xc0, !PT ;  /* 0x0000038049487812 */ /* 0x000fc400078ec0ff */
[----:B------:R-:W-:Y:S02]  /*2d190*/  LOP3.LUT R11, R2, 0x380, RZ, 0xc0, !PT ;  /* 0x00000380020b7812 */ /* 0x000fe400078ec0ff */
[----:B------:R-:W-:Y:S02]  /*2d1a0*/  LOP3.LUT R7, R12, 0x380, RZ, 0xc0, !PT ;  /* 0x000003800c077812 */ /* 0x000fe400078ec0ff */
[----:B------:R-:W-:Y:S02]  /*2d1b0*/  SHF.R.U64 R64, R64, 0x3, RZ ;  /* 0x0000000340407819 */ /* 0x000fe400000012ff */
[----:B------:R-:W-:Y:S02]  /*2d1c0*/  SHF.R.U64 R68, R68, 0x3, RZ ;  /* 0x0000000344447819 */ /* 0x000fe400000012ff */
[----:B------:R-:W-:Y:S02]  /*2d1d0*/  SHF.R.U64 R72, R72, 0x3, RZ ;  /* 0x0000000348487819 */ /* 0x000fe400000012ff */
[----:B------:R-:W-:-:S02]  /*2d1e0*/  SHF.R.U64 R11, R11, 0x3, RZ ;  /* 0x000000030b0b7819 */ /* 0x000fc400000012ff */
[----:B------:R-:W-:Y:S02]  /*2d1f0*/  SHF.R.U64 R7, R7, 0x3, RZ ;  /* 0x0000000307077819 */ /* 0x000fe400000012ff */
[----:B------:R-:W-:Y:S01]  /*2d200*/  LOP3.LUT R64, R64, R65, RZ, 0x3c, !PT ;  /* 0x0000004140407212 */ /* 0x000fe200078e3cff */
[--C-:B------:R-:W-:Y:S01]  /*2d210*/  IMAD.X R65, RZ, RZ, R3.reuse, P4 ;  /* 0x000000ffff417224 */ /* 0x100fe200020e0603 */
[----:B------:R-:W-:Y:S01]  /*2d220*/  LOP3.LUT R68, R68, R69, RZ, 0x3c, !PT ;  /* 0x0000004544447212 */ /* 0x000fe200078e3cff */
[--C-:B------:R-:W-:Y:S01]  /*2d230*/  IMAD.X R69, RZ, RZ, R3.reuse, P5 ;  /* 0x000000ffff457224 */ /* 0x100fe200028e0603 */
[----:B------:R-:W-:Y:S01]  /*2d240*/  LOP3.LUT R72, R72, R73, RZ, 0x3c, !PT ;  /* 0x0000004948487212 */ /* 0x000fe200078e3cff */
[----:B------:R-:W-:Y:S01]  /*2d250*/  IMAD.X R73, RZ, RZ, R3, P1 ;  /* 0x000000ffff497224 */ /* 0x000fe200008e0603 */
[----:B------:R-:W-:Y:S02]  /*2d260*/  LOP3.LUT R2, R11, R2, RZ, 0x3c, !PT ;  /* 0x000000020b027212 */ /* 0x000fe400078e3cff */
[----:B------:R-:W-:Y:S01]  /*2d270*/  LOP3.LUT R76, R7, R12, RZ, 0x3c, !PT ;  /* 0x0000000c074c7212 */ /* 0x000fe200078e3cff */
[----:B------:R-:W-:-:S04]  /*2d280*/  IMAD R5, R5, UR4, RZ ;  /* 0x0000000405057c24 */ /* 0x000fc8000f8e02ff */
[----:B------:R-:W-:Y:S01]  /*2d290*/  IMAD R5, R4, UR5, R5 ;  /* 0x0000000504057c24 */ /* 0x000fe2000f8e0205 */
[----:B------:R-:W-:Y:S01]  /*2d2a0*/  SHF.R.S32.HI R163, RZ, 0x1f, R162 ;  /* 0x0000001fffa37819 */ /* 0x000fe200000114a2 */
[----:B------:R-:W-:Y:S01]  /*2d2b0*/  BSSY B1, `(.L_x_2970) ;  /* 0x000004a000017945 */ /* 0x000fe20003800000 */
[----:B--2---:R-:W-:Y:S04]  /*2d2c0*/  @!P2 STG.E desc[UR56][R18.64], R21 ;  /* 0x000000151200a986 */ /* 0x004fe8000c101938 */
[----:B---3--:R0:W-:Y:S04]  /*2d2d0*/  @!P0 STG.E desc[UR56][R18.64+0x20], R10 ;  /* 0x0000200a12008986 */ /* 0x0081e8000c101938 */
[----:B------:R1:W5:Y:S04]  /*2d2e0*/  LD.E.128 R12, desc[UR56][R2.64] ;  /* 0x00000038020c7980 */ /* 0x000368000c101d00 */
[----:B------:R-:W5:Y:S04]  /*2d2f0*/  LD.E.128 R24, desc[UR56][R24.64] ;  /* 0x0000003818187980 */ /* 0x000f68000c101d00 */
[----:B------:R-:W5:Y:S01]  /*2d300*/  LD.E.128 R28, desc[UR56][R28.64] ;  /* 0x000000381c1c7980 */ /* 0x000f62000c101d00 */
[--C-:B-1----:R-:W-:Y:S01]  /*2d310*/  SHF.R.S32.HI R3, RZ, 0x1f, R160.reuse ;  /* 0x0000001fff037819 */ /* 0x102fe200000114a0 */
[----:B------:R-:W-:-:S02]  /*2d320*/  IMAD.MOV.U32 R2, RZ, RZ, R160 ;  /* 0x000000ffff027224 */ /* 0x000fc400078e00a0 */
        /* <DEDUP_REMOVED lines=8> */
[----:B------:R-:W5:Y:S04]  /*2d3b0*/  LD.E.128 R60, desc[UR56][R60.64] ;  /* 0x000000383c3c7980 */ /* 0x000f68000c101d00 */
[----:B------:R-:W5:Y:S04]  /*2d3c0*/  LD.E.128 R64, desc[UR56][R64.64] ;  /* 0x0000003840407980 */ /* 0x000f68000c101d00 */
[----:B------:R-:W5:Y:S04]  /*2d3d0*/  LD.E.128 R68, desc[UR56][R68.64] ;  /* 0x0000003844447980 */ /* 0x000f68000c101d00 */
[----:B------:R-:W5:Y:S04]  /*2d3e0*/  LD.E.128 R72, desc[UR56][R72.64] ;  /* 0x0000003848487980 */ /* 0x000f68000c101d00 */
[----:B------:R-:W5:Y:S01]  /*2d3f0*/  LD.E.128 R76, desc[UR56][R76.64] ;  /* 0x000000384c4c7980 */ /* 0x000f62000c101d00 */
[----:B------:R-:W-:Y:S01]  /*2d400*/  IMAD.WIDE.U32 R2, R4, UR4, R2 ;  /* 0x0000000404027c25 */ /* 0x000fe2000f8e0002 */
[----:B------:R-:W-:Y:S01]  /*2d410*/  ULDC.64 UR4, c[0x0][0xbe0] ;  /* 0x0002f80000047ab9 */ /* 0x000fe20000000a00 */
[----:B------:R-:W-:Y:S01]  /*2d420*/  @!PT LDS RZ, [RZ] ;  /* 0x00000000fffff984 */ /* 0x000fe20000000800 */
[----:B------:R-:W-:Y:S01]  /*2d430*/  @!PT LDS RZ, [RZ] ;  /* 0x00000000fffff984 */ /* 0x000fe20000000800 */
[----:B------:R-:W-:Y:S01]  /*2d440*/  @!PT LDS RZ, [RZ] ;  /* 0x00000000fffff984 */ /* 0x000fe20000000800 */
[----:B------:R-:W-:Y:S01]  /*2d450*/  @!PT LDS RZ, [RZ] ;  /* 0x00000000fffff984 */ /* 0x000fe20000000800 */
[----:B------:R0:W-:Y:S06]  /*2d460*/  MEMBAR.ALL.CTA ;  /* 0x0000000000007992 */ /* 0x0001ec0000008000 */
[----:B0-----:R-:W0:Y:S01]  /*2d470*/  FENCE.VIEW.ASYNC.S ;  /* 0x00000000000073c6 */ /* 0x001e220000000000 */
[----:B------:R-:W-:-:S02]  /*2d480*/  IMAD.IADD R3, R3, 0x1, R5 ;  /* 0x0000000103037824 */ /* 0x000fc400078e0205 */
[----:B------:R-:W-:Y:S02]  /*2d490*/  IMAD R7, R6, UR4, RZ ;  /* 0x0000000406077c24 */ /* 0x000fe4000f8e02ff */
[----:B------:R-:W-:Y:S02]  /*2d4a0*/  IMAD R19, R177, -0x80, R20 ;  /* 0xffffff80b1137824 */ /* 0x000fe400078e0214 */
[----:B------:R-:W-:Y:S02]  /*2d4b0*/  VIADD R4, R162, 0x20 ;  /* 0x00000020a2047836 */ /* 0x000fe40000000000 */
[----:B------:R-:W-:Y:S01]  /*2d4c0*/  IMAD R7, R170, UR5, R7 ;  /* 0x00000005aa077c24 */ /* 0x000fe2000f8e0207 */
[-C--:B------:R-:W-:Y:S01]  /*2d4d0*/  ISETP.GE.AND P3, PT, R162, R19.reuse, PT ;  /* 0x00000013a200720c */ /* 0x080fe20003f66270 */
[----:B------:R-:W-:Y:S01]  /*2d4e0*/  IMAD.WIDE.U32 R2, R170, UR4, R2 ;  /* 0x00000004aa027c25 */ /* 0x000fe2000f8e0002 */
[----:B------:R-:W-:Y:S01]  /*2d4f0*/  ULDC.64 UR4, c[0x0][0xbe8] ;  /* 0x0002fa0000047ab9 */ /* 0x000fe20000000a00 */
[----:B------:R-:W-:-:S02]  /*2d500*/  ISETP.GE.AND P2, PT, R4, R19, PT ;  /* 0x000000130400720c */ /* 0x000fc40003f46270 */
[----:B------:R-:W-:Y:S02]  /*2d510*/  IMAD R4, R0, UR4, RZ ;  /* 0x0000000400047c24 */ /* 0x000fe4000f8e02ff */
[----:B------:R-:W-:Y:S02]  /*2d520*/  VIADD R0, R145, 0x32420 ;  /* 0x0003242091007836 */ /* 0x000fe40000000000 */
[C---:B------:R-:W-:Y:S02]  /*2d530*/  VIADD R5, R162.reuse, 0x40 ;  /* 0x00000040a2057836 */ /* 0x040fe40000000000 */
[----:B------:R-:W-:Y:S01]  /*2d540*/  VIADD R6, R162, 0x60 ;  /* 0x00000060a2067836 */ /* 0x000fe20000000000 */
[----:B------:R-:W-:Y:S01]  /*2d550*/  PRMT R0, RZ, 0x654, R0 ;  /* 0x00000654ff007816 */ /* 0x000fe20000000000 */
[----:B------:R-:W-:Y:S01]  /*2d560*/  IMAD.IADD R3, R3, 0x1, R7 ;  /* 0x0000000103037824 */ /* 0x000fe200078e0207 */
[-C--:B------:R-:W-:Y:S02]  /*2d570*/  ISETP.GE.AND P0, PT, R5, R19.reuse, PT ;  /* 0x000000130500720c */ /* 0x080fe40003f06270 */
[----:B------:R-:W-:Y:S01]  /*2d580*/  ISETP.GE.AND P1, PT, R6, R19, PT ;  /* 0x000000130600720c */ /* 0x000fe20003f26270 */
[C---:B------:R-:W-:Y:S01]  /*2d590*/  IMAD R19, R81.reuse, UR5, R4 ;  /* 0x0000000551137c24 */ /* 0x040fe2000f8e0204 */
[----:B0-----:R0:W-:Y:S01]  /*2d5a0*/  SYNCS.ARRIVE.TRANS64.RED.A1T0 RZ, [R0+URZ], RZ ;  /* 0x000000ff00ff79a7 */ /* 0x0011e2000810043f */
[----:B------:R-:W-:-:S04]  /*2d5b0*/  IMAD.WIDE.U32 R6, R81, UR4, R2 ;  /* 0x0000000451067c25 */ /* 0x000fc8000f8e0002 */
        /* <DEDUP_REMOVED lines=25> */
.L_x_2971:
[----:B------:R-:W-:Y:S05]  /*2d750*/  BSYNC B1 ;  /* 0x0000000000017941 */ /* 0x000fea0003800000 */
.L_x_2970:
[----:B------:R-:W-:Y:S04]  /*2d760*/  BSSY B1, `(.L_x_2972) ;  /* 0x000001a000017945 */ /* 0x000fe80003800000 */
[----:B------:R-:W-:Y:S05]  /*2d770*/  @P2 BRA `(.L_x_2973) ;  /* 0x0000000000602947 */ /* 0x000fea0003800000 */
[----:B0----5:R-:W-:Y:S01]  /*2d780*/  IADD3 R13, P2, R4, 0x20, RZ ;  /* 0x00000020040d7810 */ /* 0x021fe20007f5e0ff */
[----:B------:R-:W-:Y:S01]  /*2d790*/  ULDC.64 UR6, c[0x0][0xbd8] ;  /* 0x0002f60000067ab9 */ /* 0x000fe20000000a00 */
[----:B------:R-:W-:Y:S01]  /*2d7a0*/  IMAD.MOV.U32 R2, RZ, RZ, R6 ;  /* 0x000000ffff027224 */ /* 0x000fe200078e0006 */
        /* <DEDUP_REMOVED lines=21> */
.L_x_2973:
[----:B------:R-:W-:Y:S05]  /*2d900*/  BSYNC B1 ;  /* 0x0000000000017941 */ /* 0x000fea0003800000 */
.L_x_2972:
        /* <DEDUP_REMOVED lines=26> */
.L_x_2975:
[----:B------:R-:W-:Y:S05]  /*2dab0*/  BSYNC B1 ;  /* 0x0000000000017941 */ /* 0x000fea0003800000 */
.L_x_2974:
        /* <DEDUP_REMOVED lines=21> */
[----:B-----5:R3:W-:Y:S04]  /*2dc10*/  @!P1 STG.E.128 desc[UR56][R4.64], R32 ;  /* 0x0000002004009986 */ /* 0x0207e8000c101d38 */
[----:B------:R3:W-:Y:S04]  /*2dc20*/  @!P2 STG.E.128 desc[UR56][R4.64+0x80], R48 ;  /* 0x000080300400a986 */ /* 0x0007e8000c101d38 */
[----:B------:R3:W-:Y:S02]  /*2dc30*/  @!P3 STG.E.128 desc[UR56][R4.64+0x100], R60 ;  /* 0x0001003c0400b986 */ /* 0x0007e4000c101d38 */
[----:B------:R-:W-:Y:S05]  /*2dc40*/  @P0 BRA `(.L_x_2976) ;  /* 0x0000000800e80947 */ /* 0x000fea0003800000 */
[----:B------:R4:W-:Y:S01]  /*2dc50*/  STG.E.128 desc[UR56][R4.64+0x180], R76 ;  /* 0x0001804c04007986 */ /* 0x0009e2000c101d38 */
[----:B------:R-:W-:Y:S05]  /*2dc60*/  BRA `(.L_x_2976) ;  /* 0x0000000800e07947 */ /* 0x000fea0003800000 */
.L_x_2968:
[----:B------:R-:W-:Y:S01]  /*2dc70*/  ULDC.64 UR4, c[0x0][0xcd8] ;  /* 0x0003360000047ab9 */ /* 0x000fe20000000a00 */
[----:B-1----:R-:W1:Y:S01]  /*2dc80*/  LDC.64 R2, c[0x0][0xcd8] ;  /* 0x00033600ff027b82 */ /* 0x002e620000000a00 */
[----:B------:R-:W-:Y:S01]  /*2dc90*/  ISETP.NE.U32.AND P0, PT, RZ, UR4, PT ;  /* 0x00000004ff007c0c */ /* 0x000fe2000bf05070 */
[----:B------:R-:W-:-:S03]  /*2dca0*/  IMAD.MOV.U32 R7, RZ, RZ, RZ ;  /* 0x000000ffff077224 */ /* 0x000fc600078e00ff */
[----:B------:R-:W-:Y:S01]  /*2dcb0*/  ISETP.NE.AND.EX P0, PT, RZ, UR5, PT, P0 ;  /* 0x00000005ff007c0c */ /* 0x000fe2000bf05300 */
[----:B------:R-:W-:Y:S02]  /*2dcc0*/  ULDC.64 UR4, c[0x0][0xce0] ;  /* 0x0003380000047ab9 */ /* 0x000fe40000000a00 */
[----:B------:R-:W-:-:S04]  /*2dcd0*/  ISETP.NE.U32.AND P1, PT, RZ, UR4, PT ;  /* 0x00000004ff007c0c */ /* 0x000fc8000bf25070 */
[----:B------:R-:W-:Y:S01]  /*2dce0*/  ISETP.NE.AND.EX P1, PT, RZ, UR5, PT, P1 ;  /* 0x00000005ff007c0c */ /* 0x000fe2000bf25310 */
[----:B-1----:R-:W-:-:S12]  /*2dcf0*/  IMAD.WIDE R2, R171, 0x4, R2 ;  /* 0x00000004ab027825 */ /* 0x002fd800078e0202 */
[----:B------:R-:W1:Y:S01]  /*2dd00*/  @P1 LDC.64 R4, c[0x0][0xce0] ;  /* 0x00033800ff041b82 */ /* 0x000e620000000a00 */
[----:B------:R-:W-:Y:S02]  /*2dd10*/  ULDC UR4, c[0x0][0xb88] ;  /* 0x0002e20000047ab9 */ /* 0x000fe40000000800 */
[----:B------:R-:W-:Y:S01]  /*2dd20*/  IMAD.U32 R0, RZ, RZ, UR4 ;  /* 0x00000004ff007e24 */ /* 0x000fe2000f8e00ff */
[----:B------:R4:W5:Y:S01]  /*2dd30*/  @P0 LDG.E R7, desc[UR56][R2.64] ;  /* 0x0000003802070981 */ /* 0x000962000c1e1900 */
[----:B-1----:R-:W-:-:S05]  /*2dd40*/  @P1 IMAD.WIDE R4, R171, 0x4, R4 ;  /* 0x00000004ab041825 */ /* 0x002fca00078e0204 */
[----:B------:R4:W5:Y:S01]  /*2dd50*/  @P1 LDG.E R0, desc[UR56][R4.64] ;  /* 0x0000003804001981 */ /* 0x000962000c1e1900 */
[----:B------:R-:W-:Y:S01]  /*2dd60*/  ISETP.GT.AND P2, PT, R192, 0x7f, PT ;  /* 0x0000007fc000780c */ /* 0x000fe20003f44270 */
[----:B------:R-:W-:-:S12]  /*2dd70*/  @P1 BRA `(.L_x_2977) ;  /* 0x0000000000101947 */ /* 0x000fd80003800000 */
[----:B------:R-:W-:Y:S05]  /*2dd80*/  @!P0 BRA `(.L_x_2977) ;  /* 0x00000000000c8947 */ /* 0x000fea0003800000 */
[----:B----4-:R-:W4:Y:S04]  /*2dd90*/  LDG.E R5, desc[UR56][R2.64] ;  /* 0x0000003802057981 */ /* 0x010f28000c1e1900 */
[----:B-----5:R-:W4:Y:S02]  /*2dda0*/  LDG.E R0, desc[UR56][R2.64+0x4] ;  /* 0x0000043802007981 */ /* 0x020f24000c1e1900 */
[----:B----4-:R-:W-:-:S07]  /*2ddb0*/  IMAD.IADD R0, R0, 0x1, -R5 ;  /* 0x0000000100007824 */ /* 0x010fce00078e0a05 */
.L_x_2977:
[----:B----4-:R-:W-:Y:S01]  /*2ddc0*/  SHF.R.S32.HI R2, RZ, 0x1f, R171 ;  /* 0x0000001fff027819 */ /* 0x010fe200000114ab */
[----:B------:R-:W-:Y:S01]  /*2ddd0*/  BSSY B1, `(.L_x_2978) ;  /* 0x000001d000017945 */ /* 0x000fe20003800000 */
[----:B------:R-:W-:Y:S02]  /*2dde0*/  SHF.R.S32.HI R8, RZ, 0x1f, R170 ;  /* 0x0000001fff087819 */ /* 0x000fe400000114aa */
[----:B------:R-:W-:Y:S02]  /*2ddf0*/  SHF.R.S32.HI R11, RZ, 0x1f, R160 ;  /* 0x0000001fff0b7819 */ /* 0x000fe400000114a0 */
[----:B------:R-:W-:Y:S02]  /*2de00*/  SEL R13, R171, RZ, !P0 ;  /* 0x000000ffab0d7207 */ /* 0x000fe40004000000 */
[----:B------:R-:W-:Y:S02]  /*2de10*/  SEL R9, R2, RZ, !P0 ;  /* 0x000000ff02097207 */ /* 0x000fe40004000000 */
[----:B-----5:R-:W-:Y:S01]  /*2de20*/  SHF.R.S32.HI R6, RZ, 0x1f, R7 ;  /* 0x0000001fff067819 */ /* 0x020fe20000011407 */
[----:B------:R-:W-:Y:S06]  /*2de30*/  @P2 BRA `(.L_x_2979) ;  /* 0x0000000000582947 */ /* 0x000fec0003800000 */
[----:B------:R-:W1:Y:S02]  /*2de40*/  S2R R3, SR_TID.X ;  /* 0x0000000000037919 */ /* 0x000e640000002100 */
[----:B-1----:R-:W-:-:S04]  /*2de50*/  IMAD R2, R177, 0x80, R3 ;  /* 0x00000080b1027824 */ /* 0x002fc800078e0203 */
[----:B------:R-:W-:-:S05]  /*2de60*/  VIADD R3, R2, 0xffffff80 ;  /* 0xffffff8002037836 */ /* 0x000fca0000000000 */
[----:B------:R-:W-:-:S13]  /*2de70*/  ISETP.GE.AND P0, PT, R3, R0, PT ;  /* 0x000000000300720c */ /* 0x000fda0003f06270 */
[----:B------:R-:W-:Y:S05]  /*2de80*/  @P0 BRA `(.L_x_2979) ;  /* 0x0000000000440947 */ /* 0x000fea0003800000 */
[C---:B------:R-:W-:Y:S01]  /*2de90*/  IADD3 R2, P0, R3.reuse, R7, RZ ;  /* 0x0000000703027210 */ /* 0x040fe20007f1e0ff */
        /* <DEDUP_REMOVED lines=16> */
.L_x_2979:
[----:B------:R-:W-:Y:S05]  /*2dfa0*/  BSYNC B1 ;  /* 0x0000000000017941 */ /* 0x000fea0003800000 */
.L_x_2978:
[----:B------:R-:W-:Y:S01]  /*2dfb0*/  ULDC.64 UR4, c[0x0][0xba0] ;  /* 0x0002e80000047ab9 */ /* 0x000fe20000000a00 */
[----:B------:R-:W-:Y:S01]  /*2dfc0*/  IMAD.MOV.U32 R2, RZ, RZ, R160 ;  /* 0x000000ffff027224 */ /* 0x000fe200078e00a0 */
[----:B------:R-:W-:Y:S01]  /*2dfd0*/  BSSY B1, `(.L_x_2980) ;  /* 0x000002f000017945 */ /* 0x000fe20003800000 */
[----:B-1----:R-:W-:Y:S02]  /*2dfe0*/  IMAD.MOV.U32 R3, RZ, RZ, R11 ;  /* 0x000000ffff037224 */ /* 0x002fe400078e000b */
[----:B------:R-:W-:Y:S02]  /*2dff0*/  IMAD R4, R6, UR4, RZ ;  /* 0x0000000406047c24 */ /* 0x000fe4000f8e02ff */
[----:B------:R-:W-:-:S04]  /*2e000*/  IMAD.WIDE.U32 R2, R7, UR4, R2 ;  /* 0x0000000407027c25 */ /* 0x000fc8000f8e0002 */
[----:B------:R-:W-:Y:S01]  /*2e010*/  IMAD R7, R7, UR5, R4 ;  /* 0x0000000507077c24 */ /* 0x000fe2000f8e0204 */
[----:B------:R-:W-:Y:S01]  /*2e020*/  ULDC.64 UR4, c[0x0][0xbe0] ;  /* 0x0002f80000047ab9 */ /* 0x000fe20000000a00 */
[----:B------:R-:W-:Y:S02]  /*2e030*/  IMAD R11, R177, -0x80, R0 ;  /* 0xffffff80b10b7824 */ /* 0x000fe400078e0200 */
[----:B------:R-:W-:Y:S02]  /*2e040*/  IMAD R5, R8, UR4, RZ ;  /* 0x0000000408057c24 */ /* 0x000fe4000f8e02ff */
[----:B------:R-:W-:Y:S01]  /*2e050*/  IMAD.IADD R3, R3, 0x1, R7 ;  /* 0x0000000103037824 */ /* 0x000fe200078e0207 */
[C---:B------:R-:W-:Y:S01]  /*2e060*/  ISETP.GE.AND P1, PT, R162.reuse, R11, PT ;  /* 0x0000000ba200720c */ /* 0x040fe20003f26270 */
[----:B------:R-:W-:Y:S01]  /*2e070*/  VIADD R0, R162, 0x20 ;  /* 0x00000020a2007836 */ /* 0x000fe20000000000 */
[----:B------:R-:W-:Y:S01]  /*2e080*/  SHF.R.S32.HI R7, RZ, 0x1f, R162 ;  /* 0x0000001fff077819 */ /* 0x000fe200000114a2 */
        /* <DEDUP_REMOVED lines=35> */
.L_x_2981:
[----:B------:R-:W-:Y:S05]  /*2e2c0*/  BSYNC B1 ;  /* 0x0000000000017941 */ /* 0x000fea0003800000 */
.L_x_2980:
[----:B------:R-:W-:Y:S01]  /*2e2d0*/  BSSY B1, `(.L_x_2982) ;  /* 0x000001c000017945 */ /* 0x000fe20003800000 */
[----:B------:R-:W-:Y:S01]  /*2e2e0*/  ISETP.GE.AND P1, PT, R0, R11, PT ;  /* 0x0000000b0000720c */ /* 0x000fe20003f26270 */
[----:B-1----:R-:W-:Y:S02]  /*2e2f0*/  VIADD R8, R162, 0x60 ;  /* 0x00000060a2087836 */ /* 0x002fe40000000000 */
        /* <DEDUP_REMOVED lines=25> */
.L_x_2983:
[----:B------:R-:W-:Y:S05]  /*2e490*/  BSYNC B1 ;  /* 0x0000000000017941 */ /* 0x000fea0003800000 */
.L_x_2982:
        /* <DEDUP_REMOVED lines=27> */
.L_x_2985:
[----:B------:R-:W-:Y:S05]  /*2e650*/  BSYNC B1 ;  /* 0x0000000000017941 */ /* 0x000fea0003800000 */
.L_x_2984:
        /* <DEDUP_REMOVED lines=25> */
.L_x_2976:
[----:B------:R-:W-:Y:S05]  /*2e7f0*/  BSYNC B0 ;  /* 0x0000000000007941 */ /* 0x000fea0003800000 */
.L_x_2967:
[----:B------:R-:W-:Y:S02]  /*2e800*/  ULDC UR4, c[0x0][0xd14] ;  /* 0x0003450000047ab9 */ /* 0x000fe40000000800 */
[----:B---3--:R-:W-:-:S13]  /*2e810*/  ISETP.GE.AND P0, PT, R119, UR4, PT ;  /* 0x0000000477007c0c */ /* 0x008fda000bf06270 */
[----:B------:R-:W-:Y:S05]  /*2e820*/  @!P0 BRA `(.L_x_2986) ;  /* 0xfffffd28002c8947 */ /* 0x000fea000383ffff */
[----:B------:R-:W-:Y:S05]  /*2e830*/  BRA `(.L_x_2764) ;  /* 0x0000006000ac7947 */ /* 0x000fea0003800000 */
.L_x_2762:
[----:B------:R-:W-:-:S08]  /*2e840*/  NOP ;  /* 0x0000000000007918 */ /* 0x000fd00000000000 */
[----:B------:R-:W0:-:S00]  /*2e850*/  USETMAXREG.DEALLOC.CTAPOOL 0x18 ;  /* 0x00000018000079c8 */ /* 0x000e0000080e0500 */
[----:B0-----:R-:W-:-:S06]  /*2e860*/  LOP3.LUT R0, R0, 0x3, RZ, 0xc0, !PT ;  /* 0x0000000300007812 */ /* 0x001fcc00078ec0ff */
[----:B------:R-:W0:Y:S02]  /*2e870*/  SHFL.IDX PT, R0, R0, RZ, 0x1f ;  /* 0x00001fff00007589 */ /* 0x000e2400000e0000 */
[----:B0-----:R-:W-:-:S13]  /*2e880*/  ISETP.NE.AND P0, PT, R0, RZ, PT ;  /* 0x000000ff0000720c */ /* 0x001fda0003f05270 */
[----:B------:R-:W-:Y:S05]  /*2e890*/  @P0 BRA `(.L_x_2764) ;  /* 0x0000006000940947 */ /* 0x000fea0003800000 */
        /* <DEDUP_REMOVED lines=56> */
.L_x_2991:
        /* <DEDUP_REMOVED lines=16> */
.L_x_2990:
[----:B------:R-:W-:Y:S05]  /*2ed20*/  BSYNC B0 ;  /* 0x0000000000007941 */ /* 0x000fea0003800000 */
.L_x_2989:
        /* <DEDUP_REMOVED lines=25> */
.L_x_2987:
        /* <DEDUP_REMOVED lines=20> */
.L_x_2992:
        /* <DEDUP_REMOVED lines=56> */
.L_x_2988:
[----:B------:R-:W-:Y:S02]  /*2f380*/  IMAD.MOV.U32 R17, RZ, RZ, RZ ;  /* 0x000000ffff117224 */ /* 0x000fe400078e00ff */
[----:B------:R-:W-:Y:S02]  /*2f390*/  IMAD.U32 R16, RZ, RZ, UR6 ;  /* 0x00000006ff107e24 */ /* 0x000fe4000f8e00ff */
[----:B------:R-:W-:-:S07]  /*2f3a0*/  IMAD.MOV.U32 R18, RZ, RZ, RZ ;  /* 0x000000ffff127224 */ /* 0x000fce00078e00ff */
.L_x_2993:
        /* <DEDUP_REMOVED lines=16> */
[----:B------:R-:W-:Y:S01]  /*2f4b0*/  ULDC.64 UR54, c[0x0][0x198] ;  /* 0x0000660000367ab9 */ /* 0x000fe20000000a00 */
[----:B------:R-:W-:Y:S01]  /*2f4c0*/  ULDC UR51, c[0x0][0xc] ;  /* 0x0000030000337ab9 */ /* 0x000fe20000000800 */
[----:B------:R-:W-:Y:S01]  /*2f4d0*/  UMOV UR52, URZ ;  /* 0x0000003f00347c82 */ /* 0x000fe20008000000 */
[----:B------:R1:W-:Y:S04]  /*2f4e0*/  STL [R1+0x47c], R0 ;  /* 0x00047c0001007387 */ /* 0x0003e80000100800 */
[----:B------:R1:W-:Y:S04]  /*2f4f0*/  STL [R1+0x470], RZ ;  /* 0x000470ff01007387 */ /* 0x0003e80000100800 */
[----:B------:R1:W-:Y:S02]  /*2f500*/  STL [R1+0x478], R0 ;  /* 0x0004780001007387 */ /* 0x0003e40000100800 */
.L_x_3094:
        /* <DEDUP_REMOVED lines=45> */
.L_x_2995:
        /* <DEDUP_REMOVED lines=18> */
.L_x_2996:
[----:B------:R-:W-:Y:S05]  /*2f900*/  @!P3 BRA `(.L_x_2997) ;  /* 0x00000000000cb947 */ /* 0x000fea0003800000 */
[----:B------:R-:W2:Y:S04]  /*2f910*/  LDG.E R7, desc[UR56][R4.64] ;  /* 0x0000003804077981 */ /* 0x000ea8000c1e1900 */
[----:B-1----:R-:W2:Y:S02]  /*2f920*/  LDG.E R8, desc[UR56][R4.64+0x4] ;  /* 0x0000043804087981 */ /* 0x002ea4000c1e1900 */
[----:B--2---:R-:W-:-:S07]  /*2f930*/  IMAD.IADD R7, R8, 0x1, -R7 ;  /* 0x0000000108077824 */ /* 0x004fce00078e0a07 */
.L_x_2997:
[----:B--2---:R-:W2:Y:S04]  /*2f940*/  @P1 LDG.E R4, desc[UR56][R2.64] ;  /* 0x0000003802041981 */ /* 0x004ea8000c1e1900 */
[----:B------:R1:W2:Y:S02]  /*2f950*/  @P1 LDG.E R5, desc[UR56][R2.64+0x4] ;  /* 0x0000043802051981 */ /* 0x0002a4000c1e1900 */
[----:B-1----:R-:W1:Y:S02]  /*2f960*/  LDC.64 R2, c[0x0][0xad8] ;  /* 0x0002b600ff027b82 */ /* 0x002e640000000a00 */
[----:B-1----:R-:W-:Y:S01]  /*2f970*/  ISETP.GE.AND P2, PT, R3, 0x1, PT ;  /* 0x000000010300780c */ /* 0x002fe20003f46270 */
[----:B--2---:R-:W-:Y:S02]  /*2f980*/  @P1 IMAD.IADD R9, R5, 0x1, -R4 ;  /* 0x0000000105091824 */ /* 0x004fe400078e0a04 */
[----:B-----5:R-:W-:-:S04]  /*2f990*/  IMAD.IADD R5, R7, 0x1, -R6 ;  /* 0x0000000107057824 */ /* 0x020fc800078e0a06 */
[----:B------:R-:W-:-:S04]  /*2f9a0*/  IMAD.IADD R8, R5, 0x1, R9 ;  /* 0x0000000105087824 */ /* 0x000fc800078e0209 */
[----:B------:R-:W-:-:S04]  /*2f9b0*/  VIADD R4, R8, 0x5f ;  /* 0x0000005f08047836 */ /* 0x000fc80000000000 */
[----:B------:R-:W-:-:S05]  /*2f9c0*/  IMAD.HI R4, R4, 0x2aaaaaab, RZ ;  /* 0x2aaaaaab04047827 */ /* 0x000fca00078e02ff */
[----:B------:R-:W-:-:S04]  /*2f9d0*/  SHF.R.U32.HI R7, RZ, 0x1f, R4 ;  /* 0x0000001fff077819 */ /* 0x000fc80000011604 */
[----:B------:R-:W-:Y:S02]  /*2f9e0*/  LEA.HI.SX32 R20, R4, R7, 0x1c ;  /* 0x0000000704147211 */ /* 0x000fe400078fe2ff */
[----:B------:R-:W-:-:S04]  /*2f9f0*/  LEA R4, R17, 0x80, 0x7 ;  /* 0x0000008011047811 */ /* 0x000fc800078e38ff */
[----:B------:R-:W-:-:S05]  /*2fa00*/  IADD3 R4, R8, R4, -R0 ;  /* 0x0000000408047210 */ /* 0x000fca0007ffe800 */
[----:B------:R-:W-:Y:S01]  /*2fa10*/  IMAD.IADD R2, R4, 0x1, R2 ;  /* 0x0000000104027824 */ /* 0x000fe200078e0202 */
[----:B------:R-:W-:Y:S06]  /*2fa20*/  @!P2 BRA `(.L_x_2998) ;  /* 0x000000000048a947 */ /* 0x000fec0003800000 */
[C---:B------:R-:W-:Y:S01]  /*2fa30*/  ISETP.GT.AND P0, PT, R4.reuse, RZ, PT ;  /* 0x000000ff0400720c */ /* 0x040fe20003f04270 */
[----:B------:R-:W-:Y:S01]  /*2fa40*/  BSSY B0, `(.L_x_2999) ;  /* 0x000000e000007945 */ /* 0x000fe20003800000 */
[----:B0-----:R-:W-:-:S11]  /*2fa50*/  VIADD R11, R4, 0xffffffff ;  /* 0xffffffff040b7836 */ /* 0x001fd60000000000 */
        /* <DEDUP_REMOVED lines=8> */
.L_x_3000:
[----:B------:R-:W-:-:S13]  /*2fae0*/  ISETP.NE.AND P0, PT, R3, 0x1, PT ;  /* 0x000000010300780c */ /* 0x000fda0003f05270 */
[----:B------:R-:W0:Y:S02]  /*2faf0*/  @P0 LDC.64 R6, c[0x0][0xae0] ;  /* 0x0002b800ff060b82 */ /* 0x000e240000000a00 */
[----:B0-----:R-:W-:-:S05]  /*2fb00*/  @P0 IMAD.HI.U32 R6, R11, R6, RZ ;  /* 0x000000060b060227 */ /* 0x001fca00078e00ff */
[----:B------:R-:W-:-:S07]  /*2fb10*/  @P0 SHF.R.U32.HI R11, RZ, R7, R6 ;  /* 0x00000007ff0b0219 */ /* 0x000fce0000011606 */
.L_x_3001:
[----:B------:R-:W-:Y:S05]  /*2fb20*/  BSYNC B0 ;  /* 0x0000000000007941 */ /* 0x000fea0003800000 */
.L_x_2999:
[----:B------:R-:W-:-:S05]  /*2fb30*/  IMAD R11, R11, R3, R3 ;  /* 0x000000030b0b7224 */ /* 0x000fca00078e0203 */
[----:B------:R-:W-:-:S07]  /*2fb40*/  VIMNMX R2, R2, R11, PT ;  /* 0x0000000b02027248 */ /* 0x000fce0003fe0100 */
.L_x_2998:
        /* <DEDUP_REMOVED lines=9> */
[----:B0-----:R-:W-:-:S11]  /*2fbe0*/  LOP3.LUT R11, RZ, R0, RZ, 0x33, !PT ;  /* 0x00000000ff0b7212 */ /* 0x001fd600078e33ff */
[----:B------:R-:W0:Y:S02]  /*2fbf0*/  @P0 LDC.64 R6, c[0x0][0xae0] ;  /* 0x0002b800ff060b82 */ /* 0x000e240000000a00 */
[----:B0-----:R-:W-:-:S05]  /*2fc00*/  @P0 IMAD.HI.U32 R6, R11, R6, RZ ;  /* 0x000000060b060227 */ /* 0x001fca00078e00ff */
[----:B------:R-:W-:-:S04]  /*2fc10*/  @P0 SHF.R.U32.HI R11, RZ, R7, R6 ;  /* 0x00000007ff0b0219 */ /* 0x000fc80000011606 */
[----:B------:R-:W-:Y:S01]  /*2fc20*/  LOP3.LUT R11, RZ, R11, RZ, 0x33, !PT ;  /* 0x0000000bff0b7212 */ /* 0x000fe200078e33ff */
[----:B------:R-:W-:Y:S06]  /*2fc30*/  BRA `(.L_x_3005) ;  /* 0x0000000000147947 */ /* 0x000fec0003800000 */
.L_x_3004:
[----:B------:R-:W-:Y:S01]  /*2fc40*/  ISETP.NE.AND P0, PT, R3, 0x1, PT ;  /* 0x000000010300780c */ /* 0x000fe20003f05270 */
[----:B0-----:R-:W-:-:S12]  /*2fc50*/  IMAD.MOV.U32 R11, RZ, RZ, R0 ;  /* 0x000000ffff0b7224 */ /* 0x001fd800078e0000 */
[----:B------:R-:W0:Y:S02]  /*2fc60*/  @P0 LDC.64 R6, c[0x0][0xae0] ;  /* 0x0002b800ff060b82 */ /* 0x000e240000000a00 */
[----:B0-----:R-:W-:-:S05]  /*2fc70*/  @P0 IMAD.HI.U32 R6, R0, R6, RZ ;  /* 0x0000000600060227 */ /* 0x001fca00078e00ff */
[----:B------:R-:W-:-:S07]  /*2fc80*/  @P0 SHF.R.U32.HI R11, RZ, R7, R6 ;  /* 0x00000007ff0b0219 */ /* 0x000fce0000011606 */
.L_x_3005:
[----:B------:R-:W-:Y:S05]  /*2fc90*/  BSYNC B0 ;  /* 0x0000000000007941 */ /* 0x000fea0003800000 */
.L_x_3003:
[----:B------:R-:W-:-:S05]  /*2fca0*/  IMAD R3, R11, R3, RZ ;  /* 0x000000030b037224 */ /* 0x000fca00078e02ff */
[----:B------:R-:W-:-:S07]  /*2fcb0*/  VIMNMX R8, R8, R3, !PT ;  /* 0x0000000308087248 */ /* 0x000fce0007fe0100 */
.L_x_3002:
        /* <DEDUP_REMOVED lines=35> */
.L_x_3163:
[----:B------:R-:W-:-:S03]  /*2fef0*/  UMOV UR4, 0xffffffff ;  /* 0xffffffff00047882 */ /* 0x000fc60000000000 */
[----:B------:R-:W-:Y:S05]  /*2ff00*/  BRA.DIV UR4, `(.L_x_3009) ;  /* 0x0000005a04cc7947 */ /* 0x000fea000b800000 */
[----:B------:R-:W-:-:S13]  /*2ff10*/  ELECT P6, URZ, PT ;  /* 0x00000000003f782f */ /* 0x000fda00038c0000 */
.L_x_3166:
        /* <DEDUP_REMOVED lines=11> */
.L_x_3167:
[----:B------:R-:W-:Y:S04]  /*2ffd0*/  BSSY B1, `(.L_x_3011) ;  /* 0x000004d000017945 */ /* 0x000fe80003800000 */
[----:B------:R-:W-:Y:S05]  /*2ffe0*/  @!P6 BRA `(.L_x_3012) ;  /* 0x00000004002ce947 */ /* 0x000fea0003800000 */
[----:B0-----:R-:W1:Y:S04]  /*2fff0*/  LDL R11, [R1+0x474] ;  /* 0x00047400010b7983 */ /* 0x001e680000100800 */
[----:B------:R-:W2:Y:S01]  /*30000*/  LDL R9, [R1+0x47c] ;  /* 0x00047c0001097983 */ /* 0x000ea20000100800 */
[----:B-1----:R-:W-:Y:S01]  /*30010*/  IMAD R8, R11, 0x8, R7 ;  /* 0x000000080b087824 */ /* 0x002fe200078e0207 */
[----:B--2---:R-:W-:-:S04]  /*30020*/  SHF.L.U32 R9, R9, 0x1f, RZ ;  /* 0x0000001f09097819 */ /* 0x004fc800000006ff */
[----:B------:R-:W0:Y:S02]  /*30030*/  SYNCS.PHASECHK.TRANS64.TRYWAIT P0, [R8+URZ+0x324a0], R9 ;  /* 0x0324a009080075a7 */ /* 0x000e24000800017f */
[----:B0-----:R-:W-:Y:S05]  /*30040*/  @!P0 BRA `(.L_x_3013) ;  /* 0x0000005800b08947 */ /* 0x001fea0003800000 */
.L_x_3168:
        /* <DEDUP_REMOVED lines=11> */
.L_x_3014:
        /* <DEDUP_REMOVED lines=17> */
[----:B------:R-:W2:Y:S02]  /*30210*/  SYNCS.PHASECHK.TRANS64.TRYWAIT P0, [R8+URZ+0x324c0], R9 ;  /* 0x0324c009080075a7 */ /* 0x000ea4000800017f */
[----:B-12---:R-:W-:Y:S05]  /*30220*/  @!P0 BRA `(.L_x_3015) ;  /* 0x00000058004c8947 */ /* 0x006fea0003800000 */
.L_x_3169:
        /* <DEDUP_REMOVED lines=8> */
.L_x_3016:
        /* <DEDUP_REMOVED lines=31> */
.L_x_3012:
[----:B------:R-:W-:Y:S05]  /*304a0*/  BSYNC B1 ;  /* 0x0000000000017941 */ /* 0x000fea0003800000 */
.L_x_3011:
[----:B-1----:R-:W2:Y:S04]  /*304b0*/  LDL.LU R8, [R1+0x474] ;  /* 0x0004740001087983 */ /* 0x002ea80000300800 */
[----:B0-----:R-:W3:Y:S01]  /*304c0*/  LDL.LU R11, [R1+0x47c] ;  /* 0x00047c00010b7983 */ /* 0x001ee20000300800 */
        /* <DEDUP_REMOVED lines=14> */
.L_x_3023:
        /* <DEDUP_REMOVED lines=9> */
.L_x_3170:
        /* <DEDUP_REMOVED lines=11> */
.L_x_3020:
        /* <DEDUP_REMOVED lines=17> */
.L_x_3171:
        /* <DEDUP_REMOVED lines=8> */
.L_x_3022:
        /* <DEDUP_REMOVED lines=31> */
.L_x_3018:
[----:B------:R-:W-:Y:S05]  /*30a70*/  BSYNC B1 ;  /* 0x0000000000017941 */ /* 0x000fea0003800000 */
.L_x_3017:
        /* <DEDUP_REMOVED lines=9> */
[----:B------:R-:W-:Y:S01]  /*30b10*/  ISETP.GT.AND P0, PT, R3, R2, PT ;  /* 0x000000020300720c */ /* 0x000fe20003f04270 */
[----:B------:R1:W-:Y:S04]  /*30b20*/  STL [R1+0x474], R9 ;  /* 0x0004740901007387 */ /* 0x0003e80000100800 */
[----:B------:R1:W-:Y:S08]  /*30b30*/  STL [R1+0x47c], R11 ;  /* 0x00047c0b01007387 */ /* 0x0003f00000100800 */
[----:B------:R-:W-:Y:S05]  /*30b40*/  @P0 BRA `(.L_x_3023) ;  /* 0xfffffff800980947 */ /* 0x000fea000383ffff */
.L_x_3007:
[----:B------:R-:W-:Y:S05]  /*30b50*/  BSYNC B0 ;  /* 0x0000000000007941 */ /* 0x000fea0003800000 */
.L_x_3006:
        /* <DEDUP_REMOVED lines=17> */
.L_x_3026:
[----:B------:R-:W-:-:S13]  /*30c70*/  ISETP.NE.AND P1, PT, R3, 0x1, PT ;  /* 0x000000010300780c */ /* 0x000fda0003f25270 */
[----:B------:R-:W2:Y:S02]  /*30c80*/  @P1 LDC.64 R4, c[0x0][0xae0] ;  /* 0x0002b800ff041b82 */ /* 0x000ea40000000a00 */
[----:B--2---:R-:W-:-:S05]  /*30c90*/  @P1 IMAD.HI.U32 R4, R6, R4, RZ ;  /* 0x0000000406041227 */ /* 0x004fca00078e00ff */
[----:B------:R-:W-:-:S07]  /*30ca0*/  @P1 SHF.R.U32.HI R6, RZ, R5, R4 ;  /* 0x00000005ff061219 */ /* 0x000fce0000011604 */
.L_x_3027:
[----:B------:R-:W-:Y:S05]  /*30cb0*/  BSYNC B0 ;  /* 0x0000000000007941 */ /* 0x000fea0003800000 */
.L_x_3025:
[----:B------:R-:W-:-:S05]  /*30cc0*/  IMAD R5, R6, R3, R3 ;  /* 0x0000000306057224 */ /* 0x000fca00078e0203 */
[----:B------:R-:W-:-:S07]  /*30cd0*/  VIMNMX R2, R2, R5, PT ;  /* 0x0000000502027248 */ /* 0x000fce0003fe0100 */
.L_x_3024:
        /* <DEDUP_REMOVED lines=19> */
.L_x_3030:
[----:B------:R-:W-:-:S13]  /*30e10*/  ISETP.NE.AND P0, PT, R3, 0x1, PT ;  /* 0x000000010300780c */ /* 0x000fda0003f05270 */
[----:B------:R-:W3:Y:S02]  /*30e20*/  @P0 LDC.64 R4, c[0x0][0xae0] ;  /* 0x0002b800ff040b82 */ /* 0x000ee40000000a00 */
[----:B---3--:R-:W-:-:S05]  /*30e30*/  @P0 IMAD.HI.U32 R4, R0, R4, RZ ;  /* 0x0000000400040227 */ /* 0x008fca00078e00ff */
[----:B------:R-:W-:-:S07]  /*30e40*/  @P0 SHF.R.U32.HI R0, RZ, R5, R4 ;  /* 0x00000005ff000219 */ /* 0x000fce0000011604 */
.L_x_3031:
[----:B------:R-:W-:Y:S05]  /*30e50*/  BSYNC B0 ;  /* 0x0000000000007941 */ /* 0x000fea0003800000 */
.L_x_3029:
[----:B------:R-:W-:-:S05]  /*30e60*/  IMAD R3, R0, R3, RZ ;  /* 0x0000000300037224 */ /* 0x000fca00078e02ff */
[----:B------:R-:W-:-:S07]  /*30e70*/  VIMNMX R2, R2, R3, !PT ;  /* 0x0000000302027248 */ /* 0x000fce0007fe0100 */
.L_x_3028:
        /* <DEDUP_REMOVED lines=25> */
.L_x_3033:
        /* <DEDUP_REMOVED lines=17> */
[----:B01----:R-:W-:Y:S02]  /*31120*/  IMAD.U32 R11, RZ, RZ, UR5 ;  /* 0x00000005ff0b7e24 */ /* 0x003fe4000f8e00ff */
[----:B------:R-:W-:Y:S02]  /*31130*/  IMAD.MOV.U32 R8, RZ, RZ, 0x70 ;  /* 0x00000070ff087424 */ /* 0x000fe400078e00ff */
[----:B------:R-:W-:Y:S02]  /*31140*/  IMAD.MOV.U32 R12, RZ, RZ, 0x1 ;  /* 0x00000001ff0c7424 */ /* 0x000fe400078e00ff */
[----:B------:R-:W-:-:S07]  /*31150*/  IMAD.MOV.U32 R13, RZ, RZ, RZ ;  /* 0x000000ffff0d7224 */ /* 0x000fce00078e00ff */
[----:B------:R-:W-:-:S07]  /*31160*/  LEPC R20, `(.L_x_3035) ;  /* 0x000000001014794e */ /* 0x000fce0000000000 */
[----:B---3--:R-:W-:Y:S05]  /*31170*/  CALL.ABS.NOINC R2 ;  /* 0x0000000002007343 */ /* 0x008fea0003c00000 */
.L_x_3035:
        /* <DEDUP_REMOVED lines=14> */
[----:B01----:R-:W-:Y:S02]  /*31260*/  IMAD.U32 R11, RZ, RZ, UR5 ;  /* 0x00000005ff0b7e24 */ /* 0x003fe4000f8e00ff */
[----:B------:R-:W-:Y:S02]  /*31270*/  IMAD.MOV.U32 R8, RZ, RZ, 0x70 ;  /* 0x00000070ff087424 */ /* 0x000fe400078e00ff */
[----:B------:R-:W-:Y:S02]  /*31280*/  IMAD.MOV.U32 R12, RZ, RZ, 0x1 ;  /* 0x00000001ff0c7424 */ /* 0x000fe400078e00ff */
[----:B---3--:R-:W-:-:S07]  /*31290*/  IMAD.MOV.U32 R13, RZ, RZ, RZ ;  /* 0x000000ffff0d7224 */ /* 0x008fce00078e00ff */
[----:B------:R-:W-:-:S07]  /*312a0*/  LEPC R20, `(.L_x_3037) ;  /* 0x000000001014794e */ /* 0x000fce0000000000 */
[----:B----4-:R-:W-:Y:S05]  /*312b0*/  CALL.ABS.NOINC R2 ;  /* 0x0000000002007343 */ /* 0x010fea0003c00000 */
.L_x_3037:
        /* <DEDUP_REMOVED lines=16> */
.L_x_3036:
[----:B--2---:R-:W2:Y:S01]  /*313c0*/  LDL.LU R6, [R1+0x490] ;  /* 0x0004900001067983 */ /* 0x004ea20000300800 */
[----:B------:R-:W3:Y:S01]  /*313d0*/  LDC R0, c[0x0][0x428] ;  /* 0x00010a00ff007b82 */ /* 0x000ee20000000800 */
[----:B------:R-:W-:Y:S01]  /*313e0*/  ULDC.64 UR4, c[0x0][0xaf0] ;  /* 0x0002bc0000047ab9 */ /* 0x000fe20000000a00 */
[----:B------:R-:W-:Y:S01]  /*313f0*/  IMAD.MOV.U32 R4, RZ, RZ, R19 ;  /* 0x000000ffff047224 */ /* 0x000fe200078e0013 */
[----:B------:R-:W4:Y:S01]  /*31400*/  S2R R5, SR_TID.X ;  /* 0x0000000000057919 */ /* 0x000f220000002100 */
[----:B---3--:R-:W-:Y:S01]  /*31410*/  ISETP.NE.AND P0, PT, R0, 0x1, PT ;  /* 0x000000010000780c */ /* 0x008fe20003f05270 */
[----:B------:R-:W-:Y:S01]  /*31420*/  IMAD.MOV.U32 R0, RZ, RZ, R18 ;  /* 0x000000ffff007224 */ /* 0x000fe200078e0012 */
[----:B----4-:R-:W-:-:S11]  /*31430*/  LOP3.LUT R5, R5, 0x1f, RZ, 0xc0, !PT ;  /* 0x0000001f05057812 */ /* 0x010fd600078ec0ff */
        /* <DEDUP_REMOVED lines=17> */
[----:B------:R-:W-:Y:S01]  /*31550*/  VOTEU.ALL UP0, P6 ;  /* 0x00000000003f7886 */ /* 0x000fe20003000000 */
[----:B---3--:R-:W-:Y:S01]  /*31560*/  SEL R2, R19, RZ, !P0 ;  /* 0x000000ff13027207 */ /* 0x008fe20004000000 */
[----:B--2---:R-:W-:-:S07]  /*31570*/  IMAD R17, R17, 0x80, R6 ;  /* 0x0000008011117824 */ /* 0x004fce00078e0206 */
.L_x_3038:
        /* <DEDUP_REMOVED lines=10> */
[----:B------:R-:W2:Y:S01]  /*31620*/  LDL R3, [R1+0x48c] ;  /* 0x00048c0001037983 */ /* 0x000ea20000100800 */
[----:B------:R-:W3:Y:S01]  /*31630*/  LDC.64 R20, c[0x0][0x3f8] ;  /* 0x0000fe00ff147b82 */ /* 0x000ee20000000a00 */
[----:B------:R-:W-:Y:S02]  /*31640*/  ULDC.64 UR4, c[0x0][0xb00] ;  /* 0x0002c00000047ab9 */ /* 0x000fe40000000a00 */
[----:B---3--:R-:W-:Y:S01]  /*31650*/  LOP3.LUT P0, RZ, R20, UR4, RZ, 0xfc, !PT ;  /* 0x0000000414ff7c12 */ /* 0x008fe2000f80fcff */
[----:B------:R-:W-:-:S03]  /*31660*/  UMOV UR4, 0xffffffff ;  /* 0xffffffff00047882 */ /* 0x000fc60000000000 */
[----:B------:R-:W-:-:S04]  /*31670*/  LOP3.LUT P0, RZ, R21, UR5, RZ, 0xfc, P0 ;  /* 0x0000000515ff7c12 */ /* 0x000fc8000800fcff */
[----:B-----5:R-:W-:Y:S01]  /*31680*/  SEL R6, R4, RZ, !P0 ;  /* 0x000000ff04067207 */ /* 0x020fe20004000000 */
[----:B--2---:R-:W-:Y:S01]  /*31690*/  VIADD R3, R3, 0xffffffff ;  /* 0xffffffff03037836 */ /* 0x004fe20000000000 */
[----:B------:R-:W-:Y:S07]  /*316a0*/  BRA.DIV UR4, `(.L_x_3039) ;  /* 0x0000004604687947 */ /* 0x000fee000b800000 */
.L_x_3174:
[----:B------:R-:W-:Y:S01]  /*316b0*/  UMOV UR4, 0xffffffff ;  /* 0xffffffff00047882 */ /* 0x000fe20000000000 */
[----:B------:R-:W-:Y:S02]  /*316c0*/  SHF.R.S32.HI R8, RZ, 0x1f, R4 ;  /* 0x0000001fff087819 */ /* 0x000fe40000011404 */
[----:B------:R-:W-:Y:S05]  /*316d0*/  BRA.DIV UR4, `(.L_x_3040) ;  /* 0x0000004604907947 */ /* 0x000fea000b800000 */
[----:B------:R-:W-:-:S13]  /*316e0*/  ELECT P6, URZ, PT ;  /* 0x00000000003f782f */ /* 0x000fda00038c0000 */
.L_x_3177:
[----:B------:R-:W-:Y:S05]  /*316f0*/  @!P6 BRA `(.L_x_3041) ;  /* 0x0000000000fce947 */ /* 0x000fea0003800000 */
[----:B------:R-:W-:-:S04]  /*31700*/  ISETP.NE.U32.AND P0, PT, R20, RZ, PT ;  /* 0x000000ff1400720c */ /* 0x000fc80003f05070 */
[----:B------:R-:W-:-:S13]  /*31710*/  ISETP.NE.AND.EX P0, PT, R21, RZ, PT, P0 ;  /* 0x000000ff1500720c */ /* 0x000fda0003f05300 */
[----:B------:R-:W-:Y:S05]  /*31720*/  @!P0 BRA `(.L_x_3042) ;  /* 0x0000000000488947 */ /* 0x000fea0003800000 */
[----:B-1----:R-:W1:Y:S01]  /*31730*/  LDC R9, c[0x0][0x41c] ;  /* 0x00010700ff097b82 */ /* 0x002e620000000800 */
[----:B------:R-:W-:Y:S01]  /*31740*/  IMAD.MOV.U32 R5, RZ, RZ, R3 ;  /* 0x000000ffff057224 */ /* 0x000fe200078e0003 */
[----:B------:R-:W-:Y:S01]  /*31750*/  ULDC.64 UR4, c[0x0][0x408] ;  /* 0x0001020000047ab9 */ /* 0x000fe20000000a00 */
[----:B-1----:R-:W-:-:S13]  /*31760*/  ISETP.NE.AND P0, PT, R9, 0x1, PT ;  /* 0x000000010900780c */ /* 0x002fda0003f05270 */
[----:B------:R-:W1:Y:S02]  /*31770*/  @P0 LDC.64 R6, c[0x0][0x420] ;  /* 0x00010800ff060b82 */ /* 0x000e640000000a00 */
[----:B-1----:R-:W-:-:S05]  /*31780*/  @P0 IMAD.HI.U32 R6, R3, R6, RZ ;  /* 0x0000000603060227 */ /* 0x002fca00078e00ff */
        /* <DEDUP_REMOVED lines=10> */
[----:B0-----:R-:W-:-:S05]  /*31830*/  LEA.HI.X R11, R6, R21, R5, 0x2, P0 ;  /* 0x00000015060b7211 */ /* 0x001fca00000f1405 */
[----:B------:R2:W5:Y:S04]  /*31840*/  LDG.E R6, desc[UR56][R10.64] ;  /* 0x000000380a067981 */ /* 0x000568000c1e1900 */
.L_x_3042:
[----:B------:R-:W3:Y:S01]  /*31850*/  LDL R5, [R1+0x470] ;  /* 0x0004700001057983 */ /* 0x000ee20000100800 */
[----:B-1----:R-:W-:-:S03]  /*31860*/  MOV R9, 0x400 ;  /* 0x0000040000097802 */ /* 0x002fc60000000f00 */
[----:B------:R-:W4:Y:S01]  /*31870*/  LDL R7, [R1+0x478] ;  /* 0x0004780001077983 */ /* 0x000f220000100800 */
[----:B--2---:R-:W1:Y:S02]  /*31880*/  S2R R10, SR_CgaCtaId ;  /* 0x00000000000a7919 */ /* 0x004e640000008800 */
[----:B-1----:R-:W-:-:S05]  /*31890*/  LEA R9, R10, R9, 0x18 ;  /* 0x000000090a097211 */ /* 0x002fca00078ec0ff */
[----:B---3--:R-:W-:Y:S01]  /*318a0*/  IMAD R5, R5, 0x8, R9 ;  /* 0x0000000805057824 */ /* 0x008fe200078e0209 */
[----:B----4-:R-:W-:-:S04]  /*318b0*/  SHF.L.U32 R7, R7, 0x1f, RZ ;  /* 0x0000001f07077819 */ /* 0x010fc800000006ff */
[----:B------:R-:W1:Y:S02]  /*318c0*/  SYNCS.PHASECHK.TRANS64.TRYWAIT P0, [R5+URZ+0x32440], R7 ;  /* 0x03244007050075a7 */ /* 0x000e64000800017f */
[----:B-1----:R-:W-:Y:S05]  /*318d0*/  @!P0 BRA `(.L_x_3043) ;  /* 0x0000004400308947 */ /* 0x002fea0003800000 */
.L_x_3178:
        /* <DEDUP_REMOVED lines=11> */
.L_x_3044:
[----:B------:R-:W2:Y:S01]  /*31990*/  LDL R9, [R1+0x470] ;  /* 0x0004700001097983 */ /* 0x000ea20000100800 */
        /* <DEDUP_REMOVED lines=20> */
[----:B--2---:R-:W-:Y:S01]  /*31ae0*/  NOP ;  /* 0x0000000000007918 */ /* 0x004fe20000000000 */
.L_x_3041:
        /* <DEDUP_REMOVED lines=26> */
[----:B--2---:R-:W-:Y:S01]  /*31c90*/  IMAD.MOV.U32 R2, RZ, RZ, 0x10000 ;  /* 0x00010000ff027424 */ /* 0x004fe200078e00ff */
        /* <DEDUP_REMOVED lines=28> */
.L_x_3046:
[----:B------:R-:W-:Y:S05]  /*31e60*/  BSYNC B0 ;  /* 0x0000000000007941 */ /* 0x000fea0003800000 */
.L_x_3045:
[----:B------:R-:W-:-:S04]  /*31e70*/  UIADD3 UR52, UR52, 0x1, URZ ;  /* 0x0000000134347890 */ /* 0x000fc8000fffe03f */
[----:B------:R-:W-:-:S04]  /*31e80*/  ULEA.HI UR4, UR52, UR52, URZ, 0x1 ;  /* 0x0000003434047291 */ /* 0x000fc8000f8f083f */
[----:B------:R-:W-:-:S04]  /*31e90*/  ULOP3.LUT UR4, UR4, 0xfffffffe, URZ, 0xc0, !UPT ;  /* 0xfffffffe04047892 */ /* 0x000fc8000f8ec03f */
[----:B------:R-:W-:-:S06]  /*31ea0*/  UIADD3 UR4, UR52, -UR4, URZ ;  /* 0x8000000434047290 */ /* 0x000fcc000fffe03f */
[----:B------:R-:W-:-:S05]  /*31eb0*/  IMAD.U32 R2, RZ, RZ, UR4 ;  /* 0x00000004ff027e24 */ /* 0x000fca000f8e00ff */
[----:B------:R-:W-:-:S04]  /*31ec0*/  SHF.L.U32 R2, R2, 0x1f, RZ ;  /* 0x0000001f02027819 */ /* 0x000fc800000006ff */
[----:B------:R-:W2:Y:S02]  /*31ed0*/  SYNCS.PHASECHK.TRANS64.TRYWAIT P0, [R5+URZ+0x32420], R2 ;  /* 0x03242002050075a7 */ /* 0x000ea4000800017f */
[----:B--2---:R-:W-:Y:S05]  /*31ee0*/  @!P0 BRA `(.L_x_3047) ;  /* 0x0000003c00c08947 */ /* 0x004fea0003800000 */
.L_x_3179:
[----:B------:R-:W-:Y:S01]  /*31ef0*/  ULDC.64 UR46, c[0x0][0x3f8] ;  /* 0x0000fe00002e7ab9 */ /* 0x000fe20000000a00 */
[----:B------:R-:W-:Y:S01]  /*31f00*/  ULDC.64 UR38, c[0x0][0x408] ;  /* 0x0001020000267ab9 */ /* 0x000fe20000000a00 */
[----:B------:R-:W-:Y:S04]  /*31f10*/  BSSY B0, `(.L_x_3048) ;  /* 0x000003b000007945 */ /* 0x000fe80003800000 */
[----:B------:R-:W-:Y:S05]  /*31f20*/  @!P6 BRA `(.L_x_3049) ;  /* 0x0000000000e4e947 */ /* 0x000fea0003800000 */
[----:B------:R-:W3:Y:S01]  /*31f30*/  LDL R7, [R1+0x470] ;  /* 0x0004700001077983 */ /* 0x000ee20000100800 */
[----:B-1----:R-:W-:-:S03]  /*31f40*/  MOV R9, 0x400 ;  /* 0x0000040000097802 */ /* 0x002fc60000000f00 */
[----:B--2---:R-:W2:Y:S01]  /*31f50*/  LDL R5, [R1+0x478] ;  /* 0x0004780001057983 */ /* 0x004ea20000100800 */
[----:B------:R-:W1:Y:S02]  /*31f60*/  S2R R10, SR_CgaCtaId ;  /* 0x00000000000a7919 */ /* 0x000e640000008800 */
[----:B-1----:R-:W-:-:S05]  /*31f70*/  LEA R9, R10, R9, 0x18 ;  /* 0x000000090a097211 */ /* 0x002fca00078ec0ff */
[----:B---3--:R-:W-:Y:S01]  /*31f80*/  IMAD R2, R7, 0x8, R9 ;  /* 0x0000000807027824 */ /* 0x008fe200078e0209 */
[----:B--2---:R-:W-:-:S04]  /*31f90*/  SHF.L.U32 R5, R5, 0x1f, RZ ;  /* 0x0000001f05057819 */ /* 0x004fc800000006ff */
[----:B------:R-:W1:Y:S02]  /*31fa0*/  SYNCS.PHASECHK.TRANS64.TRYWAIT P0, [R2+URZ+0x32460], R5 ;  /* 0x03246005020075a7 */ /* 0x000e64000800017f */
[----:B-1----:R-:W-:Y:S05]  /*31fb0*/  @!P0 BRA `(.L_x_3050) ;  /* 0x0000003c00ac8947 */ /* 0x002fea0003800000 */
.L_x_3180:
        /* <DEDUP_REMOVED lines=11> */
.L_x_3051:
[----:B------:R-:W2:Y:S01]  /*32070*/  LDL R7, [R1+0x470] ;  /* 0x0004700001077983 */ /* 0x000ea20000100800 */
        /* <DEDUP_REMOVED lines=35> */
[----:B---3--:R-:W-:Y:S01]  /*322b0*/  NOP ;  /* 0x0000000000007918 */ /* 0x008fe20000000000 */
.L_x_3049:
[----:B------:R-:W-:Y:S05]  /*322c0*/  BSYNC B0 ;  /* 0x0000000000007941 */ /* 0x000fea0003800000 */
.L_x_3048:
[----:B------:R-:W3:Y:S04]  /*322d0*/  LDL R3, [R1+0x48c] ;  /* 0x00048c0001037983 */ /* 0x000ee80000100800 */
[----:B--2---:R-:W2:Y:S01]  /*322e0*/  LDL R2, [R1+0x484] ;  /* 0x0004840001027983 */ /* 0x004ea20000100800 */
[----:B------:R-:W-:Y:S01]  /*322f0*/  BSSY B0, `(.L_x_3052) ;  /* 0x000016a000007945 */ /* 0x000fe20003800000 */
[----:B---3--:R-:W-:-:S05]  /*32300*/  VIADD R5, R3, 0xfffffffe ;  /* 0xfffffffe03057836 */ /* 0x008fca0000000000 */
[----:B--2---:R-:W-:-:S13]  /*32310*/  ISETP.GE.AND P0, PT, R5, R2, PT ;  /* 0x000000020500720c */ /* 0x004fda0003f06270 */
[----:B------:R-:W-:Y:S05]  /*32320*/  @!P0 BRA `(.L_x_3053) ;  /* 0x0000001400988947 */ /* 0x000fea0003800000 */
[----:B-1----:R-:W-:Y:S01]  /*32330*/  LOP3.LUT R9, RZ, R2, RZ, 0x33, !PT ;  /* 0x00000002ff097212 */ /* 0x002fe200078e33ff */
[----:B------:R-:W-:Y:S01]  /*32340*/  IMAD.MOV R2, RZ, RZ, -R3 ;  /* 0x000000ffff027224 */ /* 0x000fe200078e0a03 */
[----:B------:R-:W-:Y:S04]  /*32350*/  BSSY B1, `(.L_x_3054) ;  /* 0x000007a000017945 */ /* 0x000fe80003800000 */
[----:B------:R-:W-:-:S05]  /*32360*/  VIADDMNMX R9, R2, 0x1, R9, !PT ;  /* 0x0000000102097846 */ /* 0x000fca0007800109 */
[----:B------:R-:W-:-:S05]  /*32370*/  IMAD.IADD R2, R3, 0x1, R9 ;  /* 0x0000000103027824 */ /* 0x000fca00078e0209 */
[----:B------:R-:W-:-:S04]  /*32380*/  LOP3.LUT R2, R2, 0x1, RZ, 0xc0, !PT ;  /* 0x0000000102027812 */ /* 0x000fc800078ec0ff */
[----:B------:R-:W-:-:S13]  /*32390*/  ISETP.NE.U32.AND P0, PT, R2, 0x1, PT ;  /* 0x000000010200780c */ /* 0x000fda0003f05070 */
[----:B------:R-:W-:Y:S05]  /*323a0*/  @P0 BRA `(.L_x_3055) ;  /* 0x0000000400d00947 */ /* 0x000fea0003800000 */
[----:B------:R-:W2:Y:S04]  /*323b0*/  LDL.LU R3, [R1+0x470] ;  /* 0x0004700001037983 */ /* 0x000ea80000300800 */
        /* <DEDUP_REMOVED lines=13> */
[----:B0-----:R-:W0:Y:S01]  /*32490*/  LDC R11, c[0x0][0x41c] ;  /* 0x00010700ff0b7b82 */ /* 0x001e220000000800 */
[----:B------:R-:W-:Y:S01]  /*324a0*/  ULDC.64 UR4, c[0x0][0x408] ;  /* 0x0001020000047ab9 */ /* 0x000fe20000000a00 */
[----:B0-----:R-:W-:-:S13]  /*324b0*/  ISETP.NE.AND P0, PT, R11, 0x1, PT ;  /* 0x000000010b00780c */ /* 0x001fda0003f05270 */
[----:B------:R-:W0:Y:S02]  /*324c0*/  @P0 LDC.64 R2, c[0x0][0x420] ;  /* 0x00010800ff020b82 */ /* 0x000e240000000a00 */
[----:B0-----:R-:W-:-:S04]  /*324d0*/  @P0 IMAD.HI.U32 R6, R5, R2, RZ ;  /* 0x0000000205060227 */ /* 0x001fc800078e00ff */
        /* <DEDUP_REMOVED lines=12> */
.L_x_3058:
[----:B------:R-:W3:Y:S01]  /*325a0*/  S2R R3, SR_CgaCtaId ;  /* 0x0000000000037919 */ /* 0x000ee20000008800 */
[----:B------:R-:W-:-:S04]  /*325b0*/  MOV R2, 0x400 ;  /* 0x0000040000027802 */ /* 0x000fc80000000f00 */
[----:B---3--:R-:W-:Y:S02]  /*325c0*/  LEA R2, R3, R2, 0x18 ;  /* 0x0000000203027211 */ /* 0x008fe400078ec0ff */
[----:B------:R-:W-:-:S03]  /*325d0*/  SHF.L.U32 R3, R12, 0x1f, RZ ;  /* 0x0000001f0c037819 */ /* 0x000fc600000006ff */
[----:B------:R-:W-:-:S04]  /*325e0*/  IMAD R2, R13, 0x8, R2 ;  /* 0x000000080d027824 */ /* 0x000fc800078e0202 */
[----:B------:R-:W3:Y:S02]  /*325f0*/  SYNCS.PHASECHK.TRANS64.TRYWAIT P0, [R2+URZ+0x32440], R3 ;  /* 0x03244003020075a7 */ /* 0x000ee4000800017f */
[----:B---3--:R-:W-:Y:S05]  /*32600*/  @!P0 BRA `(.L_x_3059) ;  /* 0x00000038002c8947 */ /* 0x008fea0003800000 */
.L_x_3181:
        /* <DEDUP_REMOVED lines=11> */
.L_x_3060:
[----:B----4-:R-:W4:Y:S01]  /*326c0*/  LDL R7, [R1+0x470] ;  /* 0x0004700001077983 */ /* 0x010f220000100800 */
[----:B0-----:R-:W-:-:S03]  /*326d0*/  MOV R11, 0x400 ;  /* 0x00000400000b7802 */ /* 0x001fc60000000f00 */
[----:B------:R-:W2:Y:S01]  /*326e0*/  LDL R10, [R1+0x480] ;  /* 0x00048000010a7983 */ /* 0x000ea20000100800 */
[----:B-1----:R-:W0:Y:S01]  /*326f0*/  S2R R12, SR_CgaCtaId ;  /* 0x00000000000c7919 */ /* 0x002e220000008800 */
        /* <DEDUP_REMOVED lines=16> */
[----:B------:R-:W1:Y:S02]  /*32800*/  SYNCS.PHASECHK.TRANS64.TRYWAIT P0, [R2+URZ+0x32460], R3 ;  /* 0x03246003020075a7 */ /* 0x000e64000800017f */
[----:B01----:R-:W-:Y:S05]  /*32810*/  @!P0 BRA `(.L_x_3061) ;  /* 0x0000003400bc8947 */ /* 0x003fea0003800000 */
.L_x_3182:
        /* <DEDUP_REMOVED lines=8> */
.L_x_3062:
[----:B0--3--:R-:W2:Y:S01]  /*328a0*/  LDL R3, [R1+0x470] ;  /* 0x0004700001037983 */ /* 0x009ea20000100800 */
        /* <DEDUP_REMOVED lines=33> */
.L_x_3057:
[----:B------:R-:W-:Y:S05]  /*32ac0*/  BSYNC B2 ;  /* 0x0000000000027941 */ /* 0x000fea0003800000 */
.L_x_3056:
[----:B------:R-:W2:Y:S02]  /*32ad0*/  LDL R2, [R1+0x48c] ;  /* 0x00048c0001027983 */ /* 0x000ea40000100800 */
[----:B--2---:R-:W-:-:S07]  /*32ae0*/  VIADD R5, R2, 0xfffffffd ;  /* 0xfffffffd02057836 */ /* 0x004fce0000000000 */
.L_x_3055:
[----:B------:R-:W-:Y:S05]  /*32af0*/  BSYNC B1 ;  /* 0x0000000000017941 */ /* 0x000fea0003800000 */
.L_x_3054:
[----:B------:R-:W2:Y:S01]  /*32b00*/  LDL.LU R2, [R1+0x48c] ;  /* 0x00048c0001027983 */ /* 0x000ea20000300800 */
[----:B------:R-:W-:Y:S01]  /*32b10*/  VIADD R9, R9, 0xfffffffe ;  /* 0xfffffffe09097836 */ /* 0x000fe20000000000 */
[----:B--2---:R-:W-:-:S04]  /*32b20*/  LOP3.LUT R2, RZ, R2, RZ, 0x33, !PT ;  /* 0x00000002ff027212 */ /* 0x004fc800078e33ff */
[----:B------:R-:W-:-:S13]  /*32b30*/  ISETP.NE.AND P0, PT, R9, R2, PT ;  /* 0x000000020900720c */ /* 0x000fda0003f05270 */
[----:B------:R-:W-:Y:S05]  /*32b40*/  @!P0 BRA `(.L_x_3053) ;  /* 0x0000000c00908947 */ /* 0x000fea0003800000 */
.L_x_3077:
        /* <DEDUP_REMOVED lines=15> */
[----:B------:R-:W-:Y:S01]  /*32c40*/  IMAD R7, R8, UR38, RZ ;  /* 0x0000002608077c24 */ /* 0x000fe2000f8e02ff */
[----:B0-----:R-:W-:-:S13]  /*32c50*/  ISETP.NE.AND P0, PT, R6, 0x1, PT ;  /* 0x000000010600780c */ /* 0x001fda0003f05270 */
[----:B------:R-:W1:Y:S02]  /*32c60*/  @P0 LDC.64 R2, c[0x0][0x420] ;  /* 0x00010800ff020b82 */ /* 0x000e640000000a00 */
[----:B-1----:R-:W-:-:S04]  /*32c70*/  @P0 IMAD.HI.U32 R12, R5, R2, RZ ;  /* 0x00000002050c0227 */ /* 0x002fc800078e00ff */
[----:B------:R-:W-:Y:S01]  /*32c80*/  IMAD.MOV.U32 R2, RZ, RZ, R5 ;  /* 0x000000ffff027224 */ /* 0x000fe200078e0005 */
[----:B------:R-:W-:-:S04]  /*32c90*/  @P0 SHF.R.U32.HI R2, RZ, R3, R12 ;  /* 0x00000003ff020219 */ /* 0x000fc8000001160c */
[--C-:B------:R-:W-:Y:S01]  /*32ca0*/  SHF.R.S32.HI R3, RZ, 0x1f, R2.reuse ;  /* 0x0000001fff037819 */ /* 0x100fe20000011402 */
[----:B------:R-:W-:-:S04]  /*32cb0*/  IMAD.MOV R11, RZ, RZ, -R2 ;  /* 0x000000ffff0b7224 */ /* 0x000fc800078e0a02 */
[----:B------:R-:W-:Y:S02]  /*32cc0*/  IMAD R11, R6, R11, R5 ;  /* 0x0000000b060b7224 */ /* 0x000fe400078e0205 */
[C---:B------:R-:W-:Y:S02]  /*32cd0*/  IMAD R6, R4.reuse, UR39, R7 ;  /* 0x0000002704067c24 */ /* 0x040fe4000f8e0207 */
[----:B------:R-:W-:-:S04]  /*32ce0*/  IMAD.WIDE.U32 R2, R4, UR38, R2 ;  /* 0x0000002604027c25 */ /* 0x000fc8000f8e0002 */
[----:B------:R-:W-:Y:S01]  /*32cf0*/  IMAD.IADD R3, R6, 0x1, R3 ;  /* 0x0000000106037824 */ /* 0x000fe200078e0203 */
[----:B------:R-:W-:-:S04]  /*32d00*/  LEA R6, P0, R2, UR46, 0x2 ;  /* 0x0000002e02067c11 */ /* 0x000fc8000f8010ff */
[----:B------:R-:W-:-:S05]  /*32d10*/  LEA.HI.X R7, R2, UR47, R3, 0x2, P0 ;  /* 0x0000002f02077c11 */ /* 0x000fca00080f1403 */
[----:B------:R0:W5:Y:S04]  /*32d20*/  LDG.E R6, desc[UR56][R6.64] ;  /* 0x0000003806067981 */ /* 0x000168000c1e1900 */
.L_x_3065:
[----:B------:R-:W2:Y:S01]  /*32d30*/  S2R R3, SR_CgaCtaId ;  /* 0x0000000000037919 */ /* 0x000ea20000008800 */
[----:B------:R-:W-:-:S04]  /*32d40*/  MOV R2, 0x400 ;  /* 0x0000040000027802 */ /* 0x000fc80000000f00 */
[----:B--2---:R-:W-:Y:S02]  /*32d50*/  LEA R2, R3, R2, 0x18 ;  /* 0x0000000203027211 */ /* 0x004fe400078ec0ff */
[----:B------:R-:W-:-:S03]  /*32d60*/  SHF.L.U32 R3, R10, 0x1f, RZ ;  /* 0x0000001f0a037819 */ /* 0x000fc600000006ff */
[----:B------:R-:W-:-:S04]  /*32d70*/  IMAD R2, R9, 0x8, R2 ;  /* 0x0000000809027824 */ /* 0x000fc800078e0202 */
[----:B------:R-:W2:Y:S02]  /*32d80*/  SYNCS.PHASECHK.TRANS64.TRYWAIT P0, [R2+URZ+0x32440], R3 ;  /* 0x03244003020075a7 */ /* 0x000ea4000800017f */
[----:B--2---:R-:W-:Y:S05]  /*32d90*/  @!P0 BRA `(.L_x_3066) ;  /* 0x0000003000708947 */ /* 0x004fea0003800000 */
.L_x_3183:
[----:B0-----:R-:W0:Y:S02]  /*32da0*/  S2R R7, SR_TID.X ;  /* 0x0000000000077919 */ /* 0x001e240000002100 */
[----:B0-----:R-:W-:-:S04]  /*32db0*/  LOP3.LUT R7, R7, 0x7f, RZ, 0xc0, !PT ;  /* 0x0000007f07077812 */ /* 0x001fc800078ec0ff */
[----:B------:R-:W-:-:S13]  /*32dc0*/  ISETP.NE.AND P0, PT, R7, RZ, PT ;  /* 0x000000ff0700720c */ /* 0x000fda0003f05270 */
[----:B------:R-:W-:Y:S05]  /*32dd0*/  @P0 BRA `(.L_x_3067) ;  /* 0x00000000001c0947 */ /* 0x000fea0003800000 */
[----:B------:R-:W0:Y:S02]  /*32de0*/  S2R R7, SR_TID.X ;  /* 0x0000000000077919 */ /* 0x000e240000002100 */
[----:B0-----:R-:W-:-:S04]  /*32df0*/  LOP3.LUT R7, R7, 0x1f, RZ, 0xc0, !PT ;  /* 0x0000001f07077812 */ /* 0x001fc800078ec0ff */
[----:B------:R-:W-:Y:S01]  /*32e00*/  ISETP.NE.AND P1, PT, R7, RZ, PT ;  /* 0x000000ff0700720c */ /* 0x000fe20003f25270 */
[----:B------:R-:W-:-:S04]  /*32e10*/  IMAD.MOV.U32 R7, RZ, RZ, 0x3000 ;  /* 0x00003000ff077424 */ /* 0x000fc800078e00ff */
[----:B------:R0:W-:Y:S08]  /*32e20*/  SYNCS.ARRIVE.TRANS64 RZ, [R2+URZ+0x32430], R7 ;  /* 0x0324300702ff79a7 */ /* 0x0001f0000800003f */
[----:B------:R-:W-:Y:S05]  /*32e30*/  @!P1 BRA `(.L_x_3067) ;  /* 0x0000000000049947 */ /* 0x000fea0003800000 */
[----:B------:R-:W-:Y:S01]  /*32e40*/  BPT.TRAP 0x1 ;  /* 0x000000040000795c */ /* 0x000fe20000300000 */
.L_x_3067:
[----:B-1----:R-:W3:Y:S01]  /*32e50*/  LDL R12, [R1+0x480] ;  /* 0x00048000010c7983 */ /* 0x002ee20000100800 */
[----:B0-----:R-:W-:Y:S01]  /*32e60*/  MOV R7, 0x400 ;  /* 0x0000040000077802 */ /* 0x001fe20000000f00 */
        /* <DEDUP_REMOVED lines=19> */
.L_x_3184:
        /* <DEDUP_REMOVED lines=8> */
.L_x_3069:
        /* <DEDUP_REMOVED lines=33> */
.L_x_3064:
[----:B------:R-:W-:Y:S05]  /*33230*/  BSYNC B1 ;  /* 0x0000000000017941 */ /* 0x000fea0003800000 */
.L_x_3063:
[----:B------:R-:W-:Y:S01]  /*33240*/  VIADD R9, R9, 0x1 ;  /* 0x0000000109097836 */ /* 0x000fe20000000000 */
[----:B------:R-:W-:Y:S04]  /*33250*/  BSSY B1, `(.L_x_3070) ;  /* 0x000006f000017945 */ /* 0x000fe80003800000 */
[----:B------:R-:W-:-:S04]  /*33260*/  ISETP.NE.AND P0, PT, R9, 0x2, PT ;  /* 0x000000020900780c */ /* 0x000fc80003f05270 */
[----:B------:R-:W-:Y:S02]  /*33270*/  SEL R3, RZ, 0x1, P0 ;  /* 0x00000001ff037807 */ /* 0x000fe40000000000 */
[----:B-1----:R-:W-:Y:S01]  /*33280*/  SEL R12, R9, RZ, P0 ;  /* 0x000000ff090c7207 */ /* 0x002fe20000000000 */
        /* <DEDUP_REMOVED lines=25> */
.L_x_3072:
[----:B------:R-:W2:Y:S01]  /*33420*/  S2R R3, SR_CgaCtaId ;  /* 0x0000000000037919 */ /* 0x000ea20000008800 */
[----:B------:R-:W-:-:S04]  /*33430*/  MOV R2, 0x400 ;  /* 0x0000040000027802 */ /* 0x000fc80000000f00 */
[----:B--2---:R-:W-:Y:S02]  /*33440*/  LEA R2, R3, R2, 0x18 ;  /* 0x0000000203027211 */ /* 0x004fe400078ec0ff */
[----:B------:R-:W-:-:S03]  /*33450*/  SHF.L.U32 R3, R11, 0x1f, RZ ;  /* 0x0000001f0b037819 */ /* 0x000fc600000006ff */
[----:B------:R-:W-:-:S04]  /*33460*/  IMAD R2, R12, 0x8, R2 ;  /* 0x000000080c027824 */ /* 0x000fc800078e0202 */
[----:B------:R-:W2:Y:S02]  /*33470*/  SYNCS.PHASECHK.TRANS64.TRYWAIT P0, [R2+URZ+0x32440], R3 ;  /* 0x03244003020075a7 */ /* 0x000ea4000800017f */
[----:B--2---:R-:W-:Y:S05]  /*33480*/  @!P0 BRA `(.L_x_3073) ;  /* 0x0000002800dc8947 */ /* 0x004fea0003800000 */
.L_x_3185:
[----:B-1----:R-:W1:Y:S02]  /*33490*/  S2R R7, SR_TID.X ;  /* 0x0000000000077919 */ /* 0x002e640000002100 */
        /* <DEDUP_REMOVED lines=10> */
.L_x_3074:
[----:B-1----:R-:W3:Y:S01]  /*33540*/  LDL R7, [R1+0x470] ;  /* 0x0004700001077983 */ /* 0x002ee20000100800 */
        /* <DEDUP_REMOVED lines=21> */
.L_x_3186:
        /* <DEDUP_REMOVED lines=8> */
.L_x_3076:
        /* <DEDUP_REMOVED lines=34> */
.L_x_3071:
[----:B------:R-:W-:Y:S05]  /*33940*/  BSYNC B1 ;  /* 0x0000000000017941 */ /* 0x000fea0003800000 */
.L_x_3070:
[----:B------:R-:W2:Y:S01]  /*33950*/  LDL R2, [R1+0x484] ;  /* 0x0004840001027983 */ /* 0x000ea20000100800 */
[----:B------:R-:W-:Y:S01]  /*33960*/  VIADD R5, R5, 0xfffffffe ;  /* 0xfffffffe05057836 */ /* 0x000fe20000000000 */
[----:B--2---:R-:W-:-:S13]  /*33970*/  ISETP.GT.AND P0, PT, R9, R2, PT ;  /* 0x000000020900720c */ /* 0x004fda0003f04270 */
[----:B------:R-:W-:Y:S05]  /*33980*/  @P0 BRA `(.L_x_3077) ;  /* 0xfffffff000700947 */ /* 0x000fea000383ffff */
.L_x_3053:
[----:B------:R-:W-:Y:S05]  /*33990*/  BSYNC B0 ;  /* 0x0000000000007941 */ /* 0x000fea0003800000 */
.L_x_3052:
[----:B------:R-:W2:Y:S01]  /*339a0*/  LDL.LU R3, [R1+0x470] ;  /* 0x0004700001037983 */ /* 0x000ea20000300800 */
        /* <DEDUP_REMOVED lines=8> */
[----:B------:R2:W-:Y:S01]  /*33a30*/  STL [R1+0x470], R2 ;  /* 0x0004700201007387 */ /* 0x0005e20000100800 */
        /* <DEDUP_REMOVED lines=13> */
.L_x_3079:
[----:B------:R-:W-:Y:S05]  /*33b10*/  BSYNC B0 ;  /* 0x0000000000007941 */ /* 0x000fea0003800000 */
.L_x_3078:
[----:B--2---:R-:W2:Y:S02]  /*33b20*/  LDL.LU R2, [R1+0x478] ;  /* 0x0004780001027983 */ /* 0x004ea40000300800 */
[----:B--2---:R-:W-:-:S05]  /*33b30*/  LOP3.LUT R2, R2, R0, RZ, 0x3c, !PT ;  /* 0x0000000002027212 */ /* 0x004fca00078e3cff */
[----:B------:R3:W-:Y:S02]  /*33b40*/  STL [R1+0x478], R2 ;  /* 0x0004780201007387 */ /* 0x0007e40000100800 */
.L_x_3034:
[----:B------:R-:W-:Y:S05]  /*33b50*/  BSYNC B6 ;  /* 0x0000000000067941 */ /* 0x000fea0003800000 */
.L_x_3032:
[----:B------:R-:W-:-:S03]  /*33b60*/  UMOV UR4, 0xffffffff ;  /* 0xffffffff00047882 */ /* 0x000fc60000000000 */
[----:B------:R-:W-:Y:S05]  /*33b70*/  BRA.DIV UR4, `(.L_x_3080) ;  /* 0x0000002604487947 */ /* 0x000fea000b800000 */
[----:B------:R4:W0:Y:S04]  /*33b80*/  SHFL.IDX PT, R4, R16, RZ, 0x1f ;  /* 0x00001fff10047589 */ /* 0x00082800000e0000 */
[----:B------:R-:W0:Y:S02]  /*33b90*/  SHFL.IDX PT, R16, R16, 0x1, 0x1f ;  /* 0x00201f0010107f89 */ /* 0x000e2400000e0000 */
.L_x_3190:
[----:B------:R-:W2:Y:S01]  /*33ba0*/  S2R R0, SR_TID.X ;  /* 0x0000000000007919 */ /* 0x000ea20000002100 */
[----:B------:R-:W-:Y:S01]  /*33bb0*/  ULDC UR4, c[0x0][0xd14] ;  /* 0x0003450000047ab9 */ /* 0x000fe20000000800 */
[----:B------:R-:W-:Y:S01]  /*33bc0*/  BSSY B0, `(.L_x_3081) ;  /* 0x000000b000007945 */ /* 0x000fe20003800000 */
[----:B------:R-:W-:Y:S01]  /*33bd0*/  IMAD.MOV.U32 R17, RZ, RZ, RZ ;  /* 0x000000ffff117224 */ /* 0x000fe200078e00ff */
[----:B--2---:R-:W-:Y:S01]  /*33be0*/  LOP3.LUT R6, R0, 0x1f, RZ, 0xc0, !PT ;  /* 0x0000001f00067812 */ /* 0x004fe200078ec0ff */
[----:B------:R-:W-:-:S03]  /*33bf0*/  IMAD.U32 R0, RZ, RZ, UR4 ;  /* 0x00000004ff007e24 */ /* 0x000fc6000f8e00ff */
[C---:B------:R-:W-:Y:S01]  /*33c00*/  ISETP.NE.AND P0, PT, R6.reuse, 0x1f, PT ;  /* 0x0000001f0600780c */ /* 0x040fe20003f05270 */
[----:B------:R-:W-:-:S05]  /*33c10*/  IMAD.IADD R5, R6, 0x1, R19 ;  /* 0x0000000106057824 */ /* 0x000fca00078e0213 */
[----:B------:R-:W-:-:S13]  /*33c20*/  ISETP.GE.OR P0, PT, R5, R0, !P0 ;  /* 0x000000000500720c */ /* 0x000fda0004706670 */
[----:B------:R-:W-:Y:S05]  /*33c30*/  @P0 BRA `(.L_x_3082) ;  /* 0x00000000000c0947 */ /* 0x000fea0003800000 */
[----:B---3--:R-:W2:Y:S02]  /*33c40*/  LDC.64 R2, c[0x0][0xd58] ;  /* 0x00035600ff027b82 */ /* 0x008ea40000000a00 */
[----:B--2---:R-:W-:-:S05]  /*33c50*/  IMAD.WIDE R2, R5, 0x4, R2 ;  /* 0x0000000405027825 */ /* 0x004fca00078e0202 */
[----:B------:R2:W5:Y:S02]  /*33c60*/  LDG.E R17, desc[UR56][R2.64] ;  /* 0x0000003802117981 */ /* 0x000564000c1e1900 */
.L_x_3082:
[----:B------:R-:W-:Y:S05]  /*33c70*/  BSYNC B0 ;  /* 0x0000000000007941 */ /* 0x000fea0003800000 */
.L_x_3081:
[----:B------:R-:W-:-:S03]  /*33c80*/  UMOV UR4, 0xffffffff ;  /* 0xffffffff00047882 */ /* 0x000fc60000000000 */
[----:B------:R-:W-:Y:S05]  /*33c90*/  BRA.DIV UR4, `(.L_x_3083) ;  /* 0x00000026044c7947 */ /* 0x000fea000b800000 */
[----:B-----5:R-:W0:Y:S01]  /*33ca0*/  SHFL.UP PT, R14, R17, 0x1, RZ ;  /* 0x04200000110e7989 */ /* 0x020e2200000e00ff */
[C---:B------:R-:W-:Y:S02]  /*33cb0*/  ISETP.NE.AND P0, PT, R6.reuse, RZ, PT ;  /* 0x000000ff0600720c */ /* 0x040fe40003f05270 */
[----:B------:R-:W-:Y:S02]  /*33cc0*/  ISETP.GE.U32.AND P1, PT, R6, 0x2, PT ;  /* 0x000000020600780c */ /* 0x000fe40003f26070 */
[----:B0-----:R-:W-:Y:S02]  /*33cd0*/  SEL R14, R14, RZ, P0 ;  /* 0x000000ff0e0e7207 */ /* 0x001fe40000000000 */
[----:B------:R-:W-:-:S03]  /*33ce0*/  ISETP.GE.U32.AND P0, PT, R6, 0x4, PT ;  /* 0x000000040600780c */ /* 0x000fc60003f06070 */
[----:B-1----:R-:W-:-:S05]  /*33cf0*/  IMAD.IADD R13, R17, 0x1, R14 ;  /* 0x00000001110d7824 */ /* 0x002fca00078e020e */
[----:B------:R-:W2:Y:S02]  /*33d00*/  SHFL.UP PT, R14, R13, 0x2, RZ ;  /* 0x044000000d0e7989 */ /* 0x000ea400000e00ff */
[----:B--23--:R-:W-:Y:S02]  /*33d10*/  SEL R2, R14, RZ, P1 ;  /* 0x000000ff0e027207 */ /* 0x00cfe40000800000 */
        /* <DEDUP_REMOVED lines=13> */
.L_x_3198:
[----:B------:R-:W-:Y:S02]  /*33df0*/  ULDC UR4, c[0x0][0xd10] ;  /* 0x0003440000047ab9 */ /* 0x000fe40000000800 */
[----:B------:R-:W-:-:S04]  /*33e00*/  IMAD.U32 R5, RZ, RZ, UR4 ;  /* 0x00000004ff057e24 */ /* 0x000fc8000f8e00ff */
[----:B-1----:R-:W-:-:S04]  /*33e10*/  IMAD R3, R14, R5, RZ ;  /* 0x000000050e037224 */ /* 0x002fc800078e02ff */
[----:B----4-:R-:W-:-:S05]  /*33e20*/  IMAD.IADD R16, R16, 0x1, R3 ;  /* 0x0000000110107824 */ /* 0x010fca00078e0203 */
[----:B------:R-:W-:-:S13]  /*33e30*/  ISETP.GT.AND P0, PT, R16, R4, PT ;  /* 0x000000041000720c */ /* 0x000fda0003f04270 */
[----:B------:R-:W-:Y:S05]  /*33e40*/  @P0 BRA `(.L_x_3084) ;  /* 0x0000000000b40947 */ /* 0x000fea0003800000 */
[----:B------:R-:W1:Y:S02]  /*33e50*/  LDC R0, c[0x0][0xd14] ;  /* 0x00034500ff007b82 */ /* 0x000e640000000800 */
.L_x_3089:
        /* <DEDUP_REMOVED lines=14> */
.L_x_3087:
[----:B------:R-:W-:Y:S05]  /*33f40*/  BSYNC B0 ;  /* 0x0000000000007941 */ /* 0x000fea0003800000 */
.L_x_3086:
        /* <DEDUP_REMOVED lines=23> */
.L_x_3206:
[----:B------:R-:W-:Y:S02]  /*340c0*/  ULDC UR4, c[0x0][0xd10] ;  /* 0x0003440000047ab9 */ /* 0x000fe40000000800 */
[----:B------:R-:W-:-:S04]  /*340d0*/  IMAD.U32 R5, RZ, RZ, UR4 ;  /* 0x00000004ff057e24 */ /* 0x000fc8000f8e00ff */
[----:B-1----:R-:W-:-:S04]  /*340e0*/  IMAD R3, R14, R5, RZ ;  /* 0x000000050e037224 */ /* 0x002fc800078e02ff */
[----:B------:R-:W-:-:S05]  /*340f0*/  IMAD.IADD R16, R3, 0x1, R16 ;  /* 0x0000000103107824 */ /* 0x000fca00078e0210 */
[----:B------:R-:W-:-:S13]  /*34100*/  ISETP.GT.AND P0, PT, R16, R4, PT ;  /* 0x000000041000720c */ /* 0x000fda0003f04270 */
[----:B------:R-:W-:Y:S05]  /*34110*/  @!P0 BRA `(.L_x_3089) ;  /* 0xfffffffc00508947 */ /* 0x000fea000383ffff */
.L_x_3084:
[----:B------:R-:W-:Y:S01]  /*34120*/  IMAD.IADD R16, R16, 0x1, -R3 ;  /* 0x0000000110107824 */ /* 0x000fe200078e0a03 */
[----:B------:R-:W-:-:S03]  /*34130*/  UMOV UR4, 0xffffffff ;  /* 0xffffffff00047882 */ /* 0x000fc60000000000 */
[----:B------:R-:W-:-:S05]  /*34140*/  IMAD R3, R2, R5, R16 ;  /* 0x0000000502037224 */ /* 0x000fca00078e0210 */
[----:B------:R-:W-:Y:S01]  /*34150*/  ISETP.GT.AND P6, PT, R3, R4, PT ;  /* 0x000000040300720c */ /* 0x000fe20003fc4270 */
[----:B------:R-:W-:-:S12]  /*34160*/  BRA.DIV UR4, `(.L_x_3090) ;  /* 0x0000002604b87947 */ /* 0x000fd8000b800000 */
[----:B------:R-:W-:-:S04]  /*34170*/  VOTE.ANY R3, PT, !P6 ;  /* 0x0000000000037806 */ /* 0x000fc800070e0100 */
[----:B------:R-:W1:Y:S02]  /*34180*/  POPC R6, R3 ;  /* 0x0000000300067309 */ /* 0x000e640000000000 */
[----:B-1----:R1:W2:Y:S02]  /*34190*/  SHFL.IDX PT, R17, R17, R6, 0x1f ;  /* 0x00001f0611117589 */ /* 0x0022a400000e0000 */
.L_x_3210:
[----:B------:R-:W-:Y:S01]  /*341a0*/  ISETP.NE.AND P0, PT, R3, RZ, PT ;  /* 0x000000ff0300720c */ /* 0x000fe20003f05270 */
[----:B------:R-:W-:-:S12]  /*341b0*/  IMAD.MOV.U32 R7, RZ, RZ, RZ ;  /* 0x000000ffff077224 */ /* 0x000fd800078e00ff */
[----:B------:R-:W-:Y:S05]  /*341c0*/  @!P0 BRA `(.L_x_3091) ;  /* 0x0000000000108947 */ /* 0x000fea0003800000 */
[----:B------:R-:W-:Y:S01]  /*341d0*/  UMOV UR4, 0xffffffff ;  /* 0xffffffff00047882 */ /* 0x000fe20000000000 */
[----:B------:R-:W-:Y:S02]  /*341e0*/  VIADD R12, R6, 0xffffffff ;  /* 0xffffffff060c7836 */ /* 0x000fe40000000000 */
[----:B------:R-:W-:Y:S05]  /*341f0*/  BRA.DIV UR4, `(.L_x_3092) ;  /* 0x0000002604dc7947 */ /* 0x000fea000b800000 */
[----:B------:R3:W4:Y:S02]  /*34200*/  SHFL.IDX PT, R7, R2, R12, 0x1f ;  /* 0x00001f0c02077589 */ /* 0x00072400000e0000 */
.L_x_3091:
        /* <DEDUP_REMOVED lines=67> */
.L_x_3085:
[----:B------:R-:W-:Y:S01]  /*34640*/  UMOV UR4, URZ ;  /* 0x0000003f00047c82 */ /* 0x000fe20008000000 */
[----:B------:R-:W-:Y:S01]  /*34650*/  UMOV UR5, URZ ;  /* 0x0000003f00057c82 */ /* 0x000fe20008000000 */
[----:B------:R-:W-:Y:S01]  /*34660*/  ULDC UR6, c[0x0][0xd14] ;  /* 0x0003450000067ab9 */ /* 0x000fe20000000800 */
[----:B------:R-:W-:Y:S02]  /*34670*/  IMAD.MOV.U32 R16, RZ, RZ, R4 ;  /* 0x000000ffff107224 */ /* 0x000fe400078e0004 */
[----:B------:R-:W-:Y:S02]  /*34680*/  IMAD.U32 R17, RZ, RZ, UR4 ;  /* 0x00000004ff117e24 */ /* 0x000fe4000f8e00ff */
[----:B------:R-:W-:Y:S02]  /*34690*/  IMAD.U32 R18, RZ, RZ, UR5 ;  /* 0x00000005ff127e24 */ /* 0x000fe4000f8e00ff */
[----:B------:R-:W-:-:S07]  /*346a0*/  IMAD.U32 R19, RZ, RZ, UR6 ;  /* 0x00000006ff137e24 */ /* 0x000fce000f8e00ff */
.L_x_3093:
        /* <DEDUP_REMOVED lines=12> */
.L_x_2994:
        /* <DEDUP_REMOVED lines=11> */
.L_x_3213:
[----:B------:R-:W-:-:S03]  /*34820*/  UMOV UR4, 0xffffffff ;  /* 0xffffffff00047882 */ /* 0x000fc60000000000 */
[----:B------:R-:W-:Y:S05]  /*34830*/  BRA.DIV UR4, `(.L_x_3096) ;  /* 0x0000002204887947 */ /* 0x000fea000b800000 */
[----:B--2---:R-:W2:Y:S02]  /*34840*/  S2R R2, SR_TID.X ;  /* 0x0000000000027919 */ /* 0x004ea40000002100 */
[----:B--2---:R-:W-:-:S04]  /*34850*/  SHF.R.U32.HI R2, RZ, 0x5, R2 ;  /* 0x00000005ff027819 */ /* 0x004fc80000011602 */
[----:B------:R-:W-:-:S05]  /*34860*/  LOP3.LUT R2, R2, 0x3, RZ, 0xc0, !PT ;  /* 0x0000000302027812 */ /* 0x000fca00078ec0ff */
[----:B------:R2:W3:Y:S02]  /*34870*/  SHFL.IDX PT, R14, R2, RZ, 0x1f ;  /* 0x00001fff020e7589 */ /* 0x0004e400000e0000 */
.L_x_3216:
[----:B---3--:R-:W-:-:S13]  /*34880*/  ISETP.NE.AND P0, PT, R14, RZ, PT ;  /* 0x000000ff0e00720c */ /* 0x008fda0003f05270 */
[----:B------:R-:W-:Y:S05]  /*34890*/  @P0 BRA `(.L_x_2764) ;  /* 0x0000000000940947 */ /* 0x000fea0003800000 */
[----:B------:R-:W-:-:S03]  /*348a0*/  UMOV UR4, 0xffffffff ;  /* 0xffffffff00047882 */ /* 0x000fc60000000000 */
[----:B------:R-:W-:Y:S05]  /*348b0*/  BRA.DIV UR4, `(.L_x_3097) ;  /* 0x00000022049c7947 */ /* 0x000fea000b800000 */
[----:B------:R-:W-:-:S13]  /*348c0*/  ELECT P6, URZ, PT ;  /* 0x00000000003f782f */ /* 0x000fda00038c0000 */
.L_x_3219:
[----:B------:R-:W-:Y:S05]  /*348d0*/  @!P6 BRA `(.L_x_2764) ;  /* 0x000000000084e947 */ /* 0x000fea0003800000 */
[----:B------:R-:W-:-:S06]  /*348e0*/  ULOP3.LUT UR4, UR50, 0x2, URZ, 0xfc, !UPT ;  /* 0x0000000232047892 */ /* 0x000fcc000f8efc3f */
[----:B--2---:R-:W-:-:S05]  /*348f0*/  IMAD.U32 R2, RZ, RZ, UR4 ;  /* 0x00000004ff027e24 */ /* 0x004fca000f8e00ff */
[----:B------:R-:W-:-:S13]  /*34900*/  ISETP.NE.AND P2, PT, R2, 0x3, PT ;  /* 0x000000030200780c */ /* 0x000fda0003f45270 */
[----:B------:R-:W-:Y:S05]  /*34910*/  @!P2 BRA `(.L_x_3098) ;  /* 0x000000000004a947 */ /* 0x000fea0003800000 */
[----:B------:R-:W-:Y:S01]  /*34920*/  BPT.TRAP 0x1 ;  /* 0x000000040000795c */ /* 0x000fe20000300000 */
.L_x_3098:
        /* <DEDUP_REMOVED lines=14> */
.L_x_3220:
[----:B------:R-:W2:Y:S02]  /*34a10*/  SYNCS.PHASECHK.TRANS64.TRYWAIT P0, [R7+URZ], R2 ;  /* 0x00000002070075a7 */ /* 0x000ea4000800017f */
[----:B--2---:R-:W-:Y:S05]  /*34a20*/  @!P0 BRA `(.L_x_3100) ;  /* 0x0000002000748947 */ /* 0x004fea0003800000 */
.L_x_3221:
[----:B------:R-:W-:Y:S05]  /*34a30*/  @!P2 BRA `(.L_x_3101) ;  /* 0x000000000004a947 */ /* 0x000fea0003800000 */
[----:B------:R-:W-:Y:S01]  /*34a40*/  BPT.TRAP 0x1 ;  /* 0x000000040000795c */ /* 0x000fe20000300000 */
.L_x_3101:
[----:B------:R-:W3:Y:S01]  /*34a50*/  LDL.LU R4, [R1+0x470] ;  /* 0x0004700001047983 */ /* 0x000ee20000300800 */
[----:B------:R-:W-:-:S04]  /*34a60*/  VIADD R0, R0, 0x32460 ;  /* 0x0003246000007836 */ /* 0x000fc80000000000 */
[----:B---3--:R-:W-:-:S04]  /*34a70*/  IMAD R4, R4, 0x8, R0 ;  /* 0x0000000804047824 */ /* 0x008fc800078e0200 */
[----:B------:R-:W3:Y:S02]  /*34a80*/  SYNCS.PHASECHK.TRANS64.TRYWAIT P0, [R4+URZ], R5 ;  /* 0x00000005040075a7 */ /* 0x000ee4000800017f */
[----:B---3--:R-:W-:Y:S05]  /*34a90*/  @!P0 BRA `(.L_x_3102) ;  /* 0x00000020006c8947 */ /* 0x008fea0003800000 */
.L_x_3222:
[----:B------:R-:W-:-:S07]  /*34aa0*/  IMAD R3, R3, 0x8, R0 ;  /* 0x0000000803037824 */ /* 0x000fce00078e0200 */
.L_x_3103:
[----:B----4-:R4:W0:Y:S02]  /*34ab0*/  SYNCS.PHASECHK.TRANS64.TRYWAIT P0, [R3+URZ], R2 ;  /* 0x00000002030075a7 */ /* 0x010824000800017f */
[----:B0-----:R-:W-:Y:S05]  /*34ac0*/  @!P0 NANOSLEEP.SYNCS 0x989680 ;  /* 0x009896800000895d */ /* 0x001fea0003900000 */
[----:B------:R-:W0:Y:S02]  /*34ad0*/  @!P0 SYNCS.PHASECHK.TRANS64 P0, [R3+URZ], R2 ;  /* 0x00000002030085a7 */ /* 0x000e24000800007f */
[----:B0-----:R-:W-:Y:S05]  /*34ae0*/  @!P0 BRA `(.L_x_3103) ;  /* 0xfffffffc00f08947 */ /* 0x001fea000383ffff */
.L_x_2764:
[----:B------:R-:W-:Y:S05]  /*34af0*/  BSYNC B7 ;  /* 0x0000000000077941 */ /* 0x000fea0003800000 */
.L_x_2761:
[----:B------:R-:W-:Y:S05]  /*34b00*/  EXIT ;  /* 0x000000000000794d */ /* 0x000fea0003800000 */
.L_x_2790:
[----:B0-----:R0:W1:Y:S02]  /*34b10*/  SYNCS.PHASECHK.TRANS64.TRYWAIT P6, [R86+URZ+0x32490], R107 ;  /* 0x0324906b560075a7 */ /* 0x00106400080c017f */
[----:B-1----:R-:W-:Y:S05]  /*34b20*/  @!P6 NANOSLEEP.SYNCS 0x989680 ;  /* 0x009896800000e95d */ /* 0x002fea0003900000 */
[----:B------:R-:W1:Y:S02]  /*34b30*/  @!P6 SYNCS.PHASECHK.TRANS64 P6, [R86+URZ+0x32490], R107 ;  /* 0x0324906b5600e5a7 */ /* 0x000e6400080c007f */
[----:B-1----:R-:W-:Y:S05]  /*34b40*/  @!P6 BRA `(.L_x_2790) ;  /* 0xfffffffc00f0e947 */ /* 0x002fea000383ffff */
[----:B------:R-:W-:Y:S05]  /*34b50*/  BRA `(.L_x_3104) ;  /* 0xfffffce400147947 */ /* 0x000fea000383ffff */
.L_x_2808:
[----:B0-----:R0:W1:Y:S02]  /*34b60*/  SYNCS.PHASECHK.TRANS64.TRYWAIT P5, [R86+URZ+0x32490], R107 ;  /* 0x0324906b560075a7 */ /* 0x00106400080a017f */
[----:B-1----:R-:W-:Y:S05]  /*34b70*/  @!P5 NANOSLEEP.SYNCS 0x989680 ;  /* 0x009896800000d95d */ /* 0x002fea0003900000 */
[----:B------:R-:W1:Y:S02]  /*34b80*/  @!P5 SYNCS.PHASECHK.TRANS64 P5, [R86+URZ+0x32490], R107 ;  /* 0x0324906b5600d5a7 */ /* 0x000e6400080a007f */
[----:B-1----:R-:W-:Y:S05]  /*34b90*/  @!P5 BRA `(.L_x_2808) ;  /* 0xfffffffc00f0d947 */ /* 0x002fea000383ffff */
[----:B------:R-:W-:Y:S05]  /*34ba0*/  BRA `(.L_x_3105) ;  /* 0xfffffcf400c47947 */ /* 0x000fea000383ffff */
.L_x_2817:
[----:B0-----:R0:W1:Y:S02]  /*34bb0*/  SYNCS.PHASECHK.TRANS64.TRYWAIT P4, [R86+URZ+0x32490], R107 ;  /* 0x0324906b560075a7 */ /* 0x001064000808017f */
[----:B-1----:R-:W-:Y:S05]  /*34bc0*/  @!P4 NANOSLEEP.SYNCS 0x989680 ;  /* 0x009896800000c95d */ /* 0x002fea0003900000 */
[----:B------:R-:W1:Y:S02]  /*34bd0*/  @!P4 SYNCS.PHASECHK.TRANS64 P4, [R86+URZ+0x32490], R107 ;  /* 0x0324906b5600c5a7 */ /* 0x000e64000808007f */
[----:B-1----:R-:W-:Y:S05]  /*34be0*/  @!P4 BRA `(.L_x_2817) ;  /* 0xfffffffc00f0c947 */ /* 0x002fea000383ffff */
[----:B------:R-:W-:Y:S05]  /*34bf0*/  BRA `(.L_x_3106) ;  /* 0xfffffd0400e87947 */ /* 0x000fea000383ffff */
.L_x_2823:
[----:B--2---:R2:W3:Y:S02]  /*34c00*/  SYNCS.PHASECHK.TRANS64.TRYWAIT P3, [R86+URZ+0x324b0], R107 ;  /* 0x0324b06b560075a7 */ /* 0x0044e4000806017f */
[----:B---3--:R-:W-:Y:S05]  /*34c10*/  @!P3 NANOSLEEP.SYNCS 0x989680 ;  /* 0x009896800000b95d */ /* 0x008fea0003900000 */
[----:B------:R-:W3:Y:S02]  /*34c20*/  @!P3 SYNCS.PHASECHK.TRANS64 P3, [R86+URZ+0x324b0], R107 ;  /* 0x0324b06b5600b5a7 */ /* 0x000ee4000806007f */
[----:B---3--:R-:W-:Y:S05]  /*34c30*/  @!P3 BRA `(.L_x_2823) ;  /* 0xfffffffc00f0b947 */ /* 0x008fea000383ffff */
[----:B------:R-:W-:Y:S05]  /*34c40*/  BRA `(.L_x_3107) ;  /* 0xfffffd0800787947 */ /* 0x000fea000383ffff */
.L_x_2839:
        /* <DEDUP_REMOVED lines=8> */
.L_x_3109:
[----:B------:R-:W-:Y:S05]  /*34cd0*/  BSYNC B0 ;  /* 0x0000000000007941 */ /* 0x000fea0003800000 */
.L_x_3108:
[----:B------:R-:W-:Y:S05]  /*34ce0*/  BRA `(.L_x_3110) ;  /* 0xfffffd1800a87947 */ /* 0x000fea000383ffff */
.L_x_2855:
[----:B------:R-:W-:Y:S01]  /*34cf0*/  BSSY B1, `(.L_x_3111) ;  /* 0x0000008000017945 */ /* 0x000fe20003800000 */
[----:B------:R-:W-:Y:S02]  /*34d00*/  IMAD.MOV.U32 R13, RZ, RZ, R5 ;  /* 0x000000ffff0d7224 */ /* 0x000fe400078e0005 */
[----:B------:R-:W-:Y:S02]  /*34d10*/  IMAD.MOV.U32 R12, RZ, RZ, RZ ;  /* 0x000000ffff0c7224 */ /* 0x000fe400078e00ff */
[----:B------:R-:W-:Y:S02]  /*34d20*/  IMAD.MOV.U32 R11, RZ, RZ, 0x1c1f ;  /* 0x00001c1fff0b7424 */ /* 0x000fe400078e00ff */
[----:B01----:R-:W-:-:S07]  /*34d30*/  IMAD.MOV.U32 R15, RZ, RZ, -0x1 ;  /* 0xffffffffff0f7424 */ /* 0x003fce00078e00ff */
[----:B------:R-:W-:Y:S05]  /*34d40*/  WARPSYNC.COLLECTIVE R15, `(.L_x_3112) ;  /* 0x000000000f087348 */ /* 0x000fea0003c00000 */
[----:B------:R0:W1:Y:S02]  /*34d50*/  SHFL.IDX P6, R14, R13, R12, R11 ;  /* 0x0000000c0d0e7389 */ /* 0x00006400000c000b */
[----:B01----:R-:W-:Y:S01]  /*34d60*/  ENDCOLLECTIVE ;  /* 0x000000000000791b */ /* 0x003fe20003800000 */
.L_x_3112:
[----:B------:R-:W-:Y:S05]  /*34d70*/  BSYNC B1 ;  /* 0x0000000000017941 */ /* 0x000fea0003800000 */
.L_x_3111:
[----:B------:R-:W-:Y:S05]  /*34d80*/  BRA `(.L_x_3113) ;  /* 0xfffffd2c00307947 */ /* 0x000fea000383ffff */
.L_x_2856:
        /* <DEDUP_REMOVED lines=8> */
.L_x_3115:
[----:B------:R-:W-:Y:S05]  /*34e10*/  BSYNC B1 ;  /* 0x0000000000017941 */ /* 0x000fea0003800000 */
.L_x_3114:
[----:B------:R-:W-:Y:S05]  /*34e20*/  BRA `(.L_x_3116) ;  /* 0xfffffd2c00107947 */ /* 0x000fea000383ffff */
.L_x_2857:
        /* <DEDUP_REMOVED lines=8> */
.L_x_3118:
[----:B------:R-:W-:Y:S05]  /*34eb0*/  BSYNC B1 ;  /* 0x0000000000017941 */ /* 0x000fea0003800000 */
.L_x_3117:
[----:B------:R-:W-:Y:S05]  /*34ec0*/  BRA `(.L_x_3119) ;  /* 0xfffffd2800f07947 */ /* 0x000fea000383ffff */
.L_x_2858:
        /* <DEDUP_REMOVED lines=8> */
.L_x_3121:
[----:B------:R-:W-:Y:S05]  /*34f50*/  BSYNC B1 ;  /* 0x0000000000017941 */ /* 0x000fea0003800000 */
.L_x_3120:
[----:B------:R-:W-:Y:S05]  /*34f60*/  BRA `(.L_x_3122) ;  /* 0xfffffd2800d07947 */ /* 0x000fea000383ffff */
.L_x_2859:
[----:B------:R-:W-:Y:S01]  /*34f70*/  BSSY B1, `(.L_x_3123) ;  /* 0x0000008000017945 */ /* 0x000fe20003800000 */
[----:B------:R-:W-:Y:S02]  /*34f80*/  IMAD.MOV.U32 R13, RZ, RZ, R5 ;  /* 0x000000ffff0d7224 */ /* 0x000fe400078e0005 */
[----:B------:R-:W-:Y:S02]  /*34f90*/  IMAD.MOV.U32 R12, RZ, RZ, 0x1 ;  /* 0x00000001ff0c7424 */ /* 0x000fe400078e00ff */
[----:B------:R-:W-:Y:S02]  /*34fa0*/  IMAD.MOV.U32 R11, RZ, RZ, 0x1c1f ;  /* 0x00001c1fff0b7424 */ /* 0x000fe400078e00ff */
[----:B01----:R-:W-:-:S07]  /*34fb0*/  IMAD.MOV.U32 R15, RZ, RZ, -0x1 ;  /* 0xffffffffff0f7424 */ /* 0x003fce00078e00ff */
[----:B------:R-:W-:Y:S05]  /*34fc0*/  WARPSYNC.COLLECTIVE R15, `(.L_x_3124) ;  /* 0x000000000f087348 */ /* 0x000fea0003c00000 */
[----:B------:R0:W1:Y:S02]  /*34fd0*/  SHFL.IDX P6, R14, R13, R12, R11 ;  /* 0x0000000c0d0e7389 */ /* 0x00006400000c000b */
[----:B01----:R-:W-:Y:S01]  /*34fe0*/  ENDCOLLECTIVE ;  /* 0x000000000000791b */ /* 0x003fe20003800000 */
.L_x_3124:
[----:B------:R-:W-:Y:S05]  /*34ff0*/  BSYNC B1 ;  /* 0x0000000000017941 */ /* 0x000fea0003800000 */
.L_x_3123:
[----:B------:R-:W-:Y:S05]  /*35000*/  BRA `(.L_x_3125) ;  /* 0xfffffd2800b07947 */ /* 0x000fea000383ffff */
.L_x_2860:
        /* <DEDUP_REMOVED lines=8> */
.L_x_3127:
[----:B------:R-:W-:Y:S05]  /*35090*/  BSYNC B1 ;  /* 0x0000000000017941 */ /* 0x000fea0003800000 */
.L_x_3126:
[----:B------:R-:W-:Y:S05]  /*350a0*/  BRA `(.L_x_3128) ;  /* 0xfffffd2800907947 */ /* 0x000fea000383ffff */
.L_x_2861:
        /* <DEDUP_REMOVED lines=8> */
.L_x_3130:
[----:B------:R-:W-:Y:S05]  /*35130*/  BSYNC B1 ;  /* 0x0000000000017941 */ /* 0x000fea0003800000 */
.L_x_3129:
[----:B------:R-:W-:Y:S05]  /*35140*/  BRA `(.L_x_3131) ;  /* 0xfffffd2800707947 */ /* 0x000fea000383ffff */
.L_x_2862:
        /* <DEDUP_REMOVED lines=8> */
.L_x_3133:
[----:B------:R-:W-:Y:S05]  /*351d0*/  BSYNC B1 ;  /* 0x0000000000017941 */ /* 0x000fea0003800000 */
.L_x_3132:
[----:B------:R-:W-:Y:S05]  /*351e0*/  BRA `(.L_x_3134) ;  /* 0xfffffd2800507947 */ /* 0x000fea000383ffff */
.L_x_2864:
[----:B--2---:R2:W3:Y:S02]  /*351f0*/  SYNCS.PHASECHK.TRANS64.TRYWAIT P0, [R145+URZ+0x32400], R6 ;  /* 0x03240006910075a7 */ /* 0x0044e4000800017f */
[----:B---3--:R-:W-:Y:S05]  /*35200*/  @!P0 NANOSLEEP.SYNCS 0x989680 ;  /* 0x009896800000895d */ /* 0x008fea0003900000 */
[----:B------:R-:W3:Y:S02]  /*35210*/  @!P0 SYNCS.PHASECHK.TRANS64 P0, [R145+URZ+0x32400], R6 ;  /* 0x03240006910085a7 */ /* 0x000ee4000800007f */
[----:B---3--:R-:W-:Y:S05]  /*35220*/  @!P0 BRA `(.L_x_2864) ;  /* 0xfffffffc00f08947 */ /* 0x008fea000383ffff */
[----:B------:R-:W-:Y:S05]  /*35230*/  BRA `(.L_x_3135) ;  /* 0xfffffd2800487947 */ /* 0x000fea000383ffff */
.L_x_2872:
        /* <DEDUP_REMOVED lines=8> */
.L_x_3137:
[----:B------:R-:W-:Y:S05]  /*352c0*/  BSYNC B1 ;  /* 0x0000000000017941 */ /* 0x000fea0003800000 */
.L_x_3136:
[----:B------:R-:W-:Y:S05]  /*352d0*/  BRA `(.L_x_3138) ;  /* 0xfffffd3800dc7947 */ /* 0x000fea000383ffff */
.L_x_2873:
        /* <DEDUP_REMOVED lines=8> */
.L_x_3140:
[----:B------:R-:W-:Y:S05]  /*35360*/  BSYNC B1 ;  /* 0x0000000000017941 */ /* 0x000fea0003800000 */
.L_x_3139:
[----:B------:R-:W-:Y:S05]  /*35370*/  BRA `(.L_x_3141) ;  /* 0xfffffd3800bc7947 */ /* 0x000fea000383ffff */
.L_x_2874:
        /* <DEDUP_REMOVED lines=8> */
.L_x_3143:
[----:B------:R-:W-:Y:S05]  /*35400*/  BSYNC B1 ;  /* 0x0000000000017941 */ /* 0x000fea0003800000 */
.L_x_3142:
[----:B------:R-:W-:Y:S05]  /*35410*/  BRA `(.L_x_3144) ;  /* 0xfffffd38009c7947 */ /* 0x000fea000383ffff */
.L_x_2875:
        /* <DEDUP_REMOVED lines=8> */
.L_x_3146:
[----:B------:R-:W-:Y:S05]  /*354a0*/  BSYNC B1 ;  /* 0x0000000000017941 */ /* 0x000fea0003800000 */
.L_x_3145:
[----:B------:R-:W-:Y:S05]  /*354b0*/  BRA `(.L_x_3147) ;  /* 0xfffffd38007c7947 */ /* 0x000fea000383ffff */
.L_x_2876:
        /* <DEDUP_REMOVED lines=8> */
.L_x_3149:
[----:B------:R-:W-:Y:S05]  /*35540*/  BSYNC B1 ;  /* 0x0000000000017941 */ /* 0x000fea0003800000 */
.L_x_3148:
[----:B------:R-:W-:Y:S05]  /*35550*/  BRA `(.L_x_3150) ;  /* 0xfffffd38005c7947 */ /* 0x000fea000383ffff */
.L_x_2877:
        /* <DEDUP_REMOVED lines=8> */
.L_x_3152:
[----:B------:R-:W-:Y:S05]  /*355e0*/  BSYNC B1 ;  /* 0x0000000000017941 */ /* 0x000fea0003800000 */
.L_x_3151:
[----:B------:R-:W-:Y:S05]  /*355f0*/  BRA `(.L_x_3153) ;  /* 0xfffffd38003c7947 */ /* 0x000fea000383ffff */
.L_x_2878:
        /* <DEDUP_REMOVED lines=8> */
.L_x_3155:
[----:B------:R-:W-:Y:S05]  /*35680*/  BSYNC B1 ;  /* 0x0000000000017941 */ /* 0x000fea0003800000 */
.L_x_3154:
[----:B------:R-:W-:Y:S05]  /*35690*/  BRA `(.L_x_3156) ;  /* 0xfffffd38001c7947 */ /* 0x000fea000383ffff */
.L_x_2879:
        /* <DEDUP_REMOVED lines=8> */
.L_x_3158:
[----:B------:R-:W-:Y:S05]  /*35720*/  BSYNC B1 ;  /* 0x0000000000017941 */ /* 0x000fea0003800000 */
.L_x_3157:
[----:B------:R-:W-:Y:S05]  /*35730*/  BRA `(.L_x_3159) ;  /* 0xfffffd3400fc7947 */ /* 0x000fea000383ffff */
.L_x_2881:
[----:B0-----:R0:W1:Y:S02]  /*35740*/  SYNCS.PHASECHK.TRANS64.TRYWAIT P1, [R145+URZ+0x32400], R48 ;  /* 0x03240030910075a7 */ /* 0x001064000802017f */
[----:B-1----:R-:W-:Y:S05]  /*35750*/  @!P1 NANOSLEEP.SYNCS 0x989680 ;  /* 0x009896800000995d */ /* 0x002fea0003900000 */
[----:B------:R-:W1:Y:S02]  /*35760*/  @!P1 SYNCS.PHASECHK.TRANS64 P1, [R145+URZ+0x32400], R48 ;  /* 0x03240030910095a7 */ /* 0x000e64000802007f */
[----:B-1----:R-:W-:Y:S05]  /*35770*/  @!P1 BRA `(.L_x_2881) ;  /* 0xfffffffc00f09947 */ /* 0x002fea000383ffff */
[----:B------:R-:W-:Y:S05]  /*35780*/  BRA `(.L_x_3160) ;  /* 0xfffffd38003c7947 */ /* 0x000fea000383ffff */
.L_x_2896:
[----:B0-----:R0:W1:Y:S02]  /*35790*/  SYNCS.PHASECHK.TRANS64.TRYWAIT P0, [R2+URZ], R7 ;  /* 0x00000007020075a7 */ /* 0x001064000800017f */
[----:B-1----:R-:W-:Y:S05]  /*357a0*/  @!P0 NANOSLEEP.SYNCS 0x989680 ;  /* 0x009896800000895d */ /* 0x002fea0003900000 */
[----:B------:R-:W1:Y:S02]  /*357b0*/  @!P0 SYNCS.PHASECHK.TRANS64 P0, [R2+URZ], R7 ;  /* 0x00000007020085a7 */ /* 0x000e64000800007f */
[----:B-1----:R-:W-:Y:S05]  /*357c0*/  @!P0 BRA `(.L_x_2896) ;  /* 0xfffffffc00f08947 */ /* 0x002fea000383ffff */
[----:B------:R-:W-:Y:S05]  /*357d0*/  BRA `(.L_x_2895) ;  /* 0xfffffd5000007947 */ /* 0x000fea000383ffff */
.L_x_2903:
[----:B0-----:R0:W1:Y:S02]  /*357e0*/  SYNCS.PHASECHK.TRANS64.TRYWAIT P0, [R4+URZ], R5 ;  /* 0x00000005040075a7 */ /* 0x001064000800017f */
[----:B-1----:R-:W-:Y:S05]  /*357f0*/  @!P0 NANOSLEEP.SYNCS 0x989680 ;  /* 0x009896800000895d */ /* 0x002fea0003900000 */
[----:B------:R-:W1:Y:S02]  /*35800*/  @!P0 SYNCS.PHASECHK.TRANS64 P0, [R4+URZ], R5 ;  /* 0x00000005040085a7 */ /* 0x000e64000800007f */
[----:B-1----:R-:W-:Y:S05]  /*35810*/  @!P0 BRA `(.L_x_2903) ;  /* 0xfffffffc00f08947 */ /* 0x002fea000383ffff */
[----:B------:R-:W-:Y:S05]  /*35820*/  BRA `(.L_x_2902) ;  /* 0xfffffd5400247947 */ /* 0x000fea000383ffff */
.L_x_2928:
[----:B-1----:R1:W2:Y:S02]  /*35830*/  SYNCS.PHASECHK.TRANS64.TRYWAIT P1, [R0+URZ], R9 ;  /* 0x00000009000075a7 */ /* 0x0022a4000802017f */
[----:B--2---:R-:W-:Y:S05]  /*35840*/  @!P1 NANOSLEEP.SYNCS 0x989680 ;  /* 0x009896800000995d */ /* 0x004fea0003900000 */
[----:B------:R-:W2:Y:S02]  /*35850*/  @!P1 SYNCS.PHASECHK.TRANS64 P1, [R0+URZ], R9 ;  /* 0x00000009000095a7 */ /* 0x000ea4000802007f */
[----:B--2---:R-:W-:Y:S05]  /*35860*/  @!P1 BRA `(.L_x_2928) ;  /* 0xfffffffc00f09947 */ /* 0x004fea000383ffff */
[----:B------:R-:W-:Y:S05]  /*35870*/  BRA `(.L_x_2927) ;  /* 0xfffffe0000a87947 */ /* 0x000fea000383ffff */
.L_x_2935:
[----:B-1----:R1:W2:Y:S02]  /*35880*/  SYNCS.PHASECHK.TRANS64.TRYWAIT P1, [R6+URZ], R7 ;  /* 0x00000007060075a7 */ /* 0x0022a4000802017f */
[----:B--2---:R-:W-:Y:S05]  /*35890*/  @!P1 NANOSLEEP.SYNCS 0x989680 ;  /* 0x009896800000995d */ /* 0x004fea0003900000 */
[----:B------:R-:W2:Y:S02]  /*358a0*/  @!P1 SYNCS.PHASECHK.TRANS64 P1, [R6+URZ], R7 ;  /* 0x00000007060095a7 */ /* 0x000ea4000802007f */
[----:B--2---:R-:W-:Y:S05]  /*358b0*/  @!P1 BRA `(.L_x_2935) ;  /* 0xfffffffc00f09947 */ /* 0x004fea000383ffff */
[----:B------:R-:W-:Y:S05]  /*358c0*/  BRA `(.L_x_2934) ;  /* 0xfffffe0400cc7947 */ /* 0x000fea000383ffff */
.L_x_2946:
[----:B-1----:R1:W2:Y:S02]  /*358d0*/  SYNCS.PHASECHK.TRANS64.TRYWAIT P0, [R6+URZ], R7 ;  /* 0x00000007060075a7 */ /* 0x0022a4000800017f */
[----:B--2---:R-:W-:Y:S05]  /*358e0*/  @!P0 NANOSLEEP.SYNCS 0x989680 ;  /* 0x009896800000895d */ /* 0x004fea0003900000 */
[----:B------:R-:W2:Y:S02]  /*358f0*/  @!P0 SYNCS.PHASECHK.TRANS64 P0, [R6+URZ], R7 ;  /* 0x00000007060085a7 */ /* 0x000ea4000800007f */
[----:B--2---:R-:W-:Y:S05]  /*35900*/  @!P0 BRA `(.L_x_2946) ;  /* 0xfffffffc00f08947 */ /* 0x004fea000383ffff */
[----:B------:R-:W-:Y:S05]  /*35910*/  BRA `(.L_x_2945) ;  /* 0xfffffea000087947 */ /* 0x000fea000383ffff */
.L_x_2953:
[----:B--2---:R2:W3:Y:S02]  /*35920*/  SYNCS.PHASECHK.TRANS64.TRYWAIT P0, [R6+URZ], R7 ;  /* 0x00000007060075a7 */ /* 0x0044e4000800017f */
[----:B---3--:R-:W-:Y:S05]  /*35930*/  @!P0 NANOSLEEP.SYNCS 0x989680 ;  /* 0x009896800000895d */ /* 0x008fea0003900000 */
[----:B------:R-:W3:Y:S02]  /*35940*/  @!P0 SYNCS.PHASECHK.TRANS64 P0, [R6+URZ], R7 ;  /* 0x00000007060085a7 */ /* 0x000ee4000800007f */
[----:B---3--:R-:W-:Y:S05]  /*35950*/  @!P0 BRA `(.L_x_2953) ;  /* 0xfffffffc00f08947 */ /* 0x008fea000383ffff */
[----:B------:R-:W-:Y:S05]  /*35960*/  BRA `(.L_x_2952) ;  /* 0xfffffea4002c7947 */ /* 0x000fea000383ffff */
.L_x_3008:
[----:B0-----:R-:W0:Y:S01]  /*35970*/  S2R R11, SR_TID.X ;  /* 0x00000000000b7919 */ /* 0x001e220000002100 */
[----:B------:R-:W-:Y:S01]  /*35980*/  BSSY B1, `(.L_x_3161) ;  /* 0x000000a000017945 */ /* 0x000fe20003800000 */
[----:B------:R-:W-:Y:S02]  /*35990*/  IMAD.MOV.U32 R12, RZ, RZ, RZ ;  /* 0x000000ffff0c7224 */ /* 0x000fe400078e00ff */
[----:B------:R-:W-:Y:S01]  /*359a0*/  IMAD.MOV.U32 R15, RZ, RZ, -0x1 ;  /* 0xffffffffff0f7424 */ /* 0x000fe200078e00ff */
[----:B0-----:R-:W-:-:S04]  /*359b0*/  SHF.R.U32.HI R11, RZ, 0x5, R11 ;  /* 0x00000005ff0b7819 */ /* 0x001fc8000001160b */
[----:B------:R-:W-:-:S05]  /*359c0*/  LOP3.LUT R11, R11, 0x3, RZ, 0xc0, !PT ;  /* 0x000000030b0b7812 */ /* 0x000fca00078ec0ff */
[----:B------:R-:W-:Y:S02]  /*359d0*/  IMAD.MOV.U32 R13, RZ, RZ, R11 ;  /* 0x000000ffff0d7224 */ /* 0x000fe400078e000b */
[----:B------:R-:W-:-:S07]  /*359e0*/  IMAD.MOV.U32 R11, RZ, RZ, 0x1f ;  /* 0x0000001fff0b7424 */ /* 0x000fce00078e00ff */
[----:B------:R-:W-:Y:S05]  /*359f0*/  WARPSYNC.COLLECTIVE R15, `(.L_x_3162) ;  /* 0x000000000f087348 */ /* 0x000fea0003c00000 */
[----:B------:R0:W1:Y:S02]  /*35a00*/  SHFL.IDX P6, R14, R13, R12, R11 ;  /* 0x0000000c0d0e7389 */ /* 0x00006400000c000b */
[----:B01----:R-:W-:Y:S01]  /*35a10*/  ENDCOLLECTIVE ;  /* 0x000000000000791b */ /* 0x003fe20003800000 */
.L_x_3162:
[----:B------:R-:W-:Y:S05]  /*35a20*/  BSYNC B1 ;  /* 0x0000000000017941 */ /* 0x000fea0003800000 */
.L_x_3161:
[----:B------:R-:W-:Y:S05]  /*35a30*/  BRA `(.L_x_3163) ;  /* 0xffffffa4002c7947 */ /* 0x000fea000383ffff */
.L_x_3009:
[----:B------:R-:W-:Y:S01]  /*35a40*/  BSSY B1, `(.L_x_3164) ;  /* 0x0000006000017945 */ /* 0x000fe20003800000 */
[----:B------:R-:W-:-:S07]  /*35a50*/  IMAD.MOV.U32 R15, RZ, RZ, -0x1 ;  /* 0xffffffffff0f7424 */ /* 0x000fce00078e00ff */
[----:B0-----:R-:W-:Y:S05]  /*35a60*/  WARPSYNC.COLLECTIVE R15, `(.L_x_3165) ;  /* 0x000000000f0c7348 */ /* 0x001fea0003c00000 */
[----:B------:R-:W-:Y:S02]  /*35a70*/  ELECT P6, UR62, PT ;  /* 0x00000000003e782f */ /* 0x000fe400038c0000 */
[----:B------:R-:W-:Y:S01]  /*35a80*/  MOV R14, UR62 ;  /* 0x0000003e000e7c02 */ /* 0x000fe20008000f00 */
[----:B0-----:R-:W-:Y:S10]  /*35a90*/  ENDCOLLECTIVE ;  /* 0x000000000000791b */ /* 0x001ff40003800000 */
.L_x_3165:
[----:B------:R-:W-:Y:S05]  /*35aa0*/  BSYNC B1 ;  /* 0x0000000000017941 */ /* 0x000fea0003800000 */
.L_x_3164:
[----:B------:R-:W-:Y:S05]  /*35ab0*/  BRA `(.L_x_3166) ;  /* 0xffffffa400187947 */ /* 0x000fea000383ffff */
.L_x_3010:
[----:B-1----:R1:W2:Y:S02]  /*35ac0*/  SYNCS.PHASECHK.TRANS64.TRYWAIT P0, [R7+URZ+0x32420], R8 ;  /* 0x03242008070075a7 */ /* 0x0022a4000800017f */
[----:B--2---:R-:W-:Y:S05]  /*35ad0*/  @!P0 NANOSLEEP.SYNCS 0x989680 ;  /* 0x009896800000895d */ /* 0x004fea0003900000 */
[----:B------:R-:W2:Y:S02]  /*35ae0*/  @!P0 SYNCS.PHASECHK.TRANS64 P0, [R7+URZ+0x32420], R8 ;  /* 0x03242008070085a7 */ /* 0x000ea4000800007f */
[----:B--2---:R-:W-:Y:S05]  /*35af0*/  @!P0 BRA `(.L_x_3010) ;  /* 0xfffffffc00f08947 */ /* 0x004fea000383ffff */
[----:B------:R-:W-:Y:S05]  /*35b00*/  BRA `(.L_x_3167) ;  /* 0xffffffa400307947 */ /* 0x000fea000383ffff */
.L_x_3013:
[----:B0-----:R0:W1:Y:S02]  /*35b10*/  SYNCS.PHASECHK.TRANS64.TRYWAIT P0, [R8+URZ+0x324a0], R9 ;  /* 0x0324a009080075a7 */ /* 0x001064000800017f */
[----:B-1----:R-:W-:Y:S05]  /*35b20*/  @!P0 NANOSLEEP.SYNCS 0x989680 ;  /* 0x009896800000895d */ /* 0x002fea0003900000 */
[----:B------:R-:W1:Y:S02]  /*35b30*/  @!P0 SYNCS.PHASECHK.TRANS64 P0, [R8+URZ+0x324a0], R9 ;  /* 0x0324a009080085a7 */ /* 0x000e64000800007f */
[----:B-1----:R-:W-:Y:S05]  /*35b40*/  @!P0 BRA `(.L_x_3013) ;  /* 0xfffffffc00f08947 */ /* 0x002fea000383ffff */
[----:B------:R-:W-:Y:S05]  /*35b50*/  BRA `(.L_x_3168) ;  /* 0xffffffa4003c7947 */ /* 0x000fea000383ffff */
.L_x_3015:
[----:B-1----:R1:W2:Y:S02]  /*35b60*/  SYNCS.PHASECHK.TRANS64.TRYWAIT P0, [R8+URZ+0x324c0], R9 ;  /* 0x0324c009080075a7 */ /* 0x0022a4000800017f */
[----:B--2---:R-:W-:Y:S05]  /*35b70*/  @!P0 NANOSLEEP.SYNCS 0x989680 ;  /* 0x009896800000895d */ /* 0x004fea0003900000 */
[----:B------:R-:W2:Y:S02]  /*35b80*/  @!P0 SYNCS.PHASECHK.TRANS64 P0, [R8+URZ+0x324c0], R9 ;  /* 0x0324c009080085a7 */ /* 0x000ea4000800007f */
[----:B--2---:R-:W-:Y:S05]  /*35b90*/  @!P0 BRA `(.L_x_3015) ;  /* 0xfffffffc00f08947 */ /* 0x004fea000383ffff */
[----:B------:R-:W-:Y:S05]  /*35ba0*/  BRA `(.L_x_3169) ;  /* 0xffffffa400a07947 */ /* 0x000fea000383ffff */
.L_x_3019:
[----:B0-----:R0:W1:Y:S02]  /*35bb0*/  SYNCS.PHASECHK.TRANS64.TRYWAIT P0, [R9+URZ+0x324a0], R10 ;  /* 0x0324a00a090075a7 */ /* 0x001064000800017f */
[----:B-1----:R-:W-:Y:S05]  /*35bc0*/  @!P0 NANOSLEEP.SYNCS 0x989680 ;  /* 0x009896800000895d */ /* 0x002fea0003900000 */
[----:B------:R-:W1:Y:S02]  /*35bd0*/  @!P0 SYNCS.PHASECHK.TRANS64 P0, [R9+URZ+0x324a0], R10 ;  /* 0x0324a00a090085a7 */ /* 0x000e64000800007f */
[----:B-1----:R-:W-:Y:S05]  /*35be0*/  @!P0 BRA `(.L_x_3019) ;  /* 0xfffffffc00f08947 */ /* 0x002fea000383ffff */
[----:B------:R-:W-:Y:S05]  /*35bf0*/  BRA `(.L_x_3170) ;  /* 0xffffffa800907947 */ /* 0x000fea000383ffff */
.L_x_3021:
[----:B-1----:R1:W2:Y:S02]  /*35c00*/  SYNCS.PHASECHK.TRANS64.TRYWAIT P1, [R9+URZ+0x324c0], R10 ;  /* 0x0324c00a090075a7 */ /* 0x0022a4000802017f */
[----:B--2---:R-:W-:Y:S05]  /*35c10*/  @!P1 NANOSLEEP.SYNCS 0x989680 ;  /* 0x009896800000995d */ /* 0x004fea0003900000 */
[----:B------:R-:W2:Y:S02]  /*35c20*/  @!P1 SYNCS.PHASECHK.TRANS64 P1, [R9+URZ+0x324c0], R10 ;  /* 0x0324c00a090095a7 */ /* 0x000ea4000802007f */
[----:B--2---:R-:W-:Y:S05]  /*35c30*/  @!P1 BRA `(.L_x_3021) ;  /* 0xfffffffc00f09947 */ /* 0x004fea000383ffff */
[----:B------:R-:W-:Y:S05]  /*35c40*/  BRA `(.L_x_3171) ;  /* 0xffffffa800ec7947 */ /* 0x000fea000383ffff */
.L_x_3039:
[----:B------:R-:W2:Y:S01]  /*35c50*/  S2R R5, SR_TID.X ;  /* 0x0000000000057919 */ /* 0x000ea20000002100 */
[----:B------:R-:W-:Y:S01]  /*35c60*/  BSSY B0, `(.L_x_3172) ;  /* 0x000000a000007945 */ /* 0x000fe20003800000 */
[----:B------:R-:W-:Y:S02]  /*35c70*/  IMAD.MOV.U32 R12, RZ, RZ, RZ ;  /* 0x000000ffff0c7224 */ /* 0x000fe400078e00ff */
[----:B01----:R-:W-:Y:S02]  /*35c80*/  IMAD.MOV.U32 R11, RZ, RZ, 0x1f ;  /* 0x0000001fff0b7424 */ /* 0x003fe400078e00ff */
[----:B------:R-:W-:Y:S01]  /*35c90*/  IMAD.MOV.U32 R15, RZ, RZ, -0x1 ;  /* 0xffffffffff0f7424 */ /* 0x000fe200078e00ff */
[----:B--2---:R-:W-:-:S04]  /*35ca0*/  SHF.R.U32.HI R5, RZ, 0x5, R5 ;  /* 0x00000005ff057819 */ /* 0x004fc80000011605 */
[----:B------:R-:W-:-:S05]  /*35cb0*/  LOP3.LUT R5, R5, 0x3, RZ, 0xc0, !PT ;  /* 0x0000000305057812 */ /* 0x000fca00078ec0ff */
[----:B------:R-:W-:-:S07]  /*35cc0*/  IMAD.MOV.U32 R13, RZ, RZ, R5 ;  /* 0x000000ffff0d7224 */ /* 0x000fce00078e0005 */
[----:B------:R-:W-:Y:S05]  /*35cd0*/  WARPSYNC.COLLECTIVE R15, `(.L_x_3173) ;  /* 0x000000000f087348 */ /* 0x000fea0003c00000 */
[----:B------:R0:W1:Y:S02]  /*35ce0*/  SHFL.IDX P6, R14, R13, R12, R11 ;  /* 0x0000000c0d0e7389 */ /* 0x00006400000c000b */
[----:B01----:R-:W-:Y:S01]  /*35cf0*/  ENDCOLLECTIVE ;  /* 0x000000000000791b */ /* 0x003fe20003800000 */
.L_x_3173:
[----:B------:R-:W-:Y:S05]  /*35d00*/  BSYNC B0 ;  /* 0x0000000000007941 */ /* 0x000fea0003800000 */
.L_x_3172:
[----:B------:R-:W-:Y:S05]  /*35d10*/  BRA `(.L_x_3174) ;  /* 0xffffffb800647947 */ /* 0x000fea000383ffff */
.L_x_3040:
[----:B------:R-:W-:Y:S01]  /*35d20*/  BSSY B0, `(.L_x_3175) ;  /* 0x0000006000007945 */ /* 0x000fe20003800000 */
[----:B------:R-:W-:-:S07]  /*35d30*/  IMAD.MOV.U32 R15, RZ, RZ, -0x1 ;  /* 0xffffffffff0f7424 */ /* 0x000fce00078e00ff */
[----:B01----:R-:W-:Y:S05]  /*35d40*/  WARPSYNC.COLLECTIVE R15, `(.L_x_3176) ;  /* 0x000000000f0c7348 */ /* 0x003fea0003c00000 */
[----:B------:R-:W-:Y:S02]  /*35d50*/  ELECT P6, UR62, PT ;  /* 0x00000000003e782f */ /* 0x000fe400038c0000 */
[----:B------:R-:W-:Y:S01]  /*35d60*/  MOV R14, UR62 ;  /* 0x0000003e000e7c02 */ /* 0x000fe20008000f00 */
[----:B01----:R-:W-:Y:S10]  /*35d70*/  ENDCOLLECTIVE ;  /* 0x000000000000791b */ /* 0x003ff40003800000 */
.L_x_3176:
[----:B------:R-:W-:Y:S05]  /*35d80*/  BSYNC B0 ;  /* 0x0000000000007941 */ /* 0x000fea0003800000 */
.L_x_3175:
[----:B------:R-:W-:Y:S05]  /*35d90*/  BRA `(.L_x_3177) ;  /* 0xffffffb800547947 */ /* 0x000fea000383ffff */
.L_x_3043:
[----:B-1----:R1:W2:Y:S02]  /*35da0*/  SYNCS.PHASECHK.TRANS64.TRYWAIT P0, [R5+URZ+0x32440], R7 ;  /* 0x03244007050075a7 */ /* 0x0022a4000800017f */
[----:B--2---:R-:W-:Y:S05]  /*35db0*/  @!P0 NANOSLEEP.SYNCS 0x989680 ;  /* 0x009896800000895d */ /* 0x004fea0003900000 */
[----:B------:R-:W2:Y:S02]  /*35dc0*/  @!P0 SYNCS.PHASECHK.TRANS64 P0, [R5+URZ+0x32440], R7 ;  /* 0x03244007050085a7 */ /* 0x000ea4000800007f */
[----:B--2---:R-:W-:Y:S05]  /*35dd0*/  @!P0 BRA `(.L_x_3043) ;  /* 0xfffffffc00f08947 */ /* 0x004fea000383ffff */
[----:B------:R-:W-:Y:S05]  /*35de0*/  BRA `(.L_x_3178) ;  /* 0xffffffb800bc7947 */ /* 0x000fea000383ffff */
.L_x_3047:
        /* <DEDUP_REMOVED lines=8> */
.L_x_3050:
[----:B-1----:R1:W2:Y:S02]  /*35e70*/  SYNCS.PHASECHK.TRANS64.TRYWAIT P0, [R2+URZ+0x32460], R5 ;  /* 0x03246005020075a7 */ /* 0x0022a4000800017f */
[----:B--2---:R-:W-:Y:S05]  /*35e80*/  @!P0 NANOSLEEP.SYNCS 0x989680 ;  /* 0x009896800000895d */ /* 0x004fea0003900000 */
[----:B------:R-:W2:Y:S02]  /*35e90*/  @!P0 SYNCS.PHASECHK.TRANS64 P0, [R2+URZ+0x32460], R5 ;  /* 0x03246005020085a7 */ /* 0x000ea4000800007f */
[----:B--2---:R-:W-:Y:S05]  /*35ea0*/  @!P0 BRA `(.L_x_3050) ;  /* 0xfffffffc00f08947 */ /* 0x004fea000383ffff */
[----:B------:R-:W-:Y:S05]  /*35eb0*/  BRA `(.L_x_3180) ;  /* 0xffffffc000407947 */ /* 0x000fea000383ffff */
.L_x_3059:
[----:B---3--:R3:W4:Y:S02]  /*35ec0*/  SYNCS.PHASECHK.TRANS64.TRYWAIT P0, [R2+URZ+0x32440], R3 ;  /* 0x03244003020075a7 */ /* 0x008724000800017f */
[----:B----4-:R-:W-:Y:S05]  /*35ed0*/  @!P0 NANOSLEEP.SYNCS 0x989680 ;  /* 0x009896800000895d */ /* 0x010fea0003900000 */
[----:B------:R-:W4:Y:S02]  /*35ee0*/  @!P0 SYNCS.PHASECHK.TRANS64 P0, [R2+URZ+0x32440], R3 ;  /* 0x03244003020085a7 */ /* 0x000f24000800007f */
[----:B----4-:R-:W-:Y:S05]  /*35ef0*/  @!P0 BRA `(.L_x_3059) ;  /* 0xfffffffc00f08947 */ /* 0x010fea000383ffff */
[----:B------:R-:W-:Y:S05]  /*35f00*/  BRA `(.L_x_3181) ;  /* 0xffffffc400c07947 */ /* 0x000fea000383ffff */
.L_x_3061:
[----:B0-----:R0:W1:Y:S02]  /*35f10*/  SYNCS.PHASECHK.TRANS64.TRYWAIT P0, [R2+URZ+0x32460], R3 ;  /* 0x03246003020075a7 */ /* 0x001064000800017f */
[----:B-1----:R-:W-:Y:S05]  /*35f20*/  @!P0 NANOSLEEP.SYNCS 0x989680 ;  /* 0x009896800000895d */ /* 0x002fea0003900000 */
[----:B------:R-:W1:Y:S02]  /*35f30*/  @!P0 SYNCS.PHASECHK.TRANS64 P0, [R2+URZ+0x32460], R3 ;  /* 0x03246003020085a7 */ /* 0x000e64000800007f */
[----:B-1----:R-:W-:Y:S05]  /*35f40*/  @!P0 BRA `(.L_x_3061) ;  /* 0xfffffffc00f08947 */ /* 0x002fea000383ffff */
[----:B------:R-:W-:Y:S05]  /*35f50*/  BRA `(.L_x_3182) ;  /* 0xffffffc800307947 */ /* 0x000fea000383ffff */
.L_x_3066:
[----:B--2---:R2:W3:Y:S02]  /*35f60*/  SYNCS.PHASECHK.TRANS64.TRYWAIT P0, [R2+URZ+0x32440], R3 ;  /* 0x03244003020075a7 */ /* 0x0044e4000800017f */
[----:B---3--:R-:W-:Y:S05]  /*35f70*/  @!P0 NANOSLEEP.SYNCS 0x989680 ;  /* 0x009896800000895d */ /* 0x008fea0003900000 */
[----:B------:R-:W3:Y:S02]  /*35f80*/  @!P0 SYNCS.PHASECHK.TRANS64 P0, [R2+URZ+0x32440], R3 ;  /* 0x03244003020085a7 */ /* 0x000ee4000800007f */
[----:B---3--:R-:W-:Y:S05]  /*35f90*/  @!P0 BRA `(.L_x_3066) ;  /* 0xfffffffc00f08947 */ /* 0x008fea000383ffff */
[----:B------:R-:W-:Y:S05]  /*35fa0*/  BRA `(.L_x_3183) ;  /* 0xffffffcc007c7947 */ /* 0x000fea000383ffff */
.L_x_3068:
[----:B0-----:R0:W1:Y:S02]  /*35fb0*/  SYNCS.PHASECHK.TRANS64.TRYWAIT P1, [R2+URZ+0x32460], R3 ;  /* 0x03246003020075a7 */ /* 0x001064000802017f */
[----:B-1----:R-:W-:Y:S05]  /*35fc0*/  @!P1 NANOSLEEP.SYNCS 0x989680 ;  /* 0x009896800000995d */ /* 0x002fea0003900000 */
[----:B------:R-:W1:Y:S02]  /*35fd0*/  @!P1 SYNCS.PHASECHK.TRANS64 P1, [R2+URZ+0x32460], R3 ;  /* 0x03246003020095a7 */ /* 0x000e64000802007f */
[----:B-1----:R-:W-:Y:S05]  /*35fe0*/  @!P1 BRA `(.L_x_3068) ;  /* 0xfffffffc00f09947 */ /* 0x002fea000383ffff */
[----:B------:R-:W-:Y:S05]  /*35ff0*/  BRA `(.L_x_3184) ;  /* 0xffffffcc00e87947 */ /* 0x000fea000383ffff */
.L_x_3073:
[----:B--2---:R2:W3:Y:S02]  /*36000*/  SYNCS.PHASECHK.TRANS64.TRYWAIT P0, [R2+URZ+0x32440], R3 ;  /* 0x03244003020075a7 */ /* 0x0044e4000800017f */
[----:B---3--:R-:W-:Y:S05]  /*36010*/  @!P0 NANOSLEEP.SYNCS 0x989680 ;  /* 0x009896800000895d */ /* 0x008fea0003900000 */
[----:B------:R-:W3:Y:S02]  /*36020*/  @!P0 SYNCS.PHASECHK.TRANS64 P0, [R2+URZ+0x32440], R3 ;  /* 0x03244003020085a7 */ /* 0x000ee4000800007f */
[----:B---3--:R-:W-:Y:S05]  /*36030*/  @!P0 BRA `(.L_x_3073) ;  /* 0xfffffffc00f08947 */ /* 0x008fea000383ffff */
[----:B------:R-:W-:Y:S05]  /*36040*/  BRA `(.L_x_3185) ;  /* 0xffffffd400107947 */ /* 0x000fea000383ffff */
.L_x_3075:
[----:B0-----:R0:W1:Y:S02]  /*36050*/  SYNCS.PHASECHK.TRANS64.TRYWAIT P1, [R2+URZ+0x32460], R3 ;  /* 0x03246003020075a7 */ /* 0x001064000802017f */
[----:B-1----:R-:W-:Y:S05]  /*36060*/  @!P1 NANOSLEEP.SYNCS 0x989680 ;  /* 0x009896800000995d */ /* 0x002fea0003900000 */
[----:B------:R-:W1:Y:S02]  /*36070*/  @!P1 SYNCS.PHASECHK.TRANS64 P1, [R2+URZ+0x32460], R3 ;  /* 0x03246003020095a7 */ /* 0x000e64000802007f */
[----:B-1----:R-:W-:Y:S05]  /*36080*/  @!P1 BRA `(.L_x_3075) ;  /* 0xfffffffc00f09947 */ /* 0x002fea000383ffff */
[----:B------:R-:W-:Y:S05]  /*36090*/  BRA `(.L_x_3186) ;  /* 0xffffffd400807947 */ /* 0x000fea000383ffff */
.L_x_3080:
[----:B------:R-:W-:Y:S01]  /*360a0*/  BSSY B0, `(.L_x_3187) ;  /* 0x0000008000007945 */ /* 0x000fe20003800000 */
[----:B-1----:R-:W-:Y:S02]  /*360b0*/  IMAD.MOV.U32 R13, RZ, RZ, R16 ;  /* 0x000000ffff0d7224 */ /* 0x002fe400078e0010 */
[----:B0-----:R-:W-:Y:S02]  /*360c0*/  IMAD.MOV.U32 R12, RZ, RZ, RZ ;  /* 0x000000ffff0c7224 */ /* 0x001fe400078e00ff */
[----:B------:R-:W-:Y:S02]  /*360d0*/  IMAD.MOV.U32 R11, RZ, RZ, 0x1f ;  /* 0x0000001fff0b7424 */ /* 0x000fe400078e00ff */
[----:B------:R-:W-:-:S07]  /*360e0*/  IMAD.MOV.U32 R15, RZ, RZ, -0x1 ;  /* 0xffffffffff0f7424 */ /* 0x000fce00078e00ff */
[----:B--23--:R-:W-:Y:S05]  /*360f0*/  WARPSYNC.COLLECTIVE R15, `(.L_x_3188) ;  /* 0x000000000f087348 */ /* 0x00cfea0003c00000 */
[----:B------:R0:W1:Y:S02]  /*36100*/  SHFL.IDX P6, R14, R13, R12, R11 ;  /* 0x0000000c0d0e7389 */ /* 0x00006400000c000b */
[----:B0123--:R-:W-:Y:S01]  /*36110*/  ENDCOLLECTIVE ;  /* 0x000000000000791b */ /* 0x00ffe20003800000 */
.L_x_3188:
[----:B------:R-:W-:Y:S05]  /*36120*/  BSYNC B0 ;  /* 0x0000000000007941 */ /* 0x000fea0003800000 */
.L_x_3187:
        /* <DEDUP_REMOVED lines=8> */
.L_x_3189:
[----:B------:R-:W-:Y:S01]  /*361b0*/  IMAD.MOV.U32 R16, RZ, RZ, R14 ;  /* 0x000000ffff107224 */ /* 0x000fe200078e000e */
[----:B------:R-:W-:Y:S06]  /*361c0*/  BRA `(.L_x_3190) ;  /* 0xffffffd800747947 */ /* 0x000fec000383ffff */
.L_x_3083:
[----:B------:R-:W-:Y:S01]  /*361d0*/  BSSY B0, `(.L_x_3191) ;  /* 0x0000008000007945 */ /* 0x000fe20003800000 */
[----:B-1---5:R-:W-:Y:S02]  /*361e0*/  IMAD.MOV.U32 R13, RZ, RZ, R17 ;  /* 0x000000ffff0d7224 */ /* 0x022fe400078e0011 */
[----:B0-----:R-:W-:Y:S02]  /*361f0*/  IMAD.MOV.U32 R12, RZ, RZ, 0x1 ;  /* 0x00000001ff0c7424 */ /* 0x001fe400078e00ff */
[----:B------:R-:W-:Y:S02]  /*36200*/  IMAD.MOV.U32 R11, RZ, RZ, RZ ;  /* 0x000000ffff0b7224 */ /* 0x000fe400078e00ff */
[----:B------:R-:W-:-:S07]  /*36210*/  IMAD.MOV.U32 R15, RZ, RZ, -0x1 ;  /* 0xffffffffff0f7424 */ /* 0x000fce00078e00ff */
[----:B--234-:R-:W-:Y:S05]  /*36220*/  WARPSYNC.COLLECTIVE R15, `(.L_x_3192) ;  /* 0x000000000f087348 */ /* 0x01cfea0003c00000 */
[----:B------:R0:W1:Y:S02]  /*36230*/  SHFL.UP P6, R14, R13, R12, R11 ;  /* 0x0400000c0d0e7389 */ /* 0x00006400000c000b */
[----:B01234-:R-:W-:Y:S01]  /*36240*/  ENDCOLLECTIVE ;  /* 0x000000000000791b */ /* 0x01ffe20003800000 */
.L_x_3192:
[----:B------:R-:W-:Y:S05]  /*36250*/  BSYNC B0 ;  /* 0x0000000000007941 */ /* 0x000fea0003800000 */
.L_x_3191:
        /* <DEDUP_REMOVED lines=10> */
.L_x_3193:
        /* <DEDUP_REMOVED lines=8> */
.L_x_3194:
        /* <DEDUP_REMOVED lines=8> */
.L_x_3195:
        /* <DEDUP_REMOVED lines=8> */
.L_x_3196:
        /* <DEDUP_REMOVED lines=8> */
.L_x_3197:
[----:B------:R-:W-:Y:S05]  /*36500*/  BRA `(.L_x_3198) ;  /* 0xffffffd800387947 */ /* 0x000fea000383ffff */
.L_x_3088:
[----:B------:R-:W-:Y:S01]  /*36510*/  BSSY B0, `(.L_x_3199) ;  /* 0x0000008000007945 */ /* 0x000fe20003800000 */
[----:B-----5:R-:W-:Y:S02]  /*36520*/  IMAD.MOV.U32 R13, RZ, RZ, R17 ;  /* 0x000000ffff0d7224 */ /* 0x020fe400078e0011 */
[----:B------:R-:W-:Y:S02]  /*36530*/  IMAD.MOV.U32 R12, RZ, RZ, 0x1 ;  /* 0x00000001ff0c7424 */ /* 0x000fe400078e00ff */
[----:B------:R-:W-:Y:S02]  /*36540*/  IMAD.MOV.U32 R11, RZ, RZ, RZ ;  /* 0x000000ffff0b7224 */ /* 0x000fe400078e00ff */
[----:B------:R-:W-:-:S07]  /*36550*/  IMAD.MOV.U32 R15, RZ, RZ, -0x1 ;  /* 0xffffffffff0f7424 */ /* 0x000fce00078e00ff */
[----:B0-----:R-:W-:Y:S05]  /*36560*/  WARPSYNC.COLLECTIVE R15, `(.L_x_3200) ;  /* 0x000000000f087348 */ /* 0x001fea0003c00000 */
[----:B------:R1:W2:Y:S02]  /*36570*/  SHFL.UP P6, R14, R13, R12, R11 ;  /* 0x0400000c0d0e7389 */ /* 0x0002a400000c000b */
[----:B012---:R-:W-:Y:S01]  /*36580*/  ENDCOLLECTIVE ;  /* 0x000000000000791b */ /* 0x007fe20003800000 */
.L_x_3200:
[----:B------:R-:W-:Y:S05]  /*36590*/  BSYNC B0 ;  /* 0x0000000000007941 */ /* 0x000fea0003800000 */
.L_x_3199:
        /* <DEDUP_REMOVED lines=10> */
.L_x_3201:
        /* <DEDUP_REMOVED lines=8> */
.L_x_3202:
        /* <DEDUP_REMOVED lines=8> */
.L_x_3203:
        /* <DEDUP_REMOVED lines=8> */
.L_x_3204:
        /* <DEDUP_REMOVED lines=8> */
.L_x_3205:
[----:B------:R-:W-:Y:S05]  /*36840*/  BRA `(.L_x_3206) ;  /* 0xffffffd8001c7947 */ /* 0x000fea000383ffff */
.L_x_3090:
[----:B------:R-:W-:Y:S01]  /*36850*/  BSSY B0, `(.L_x_3207) ;  /* 0x0000006000007945 */ /* 0x000fe20003800000 */
[----:B------:R-:W-:Y:S01]  /*36860*/  PLOP3.LUT P6, PT, P6, PT, PT, 0x8, 0x0 ;  /* 0x000000000000781c */ /* 0x000fe200037ce170 */
[----:B------:R-:W-:-:S12]  /*36870*/  IMAD.MOV.U32 R15, RZ, RZ, -0x1 ;  /* 0xffffffffff0f7424 */ /* 0x000fd800078e00ff */
[----:B0-----:R-:W-:Y:S05]  /*36880*/  WARPSYNC.COLLECTIVE R15, `(.L_x_3208) ;  /* 0x000000000f087348 */ /* 0x001fea0003c00000 */
[----:B------:R-:W-:Y:S01]  /*36890*/  VOTE.ANY R14, PT, P6 ;  /* 0x00000000000e7806 */ /* 0x000fe200030e0100 */
[----:B0-----:R-:W-:Y:S06]  /*368a0*/  ENDCOLLECTIVE ;  /* 0x000000000000791b */ /* 0x001fec0003800000 */
.L_x_3208:
[----:B------:R-:W-:Y:S05]  /*368b0*/  BSYNC B0 ;  /* 0x0000000000007941 */ /* 0x000fea0003800000 */
.L_x_3207:
        /* <DEDUP_REMOVED lines=9> */
.L_x_3209:
[----:B------:R-:W-:Y:S01]  /*36950*/  IMAD.MOV.U32 R17, RZ, RZ, R14 ;  /* 0x000000ffff117224 */ /* 0x000fe200078e000e */
[----:B------:R-:W-:Y:S06]  /*36960*/  BRA `(.L_x_3210) ;  /* 0xffffffd8000c7947 */ /* 0x000fec000383ffff */
.L_x_3092:
[----:B------:R-:W-:Y:S01]  /*36970*/  BSSY B0, `(.L_x_3211) ;  /* 0x0000007000007945 */ /* 0x000fe20003800000 */
[----:B------:R-:W-:Y:S02]  /*36980*/  IMAD.MOV.U32 R13, RZ, RZ, R2 ;  /* 0x000000ffff0d7224 */ /* 0x000fe400078e0002 */
[----:B------:R-:W-:Y:S02]  /*36990*/  IMAD.MOV.U32 R11, RZ, RZ, 0x1f ;  /* 0x0000001fff0b7424 */ /* 0x000fe400078e00ff */
[----:B------:R-:W-:-:S07]  /*369a0*/  IMAD.MOV.U32 R15, RZ, RZ, -0x1 ;  /* 0xffffffffff0f7424 */ /* 0x000fce00078e00ff */
[----:B012---:R-:W-:Y:S05]  /*369b0*/  WARPSYNC.COLLECTIVE R15, `(.L_x_3212) ;  /* 0x000000000f087348 */ /* 0x007fea0003c00000 */
[----:B------:R3:W4:Y:S02]  /*369c0*/  SHFL.IDX P6, R14, R13, R12, R11 ;  /* 0x0000000c0d0e7389 */ /* 0x00072400000c000b */
[----:B01234-:R-:W-:Y:S01]  /*369d0*/  ENDCOLLECTIVE ;  /* 0x000000000000791b */ /* 0x01ffe20003800000 */
.L_x_3212:
[----:B------:R-:W-:Y:S05]  /*369e0*/  BSYNC B0 ;  /* 0x0000000000007941 */ /* 0x000fea0003800000 */
.L_x_3211:
[----:B------:R-:W-:Y:S01]  /*369f0*/  IMAD.MOV.U32 R7, RZ, RZ, R14 ;  /* 0x000000ffff077224 */ /* 0x000fe200078e000e */
[----:B------:R-:W-:Y:S06]  /*36a00*/  BRA `(.L_x_3091) ;  /* 0xffffffd800007947 */ /* 0x000fec000383ffff */
.L_x_3095:
[----:B-1----:R1:W3:Y:S02]  /*36a10*/  SYNCS.PHASECHK.TRANS64.TRYWAIT P0, [R0+URZ+0x32420], R3 ;  /* 0x03242003000075a7 */ /* 0x0022e4000800017f */
[----:B---3--:R-:W-:Y:S05]  /*36a20*/  @!P0 NANOSLEEP.SYNCS 0x989680 ;  /* 0x009896800000895d */ /* 0x008fea0003900000 */
[----:B------:R-:W3:Y:S02]  /*36a30*/  @!P0 SYNCS.PHASECHK.TRANS64 P0, [R0+URZ+0x32420], R3 ;  /* 0x03242003000085a7 */ /* 0x000ee4000800007f */
[----:B---3--:R-:W-:Y:S05]  /*36a40*/  @!P0 BRA `(.L_x_3095) ;  /* 0xfffffffc00f08947 */ /* 0x008fea000383ffff */
[----:B------:R-:W-:Y:S05]  /*36a50*/  BRA `(.L_x_3213) ;  /* 0xffffffdc00707947 */ /* 0x000fea000383ffff */
.L_x_3096:
        /* <DEDUP_REMOVED lines=11> */
.L_x_3215:
[----:B------:R-:W-:Y:S05]  /*36b10*/  BSYNC B0 ;  /* 0x0000000000007941 */ /* 0x000fea0003800000 */
.L_x_3214:
[----:B------:R-:W-:Y:S05]  /*36b20*/  BRA `(.L_x_3216) ;  /* 0xffffffdc00547947 */ /* 0x000fea000383ffff */
.L_x_3097:
[----:B------:R-:W-:Y:S01]  /*36b30*/  BSSY B0, `(.L_x_3217) ;  /* 0x0000006000007945 */ /* 0x000fe20003800000 */
[----:B------:R-:W-:-:S07]  /*36b40*/  IMAD.MOV.U32 R15, RZ, RZ, -0x1 ;  /* 0xffffffffff0f7424 */ /* 0x000fce00078e00ff */
[----:B012---:R-:W-:Y:S05]  /*36b50*/  WARPSYNC.COLLECTIVE R15, `(.L_x_3218) ;  /* 0x000000000f0c7348 */ /* 0x007fea0003c00000 */
[----:B------:R-:W-:Y:S02]  /*36b60*/  ELECT P6, UR62, PT ;  /* 0x00000000003e782f */ /* 0x000fe400038c0000 */
[----:B------:R-:W-:Y:S01]  /*36b70*/  MOV R14, UR62 ;  /* 0x0000003e000e7c02 */ /* 0x000fe20008000f00 */
[----:B012---:R-:W-:Y:S10]  /*36b80*/  ENDCOLLECTIVE ;  /* 0x000000000000791b */ /* 0x007ff40003800000 */
.L_x_3218:
[----:B------:R-:W-:Y:S05]  /*36b90*/  BSYNC B0 ;  /* 0x0000000000007941 */ /* 0x000fea0003800000 */
.L_x_3217:
[----:B------:R-:W-:Y:S05]  /*36ba0*/  BRA `(.L_x_3219) ;  /* 0xffffffdc00487947 */ /* 0x000fea000383ffff */
.L_x_3099:
[----:B-1----:R1:W2:Y:S02]  /*36bb0*/  SYNCS.PHASECHK.TRANS64.TRYWAIT P0, [R6+URZ], R5 ;  /* 0x00000005060075a7 */ /* 0x0022a4000800017f */
[----:B--2---:R-:W-:Y:S05]  /*36bc0*/  @!P0 NANOSLEEP.SYNCS 0x989680 ;  /* 0x009896800000895d */ /* 0x004fea0003900000 */
[----:B------:R-:W2:Y:S02]  /*36bd0*/  @!P0 SYNCS.PHASECHK.TRANS64 P0, [R6+URZ], R5 ;  /* 0x00000005060085a7 */ /* 0x000ea4000800007f */
[----:B--2---:R-:W-:Y:S05]  /*36be0*/  @!P0 BRA `(.L_x_3099) ;  /* 0xfffffffc00f08947 */ /* 0x004fea000383ffff */
[----:B------:R-:W-:Y:S05]  /*36bf0*/  BRA `(.L_x_3220) ;  /* 0xffffffdc00847947 */ /* 0x000fea000383ffff */
.L_x_3100:
[----:B--2---:R2:W3:Y:S02]  /*36c00*/  SYNCS.PHASECHK.TRANS64.TRYWAIT P0, [R7+URZ], R2 ;  /* 0x00000002070075a7 */ /* 0x0044e4000800017f */
[----:B---3--:R-:W-:Y:S05]  /*36c10*/  @!P0 NANOSLEEP.SYNCS 0x989680 ;  /* 0x009896800000895d */ /* 0x008fea0003900000 */
[----:B------:R-:W3:Y:S02]  /*36c20*/  @!P0 SYNCS.PHASECHK.TRANS64 P0, [R7+URZ], R2 ;  /* 0x00000002070085a7 */ /* 0x000ee4000800007f */
[----:B---3--:R-:W-:Y:S05]  /*36c30*/  @!P0 BRA `(.L_x_3100) ;  /* 0xfffffffc00f08947 */ /* 0x008fea000383ffff */
[----:B------:R-:W-:Y:S05]  /*36c40*/  BRA `(.L_x_3221) ;  /* 0xffffffdc00787947 */ /* 0x000fea000383ffff */
.L_x_3102:
[----:B---3--:R3:W4:Y:S02]  /*36c50*/  SYNCS.PHASECHK.TRANS64.TRYWAIT P0, [R4+URZ], R5 ;  /* 0x00000005040075a7 */ /* 0x008724000800017f */
[----:B----4-:R-:W-:Y:S05]  /*36c60*/  @!P0 NANOSLEEP.SYNCS 0x989680 ;  /* 0x009896800000895d */ /* 0x010fea0003900000 */
[----:B------:R-:W4:Y:S02]  /*36c70*/  @!P0 SYNCS.PHASECHK.TRANS64 P0, [R4+URZ], R5 ;  /* 0x00000005040085a7 */ /* 0x000f24000800007f */
[----:B----4-:R-:W-:Y:S05]  /*36c80*/  @!P0 BRA `(.L_x_3102) ;  /* 0xfffffffc00f08947 */ /* 0x010fea000383ffff */
[----:B------:R-:W-:Y:S05]  /*36c90*/  BRA `(.L_x_3222) ;  /* 0xffffffdc00807947 */ /* 0x000fea000383ffff */
        .type           $_ZN7cutlass13device_kernelIN5flash11enable_sm90INS1_16FlashAttnFwdSm90INS1_25CollectiveMainloopFwdSm90ILi2EN4cute5tupleIJNS5_1CILi1EEES8_S8_EEENS6_IJNS7_ILi128EEENS7_ILi96EEENS7_ILi64EEEEEELi256ENS_10bfloat16_tEfNS_4arch4Sm90ELb0ELb1ELb1ELb1ELb0ELb1ELb1ELb1ELb0ELb0ELb0ELb0EEENS1_21CollectiveEpilogueFwdINS6_IJSA_NS7_ILi256EEESB_EEES9_SE_SG_Li256ELb1ELb0ELb0ELb0EEENS1_36VarlenDynamicPersistentTileSchedulerILi128ELi96ELi256ELi32ELb0ELb0ELb1ELb1ELb0ELb1EEEEEEEEEvNT_6ParamsE$_ZZN5flash25CollectiveMainloopFwdSm90ILi2EN4cute5tupleIJNS1_1CILi1EEES4_S4_EEENS2_IJNS3_ILi128EEENS3_ILi96EEENS3_ILi64EEEEEELi256EN7cutlass10bfloat16_tEfNSA_4arch4Sm90ELb0ELb1ELb1ELb1ELb0ELb1ELb1ELb1ELb0ELb0ELb0ELb0EE3mmaINS_16FlashAttnFwdSm90ISE_NS_21CollectiveEpilogueFwdINS2_IJS6_NS3_ILi256EEES7_EEES5_SB_SD_Li256ELb1ELb0ELb0ELb0EEENS_36VarlenDynamicPersistentTileSchedulerILi128ELi96ELi256ELi32ELb0ELb0ELb1ELb1ELb0ELb1EEEE13SharedStorageENS1_6TensorINS1_11ArrayEngineIfLm128EEENS1_6LayoutINS2_IJNS2_IJNS3_ILi2EEEST_NS3_ILi32EEEEEES4_S4_EEENS2_IJNS2_IJS4_ST_NS3_ILi4EEEEEENS3_ILi0EEESZ_EEEEEEENS_7SoftmaxILi2ELi0EEEEEbRKNSE_6ParamsENSA_25PipelineTmaAsyncNoClusterILi2ENSA_16PipelineTmaAsyncILi2EEEEES1B_RNSA_13PipelineStateILj2EEERT0_RT1_iRiRKNS_16SeqlenInfoQKNewKILb1ELb1EEENS2_IJiiiiEEERT_ENKUliT_T0_T1_E_clIZSF_ISO_S12_S14_EbS17_S1B_S1B_S1E_S1G_S1I_iS1J_S1N_S1O_S1Q_EUlRS1R_iE0_NS3_ILb1EEES1Y_EEDaiS1R_S1S_S1T_,@function
        .size           $_ZN7cutlass13device_kernelIN5flash11enable_sm90INS1_16FlashAttnFwdSm90INS1_25CollectiveMainloopFwdSm90ILi2EN4cute5tupleIJNS5_1CILi1EEES8_S8_EEENS6_IJNS7_ILi128EEENS7_ILi96EEENS7_ILi64EEEEEELi256ENS_10bfloat16_tEfNS_4arch4Sm90ELb0ELb1ELb1ELb1ELb0ELb1ELb1ELb1ELb0ELb0ELb0ELb0EEENS1_21CollectiveEpilogueFwdINS6_IJSA_NS7_ILi256EEESB_EEES9_SE_SG_Li256ELb1ELb0ELb0ELb0EEENS1_36VarlenDynamicPersistentTileSchedulerILi128ELi96ELi256ELi32ELb0ELb0ELb1ELb1ELb0ELb1EEEEEEEEEvNT_6ParamsE$_ZZN5flash25CollectiveMainloopFwdSm90ILi2EN4cute5tupleIJNS1_1CILi1EEES4_S4_EEENS2_IJNS3_ILi128EEENS3_ILi96EEENS3_ILi64EEEEEELi256EN7cutlass10bfloat16_tEfNSA_4arch4Sm90ELb0ELb1ELb1ELb1ELb0ELb1ELb1ELb1ELb0ELb0ELb0ELb0EE3mmaINS_16FlashAttnFwdSm90ISE_NS_21CollectiveEpilogueFwdINS2_IJS6_NS3_ILi256EEES7_EEES5_SB_SD_Li256ELb1ELb0ELb0ELb0EEENS_36VarlenDynamicPersistentTileSchedulerILi128ELi96ELi256ELi32ELb0ELb0ELb1ELb1ELb0ELb1EEEE13SharedStorageENS1_6TensorINS1_11ArrayEngineIfLm128EEENS1_6LayoutINS2_IJNS2_IJNS3_ILi2EEEST_NS3_ILi32EEEEEES4_S4_EEENS2_IJNS2_IJS4_ST_NS3_ILi4EEEEEENS3_ILi0EEESZ_EEEEEEENS_7SoftmaxILi2ELi0EEEEEbRKNSE_6ParamsENSA_25PipelineTmaAsyncNoClusterILi2ENSA_16PipelineTmaAsyncILi2EEEEES1B_RNSA_13PipelineStateILj2EEERT0_RT1_iRiRKNS_16SeqlenInfoQKNewKILb1ELb1EEENS2_IJiiiiEEERT_ENKUliT_T0_T1_E_clIZSF_ISO_S12_S14_EbS17_S1B_S1B_S1E_S1G_S1I_iS1J_S1N_S1O_S1Q_EUlRS1R_iE0_NS3_ILb1EEES1Y_EEDaiS1R_S1S_S1T_,(.L_x_4727 - $_ZN7cutlass13device_kernelIN5flash11enable_sm90INS1_16FlashAttnFwdSm90INS1_25CollectiveMainloopFwdSm90ILi2EN4cute5tupleIJNS5_1CILi1EEES8_S8_EEENS6_IJNS7_ILi128EEENS7_ILi96EEENS7_ILi64EEEEEELi256ENS_10bfloat16_tEfNS_4arch4Sm90ELb0ELb1ELb1ELb1ELb0ELb1ELb1ELb1ELb0ELb0ELb0ELb0EEENS1_21CollectiveEpilogueFwdINS6_IJSA_NS7_ILi256EEESB_EEES9_SE_SG_Li256ELb1ELb0ELb0ELb0EEENS1_36VarlenDynamicPersistentTileSchedulerILi128ELi96ELi256ELi32ELb0ELb0ELb1ELb1ELb0ELb1EEEEEEEEEvNT_6ParamsE$_ZZN5flash25CollectiveMainloopFwdSm90ILi2EN4cute5tupleIJNS1_1CILi1EEES4_S4_EEENS2_IJNS3_ILi128EEENS3_ILi96EEENS3_ILi64EEEEEELi256EN7cutlass10bfloat16_tEfNSA_4arch4Sm90ELb0ELb1ELb1ELb1ELb0ELb1ELb1ELb1ELb0ELb0ELb0ELb0EE3mmaINS_16FlashAttnFwdSm90ISE_NS_21CollectiveEpilogueFwdINS2_IJS6_NS3_ILi256EEES7_EEES5_SB_SD_Li256ELb1ELb0ELb0ELb0EEENS_36VarlenDynamicPersistentTileSchedulerILi128ELi96ELi256ELi32ELb0ELb0ELb1ELb1ELb0ELb1EEEE13SharedStorageENS1_6TensorINS1_11ArrayEngineIfLm128EEENS1_6LayoutINS2_IJNS2_IJNS3_ILi2EEEST_NS3_ILi32EEEEEES4_S4_EEENS2_IJNS2_IJS4_ST_NS3_ILi4EEEEEENS3_ILi0EEESZ_EEEEEEENS_7SoftmaxILi2ELi0EEEEEbRKNSE_6ParamsENSA_25PipelineTmaAsyncNoClusterILi2ENSA_16PipelineTmaAsyncILi2EEEEES1B_RNSA_13PipelineStateILj2EEERT0_RT1_iRiRKNS_16SeqlenInfoQKNewKILb1ELb1EEENS2_IJiiiiEEERT_ENKUliT_T0_T1_E_clIZSF_ISO_S12_S14_EbS17_S1B_S1B_S1E_S1G_S1I_iS1J_S1N_S1O_S1Q_EUlRS1R_iE0_NS3_ILb1EEES1Y_EEDaiS1R_S1S_S1T_)
$_ZN7cutlass13device_kernelIN5flash11enable_sm90INS1_16FlashAttnFwdSm90INS1_25CollectiveMainloopFwdSm90ILi2EN4cute5tupleIJNS5_1CILi1EEES8_S8_EEENS6_IJNS7_ILi128EEENS7_ILi96EEENS7_ILi64EEEEEELi256ENS_10bfloat16_tEfNS_4arch4Sm90ELb0ELb1ELb1ELb1ELb0ELb1ELb1ELb1ELb0ELb0ELb0ELb0EEENS1_21CollectiveEpilogueFwdINS6_IJSA_NS7_ILi256EEESB_EEES9_SE_SG_Li256ELb1ELb0ELb0ELb0EEENS1_36VarlenDynamicPersistentTileSchedulerILi128ELi96ELi256ELi32ELb0ELb0ELb1ELb1ELb0ELb1EEEEEEEEEvNT_6ParamsE$_ZZN5flash25CollectiveMainloopFwdSm90ILi2EN4cute5tupleIJNS1_1CILi1EEES4_S4_EEENS2_IJNS3_ILi128EEENS3_ILi96EEENS3_ILi64EEEEEELi256EN7cutlass10bfloat16_tEfNSA_4arch4Sm90ELb0ELb1ELb1ELb1ELb0ELb1ELb1ELb1ELb0ELb0ELb0ELb0EE3mmaINS_16FlashAttnFwdSm90ISE_NS_21CollectiveEpilogueFwdINS2_IJS6_NS3_ILi256EEES7_EEES5_SB_SD_Li256ELb1ELb0ELb0ELb0EEENS_36VarlenDynamicPersistentTileSchedulerILi128ELi96ELi256ELi32ELb0ELb0ELb1ELb1ELb0ELb1EEEE13SharedStorageENS1_6TensorINS1_11ArrayEngineIfLm128EEENS1_6LayoutINS2_IJNS2_IJNS3_ILi2EEEST_NS3_ILi32EEEEEES4_S4_EEENS2_IJNS2_IJS4_ST_NS3_ILi4EEEEEENS3_ILi0EEESZ_EEEEEEENS_7SoftmaxILi2ELi0EEEEEbRKNSE_6ParamsENSA_25PipelineTmaAsyncNoClusterILi2ENSA_16PipelineTmaAsyncILi2EEEEES1B_RNSA_13PipelineStateILj2EEERT0_RT1_iRiRKNS_16SeqlenInfoQKNewKILb1ELb1EEENS2_IJiiiiEEERT_ENKUliT_T0_T1_E_clIZSF_ISO_S12_S14_EbS17_S1B_S1B_S1E_S1G_S1I_iS1J_S1N_S1O_S1Q_EUlRS1R_iE0_NS3_ILb1EEES1Y_EEDaiS1R_S1S_S1T_:
[----:B------:R-:W-:Y:S01]  /*36ca0*/  R2UR UR5, R3 ;  /* 0x00000000030572ca */ /* 0x000fe200000e0000 */
[----:B------:R-:W-:-:S12]  /*36cb0*/  ULDC UR4, c[0x0][0x20] ;  /* 0x0000080000047ab9 */ /* 0x000fd80000000800 */
[----:B------:R-:W-:-:S09]  /*36cc0*/  UIADD3 UR4, -UR4, UR5, URZ ;  /* 0x0000000504047290 */ /* 0x000fd2000fffe13f */
[----:B------:R-:W2:Y:S04]  /*36cd0*/  LDL.64 R6, [UR4+0x18] ;  /* 0x00001804ff067983 */ /* 0x000ea80008100a00 */
[----:B------:R-:W3:Y:S01]  /*36ce0*/  LDL.64 R4, [UR4] ;  /* 0x00000004ff047983 */ /* 0x000ee20008100a00 */
[----:B------:R-:W-:-:S03]  /*36cf0*/  ULDC.64 UR6, c[0x0][0x208] ;  /* 0x0000820000067ab9 */ /* 0x000fc60000000a00 */
[----:B--2---:R-:W2:Y:S04]  /*36d00*/  LD.E R8, desc[UR6][R6.64+0x1c] ;  /* 0x00001c0606087980 */ /* 0x004ea8000c101900 */
[----:B---3--:R0:W5:Y:S04]  /*36d10*/  LD.E R3, desc[UR6][R4.64] ;  /* 0x0000000604037980 */ /* 0x008168000c101900 */
[----:B------:R0:W5:Y:S01]  /*36d20*/  LD.E R10, desc[UR6][R4.64+0x4] ;  /* 0x00000406040a7980 */ /* 0x000162000c101900 */
[----:B------:R-:W-:Y:S01]  /*36d30*/  BSSY B1, `(.L_x_3223) ;  /* 0x0000005000017945 */ /* 0x000fe20003800000 */
[----:B--2---:R-:W-:-:S04]  /*36d40*/  LOP3.LUT R8, R8, 0x1, RZ, 0xfc, !PT ;  /* 0x0000000108087812 */ /* 0x004fc800078efcff */
[----:B------:R-:W-:-:S13]  /*36d50*/  ISETP.NE.AND P0, PT, R8, 0x3, PT ;  /* 0x000000030800780c */ /* 0x000fda0003f05270 */
[----:B0-----:R-:W-:Y:S05]  /*36d60*/  @!P0 BRA `(.L_x_3224) ;  /* 0x0000000000048947 */ /* 0x001fea0003800000 */
[----:B------:R-:W-:Y:S01]  /*36d70*/  BPT.TRAP 0x1 ;  /* 0x000000040000795c */ /* 0x000fe20000300000 */
.L_x_3224:
[----:B------:R-:W-:Y:S05]  /*36d80*/  BSYNC B1 ;  /* 0x0000000000017941 */ /* 0x000fea0003800000 */
.L_x_3223:
        /* <DEDUP_REMOVED lines=13> */
.L_x_3226:
[----:B------:R-:W-:Y:S05]  /*36e60*/  BSYNC B1 ;  /* 0x0000000000017941 */ /* 0x000fea0003800000 */
.L_x_3225:
        /* <DEDUP_REMOVED lines=8> */
.L_x_3228:
[----:B------:R-:W-:Y:S05]  /*36ef0*/  BSYNC B1 ;  /* 0x0000000000017941 */ /* 0x000fea0003800000 */
.L_x_3227:
[----:B0----5:R-:W2:Y:S04]  /*36f00*/  LDL.64 R8, [UR4] ;  /* 0x00000004ff087983 */ /* 0x021ea80008100a00 */
[----:B------:R-:W3:Y:S04]  /*36f10*/  LDL.64 R6, [UR4+0x28] ;  /* 0x00002804ff067983 */ /* 0x000ee80008100a00 */
[----:B------:R-:W4:Y:S04]  /*36f20*/  LDL.64 R4, [UR4+0x20] ;  /* 0x00002004ff047983 */ /* 0x000f280008100a00 */
[----:B------:R-:W4:Y:S04]  /*36f30*/  LDL.64 R10, [UR4+0x8] ;  /* 0x00000804ff0a7983 */ /* 0x000f280008100a00 */
[----:B--2---:R-:W2:Y:S04]  /*36f40*/  LD.E R9, desc[UR6][R8.64] ;  /* 0x0000000608097980 */ /* 0x004ea8000c101900 */
[----:B---3--:R-:W2:Y:S01]  /*36f50*/  LD.E.64 R12, desc[UR6][R6.64] ;  /* 0x00000006060c7980 */ /* 0x008ea2000c101b00 */
[----:B------:R-:W-:Y:S05]  /*36f60*/  WARPSYNC.ALL ;  /* 0x0000000000007948 */ /* 0x000fea0003800000 */
[----:B----4-:R0:W-:Y:S04]  /*36f70*/  ST.E desc[UR6][R10.64], RZ ;  /* 0x000000ff0a007985 */ /* 0x0101e8000c101906 */
[----:B------:R-:W3:Y:S01]  /*36f80*/  LD.E.64 R6, desc[UR6][R4.64] ;  /* 0x0000000604067980 */ /* 0x000ee2000c101b00 */
[----:B--2---:R-:W-:Y:S01]  /*36f90*/  IMAD R8, R9, 0x300, R12 ;  /* 0x0000030009087824 */ /* 0x004fe200078e020c */
[----:B------:R-:W-:Y:S01]  /*36fa0*/  WARPGROUP.ARRIVE ;  /* 0x00000000000079c5 */ /* 0x000fe20000000000 */
[----:B------:R-:W-:-:S02]  /*36fb0*/  IMAD.MOV.U32 R9, RZ, RZ, R13 ;  /* 0x000000ffff097224 */ /* 0x000fc400078e000d */
[----:B------:R-:W-:Y:S01]  /*36fc0*/  IMAD.MOV.U32 R211, RZ, RZ, 0x1 ;  /* 0x00000001ffd37424 */ /* 0x000fe200078e00ff */
        /* <DEDUP_REMOVED lines=10> */
[----:B------:R-:W-:-:S03]  /*37070*/  WARPGROUP.ARRIVE ;  /* 0x00000000000079c5 */ /* 0x000fc60000000000 */
        /* <DEDUP_REMOVED lines=21> */
[----:B------:R-:W-:-:S03]  /*371d0*/  IMAD.MOV.U32 R9, RZ, RZ, R13 ;  /* 0x000000ffff097224 */ /* 0x000fc600078e000d */
        /* <DEDUP_REMOVED lines=8> */
[----:B------:R-:W2:Y:S04]  /*37260*/  LDL.64 R6, [UR4+0x38] ;  /* 0x00003804ff067983 */ /* 0x000ea80008100a00 */
[----:B------:R-:W3:Y:S04]  /*37270*/  LDL.64 R4, [UR4+0x30] ;  /* 0x00003004ff047983 */ /* 0x000ee80008100a00 */
[----:B--2---:R-:W2:Y:S01]  /*37280*/  LD.E R6, desc[UR6][R6.64] ;  /* 0x0000000606067980 */ /* 0x004ea2000c101900 */
[----:B---3--:R-:W-:Y:S01]  /*37290*/  MOV R4, R4 ;  /* 0x0000000400047202 */ /* 0x008fe20000000f00 */
[----:B------:R-:W-:Y:S01]  /*372a0*/  BSSY B1, `(.L_x_3230) ;  /* 0x0000007000017945 */ /* 0x000fe20003800000 */
[----:B--2---:R-:W-:-:S04]  /*372b0*/  LEA.HI R3, R6, R6, RZ, 0x1 ;  /* 0x0000000606037211 */ /* 0x004fc800078f08ff */
[----:B------:R-:W-:-:S05]  /*372c0*/  LOP3.LUT R3, R3, 0xfffffffe, RZ, 0xc0, !PT ;  /* 0xfffffffe03037812 */ /* 0x000fca00078ec0ff */
[----:B------:R-:W-:-:S05]  /*372d0*/  IMAD.IADD R3, R6, 0x1, -R3 ;  /* 0x0000000106037824 */ /* 0x000fca00078e0a03 */
[----:B------:R-:W-:-:S04]  /*372e0*/  SHF.L.U32 R3, R3, 0x1f, RZ ;  /* 0x0000001f03037819 */ /* 0x000fc800000006ff */
[----:B------:R-:W1:Y:S02]  /*372f0*/  SYNCS.PHASECHK.TRANS64.TRYWAIT P0, [R4+URZ+0x32410], R3 ;  /* 0x03241003040075a7 */ /* 0x000e64000800017f */
[----:B01----:R-:W-:Y:S05]  /*37300*/  @!P0 BRA `(.L_x_3231) ;  /* 0x000000b000f08947 */ /* 0x003fea0003800000 */
.L_x_3254:
[----:B------:R-:W-:Y:S05]  /*37310*/  BSYNC B1 ;  /* 0x0000000000017941 */ /* 0x000fea0003800000 */
.L_x_3230:
[----:B------:R-:W2:Y:S04]  /*37320*/  LDL.64 R6, [UR4+0x40] ;  /* 0x00004004ff067983 */ /* 0x000ea80008100a00 */
[----:B0-----:R-:W3:Y:S04]  /*37330*/  LDL.64 R4, [UR4] ;  /* 0x00000004ff047983 */ /* 0x001ee80008100a00 */
        /* <DEDUP_REMOVED lines=8> */
.L_x_3233:
[----:B------:R-:W-:Y:S05]  /*373c0*/  BSYNC B1 ;  /* 0x0000000000017941 */ /* 0x000fea0003800000 */
.L_x_3232:
        /* <DEDUP_REMOVED lines=13> */
.L_x_3235:
[----:B------:R-:W-:Y:S05]  /*374a0*/  BSYNC B1 ;  /* 0x0000000000017941 */ /* 0x000fea0003800000 */
.L_x_3234:
        /* <DEDUP_REMOVED lines=8> */
.L_x_3237:
[----:B------:R-:W-:Y:S05]  /*37530*/  BSYNC B1 ;  /* 0x0000000000017941 */ /* 0x000fea0003800000 */
.L_x_3236:
[----:B------:R-:W2:Y:S04]  /*37540*/  LDL.64 R10, [UR4] ;  /* 0x00000004ff0a7983 */ /* 0x000ea80008100a00 */
[----:B0----5:R-:W3:Y:S04]  /*37550*/  LDL.64 R8, [UR4+0x58] ;  /* 0x00005804ff087983 */ /* 0x021ee80008100a00 */
[----:B------:R-:W4:Y:S04]  /*37560*/  LDL.64 R4, [UR4+0x48] ;  /* 0x00004804ff047983 */ /* 0x000f280008100a00 */
[----:B------:R-:W3:Y:S04]  /*37570*/  LDL.64 R6, [UR4+0x50] ;  /* 0x00005004ff067983 */ /* 0x000ee80008100a00 */
[----:B------:R-:W3:Y:S04]  /*37580*/  LDL.LU R18, [R1+0x470] ;  /* 0x0004700001127983 */ /* 0x000ee80000300800 */
[----:B--2---:R-:W2:Y:S04]  /*37590*/  LD.E R15, desc[UR6][R10.64] ;  /* 0x000000060a0f7980 */ /* 0x004ea8000c101900 */
[----:B----4-:R-:W4:Y:S04]  /*375a0*/  LD.E R3, desc[UR6][R4.64] ;  /* 0x0000000604037980 */ /* 0x010f28000c101900 */
[----:B---3--:R-:W2:Y:S04]  /*375b0*/  LD.E.64 R10, desc[UR6][R8.64] ;  /* 0x00000006080a7980 */ /* 0x008ea8000c101b00 */
[----:B------:R-:W3:Y:S01]  /*375c0*/  LD.E.64 R12, desc[UR6][R6.64] ;  /* 0x00000006060c7980 */ /* 0x000ee2000c101b00 */
[----:B------:R-:W-:Y:S05]  /*375d0*/  WARPSYNC.ALL ;  /* 0x0000000000007948 */ /* 0x000fea0003800000 */
[----:B------:R-:W-:Y:S01]  /*375e0*/  WARPGROUP.ARRIVE ;  /* 0x00000000000079c5 */ /* 0x000fe20000000000 */
[----:B----4-:R-:W-:Y:S01]  /*375f0*/  ISETP.NE.U32.AND P0, PT, R3, RZ, PT ;  /* 0x000000ff0300720c */ /* 0x010fe20003f05070 */
[----:B--2---:R-:W-:-:S02]  /*37600*/  IMAD R14, R15, 0xc00, R10 ;  /* 0x00000c000f0e7824 */ /* 0x004fc400078e020a */
[----:B------:R-:W-:Y:S01]  /*37610*/  IMAD.MOV.U32 R15, RZ, RZ, R11 ;  /* 0x000000ffff0f7224 */ /* 0x000fe200078e000b */
[----:B---3--:R-:W-:Y:S02]  /*37620*/  R2UR UR8, R12 ;  /* 0x000000000c0872ca */ /* 0x008fe400000e0000 */
[----:B------:R-:W-:Y:S02]  /*37630*/  R2UR UR9, R13 ;  /* 0x000000000d0972ca */ /* 0x000fe400000e0000 */
[----:B------:R-:W-:Y:S02]  /*37640*/  R2UR UR10, R14 ;  /* 0x000000000e0a72ca */ /* 0x000fe400000e0000 */
[----:B------:R-:W-:-:S03]  /*37650*/  R2UR UR11, R15 ;  /* 0x000000000f0b72ca */ /* 0x000fc600000e0000 */
[----:B------:R-:W-:-:S10]  /*37660*/  VOTEU.ANY UP0, P0 ;  /* 0x00000000003f7886 */ /* 0x000fd40000000100 */
[----:B------:R-:W-:Y:S03]  /*37670*/  HGMMA.64x96x16.F32.BF16 R24, gdesc[UR8], R24, UP0, gsb0 ;  /* 0x01600000081879f0 */ /* 0x000fe6000b801818 */
[----:B------:R-:W-:Y:S02]  /*37680*/  WARPGROUP.DEPBAR.LE gsb0, 0x0 ;  /* 0x00008000000079c5 */ /* 0x000fe40000010000 */
[----:B------:R-:W-:Y:S04]  /*37690*/  ST.E desc[UR6][R4.64], R211 ;  /* 0x000000d304007985 */ /* 0x000fe8000c101906 */
[----:B------:R-:W2:Y:S01]  /*376a0*/  LD.E.64 R8, desc[UR6][R6.64] ;  /* 0x0000000606087980 */ /* 0x000ea2000c101b00 */
[----:B------:R-:W-:Y:S01]  /*376b0*/  VIADD R10, R14, 0x2 ;  /* 0x000000020e0a7836 */ /* 0x000fe20000000000 */
[----:B------:R-:W-:-:S04]  /*376c0*/  R2UR UR11, R11 ;  /* 0x000000000b0b72ca */ /* 0x000fc800000e0000 */
[----:B------:R-:W-:Y:S01]  /*376d0*/  R2UR UR10, R10 ;  /* 0x000000000a0a72ca */ /* 0x000fe200000e0000 */
[----:B------:R-:W-:Y:S01]  /*376e0*/  WARPGROUP.ARRIVE ;  /* 0x00000000000079c5 */ /* 0x000fe20000000000 */
        /* <DEDUP_REMOVED lines=153> */
[----:B------:R-:W-:-:S06]  /*38080*/  WARPGROUP.ARRIVE ;  /* 0x00000000000079c5 */ /* 0x000fcc0000000000 */
[----:B------:R-:W0:Y:S02]  /*38090*/  S2R R215, SR_TID.X ;  /* 0x0000000000d77919 */ /* 0x000e240000002100 */
[----:B0-----:R-:W-:Y:S01]  /*380a0*/  LOP3.LUT P1, RZ, R215, 0x7f, RZ, 0xc0, !PT ;  /* 0x0000007fd7ff7812 */ /* 0x001fe2000782c0ff */
[----:B--2---:R-:W-:Y:S01]  /*380b0*/  VIADD R8, R8, 0xc06 ;  /* 0x00000c0608087836 */ /* 0x004fe20000000000 */
[----:B------:R-:W-:-:S04]  /*380c0*/  R2UR UR9, R9 ;  /* 0x00000000090972ca */ /* 0x000fc800000e0000 */
[----:B------:R-:W-:-:S13]  /*380d0*/  R2UR UR8, R8 ;  /* 0x00000000080872ca */ /* 0x000fda00000e0000 */
[----:B------:R-:W-:Y:S03]  /*380e0*/  HGMMA.64x96x16.F32.BF16 R24, gdesc[UR8], R24, gsb0 ;  /* 0x01600000081879f0 */ /* 0x000fe60008001818 */
[----:B------:R-:W-:Y:S02]  /*380f0*/  WARPGROUP.DEPBAR.LE gsb0, 0x0 ;  /* 0x00008000000079c5 */ /* 0x000fe40000010000 */
[----:B------:R0:W-:Y:S04]  /*38100*/  ST.E desc[UR6][R4.64], R211 ;  /* 0x000000d304007985 */ /* 0x0001e8000c101906 */
[----:B------:R-:W2:Y:S04]  /*38110*/  @!P1 LDL.64 R6, [UR4+0x18] ;  /* 0x00001804ff069983 */ /* 0x000ea80008100a00 */
[----:B------:R-:W3:Y:S01]  /*38120*/  @!P1 LDL.64 R8, [UR4] ;  /* 0x00000004ff089983 */ /* 0x000ee20008100a00 */
[----:B------:R-:W-:-:S04]  /*38130*/  SHF.R.U32.HI R3, RZ, 0x7, R215 ;  /* 0x00000007ff037819 */ /* 0x000fc800000116d7 */
[----:B------:R-:W-:-:S05]  /*38140*/  IADD3 R3, -R3, 0xb, RZ ;  /* 0x0000000b03037810 */ /* 0x000fca0007ffe1ff */
[----:B------:R1:W-:Y:S06]  /*38150*/  BAR.ARV R3, 0x100 ;  /* 0x000400030000751d */ /* 0x0003ec0000002000 */
[----:B--2---:R-:W2:Y:S04]  /*38160*/  @!P1 LD.E.64 R6, desc[UR6][R6.64+0x30] ;  /* 0x0000300606069980 */ /* 0x004ea8000c101b00 */
[----:B---3--:R-:W3:Y:S01]  /*38170*/  @!P1 LD.E R8, desc[UR6][R8.64] ;  /* 0x0000000608089980 */ /* 0x008ee2000c101900 */
[----:B--2---:R-:W-:-:S05]  /*38180*/  @!P1 MOV R11, R6 ;  /* 0x00000006000b9202 */ /* 0x004fca0000000f00 */
[----:B---3--:R-:W-:-:S05]  /*38190*/  @!P1 IMAD R10, R8, 0x8, R11 ;  /* 0x00000008080a9824 */ /* 0x008fca00078e020b */
[----:B------:R-:W-:-:S04]  /*381a0*/  @!P1 PRMT R10, RZ, 0x654, R10 ;  /* 0x00000654ff0a9816 */ /* 0x000fc8000000000a */
[----:B------:R2:W-:Y:S02]  /*381b0*/  @!P1 SYNCS.ARRIVE.TRANS64.RED.A1T0 RZ, [R10+URZ], RZ ;  /* 0x000000ff0aff99a7 */ /* 0x0005e4000810043f */
[----:B--2---:R-:W2:Y:S01]  /*381c0*/  LDL.64 R10, [UR4+0x68] ;  /* 0x00006804ff0a7983 */ /* 0x004ea20008100a00 */
[----:B------:R-:W-:-:S05]  /*381d0*/  IMAD.MOV.U32 R74, RZ, RZ, R72 ;  /* 0x000000ffff4a7224 */ /* 0x000fca00078e0048 */
[----:B------:R-:W3:Y:S04]  /*381e0*/  LD.E R76, desc[UR6][R74.64] ;  /* 0x000000064a4c7980 */ /* 0x000ee8000c101900 */
[----:B--2---:R-:W2:Y:S01]  /*381f0*/  LD.E.64 R10, desc[UR6][R10.64] ;  /* 0x000000060a0a7980 */ /* 0x004ea2000c101b00 */
[----:B------:R-:W-:-:S03]  /*38200*/  IMAD.MOV.U32 R72, RZ, RZ, R2 ;  /* 0x000000ffff487224 */ /* 0x000fc600078e0002 */
[----:B0-----:R-:W4:Y:S04]  /*38210*/  LD.E R5, desc[UR6][R74.64+0x8] ;  /* 0x000008064a057980 */ /* 0x001f28000c101900 */
[----:B------:R0:W4:Y:S04]  /*38220*/  LD.E R73, desc[UR6][R72.64] ;  /* 0x0000000648497980 */ /* 0x000128000c101900 */
[----:B-1----:R-:W3:Y:S04]  /*38230*/  LD.E R3, desc[UR6][R74.64+0x18] ;  /* 0x000018064a037980 */ /* 0x002ee8000c101900 */
[----:B------:R-:W4:Y:S04]  /*38240*/  LD.E R4, desc[UR6][R74.64+0x4] ;  /* 0x000004064a047980 */ /* 0x000f28000c101900 */
[----:B------:R-:W4:Y:S04]  /*38250*/  LD.E R77, desc[UR6][R74.64+0xc] ;  /* 0x00000c064a4d7980 */ /* 0x000f28000c101900 */
[----:B------:R-:W4:Y:S04]  /*38260*/  LD.E R78, desc[UR6][R74.64+0x10] ;  /* 0x000010064a4e7980 */ /* 0x000f28000c101900 */
[----:B------:R-:W4:Y:S04]  /*38270*/  LD.E R79, desc[UR6][R74.64+0x14] ;  /* 0x000014064a4f7980 */ /* 0x000f28000c101900 */
[----:B--2---:R-:W2:Y:S01]  /*38280*/  LD.E R15, desc[UR6][R10.64] ;  /* 0x000000060a0f7980 */ /* 0x004ea2000c101900 */
[----:B------:R-:W-:-:S04]  /*38290*/  LOP3.LUT R18, R18, 0xfff7ffff, RZ, 0xc0, !PT ;  /* 0xfff7ffff12127812 */ /* 0x000fc800078ec0ff */
[----:B------:R-:W-:-:S05]  /*382a0*/  @P1 LOP3.LUT R18, R18, 0x80000, RZ, 0xfc, !PT ;  /* 0x0008000012121812 */ /* 0x000fca00078efcff */
[----:B------:R1:W-:Y:S01]  /*382b0*/  STL [R1+0x470], R18 ;  /* 0x0004701201007387 */ /* 0x0003e20000100800 */
[----:B---3--:R-:W-:Y:S01]  /*382c0*/  ISETP.GE.AND P0, PT, R3, 0x1, PT ;  /* 0x000000010300780c */ /* 0x008fe20003f06270 */
[----:B------:R-:W-:Y:S01]  /*382d0*/  BSSY B1, `(.L_x_3239) ;  /* 0x000009d000017945 */ /* 0x000fe20003800000 */
[----:B----4-:R-:W-:Y:S02]  /*382e0*/  IMAD R79, R0, -0x60, R79 ;  /* 0xffffffa0004f7824 */ /* 0x010fe400078e024f */
[-C--:B--2---:R-:W-:Y:S01]  /*382f0*/  FMUL.FTZ R9, R31, R15.reuse ;  /* 0x0000000f1f097220 */ /* 0x084fe20000410000 */
[----:B------:R-:W-:Y:S01]  /*38300*/  SHF.R.S32.HI R31, RZ, 0x1f, R76 ;  /* 0x0000001fff1f7819 */ /* 0x000fe2000001144c */
[----:B------:R-:W-:-:S03]  /*38310*/  FMUL.FTZ R33, R33, R15 ;  /* 0x0000000f21217220 */ /* 0x000fc60000410000 */
[----:B------:R-:W-:Y:S01]  /*38320*/  LEA.HI R31, R31, R76, RZ, 0x7 ;  /* 0x0000004c1f1f7211 */ /* 0x000fe200078f38ff */
[----:B------:R2:W3:Y:S01]  /*38330*/  MUFU.TANH R82, R33 ;  /* 0x0000002100527308 */ /* 0x0004e20000002400 */
[----:B------:R-:W-:Y:S02]  /*38340*/  FMUL.FTZ R32, R32, R15 ;  /* 0x0000000f20207220 */ /* 0x000fe40000410000 */
[----:B--2---:R-:W-:-:S05]  /*38350*/  LOP3.LUT R33, R31, 0xffffff80, RZ, 0xc0, !PT ;  /* 0xffffff801f217812 */ /* 0x004fca00078ec0ff */
[----:B------:R2:W4:Y:S01]  /*38360*/  MUFU.TANH R81, R32 ;  /* 0x0000002000517308 */ /* 0x0005220000002400 */
[----:B------:R-:W-:Y:S02]  /*38370*/  IMAD.IADD R33, R76, 0x1, -R33 ;  /* 0x000000014c217824 */ /* 0x000fe400078e0a21 */
[----:B------:R-:W-:-:S03]  /*38380*/  FMUL.FTZ R37, R37, R15 ;  /* 0x0000000f25257220 */ /* 0x000fc60000410000 */
[----:B--2---:R-:W-:Y:S02]  /*38390*/  SHF.R.S32.HI R32, RZ, 0x1f, R33 ;  /* 0x0000001fff207819 */ /* 0x004fe40000011421 */
[----:B------:R2:W0:Y:S01]  /*383a0*/  MUFU.TANH R84, R37 ;  /* 0x0000002500547308 */ /* 0x0004220000002400 */
[-C--:B------:R-:W-:Y:S01]  /*383b0*/  FMUL.FTZ R8, R30, R15.reuse ;  /* 0x0000000f1e087220 */ /* 0x080fe20000410000 */
[----:B------:R-:W-:Y:S01]  /*383c0*/  SHF.R.S32.HI R30, RZ, 0x7, R31 ;  /* 0x00000007ff1e7819 */ /* 0x000fe2000001141f */
[-C--:B------:R-:W-:Y:S01]  /*383d0*/  FMUL.FTZ R12, R38, R15.reuse ;  /* 0x0000000f260c7220 */ /* 0x080fe20000410000 */
[----:B------:R-:W-:Y:S01]  /*383e0*/  FMUL.FTZ R13, R39, R15 ;  /* 0x0000000f270d7220 */ /* 0x000fe20000410000 */
[----:B--2---:R-:W-:Y:S02]  /*383f0*/  LEA.HI R37, R32, R33, RZ, 0x2 ;  /* 0x0000002120257211 */ /* 0x004fe400078f10ff */
[----:B------:R-:W-:Y:S02]  /*38400*/  LEA.HI R31, R31, R30, RZ, 0x1 ;  /* 0x0000001e1f1f7211 */ /* 0x000fe400078f08ff */
[----:B------:R-:W-:-:S02]  /*38410*/  SHF.R.S32.HI R38, RZ, 0x2, R37 ;  /* 0x00000002ff267819 */ /* 0x000fc40000011425 */
[----:B------:R-:W-:Y:S02]  /*38420*/  SHF.R.S32.HI R39, RZ, 0x1f, R37 ;  /* 0x0000001fff277819 */ /* 0x000fe40000011425 */
[----:B------:R-:W-:Y:S02]  /*38430*/  LEA.HI R32, R32, R33, RZ, 0x5 ;  /* 0x0000002120207211 */ /* 0x000fe400078f28ff */
[----:B------:R-:W-:Y:S02]  /*38440*/  LEA.HI R39, R39, R38, RZ, 0x3 ;  /* 0x0000002627277211 */ /* 0x000fe400078f18ff */
[----:B------:R-:W-:Y:S01]  /*38450*/  LOP3.LUT R31, R31, 0x3fffffe, RZ, 0xc0, !PT ;  /* 0x03fffffe1f1f7812 */ /* 0x000fe200078ec0ff */
[-C--:B------:R-:W-:Y:S01]  /*38460*/  FMUL.FTZ R28, R28, R15.reuse ;  /* 0x0000000f1c1c7220 */ /* 0x080fe20000410000 */
[-C--:B------:R-:W-:Y:S01]  /*38470*/  FMUL.FTZ R29, R29, R15.reuse ;  /* 0x0000000f1d1d7220 */ /* 0x080fe20000410000 */
[----:B------:R-:W-:Y:S01]  /*38480*/  FMUL.FTZ R36, R36, R15 ;  /* 0x0000000f24247220 */ /* 0x000fe20000410000 */
[----:B------:R-:W-:-:S02]  /*38490*/  SHF.R.S32.HI R32, RZ, 0x5, R32 ;  /* 0x00000005ff207819 */ /* 0x000fc40000011420 */
[----:B------:R-:W-:Y:S01]  /*384a0*/  LOP3.LUT R39, R39, 0xfffffff8, RZ, 0xc0, !PT ;  /* 0xfffffff827277812 */ /* 0x000fe200078ec0ff */
[----:B------:R-:W-:Y:S01]  /*384b0*/  IMAD.IADD R31, R30, 0x1, -R31 ;  /* 0x000000011e1f7824 */ /* 0x000fe200078e0a1f */
[----:B------:R-:W-:Y:S01]  /*384c0*/  LOP3.LUT R30, R37, 0x7ffffffc, RZ, 0xc0, !PT ;  /* 0x7ffffffc251e7812 */ /* 0x000fe200078ec0ff */
[-C--:B------:R-:W-:Y:S01]  /*384d0*/  FMUL.FTZ R7, R24, R15.reuse ;  /* 0x0000000f18077220 */ /* 0x080fe20000410000 */
[-C--:B------:R-:W-:Y:S01]  /*384e0*/  FMUL.FTZ R14, R25, R15.reuse ;  /* 0x0000000f190e7220 */ /* 0x080fe20000410000 */
[-C--:B------:R-:W-:Y:S01]  /*384f0*/  FMUL.FTZ R2, R26, R15.reuse ;  /* 0x0000000f1a027220 */ /* 0x080fe20000410000 */
[-C--:B------:R-:W-:Y:S01]  /*38500*/  FMUL.FTZ R6, R27, R15.reuse ;  /* 0x0000000f1b067220 */ /* 0x080fe20000410000 */
[----:B0-----:R-:W0:Y:S01]  /*38510*/  MUFU.TANH R72, R28 ;  /* 0x0000001c00487308 */ /* 0x001e220000002400 */
[-C--:B------:R-:W-:Y:S01]  /*38520*/  FMUL.FTZ R10, R34, R15.reuse ;  /* 0x0000000f220a7220 */ /* 0x080fe20000410000 */
[----:B------:R-:W-:Y:S01]  /*38530*/  FMUL.FTZ R11, R35, R15 ;  /* 0x0000000f230b7220 */ /* 0x000fe20000410000 */
[----:B------:R-:W-:-:S02]  /*38540*/  IMAD R37, R0, -0x60, R5 ;  /* 0xffffffa000257824 */ /* 0x000fc400078e0205 */
[-C--:B------:R-:W-:Y:S01]  /*38550*/  FMUL.FTZ R40, R40, R15.reuse ;  /* 0x0000000f28287220 */ /* 0x080fe20000410000 */
[-C--:B-1----:R-:W-:Y:S01]  /*38560*/  FMUL.FTZ R18, R42, R15.reuse ;  /* 0x0000000f2a127220 */ /* 0x082fe20000410000 */
[-C--:B------:R-:W-:Y:S01]  /*38570*/  FMUL.FTZ R44, R44, R15.reuse ;  /* 0x0000000f2c2c7220 */ /* 0x080fe20000410000 */
[-C--:B------:R-:W-:Y:S01]  /*38580*/  FMUL.FTZ R45, R45, R15.reuse ;  /* 0x0000000f2d2d7220 */ /* 0x080fe20000410000 */
[----:B------:R1:W2:Y:S01]  /*38590*/  MUFU.TANH R80, R29 ;  /* 0x0000001d00507308 */ /* 0x0002a20000002400 */
        /* <DEDUP_REMOVED lines=19> */
[----:B------:R-:W-:Y:S01]  /*386d0*/  FMUL.FTZ R69, R69, R15 ;  /* 0x0000000f45457220 */ /* 0x000fe20000410000 */
[----:B------:R-:W-:-:S02]  /*386e0*/  IMAD R32, R73, 0x8, R32 ;  /* 0x0000000849207824 */ /* 0x000fc400078e0220 */
[-C--:B------:R-:W-:Y:S01]  /*386f0*/  FMUL.FTZ R70, R70, R15.reuse ;  /* 0x0000000f46467220 */ /* 0x080fe20000410000 */
[----:B------:R-:W-:Y:S02]  /*38700*/  IMAD.IADD R39, R38, 0x1, -R39 ;  /* 0x0000000126277824 */ /* 0x000fe400078e0a27 */
[-C--:B------:R-:W-:Y:S01]  /*38710*/  FMUL.FTZ R48, R48, R15.reuse ;  /* 0x0000000f30307220 */ /* 0x080fe20000410000 */
[-C--:B------:R-:W-:Y:S01]  /*38720*/  FMUL.FTZ R49, R49, R15.reuse ;  /* 0x0000000f31317220 */ /* 0x080fe20000410000 */
[-C--:B------:R-:W-:Y:S01]  /*38730*/  FMUL.FTZ R52, R52, R15.reuse ;  /* 0x0000000f34347220 */ /* 0x080fe20000410000 */
[-C--:B------:R-:W-:Y:S01]  /*38740*/  FMUL.FTZ R53, R53, R15.reuse ;  /* 0x0000000f35357220 */ /* 0x080fe20000410000 */
[-C--:B------:R-:W-:Y:S01]  /*38750*/  FMUL.FTZ R60, R60, R15.reuse ;  /* 0x0000000f3c3c7220 */ /* 0x080fe20000410000 */
[-C--:B------:R-:W-:Y:S01]  /*38760*/  FMUL.FTZ R41, R41, R15.reuse ;  /* 0x0000000f29297220 */ /* 0x080fe20000410000 */
[----:B------:R-:W-:Y:S01]  /*38770*/  IMAD.IADD R30, R33, 0x1, -R30 ;  /* 0x00000001211e7824 */ /* 0x000fe200078e0a1e */
[----:B------:R-:W-:Y:S01]  /*38780*/  IADD3 R33, -R4, 0x1, R37 ;  /* 0x0000000104217810 */ /* 0x000fe20007ffe125 */
[----:B------:R-:W-:Y:S01]  /*38790*/  IMAD.U32 R32, R32, 0x10, R39 ;  /* 0x0000001020207824 */ /* 0x000fe200078e0027 */
[----:B------:R-:W1:Y:S01]  /*387a0*/  MUFU.TANH R7, R7 ;  /* 0x0000000700077308 */ /* 0x000e620000002400 */
[----:B------:R-:W-:-:S02]  /*387b0*/  FMUL.FTZ R62, R62, R15 ;  /* 0x0000000f3e3e7220 */ /* 0x000fc40000410000 */
[----:B------:R-:W-:-:S05]  /*387c0*/  IMAD R33, R30, -0x2, R33 ;  /* 0xfffffffe1e217824 */ /* 0x000fca00078e0221 */
[----:B------:R-:W3:Y:S01]  /*387d0*/  MUFU.TANH R14, R14 ;  /* 0x0000000e000e7308 */ /* 0x000ee20000002400 */
[----:B------:R-:W-:-:S07]  /*387e0*/  FMUL.FTZ R15, R71, R15 ;  /* 0x0000000f470f7220 */ /* 0x000fce0000410000 */
        /* <DEDUP_REMOVED lines=38> */
[----:B------:R4:W0:Y:S02]  /*38a50*/  MUFU.TANH R85, R41 ;  /* 0x0000002900557308 */ /* 0x0008240000002400 */
[----:B----4-:R-:W-:Y:S01]  /*38a60*/  IMAD R41, R31, 0x40, R32 ;  /* 0x000000401f297824 */ /* 0x010fe200078e0220 */
[----:B------:R-:W-:-:S05]  /*38a70*/  LOP3.LUT R32, RZ, R77, RZ, 0x33, !PT ;  /* 0x0000004dff207212 */ /* 0x000fca00078e33ff */
[----:B------:R4:W0:Y:S01]  /*38a80*/  MUFU.TANH R87, R62 ;  /* 0x0000003e00577308 */ /* 0x0008220000002400 */
[C---:B------:R-:W-:Y:S02]  /*38a90*/  IMAD.SHL.U32 R31, R30.reuse, 0x2, RZ ;  /* 0x000000021e1f7824 */ /* 0x040fe400078e00ff */
[----:B------:R-:W-:Y:S02]  /*38aa0*/  IMAD.IADD R58, R33, 0x1, R32 ;  /* 0x00000001213a7824 */ /* 0x000fe400078e0220 */
[----:B----4-:R-:W-:-:S03]  /*38ab0*/  IMAD R62, R30, -0x2, R37 ;  /* 0xfffffffe1e3e7824 */ /* 0x010fc600078e0225 */
[----:B------:R4:W0:Y:S01]  /*38ac0*/  MUFU.TANH R63, R15 ;  /* 0x0000000f003f7308 */ /* 0x0008220000002400 */
[----:B------:R-:W-:Y:S01]  /*38ad0*/  IMAD R59, R0, -0x60, -R31 ;  /* 0xffffffa0003b7824 */ /* 0x000fe200078e0a1f */
[----:B------:R-:W-:Y:S01]  /*38ae0*/  VIADDMNMX R54, R41, R78, R62, PT ;  /* 0x0000004e29367246 */ /* 0x000fe2000380013e */
[----:B----4-:R-:W-:Y:S01]  /*38af0*/  IMAD.IADD R15, R58, 0x1, R41 ;  /* 0x000000013a0f7824 */ /* 0x010fe200078e0229 */
        /* <DEDUP_REMOVED lines=9> */
[----:B------:R-:W2:Y:S04]  /*38b90*/  LD.E R31, desc[UR6][R74.64+0x1c] ;  /* 0x00001c064a1f7980 */ /* 0x000ea8000c101900 */
[----:B------:R-:W3:Y:S01]  /*38ba0*/  LD.E R33, desc[UR6][R74.64+0x20] ;  /* 0x000020064a217980 */ /* 0x000ee2000c101900 */
[----:B--2---:R-:W-:-:S05]  /*38bb0*/  IMAD.HI.U32 R0, R0, R31, RZ ;  /* 0x0000001f00007227 */ /* 0x004fca00078e00ff */
[----:B---3--:R-:W-:-:S07]  /*38bc0*/  SHF.R.U32.HI R0, RZ, R33, R0 ;  /* 0x00000021ff007219 */ /* 0x008fce0000011600 */
.L_x_3244:
[----:B------:R-:W-:Y:S05]  /*38bd0*/  BSYNC B3 ;  /* 0x0000000000037941 */ /* 0x000fea0003800000 */
.L_x_3243:
[----:B------:R-:W-:Y:S01]  /*38be0*/  LOP3.LUT R0, RZ, R0, RZ, 0x33, !PT ;  /* 0x00000000ff007212 */ /* 0x000fe200078e33ff */
[----:B------:R-:W-:Y:S06]  /*38bf0*/  BRA `(.L_x_3245) ;  /* 0x0000000000187947 */ /* 0x000fec0003800000 */
.L_x_3242:
[----:B------:R-:W-:-:S13]  /*38c00*/  ISETP.NE.AND P0, PT, R3, 0x1, PT ;  /* 0x000000010300780c */ /* 0x000fda0003f05270 */
[----:B------:R-:W-:Y:S05]  /*38c10*/  @!P0 BRA `(.L_x_3245) ;  /* 0x0000000000108947 */ /* 0x000fea0003800000 */
[----:B------:R-:W2:Y:S04]  /*38c20*/  LD.E R31, desc[UR6][R74.64+0x1c] ;  /* 0x00001c064a1f7980 */ /* 0x000ea8000c101900 */
[----:B------:R-:W3:Y:S01]  /*38c30*/  LD.E R33, desc[UR6][R74.64+0x20] ;  /* 0x000020064a217980 */ /* 0x000ee2000c101900 */
[----:B--2---:R-:W-:-:S05]  /*38c40*/  IMAD.HI.U32 R0, R0, R31, RZ ;  /* 0x0000001f00007227 */ /* 0x004fca00078e00ff */
[----:B---3--:R-:W-:-:S07]  /*38c50*/  SHF.R.U32.HI R0, RZ, R33, R0 ;  /* 0x00000021ff007219 */ /* 0x008fce0000011600 */
.L_x_3245:
[----:B------:R-:W-:Y:S05]  /*38c60*/  BSYNC B2 ;  /* 0x0000000000027941 */ /* 0x000fea0003800000 */
.L_x_3241:
[----:B------:R-:W-:-:S05]  /*38c70*/  IMAD R0, R3, R0, R59 ;  /* 0x0000000003007224 */ /* 0x000fca00078e023b */
[----:B------:R-:W-:Y:S02]  /*38c80*/  VIMNMX R15, R15, R0, !PT ;  /* 0x000000000f0f7248 */ /* 0x000fe40007fe0100 */
[----:B------:R-:W-:-:S07]  /*38c90*/  VIADDMNMX R54, R0, R3, R54, PT ;  /* 0x0000000300367246 */ /* 0x000fce0003800136 */
.L_x_3240:
[----:B------:R-:W-:Y:S05]  /*38ca0*/  BSYNC B1 ;  /* 0x0000000000017941 */ /* 0x000fea0003800000 */
.L_x_3239:
        /* <DEDUP_REMOVED lines=90> */
[----:B------:R-:W-:Y:S02]  /*39250*/  ISETP.GE.AND P2, PT, R79, 0x4a, PT ;  /* 0x0000004a4f00780c */ /* 0x000fe40003f46270 */
[----:B------:R-:W-:-:S02]  /*39260*/  VIADDMNMX R62, R41, R78, R62, PT ;  /* 0x0000004e293e7246 */ /* 0x000fc4000380013e */
        /* <DEDUP_REMOVED lines=40> */
.L_x_3251:
[----:B------:R-:W-:Y:S05]  /*394f0*/  BSYNC B3 ;  /* 0x0000000000037941 */ /* 0x000fea0003800000 */
.L_x_3250:
[----:B------:R-:W-:Y:S01]  /*39500*/  LOP3.LUT R4, RZ, R4, RZ, 0x33, !PT ;  /* 0x00000004ff047212 */ /* 0x000fe200078e33ff */
[----:B------:R-:W-:Y:S06]  /*39510*/  BRA `(.L_x_3252) ;  /* 0x0000000000187947 */ /* 0x000fec0003800000 */
.L_x_3249:
[----:B------:R-:W-:-:S13]  /*39520*/  ISETP.NE.AND P6, PT, R3, 0x1, PT ;  /* 0x000000010300780c */ /* 0x000fda0003fc5270 */
[----:B------:R-:W-:Y:S05]  /*39530*/  @!P6 BRA `(.L_x_3252) ;  /* 0x000000000010e947 */ /* 0x000fea0003800000 */
[----:B------:R-:W2:Y:S04]  /*39540*/  LD.E R5, desc[UR6][R74.64+0x1c] ;  /* 0x00001c064a057980 */ /* 0x000ea8000c101900 */
[----:B------:R-:W3:Y:S01]  /*39550*/  LD.E R41, desc[UR6][R74.64+0x20] ;  /* 0x000020064a297980 */ /* 0x000ee2000c101900 */
[----:B--2---:R-:W-:-:S05]  /*39560*/  IMAD.HI.U32 R4, R4, R5, RZ ;  /* 0x0000000504047227 */ /* 0x004fca00078e00ff */
[----:B---3--:R-:W-:-:S07]  /*39570*/  SHF.R.U32.HI R4, RZ, R41, R4 ;  /* 0x00000029ff047219 */ /* 0x008fce0000011604 */
.L_x_3252:
[----:B------:R-:W-:Y:S05]  /*39580*/  BSYNC B2 ;  /* 0x0000000000027941 */ /* 0x000fea0003800000 */
.L_x_3248:
[----:B------:R-:W-:-:S05]  /*39590*/  IMAD R4, R3, R4, R59 ;  /* 0x0000000403047224 */ /* 0x000fca00078e023b */
[----:B------:R-:W-:Y:S02]  /*395a0*/  VIADDMNMX R62, R4, R3, R62, PT ;  /* 0x00000003043e7246 */ /* 0x000fe4000380013e */
[----:B------:R-:W-:-:S07]  /*395b0*/  VIMNMX R7, R7, R4, !PT ;  /* 0x0000000407077248 */ /* 0x000fce0007fe0100 */
.L_x_3247:
[----:B------:R-:W-:Y:S05]  /*395c0*/  BSYNC B1 ;  /* 0x0000000000017941 */ /* 0x000fea0003800000 */
.L_x_3246:
        /* <DEDUP_REMOVED lines=68> */
[----:B------:R-:W-:-:S04]  /*39a10*/  ISETP.GT.AND P0, PT, R7, 0x48, !P1 ;  /* 0x000000480700780c */ /* 0x000fc80004f04270 */
[----:B------:R-:W-:-:S04]  /*39a20*/  ISETP.LT.OR P0, PT, R62, 0x49, P0 ;  /* 0x000000493e00780c */ /* 0x000fc80000701670 */
[----:B------:R-:W-:Y:S02]  /*39a30*/  FSEL R4, R87, -INF , !P0 ;  /* 0xff80000057047808 */ /* 0x000fe40004000000 */
[C---:B------:R-:W-:Y:S02]  /*39a40*/  ISETP.GT.AND P0, PT, R7.reuse, RZ, !P6 ;  /* 0x000000ff0700720c */ /* 0x040fe40007704270 */
[C---:B------:R-:W-:Y:S02]  /*39a50*/  ISETP.GT.AND P2, PT, R7.reuse, 0x49, !P2 ;  /* 0x000000490700780c */ /* 0x040fe40005744270 */
[----:B------:R-:W-:Y:S02]  /*39a60*/  ISETP.LT.OR P0, PT, R62, 0x1, P0 ;  /* 0x000000013e00780c */ /* 0x000fe40000701670 */
[----:B------:R-:W-:Y:S02]  /*39a70*/  ISETP.GT.AND P3, PT, R7, 0x50, !P3 ;  /* 0x000000500700780c */ /* 0x000fe40005f64270 */
[----:B------:R-:W-:-:S02]  /*39a80*/  FSEL R13, R2, -INF , !P0 ;  /* 0xff800000020d7808 */ /* 0x000fc40004000000 */
[----:B------:R-:W2:Y:S01]  /*39a90*/  LDL.64 R2, [UR4+0x70] ;  /* 0x00007004ff027983 */ /* 0x000ea20008100a00 */
        /* <DEDUP_REMOVED lines=18> */
[C---:B------:R-:W-:Y:S02]  /*39bc0*/  ISETP.LT.OR P2, PT, R62.reuse, 0x4a, P2 ;  /* 0x0000004a3e00780c */ /* 0x040fe40001741670 */
[----:B------:R-:W-:Y:S02]  /*39bd0*/  FMNMX.FTZ R9, R5, R6, !PT ;  /* 0x0000000605097209 */ /* 0x000fe40007810000 */
[----:B------:R-:W-:Y:S02]  /*39be0*/  ISETP.LT.OR P3, PT, R62, 0x51, P3 ;  /* 0x000000513e00780c */ /* 0x000fe40001f61670 */
[----:B------:R-:W-:Y:S02]  /*39bf0*/  FSEL R26, R26, -INF , !P2 ;  /* 0xff8000001a1a7808 */ /* 0x000fe40005000000 */
[----:B------:R-:W-:-:S02]  /*39c00*/  FMNMX.FTZ R9, R4, R9, !PT ;  /* 0x0000000904097209 */ /* 0x000fc40007810000 */
[----:B------:R-:W-:Y:S02]  /*39c10*/  ISETP.GT.AND P5, PT, R7, 0x58, !P5 ;  /* 0x000000580700780c */ /* 0x000fe40006fa4270 */
[----:B------:R-:W-:Y:S02]  /*39c20*/  ISETP.LT.OR P4, PT, R62, 0x52, P4 ;  /* 0x000000523e00780c */ /* 0x000fe40002781670 */
[----:B------:R-:W-:Y:S02]  /*39c30*/  FSEL R25, R25, -INF , !P3 ;  /* 0xff80000019197808 */ /* 0x000fe40005800000 */
[----:B------:R-:W-:Y:S02]  /*39c40*/  FMNMX.FTZ R6, R26, R9, !PT ;  /* 0x000000091a067209 */ /* 0x000fe40007810000 */
[----:B------:R-:W-:Y:S02]  /*39c50*/  ISETP.GT.AND P0, PT, R7, 0x59, !P6 ;  /* 0x000000590700780c */ /* 0x000fe40007704270 */
[----:B------:R-:W-:-:S02]  /*39c60*/  ISETP.LT.OR P5, PT, R62, 0x59, P5 ;  /* 0x000000593e00780c */ /* 0x000fc40002fa1670 */
[----:B------:R-:W-:Y:S02]  /*39c70*/  FSEL R28, R28, -INF , !P4 ;  /* 0xff8000001c1c7808 */ /* 0x000fe40006000000 */
[----:B------:R-:W-:Y:S02]  /*39c80*/  FMNMX.FTZ R7, R25, R6, !PT ;  /* 0x0000000619077209 */ /* 0x000fe40007810000 */
[----:B------:R-:W-:Y:S02]  /*39c90*/  ISETP.LT.OR P0, PT, R62, 0x5a, P0 ;  /* 0x0000005a3e00780c */ /* 0x000fe40000701670 */
[----:B------:R-:W-:Y:S02]  /*39ca0*/  FSEL R29, R70, -INF , !P5 ;  /* 0xff800000461d7808 */ /* 0x000fe40006800000 */
[----:B------:R-:W-:Y:S02]  /*39cb0*/  FMNMX.FTZ R6, R28, R7, !PT ;  /* 0x000000071c067209 */ /* 0x000fe40007810000 */
[----:B------:R-:W-:-:S02]  /*39cc0*/  FSEL R27, R63, -INF , !P0 ;  /* 0xff8000003f1b7808 */ /* 0x000fc40004000000 */
[----:B------:R-:W-:-:S04]  /*39cd0*/  FMNMX.FTZ R6, R29, R6, !PT ;  /* 0x000000061d067209 */ /* 0x000fc80007810000 */
[----:B------:R-:W-:-:S05]  /*39ce0*/  FMNMX.FTZ R9, R27, R6, !PT ;  /* 0x000000061b097209 */ /* 0x000fca0007810000 */
[----:B--2---:R0:W-:Y:S04]  /*39cf0*/  ST.E desc[UR6][R2.64+0x4], R9 ;  /* 0x0000040902007985 */ /* 0x0041e8000c101906 */
        /* <DEDUP_REMOVED lines=23> */
[----:B0-----:R-:W-:-:S05]  /*39e70*/  FMNMX.FTZ R9, R15, R6, !PT ;  /* 0x000000060f097209 */ /* 0x001fca0007810000 */
[----:B------:R-:W0:Y:S02]  /*39e80*/  SHFL.BFLY PT, R6, R9, 0x2, 0x1f ;  /* 0x0c401f0009067f89 */ /* 0x000e2400000e0000 */
[----:B0-----:R-:W-:Y:S02]  /*39e90*/  FMNMX.FTZ R8, R9, R6, !PT ;  /* 0x0000000609087209 */ /* 0x001fe40007810000 */
[----:B------:R-:W-:Y:S04]  /*39ea0*/  ST.E desc[UR6][R2.64], R9 ;  /* 0x0000000902007985 */ /* 0x000fe8000c101906 */
[----:B--2---:R-:W0:Y:S02]  /*39eb0*/  SHFL.BFLY PT, R7, R10, 0x2, 0x1f ;  /* 0x0c401f000a077f89 */ /* 0x004e2400000e0000 */
[----:B0-----:R-:W-:-:S02]  /*39ec0*/  FMNMX.FTZ R12, R10, R7, !PT ;  /* 0x000000070a0c7209 */ /* 0x001fc40007810000 */
[----:B------:R-:W0:Y:S04]  /*39ed0*/  SHFL.BFLY PT, R7, R8, 0x1, 0x1f ;  /* 0x0c201f0008077f89 */ /* 0x000e2800000e0000 */
[----:B------:R-:W1:Y:S01]  /*39ee0*/  SHFL.BFLY PT, R61, R12, 0x1, 0x1f ;  /* 0x0c201f000c3d7f89 */ /* 0x000e6200000e0000 */
[----:B0-----:R-:W-:Y:S02]  /*39ef0*/  FMNMX.FTZ R11, R8, R7, !PT ;  /* 0x00000007080b7209 */ /* 0x001fe40007810000 */
[----:B-1----:R-:W-:-:S03]  /*39f00*/  FMNMX.FTZ R61, R12, R61, !PT ;  /* 0x0000003d0c3d7209 */ /* 0x002fc60007810000 */
[----:B------:R-:W-:Y:S04]  /*39f10*/  ST.E desc[UR6][R2.64], R11 ;  /* 0x0000000b02007985 */ /* 0x000fe8000c101906 */
[----:B------:R0:W-:Y:S04]  /*39f20*/  ST.E desc[UR6][R2.64+0x4], R61 ;  /* 0x0000043d02007985 */ /* 0x0001e8000c101906 */
[----:B------:R-:W2:Y:S04]  /*39f30*/  LDL.64 R6, [UR4+0x70] ;  /* 0x00007004ff067983 */ /* 0x000ea80008100a00 */
[----:B--2---:R-:W2:Y:S04]  /*39f40*/  LD.E R63, desc[UR6][R6.64+0x20] ;  /* 0x00002006063f7980 */ /* 0x004ea8000c101900 */
[----:B------:R-:W2:Y:S04]  /*39f50*/  LD.E R10, desc[UR6][R6.64] ;  /* 0x00000006060a7980 */ /* 0x000ea8000c101900 */
[----:B------:R-:W3:Y:S01]  /*39f60*/  LD.E R62, desc[UR6][R6.64+0x4] ;  /* 0x00000406063e7980 */ /* 0x000ee2000c101900 */
[C---:B--2---:R-:W-:Y:S01]  /*39f70*/  FMUL.FTZ R8, R10.reuse, R63 ;  /* 0x0000003f0a087220 */ /* 0x044fe20000410000 */
[----:B------:R-:W-:-:S04]  /*39f80*/  FSETP.NEU.FTZ.AND P0, PT, R10, -INF , PT ;  /* 0xff8000000a00780b */ /* 0x000fc80003f1d000 */
[----:B------:R-:W-:Y:S02]  /*39f90*/  FSEL R12, R8, RZ, P0 ;  /* 0x000000ff080c7208 */ /* 0x000fe40000000000 */
[----:B---3--:R-:W-:-:S03]  /*39fa0*/  FSETP.NEU.FTZ.AND P0, PT, R62, -INF , PT ;  /* 0xff8000003e00780b */ /* 0x008fc60003f1d000 */
[-CC-:B------:R-:W-:Y:S01]  /*39fb0*/  FFMA.FTZ R209, R0, R63.reuse, -R12.reuse ;  /* 0x0000003f00d17223 */ /* 0x180fe2000001080c */
[----:B------:R-:W-:Y:S01]  /*39fc0*/  FMUL.FTZ R0, R63, R62 ;  /* 0x0000003e3f007220 */ /* 0x000fe20000410000 */
[----:B------:R-:W-:-:S04]  /*39fd0*/  FFMA.FTZ R172, R65, R63, -R12 ;  /* 0x0000003f41ac7223 */ /* 0x000fc8000001080c */
[----:B0-----:R-:W-:Y:S01]  /*39fe0*/  FSEL R2, R0, RZ, P0 ;  /* 0x000000ff00027208 */ /* 0x001fe20000000000 */
[-CC-:B------:R-:W-:Y:S01]  /*39ff0*/  FFMA.FTZ R31, R31, R63.reuse, -R12.reuse ;  /* 0x0000003f1f1f7223 */ /* 0x180fe2000001080c */
[----:B------:R-:W-:-:S03]  /*3a000*/  FFMA.FTZ R207, R30, R63, -R12 ;  /* 0x0000003f1ecf7223 */ /* 0x000fc6000001080c */
[-CC-:B------:R-:W-:Y:S01]  /*3a010*/  FFMA.FTZ R173, R13, R63.reuse, -R2.reuse ;  /* 0x0000003f0dad7223 */ /* 0x180fe20000010802 */
[-C--:B------:R-:W-:Y:S01]  /*3a020*/  FFMA.FTZ R30, R54, R63.reuse, -R2 ;  /* 0x0000003f361e7223 */ /* 0x080fe20000010802 */
[-C--:B------:R-:W-:Y:S01]  /*3a030*/  FFMA.FTZ R174, R60, R63.reuse, -R12 ;  /* 0x0000003f3cae7223 */ /* 0x080fe2000001080c */
[-C--:B------:R-:W-:Y:S01]  /*3a040*/  FFMA.FTZ R175, R55, R63.reuse, -R2 ;  /* 0x0000003f37af7223 */ /* 0x080fe20000010802 */
[----:B------:R-:W-:Y:S01]  /*3a050*/  MUFU.EX2 R172, R172 ;  /* 0x000000ac00ac7308 */ /* 0x000fe20000000800 */
[-CC-:B------:R-:W-:Y:S01]  /*3a060*/  FFMA.FTZ R33, R33, R63.reuse, -R12.reuse ;  /* 0x0000003f21217223 */ /* 0x180fe2000001080c */
[-C--:B------:R-:W-:Y:S01]  /*3a070*/  FFMA.FTZ R203, R32, R63.reuse, -R12 ;  /* 0x0000003f20cb7223 */ /* 0x080fe2000001080c */
[----:B------:R-:W-:-:S05]  /*3a080*/  FFMA.FTZ R32, R56, R63, -R2 ;  /* 0x0000003f38207223 */ /* 0x000fca0000010802 */
[----:B------:R-:W0:Y:S01]  /*3a090*/  MUFU.EX2 R31, R31 ;  /* 0x0000001f001f7308 */ /* 0x000e220000000800 */
[-C--:B------:R-:W-:Y:S01]  /*3a0a0*/  FFMA.FTZ R9, R53, R63.reuse, -R12 ;  /* 0x0000003f35097223 */ /* 0x080fe2000001080c */
[----:B------:R-:W-:-:S06]  /*3a0b0*/  FFMA.FTZ R13, R57, R63, -R2 ;  /* 0x0000003f390d7223 */ /* 0x000fcc0000010802 */
[----:B------:R-:W-:Y:S08]  /*3a0c0*/  MUFU.EX2 R173, R173 ;  /* 0x000000ad00ad7308 */ /* 0x000ff00000000800 */
[----:B------:R-:W1:Y:S01]  /*3a0d0*/  MUFU.EX2 R30, R30 ;  /* 0x0000001e001e7308 */ /* 0x000e620000000800 */
[-CC-:B------:R-:W-:Y:S01]  /*3a0e0*/  FFMA.FTZ R8, R52, R63.reuse, -R12.reuse ;  /* 0x0000003f34087223 */ /* 0x180fe2000001080c */
[----:B------:R-:W-:-:S06]  /*3a0f0*/  FFMA.FTZ R11, R51, R63, -R12 ;  /* 0x0000003f330b7223 */ /* 0x000fcc000001080c */
[----:B------:R-:W2:Y:S01]  /*3a100*/  MUFU.EX2 R174, R174 ;  /* 0x000000ae00ae7308 */ /* 0x000ea20000000800 */
[-CC-:B------:R-:W-:Y:S01]  /*3a110*/  FFMA.FTZ R10, R50, R63.reuse, -R12.reuse ;  /* 0x0000003f320a7223 */ /* 0x180fe2000001080c */
[-CC-:B------:R-:W-:Y:S01]  /*3a120*/  FFMA.FTZ R185, R49, R63.reuse, -R12.reuse ;  /* 0x0000003f31b97223 */ /* 0x180fe2000001080c */
[----:B------:R-:W-:-:S05]  /*3a130*/  FFMA.FTZ R184, R48, R63, -R12 ;  /* 0x0000003f30b87223 */ /* 0x000fca000001080c */
[----:B------:R-:W3:Y:S01]  /*3a140*/  MUFU.EX2 R175, R175 ;  /* 0x000000af00af7308 */ /* 0x000ee20000000800 */
[-CC-:B------:R-:W-:Y:S01]  /*3a150*/  FFMA.FTZ R187, R46, R63.reuse, -R12.reuse ;  /* 0x0000003f2ebb7223 */ /* 0x180fe2000001080c */
[-CC-:B------:R-:W-:Y:S01]  /*3a160*/  FFMA.FTZ R186, R45, R63.reuse, -R12.reuse ;  /* 0x0000003f2dba7223 */ /* 0x180fe2000001080c */
[-CC-:B------:R-:W-:Y:S01]  /*3a170*/  FFMA.FTZ R194, R44, R63.reuse, -R12.reuse ;  /* 0x0000003f2cc27223 */ /* 0x180fe2000001080c */
[-CC-:B------:R-:W-:Y:S01]  /*3a180*/  FFMA.FTZ R193, R43, R63.reuse, -R12.reuse ;  /* 0x0000003f2bc17223 */ /* 0x180fe2000001080c */
[-CC-:B------:R-:W-:Y:S01]  /*3a190*/  FFMA.FTZ R196, R42, R63.reuse, -R12.reuse ;  /* 0x0000003f2ac47223 */ /* 0x180fe2000001080c */
[-CC-:B------:R-:W-:Y:S02]  /*3a1a0*/  FFMA.FTZ R195, R40, R63.reuse, -R12.reuse ;  /* 0x0000003f28c37223 */ /* 0x180fe4000001080c */
[----:B------:R-:W4:Y:S01]  /*3a1b0*/  MUFU.EX2 R33, R33 ;  /* 0x0000002100217308 */ /* 0x000f220000000800 */
[-CC-:B------:R-:W-:Y:S01]  /*3a1c0*/  FFMA.FTZ R202, R39, R63.reuse, -R12.reuse ;  /* 0x0000003f27ca7223 */ /* 0x180fe2000001080c */
[-CC-:B------:R-:W-:Y:S01]  /*3a1d0*/  FFMA.FTZ R201, R38, R63.reuse, -R12.reuse ;  /* 0x0000003f26c97223 */ /* 0x180fe2000001080c */
[-CC-:B------:R-:W-:Y:S01]  /*3a1e0*/  FFMA.FTZ R204, R37, R63.reuse, -R12.reuse ;  /* 0x0000003f25cc7223 */ /* 0x180fe2000001080c */
[-CC-:B------:R-:W-:Y:S01]  /*3a1f0*/  FFMA.FTZ R206, R14, R63.reuse, -R12.reuse ;  /* 0x0000003f0ece7223 */ /* 0x180fe2000001080c */
[-C--:B------:R-:W-:Y:S01]  /*3a200*/  FFMA.FTZ R208, R15, R63.reuse, -R12 ;  /* 0x0000003f0fd07223 */ /* 0x080fe2000001080c */
[----:B------:R-:W-:-:S02]  /*3a210*/  FFMA.FTZ R12, R58, R63, -R2 ;  /* 0x0000003f3a0c7223 */ /* 0x000fc40000010802 */
[----:B------:R-:W5:Y:S01]  /*3a220*/  MUFU.EX2 R32, R32 ;  /* 0x0000002000207308 */ /* 0x000f620000000800 */
[-CC-:B------:R-:W-:Y:S01]  /*3a230*/  FFMA.FTZ R15, R59, R63.reuse, -R2.reuse ;  /* 0x0000003f3b0f7223 */ /* 0x180fe20000010802 */
[----:B------:R-:W-:Y:S01]  /*3a240*/  FFMA.FTZ R200, R20, R63, -R2 ;  /* 0x0000003f14c87223 */ /* 0x000fe20000010802 */
[----:B0-----:R-:W-:-:S05]  /*3a250*/  FADD.FTZ R3, R172, R31 ;  /* 0x0000001fac037221 */ /* 0x001fca0000010000 */
[----:B------:R-:W0:Y:S01]  /*3a260*/  MUFU.EX2 R9, R9 ;  /* 0x0000000900097308 */ /* 0x000e220000000800 */
[----:B-1----:R-:W-:Y:S01]  /*3a270*/  FADD.FTZ R20, R173, R30 ;  /* 0x0000001ead147221 */ /* 0x002fe20000010000 */
[----:B------:R-:W-:-:S06]  /*3a280*/  FFMA.FTZ R14, R47, R63, -R2 ;  /* 0x0000003f2f0e7223 */ /* 0x000fcc0000010802 */
        /* <DEDUP_REMOVED lines=8> */
[----:B-----5:R-:W-:-:S06]  /*3a310*/  FADD.FTZ R20, R32, R3 ;  /* 0x0000000320147221 */ /* 0x020fcc0000010000 */
[----:B------:R-:W4:Y:S01]  /*3a320*/  MUFU.EX2 R11, R11 ;  /* 0x0000000b000b7308 */ /* 0x000f220000000800 */
[----:B------:R-:W-:-:S07]  /*3a330*/  FFMA.FTZ R188, R36, R63, -R2 ;  /* 0x0000003f24bc7223 */ /* 0x000fce0000010802 */
[----:B------:R-:W5:Y:S01]  /*3a340*/  MUFU.EX2 R15, R15 ;  /* 0x0000000f000f7308 */ /* 0x000f620000000800 */
[----:B------:R-:W-:Y:S01]  /*3a350*/  FFMA.FTZ R199, R19, R63, -R2 ;  /* 0x0000003f13c77223 */ /* 0x000fe20000010802 */
[----:B0-----:R-:W-:-:S06]  /*3a360*/  FADD.FTZ R3, R9, R24 ;  /* 0x0000001809037221 */ /* 0x001fcc0000010000 */
[----:B------:R-:W0:Y:S01]  /*3a370*/  MUFU.EX2 R10, R10 ;  /* 0x0000000a000a7308 */ /* 0x000e220000000800 */
[----:B-1----:R-:W-:Y:S01]  /*3a380*/  FADD.FTZ R19, R13, R20 ;  /* 0x000000140d137221 */ /* 0x002fe20000010000 */
[----:B------:R-:W-:-:S06]  /*3a390*/  FFMA.FTZ R190, R35, R63, -R2 ;  /* 0x0000003f23be7223 */ /* 0x000fcc0000010802 */
[----:B------:R-:W1:Y:S01]  /*3a3a0*/  MUFU.EX2 R14, R14 ;  /* 0x0000000e000e7308 */ /* 0x000e620000000800 */
[----:B--2---:R-:W-:Y:S01]  /*3a3b0*/  FADD.FTZ R20, R8, R3 ;  /* 0x0000000308147221 */ /* 0x004fe20000010000 */
[----:B---3--:R-:W-:-:S06]  /*3a3c0*/  FADD.FTZ R24, R12, R19 ;  /* 0x000000130c187221 */ /* 0x008fcc0000010000 */
[----:B------:R-:W2:Y:S01]  /*3a3d0*/  MUFU.EX2 R185, R185 ;  /* 0x000000b900b97308 */ /* 0x000ea20000000800 */
[----:B------:R-:W-:-:S07]  /*3a3e0*/  FFMA.FTZ R189, R34, R63, -R2 ;  /* 0x0000003f22bd7223 */ /* 0x000fce0000010802 */
[----:B------:R-:W3:Y:S01]  /*3a3f0*/  MUFU.EX2 R0, R0 ;  /* 0x0000000000007308 */ /* 0x000ee20000000800 */
[-CC-:B------:R-:W-:Y:S01]  /*3a400*/  FFMA.FTZ R205, R18, R63.reuse, -R2.reuse ;  /* 0x0000003f12cd7223 */ /* 0x180fe20000010802 */
[----:B------:R-:W-:Y:S01]  /*3a410*/  FFMA.FTZ R18, R5, R63, -R2 ;  /* 0x0000003f05127223 */ /* 0x000fe20000010802 */
[----:B----4-:R-:W-:-:S05]  /*3a420*/  FADD.FTZ R3, R11, R20 ;  /* 0x000000140b037221 */ /* 0x010fca0000010000 */
[----:B------:R-:W4:Y:S01]  /*3a430*/  MUFU.EX2 R184, R184 ;  /* 0x000000b800b87308 */ /* 0x000f220000000800 */
[----:B-----5:R-:W-:-:S07]  /*3a440*/  FADD.FTZ R5, R15, R24 ;  /* 0x000000180f057221 */ /* 0x020fce0000010000 */
[----:B------:R-:W5:Y:S01]  /*3a450*/  MUFU.EX2 R188, R188 ;  /* 0x000000bc00bc7308 */ /* 0x000f620000000800 */
[----:B0-----:R-:W-:Y:S01]  /*3a460*/  FADD.FTZ R24, R10, R3 ;  /* 0x000000030a187221 */ /* 0x001fe20000010000 */
[----:B-1----:R-:W-:-:S06]  /*3a470*/  FADD.FTZ R5, R14, R5 ;  /* 0x000000050e057221 */ /* 0x002fcc0000010000 */
[----:B------:R-:W0:Y:S01]  /*3a480*/  MUFU.EX2 R187, R187 ;  /* 0x000000bb00bb7308 */ /* 0x000e220000000800 */
        /* <DEDUP_REMOVED lines=11> */
[----:B0-----:R-:W-:Y:S01]  /*3a540*/  FADD.FTZ R3, R187, R4 ;  /* 0x00000004bb037221 */ /* 0x001fe20000010000 */
[----:B-1----:R-:W-:-:S06]  /*3a550*/  FADD.FTZ R4, R190, R5 ;  /* 0x00000005be047221 */ /* 0x002fcc0000010000 */
[----:B------:R-:W0:Y:S08]  /*3a560*/  MUFU.EX2 R193, R193 ;  /* 0x000000c100c17308 */ /* 0x000e300000000800 */
        /* <DEDUP_REMOVED lines=47> */
[----:B-----5:R-:W-:-:S03]  /*3a860*/  FADD.FTZ R2, R21, R2 ;  /* 0x0000000215027221 */ /* 0x020fc60000010000 */
[----:B0-----:R-:W-:Y:S01]  /*3a870*/  FADD.FTZ R3, R209, R4 ;  /* 0x00000004d1037221 */ /* 0x001fe20000010000 */
[----:B-1----:R-:W-:-:S03]  /*3a880*/  FADD.FTZ R2, R181, R2 ;  /* 0x00000002b5027221 */ /* 0x002fc60000010000 */
[----:B--2---:R-:W-:Y:S01]  /*3a890*/  FADD.FTZ R27, R208, R3 ;  /* 0x00000003d01b7221 */ /* 0x004fe20000010000 */
[----:B---3--:R-:W-:-:S04]  /*3a8a0*/  FADD.FTZ R29, R159, R2 ;  /* 0x000000029f1d7221 */ /* 0x008fc80000010000 */
[----:B------:R-:W-:Y:S04]  /*3a8b0*/  ST.E desc[UR6][R6.64+0x10], R27 ;  /* 0x0000101b06007985 */ /* 0x000fe8000c101906 */
[----:B------:R0:W-:Y:S04]  /*3a8c0*/  ST.E desc[UR6][R6.64+0x14], R29 ;  /* 0x0000141d06007985 */ /* 0x0001e8000c101906 */
[----:B------:R-:W2:Y:S04]  /*3a8d0*/  LDL.64 R24, [UR4] ;  /* 0x00000004ff187983 */ /* 0x000ea80008100a00 */
[----:B------:R-:W3:Y:S04]  /*3a8e0*/  LDL.64 R4, [UR4+0x98] ;  /* 0x00009804ff047983 */ /* 0x000ee80008100a00 */
[----:B------:R-:W4:Y:S01]  /*3a8f0*/  LDL.64 R2, [UR4+0x80] ;  /* 0x00008004ff027983 */ /* 0x000f220008100a00 */
[----:B------:R-:W-:-:S03]  /*3a900*/  LEA.HI R26, R215, 0x8, RZ, 0x19 ;  /* 0x00000008d71a7811 */ /* 0x000fc600078fc8ff */
[----:B0-----:R-:W5:Y:S02]  /*3a910*/  LDL.64 R6, [UR4+0x88] ;  /* 0x00008804ff067983 */ /* 0x001f640008100a00 */
[----:B------:R0:W-:Y:S06]  /*3a920*/  BAR.SYNC.DEFER_BLOCKING R26, 0x100 ;  /* 0x0004001a0000751d */ /* 0x0001ec0000010000 */
[----:B--2---:R-:W2:Y:S04]  /*3a930*/  LD.E R25, desc[UR6][R24.64] ;  /* 0x0000000618197980 */ /* 0x004ea8000c101900 */
[----:B---3--:R-:W2:Y:S04]  /*3a940*/  LD.E.64 R4, desc[UR6][R4.64] ;  /* 0x0000000604047980 */ /* 0x008ea8000c101b00 */
[----:B----4-:R-:W3:Y:S04]  /*3a950*/  LD.E R35, desc[UR6][R2.64] ;  /* 0x0000000602237980 */ /* 0x010ee8000c101900 */
        /* <DEDUP_REMOVED lines=127> */
[----:B--2---:R-:W-:Y:S01]  /*3b150*/  IMAD R4, R25, 0xc00, R4 ;  /* 0x00000c0019047824 */ /* 0x004fe200078e0204 */
[----:B------:R-:W-:-:S04]  /*3b160*/  R2UR UR11, R5 ;  /* 0x00000000050b72ca */ /* 0x000fc800000e0000 */
[----:B------:R-:W-:Y:S02]  /*3b170*/  R2UR UR10, R4 ;  /* 0x00000000040a72ca */ /* 0x000fe400000e0000 */
[----:B------:R-:W-:Y:S02]  /*3b180*/  F2FP.BF16.F32.PACK_AB R172, R31, R172 ;  /* 0x000000ac1fac723e */ /* 0x000fe400000010ff */
[----:B------:R-:W-:Y:S02]  /*3b190*/  F2FP.BF16.F32.PACK_AB R174, R33, R174 ;  /* 0x000000ae21ae723e */ /* 0x000fe400000010ff */
[----:B------:R-:W-:Y:S02]  /*3b1a0*/  F2FP.BF16.F32.PACK_AB R173, R30, R173 ;  /* 0x000000ad1ead723e */ /* 0x000fe400000010ff */
[----:B------:R-:W-:Y:S01]  /*3b1b0*/  F2FP.BF16.F32.PACK_AB R175, R32, R175 ;  /* 0x000000af20af723e */ /* 0x000fe200000010ff */
        /* <DEDUP_REMOVED lines=128> */
[----:B------:R-:W-:Y:S01]  /*3b9c0*/  ST.E desc[UR6][R6.64], RZ ;  /* 0x000000ff06007985 */ /* 0x000fe2000c101906 */
[----:B0-----:R-:W-:-:S06]  /*3b9d0*/  WARPGROUP.ARRIVE ;  /* 0x00000000000079c5 */ /* 0x001fcc0000000000 */
[----:B------:R-:W-:Y:S03]  /*3b9e0*/  HGMMA.64x256x16.F32.BF16 R24, R172, gdesc[UR8].tnspB, RZ, !UPT, gsb0 ;  /* 0x43e00008ac187df0 */ /* 0x000fe6000c0018ff */
[----:B------:R-:W-:Y:S02]  /*3b9f0*/  WARPGROUP.DEPBAR.LE gsb0, 0x0 ;  /* 0x00008000000079c5 */ /* 0x000fe40000010000 */
        /* <DEDUP_REMOVED lines=129> */
[----:B0-----:R-:W5:Y:S04]  /*3c210*/  LD.E R24, desc[UR6][R2.64] ;  /* 0x0000000602187980 */ /* 0x001f68000c101900 */
[----:B-1----:R-:W5:Y:S04]  /*3c220*/  LD.E R25, desc[UR6][R2.64+0x4] ;  /* 0x0000040602197980 */ /* 0x002f68000c101900 */
[----:B--2---:R-:W2:Y:S04]  /*3c230*/  LD.E R26, desc[UR6][R2.64+0x8] ;  /* 0x00000806021a7980 */ /* 0x004ea8000c101900 */
[----:B---3--:R-:W2:Y:S04]  /*3c240*/  LD.E R27, desc[UR6][R2.64+0xc] ;  /* 0x00000c06021b7980 */ /* 0x008ea8000c101900 */
[----:B----4-:R-:W2:Y:S04]  /*3c250*/  LD.E R28, desc[UR6][R2.64+0x10] ;  /* 0x00001006021c7980 */ /* 0x010ea8000c101900 */
        /* <DEDUP_REMOVED lines=130> */
[----:B------:R-:W-:-:S04]  /*3ca80*/  F2FP.BF16.F32.PACK_AB R175, R14, R15 ;  /* 0x0000000f0eaf723e */ /* 0x000fc800000010ff */
[----:B--2---:R-:W-:-:S06]  /*3ca90*/  WARPGROUP.ARRIVE ;  /* 0x00000000000079c5 */ /* 0x004fcc0000000000 */
[----:B------:R-:W-:Y:S03]  /*3caa0*/  HGMMA.64x256x16.F32.BF16 R24, R172, gdesc[UR8].tnspB, R24, gsb0 ;  /* 0x43e00008ac187df0 */ /* 0x000fe60008001818 */
        /* <DEDUP_REMOVED lines=1457> */
[----:B------:R-:W-:-:S13]  /*425c0*/  LOP3.LUT P6, RZ, R215, 0x7f, RZ, 0xc0, !PT ;  /* 0x0000007fd7ff7812 */ /* 0x000fda00078cc0ff */
[----:B0-----:R-:W-:Y:S05]  /*425d0*/  @P6 BRA `(.L_x_3253) ;  /* 0x0000000000206947 */ /* 0x001fea0003800000 */
[----:B------:R-:W2:Y:S04]  /*425e0*/  LDL.64 R2, [UR4+0x40] ;  /* 0x00004004ff027983 */ /* 0x000ea80008100a00 */
[----:B------:R-:W3:Y:S04]  /*425f0*/  LDL.64 R4, [UR4] ;  /* 0x00000004ff047983 */ /* 0x000ee80008100a00 */
[----:B--2---:R-:W2:Y:S04]  /*42600*/  LD.E.64 R2, desc[UR6][R2.64+0x30] ;  /* 0x0000300602027980 */ /* 0x004ea8000c101b00 */
[----:B---3--:R-:W3:Y:S01]  /*42610*/  LD.E R4, desc[UR6][R4.64] ;  /* 0x0000000604047980 */ /* 0x008ee2000c101900 */
[----:B--2---:R-:W-:-:S05]  /*42620*/  MOV R7, R2 ;  /* 0x0000000200077202 */ /* 0x004fca0000000f00 */
[----:B---3--:R-:W-:-:S05]  /*42630*/  IMAD R0, R4, 0x8, R7 ;  /* 0x0000000804007824 */ /* 0x008fca00078e0207 */
[----:B------:R-:W-:-:S04]  /*42640*/  PRMT R0, RZ, 0x654, R0 ;  /* 0x00000654ff007816 */ /* 0x000fc80000000000 */
[----:B------:R0:W-:Y:S03]  /*42650*/  SYNCS.ARRIVE.TRANS64.RED.A1T0 RZ, [R0+URZ], RZ ;  /* 0x000000ff00ff79a7 */ /* 0x0001e6000810043f */
.L_x_3253:
[----:B------:R-:W-:-:S04]  /*42660*/  IMAD.MOV.U32 R217, RZ, RZ, 0x0 ;  /* 0x00000000ffd97424 */ /* 0x000fc800078e00ff */
[----:B0-----:R-:W-:Y:S05]  /*42670*/  RET.REL.NODEC R216 `(_ZN7cutlass13device_kernelIN5flash11enable_sm90INS1_16FlashAttnFwdSm90INS1_25CollectiveMainloopFwdSm90ILi2EN4cute5tupleIJNS5_1CILi1EEES8_S8_EEENS6_IJNS7_ILi128EEENS7_ILi96EEENS7_ILi64EEEEEELi256ENS_10bfloat16_tEfNS_4arch4Sm90ELb0ELb1ELb1ELb1ELb0ELb1ELb1ELb1ELb0ELb0ELb0ELb0EEENS1_21CollectiveEpilogueFwdINS6_IJSA_NS7_ILi256EEESB_EEES9_SE_SG_Li256ELb1ELb0ELb0ELb0EEENS1_36VarlenDynamicPersistentTileSchedulerILi128ELi96ELi256ELi32ELb0ELb0ELb1ELb1ELb0ELb1EEEEEEEEEvNT_6ParamsE) ;  /* 0xfffffbd8d8607950 */ /* 0x001fea0003c3ffff */
.L_x_3229:
[----:B0-----:R0:W1:Y:S02]  /*42680*/  SYNCS.PHASECHK.TRANS64.TRYWAIT P0, [R8+URZ], R9 ;  /* 0x00000009080075a7 */ /* 0x001064000800017f */
[----:B-1----:R-:W-:Y:S05]  /*42690*/  @!P0 NANOSLEEP.SYNCS 0x989680 ;  /* 0x009896800000895d */ /* 0x002fea0003900000 */
[----:B------:R-:W1:Y:S02]  /*426a0*/  @!P0 SYNCS.PHASECHK.TRANS64 P0, [R8+URZ], R9 ;  /* 0x00000009080085a7 */ /* 0x000e64000800007f */
[----:B-1----:R-:W-:Y:S05]  /*426b0*/  @!P0 BRA `(.L_x_3229) ;  /* 0xfffffffc00f08947 */ /* 0x002fea000383ffff */
[----:B------:R-:W-:Y:S05]  /*426c0*/  BRA `(.L_x_3228) ;  /* 0xffffff4800087947 */ /* 0x000fea000383ffff */
.L_x_3231:
[----:B0-----:R0:W1:Y:S02]  /*426d0*/  SYNCS.PHASECHK.TRANS64.TRYWAIT P0, [R4+URZ+0x32410], R3 ;  /* 0x03241003040075a7 */ /* 0x001064000800017f */
[----:B-1----:R-:W-:Y:S05]  /*426e0*/  @!P0 NANOSLEEP.SYNCS 0x989680 ;  /* 0x009896800000895d */ /* 0x002fea0003900000 */
[----:B------:R-:W1:Y:S02]  /*426f0*/  @!P0 SYNCS.PHASECHK.TRANS64 P0, [R4+URZ+0x32410], R3 ;  /* 0x03241003040085a7 */ /* 0x000e64000800007f */
[----:B-1----:R-:W-:Y:S05]  /*42700*/  @!P0 BRA `(.L_x_3231) ;  /* 0xfffffffc00f08947 */ /* 0x002fea000383ffff */
[----:B------:R-:W-:Y:S05]  /*42710*/  BRA `(.L_x_3254) ;  /* 0xffffff4800fc7947 */ /* 0x000fea000383ffff */
.L_x_3238:
[----:B0-----:R0:W1:Y:S02]  /*42720*/  SYNCS.PHASECHK.TRANS64.TRYWAIT P0, [R8+URZ], R9 ;  /* 0x00000009080075a7 */ /* 0x001064000800017f */
[----:B-1----:R-:W-:Y:S05]  /*42730*/  @!P0 NANOSLEEP.SYNCS 0x989680 ;  /* 0x009896800000895d */ /* 0x002fea0003900000 */
[----:B------:R-:W1:Y:S02]  /*42740*/  @!P0 SYNCS.PHASECHK.TRANS64 P0, [R8+URZ], R9 ;  /* 0x00000009080085a7 */ /* 0x000e64000800007f */
[----:B-1----:R-:W-:Y:S05]  /*42750*/  @!P0 BRA `(.L_x_3238) ;  /* 0xfffffffc00f08947 */ /* 0x002fea000383ffff */
[----:B------:R-:W-:Y:S05]  /*42760*/  BRA `(.L_x_3237) ;  /* 0xffffff4c00707947 */ /* 0x000fea000383ffff */
.L_x_3255:
        /* <DEDUP_REMOVED lines=9> */
.L_x_4727:


//--------------------- .text._ZN7cutlass13device_kernelIN5flash11enable_sm90INS1_16FlashAttnFwdSm90INS1_25CollectiveMainloopFwdSm90ILi2EN4cute5tupleIJNS5_1CILi1EEES8_S8_EEENS6_IJNS7_ILi128EEENS7_ILi96EEENS7_ILi64EEEEEELi256ENS_10bfloat16_tEfNS_4arch4Sm90ELb1ELb0ELb1ELb0ELb0ELb0ELb0ELb1ELb0ELb0ELb0ELb0EEENS1_21CollectiveEpilogueFwdINS6_IJSA_NS7_ILi256EEESB_EEES9_SE_SG_Li256ELb0ELb0ELb0ELb0EEENS1_30DynamicPersistentTileSchedulerILi256ELi32ELb0ELb0ELb1EEEEEEEEEvNT_6ParamsE --------------------------
	.section	.text._ZN7cutlass13device_kernelIN5flash11enable_sm90INS1_16FlashAttnFwdSm90INS1_25CollectiveMainloopFwdSm90ILi2EN4cute5tupleIJNS5_1CILi1EEES8_S8_EEENS6_IJNS7_ILi128EEENS7_ILi96EEENS7_ILi64EEEEEELi256ENS_10bfloat16_tEfNS_4arch4Sm90ELb1ELb0ELb1ELb0ELb0ELb0ELb0ELb1ELb0ELb0ELb0ELb0EEENS1_21CollectiveEpilogueFwdINS6_IJSA_NS7_ILi256EEESB_EEES9_SE_SG_Li256ELb0ELb0ELb0ELb0EEENS1_30DynamicPersistentTileSchedulerILi256ELi32ELb0ELb0ELb1EEEEEEEEEvNT_6ParamsE,"ax",@progbits
	.align	128
.text._ZN7cutlass13device_kernelIN5flash11enable_sm90INS1_16FlashAttnFwdSm90INS1_25CollectiveMainloopFwdSm90ILi2EN4cute5tupleIJNS5_1CILi1EEES8_S8_EEENS6_IJNS7_ILi128EEENS7_ILi96EEENS7_ILi64EEEEEELi256ENS_10bfloat16_tEfNS_4arch4Sm90ELb1ELb0ELb1ELb0ELb0ELb0ELb0ELb1ELb0ELb0ELb0ELb0EEENS1_21CollectiveEpilogueFwdINS6_IJSA_NS7_ILi256EEESB_EEES9_SE_SG_Li256ELb0ELb0ELb0ELb0EEENS1_30DynamicPersistentTileSchedulerILi256ELi32ELb0ELb0ELb1EEEEEEEEEvNT_6ParamsE:
        .type           _ZN7cutlass13device_kernelIN5flash11enable_sm90INS1_16FlashAttnFwdSm90INS1_25CollectiveMainloopFwdSm90ILi2EN4cute5tupleIJNS5_1CILi1EEES8_S8_EEENS6_IJNS7_ILi128EEENS7_ILi96EEENS7_ILi64EEEEEELi256ENS_10bfloat16_tEfNS_4arch4Sm90ELb1ELb0ELb1ELb0ELb0ELb0ELb0ELb1ELb0ELb0ELb0ELb0EEENS1_21CollectiveEpilogueFwdINS6_IJSA_NS7_ILi256EEESB_EEES9_SE_SG_Li256ELb0ELb0ELb0ELb0EEENS1_30DynamicPersistentTileSchedulerILi256ELi32ELb0ELb0ELb1EEEEEEEEEvNT_6ParamsE,@function
        .size           _ZN7cutlass13device_kernelIN5flash11enable_sm90INS1_16FlashAttnFwdSm90INS1_25CollectiveMainloopFwdSm90ILi2EN4cute5tupleIJNS5_1CILi1EEES8_S8_EEENS6_IJNS7_ILi128EEENS7_ILi96EEENS7_ILi64EEEEEELi256ENS_10bfloat16_tEfNS_4arch4Sm90ELb1ELb0ELb1ELb0ELb0ELb0ELb0ELb1ELb0ELb0ELb0ELb0EEENS1_21CollectiveEpilogueFwdINS6_IJSA_NS7_ILi256EEESB_EEES9_SE_SG_Li256ELb0ELb0ELb0ELb0EEENS1_30DynamicPersistentTileSchedulerILi256ELi32ELb0ELb0ELb1EEEEEEEEEvNT_6ParamsE,(.L_x_4729 - _ZN7cutlass13device_kernelIN5flash11enable_sm90INS1_16FlashAttnFwdSm90INS1_25CollectiveMainloopFwdSm90ILi2EN4cute5tupleIJNS5_1CILi1EEES8_S8_EEENS6_IJNS7_ILi128EEENS7_ILi96EEENS7_ILi64EEEEEELi256ENS_10bfloat16_tEfNS_4arch4Sm90ELb1ELb0ELb1ELb0ELb0ELb0ELb0ELb1ELb0ELb0ELb0ELb0EEENS1_21CollectiveEpilogueFwdINS6_IJSA_NS7_ILi256EEESB_EEES9_SE_SG_Li256ELb0ELb0ELb0ELb0EEENS1_30DynamicPersistentTileSchedulerILi256ELi32ELb0ELb0ELb1EEEEEEEEEvNT_6ParamsE)
        .other          _ZN7cutlass13device_kernelIN5flash11enable_sm90INS1_16FlashAttnFwdSm90INS1_25CollectiveMainloopFwdSm90ILi2EN4cute5tupleIJNS5_1CILi1EEES8_S8_EEENS6_IJNS7_ILi128EEENS7_ILi96EEENS7_ILi64EEEEEELi256ENS_10bfloat16_tEfNS_4arch4Sm90ELb1ELb0ELb1ELb0ELb0ELb0ELb0ELb1ELb0ELb0ELb0ELb0EEENS1_21CollectiveEpilogueFwdINS6_IJSA_NS7_ILi256EEESB_EEES9_SE_SG_Li256ELb0ELb0ELb0ELb0EEENS1_30DynamicPersistentTileSchedulerILi256ELi32ELb0ELb0ELb1EEEEEEEEEvNT_6ParamsE,@"STO_CUDA_ENTRY STV_DEFAULT"
_ZN7cutlass13device_kernelIN5flash11enable_sm90INS1_16FlashAttnFwdSm90INS1_25CollectiveMainloopFwdSm90ILi2EN4cute5tupleIJNS5_1CILi1EEES8_S8_EEENS6_IJNS7_ILi128EEENS7_ILi96EEENS7_ILi64EEEEEELi256ENS_10bfloat16_tEfNS_4arch4Sm90ELb1ELb0ELb1ELb0ELb0ELb0ELb0ELb1ELb0ELb0ELb0ELb0EEENS1_21CollectiveEpilogueFwdINS6_IJSA_NS7_ILi256EEESB_EEES9_SE_SG_Li256ELb0ELb0ELb0ELb0EEENS1_30DynamicPersistentTileSchedulerILi256ELi32ELb0ELb0ELb1EEEEEEEEEvNT_6ParamsE:
        /* <DEDUP_REMOVED lines=23> */
.L_x_3257:
[----:B------:R-:W-:Y:S05]  /*0170*/  BSYNC B0 ;  /* 0x0000000000007941 */ /* 0x000fea0003800000 */
.L_x_3256:
        /* <DEDUP_REMOVED lines=37> */
.L_x_3258:
        /* <DEDUP_REMOVED lines=22> */
.L_x_3259:
        /* <DEDUP_REMOVED lines=18> */
.L_x_3260:
        /* <DEDUP_REMOVED lines=22> */
.L_x_3261:
        /* <DEDUP_REMOVED lines=22> */
.L_x_3262:
[----:B------:R-:W-:Y:S01]  /*0910*/  PLOP3.LUT P0, PT, PT, PT, UP0, 0x80, 0x0 ;  /* 0x000000000000781c */ /* 0x000fe20003f0f008 */
[----:B------:R-:W-:Y:S01]  /*0920*/  UMOV UR36, 0x1 ;  /* 0x0000000100247882 */ /* 0x000fe20000000000 */
[----:B------:R-:W-:Y:S01]  /*0930*/  NOP ;  /* 0x0000000000007918 */ /* 0x000fe20000000000 */
[----:B------:R-:W-:Y:S01]  /*0940*/  USEL UR36, UR36, 0x2, !UP0 ;  /* 0x0000000224247887 */ /* 0x000fe2000c000000 */
[----:B------:R-:W-:Y:S01]  /*0950*/  ULDC.64 UR46, c[0x0][0x208] ;  /* 0x00008200002e7ab9 */ /* 0x000fe20000000a00 */
[----:B-123--:R-:W-:Y:S08]  /*0960*/  BAR.SYNC.DEFER_BLOCKING 0x0 ;  /* 0x0000000000007b1d */ /* 0x00eff00000010000 */
[----:B------:R-:W-:Y:S05]  /*0970*/  @!P0 BRA `(.L_x_3263) ;  /* 0x000000a000908947 */ /* 0x000fea0003800000 */
.L_x_3264:
        /* <DEDUP_REMOVED lines=24> */
[----:B---3--:R-:W-:Y:S02]  /*0b00*/  UMOV UR5, UR6 ;  /* 0x0000000600057c82 */ /* 0x008fe40008000000 */
[----:B------:R-:W-:Y:S01]  /*0b10*/  MOV R17, UR5 ;  /* 0x0000000500117c02 */ /* 0x000fe20008000f00 */
[----:B------:R-:W-:Y:S01]  /*0b20*/  IMAD.U32 R16, RZ, RZ, UR4 ;  /* 0x00000004ff107e24 */ /* 0x000fe2000f8e00ff */
[----:B------:R-:W-:Y:S01]  /*0b30*/  SHF.R.S32.HI R0, RZ, 0x1f, R205 ;  /* 0x0000001fff007819 */ /* 0x000fe200000114cd */
[----:B------:R-:W-:-:S03]  /*0b40*/  UMOV UR4, UR7 ;  /* 0x0000000700047c82 */ /* 0x000fc60008000000 */
[CC--:B------:R-:W-:Y:S02]  /*0b50*/  LEA.HI R3, R0.reuse, R205.reuse, RZ, 0x4 ;  /* 0x000000cd00037211 */ /* 0x0c0fe400078f20ff */
[-C--:B------:R-:W-:Y:S02]  /*0b60*/  LEA.HI R2, R0, R205.reuse, RZ, 0x7 ;  /* 0x000000cd00027211 */ /* 0x080fe400078f38ff */
[----:B------:R-:W-:Y:S02]  /*0b70*/  SHF.R.S32.HI R4, RZ, 0x4, R3 ;  /* 0x00000004ff047819 */ /* 0x000fe40000011403 */
[----:B------:R-:W-:Y:S02]  /*0b80*/  LOP3.LUT R202, R2, 0xffffff80, RZ, 0xc0, !PT ;  /* 0xffffff8002ca7812 */ /* 0x000fe400078ec0ff */
[----:B------:R-:W-:Y:S02]  /*0b90*/  LEA.HI R5, R3, R4, RZ, 0x1 ;  /* 0x0000000403057211 */ /* 0x000fe400078f08ff */
[----:B------:R-:W-:Y:S01]  /*0ba0*/  LEA.HI R204, R0, R205, RZ, 0x5 ;  /* 0x000000cd00cc7211 */ /* 0x000fe200078f28ff */
[----:B------:R-:W-:Y:S01]  /*0bb0*/  IMAD.IADD R202, R205, 0x1, -R202 ;  /* 0x00000001cdca7824 */ /* 0x000fe200078e0aca */
[----:B------:R-:W-:-:S02]  /*0bc0*/  LOP3.LUT R5, R5, 0x1ffffffe, RZ, 0xc0, !PT ;  /* 0x1ffffffe05057812 */ /* 0x000fc400078ec0ff */
[----:B------:R-:W-:Y:S02]  /*0bd0*/  SHF.R.S32.HI R204, RZ, 0x5, R204 ;  /* 0x00000005ffcc7819 */ /* 0x000fe400000114cc */
[----:B------:R-:W-:Y:S02]  /*0be0*/  IADD3 R5, R4, -R5, RZ ;  /* 0x8000000504057210 */ /* 0x000fe40007ffe0ff */
[----:B------:R-:W-:Y:S02]  /*0bf0*/  SHF.R.S32.HI R7, RZ, 0x1f, R202 ;  /* 0x0000001fff077819 */ /* 0x000fe400000114ca */
[----:B------:R-:W-:Y:S02]  /*0c00*/  LOP3.LUT R4, R3, 0x3fffff0, RZ, 0xc0, !PT ;  /* 0x03fffff003047812 */ /* 0x000fe400078ec0ff */
[----:B------:R-:W-:Y:S02]  /*0c10*/  LEA.HI R6, R7, R202, RZ, 0x2 ;  /* 0x000000ca07067211 */ /* 0x000fe400078f10ff */
[----:B------:R-:W-:Y:S01]  /*0c20*/  SHF.R.S32.HI R203, RZ, 0x7, R2 ;  /* 0x00000007ffcb7819 */ /* 0x000fe20000011402 */
[----:B------:R-:W-:Y:S01]  /*0c30*/  IMAD.IADD R3, R205, 0x1, -R4 ;  /* 0x00000001cd037824 */ /* 0x000fe200078e0a04 */
[----:B------:R-:W-:-:S02]  /*0c40*/  SHF.R.S32.HI R4, RZ, 0x2, R6 ;  /* 0x00000002ff047819 */ /* 0x000fc40000011406 */
[----:B------:R-:W-:Y:S01]  /*0c50*/  SHF.R.S32.HI R9, RZ, 0x1f, R6 ;  /* 0x0000001fff097819 */ /* 0x000fe20000011406 */
[----:B------:R-:W-:Y:S01]  /*0c60*/  IMAD R8, R204, 0x10, R3 ;  /* 0x00000010cc087824 */ /* 0x000fe200078e0203 */
[----:B------:R-:W-:Y:S02]  /*0c70*/  LEA.HI R2, R2, R203, RZ, 0x1 ;  /* 0x000000cb02027211 */ /* 0x000fe400078f08ff */
[----:B------:R-:W-:Y:S02]  /*0c80*/  LEA.HI R9, R9, R4, RZ, 0x3 ;  /* 0x0000000409097211 */ /* 0x000fe400078f18ff */
[----:B------:R-:W-:Y:S02]  /*0c90*/  LOP3.LUT R2, R2, 0x3fffffe, RZ, 0xc0, !PT ;  /* 0x03fffffe02027812 */ /* 0x000fe400078ec0ff */
[----:B------:R-:W-:Y:S02]  /*0ca0*/  LEA R3, R8, R5, 0x3 ;  /* 0x0000000508037211 */ /* 0x000fe400078e18ff */
[----:B------:R-:W-:-:S02]  /*0cb0*/  LEA.HI R0, R0, R205, RZ, 0x3 ;  /* 0x000000cd00007211 */ /* 0x000fc400078f18ff */
[----:B------:R-:W-:Y:S01]  /*0cc0*/  LOP3.LUT R9, R9, 0xfffffff8, RZ, 0xc0, !PT ;  /* 0xfffffff809097812 */ /* 0x000fe200078ec0ff */
[----:B------:R-:W-:Y:S01]  /*0cd0*/  IMAD.SHL.U32 R3, R3, 0x8, RZ ;  /* 0x0000000803037824 */ /* 0x000fe200078e00ff */
[----:B------:R-:W-:Y:S02]  /*0ce0*/  LEA.HI R7, R7, R202, RZ, 0x5 ;  /* 0x000000ca07077211 */ /* 0x000fe400078f28ff */
[----:B------:R-:W-:Y:S01]  /*0cf0*/  IADD3 R22, R203, -R2, RZ ;  /* 0x80000002cb167210 */ /* 0x000fe20007ffe0ff */
[----:B------:R-:W-:Y:S01]  /*0d00*/  IMAD.IADD R4, R4, 0x1, -R9 ;  /* 0x0000000104047824 */ /* 0x000fe200078e0a09 */
[----:B------:R-:W-:Y:S01]  /*0d10*/  LOP3.LUT R2, R0, 0x1ffffff8, RZ, 0xc0, !PT ;  /* 0x1ffffff800027812 */ /* 0x000fe200078ec0ff */
[----:B------:R-:W-:Y:S01]  /*0d20*/  IMAD.WIDE R16, R3, 0x2, R16 ;  /* 0x0000000203107825 */ /* 0x000fe200078e0210 */
[----:B------:R-:W-:Y:S02]  /*0d30*/  SHF.R.S32.HI R7, RZ, 0x5, R7 ;  /* 0x00000005ff077819 */ /* 0x000fe40000011407 */
[----:B------:R-:W-:Y:S01]  /*0d40*/  LOP3.LUT R3, R6, 0x7ffffffc, RZ, 0xc0, !PT ;  /* 0x7ffffffc06037812 */ /* 0x000fe200078ec0ff */
[----:B------:R-:W-:Y:S01]  /*0d50*/  IMAD.IADD R2, R205, 0x1, -R2 ;  /* 0x00000001cd027824 */ /* 0x000fe200078e0a02 */
[----:B------:R-:W-:Y:S01]  /*0d60*/  SHF.R.S32.HI R200, RZ, 0x3, R0 ;  /* 0x00000003ffc87819 */ /* 0x000fe20000011400 */
[----:B------:R-:W-:-:S03]  /*0d70*/  IMAD R7, R7, 0x10, R4 ;  /* 0x0000001007077824 */ /* 0x000fc600078e0204 */
[----:B------:R-:W-:Y:S01]  /*0d80*/  SHF.L.U32 R18, R2, 0x3, RZ ;  /* 0x0000000302127819 */ /* 0x000fe200000006ff */
[----:B------:R-:W-:Y:S02]  /*0d90*/  IMAD R22, R22, 0x40, R7 ;  /* 0x0000004016167824 */ /* 0x000fe400078e0207 */
[----:B------:R-:W-:-:S07]  /*0da0*/  IMAD.IADD R2, R202, 0x1, -R3 ;  /* 0x00000001ca027824 */ /* 0x000fce00078e0a03 */
.L_x_3311:
        /* <DEDUP_REMOVED lines=20> */
.L_x_3265:
[----:B------:R-:W-:Y:S01]  /*0ef0*/  ULDC UR6, c[0x0][0xdc4] ;  /* 0x0003710000067ab9 */ /* 0x000fe20000000800 */
[----:B------:R-:W-:Y:S01]  /*0f00*/  UMOV UR40, UR7 ;  /* 0x0000000700287c82 */ /* 0x000fe20008000000 */
[----:B------:R-:W-:-:S11]  /*0f10*/  UISETP.NE.AND UP0, UPT, UR6, 0x1, UPT ;  /* 0x000000010600788c */ /* 0x000fd6000bf05270 */
[----:B------:R-:W-:Y:S02]  /*0f20*/  @UP0 ULDC.64 UR10, c[0x0][0xdc8] ;  /* 0x00037200000a0ab9 */ /* 0x000fe40000000a00 */
[----:B------:R-:W-:-:S04]  /*0f30*/  UIMAD.WIDE.U32 UR4, UR7, UR10, URZ ;  /* 0x0000000a070472a5 */ /* 0x000fc8000f8e003f */
[----:B------:R-:W-:-:S04]  /*0f40*/  @UP0 USHF.R.U32.HI UR40, URZ, UR11, UR5 ;  /* 0x0000000b3f280299 */ /* 0x000fc80008011605 */
[----:B------:R-:W-:-:S12]  /*0f50*/  UIMAD UR4, UR40, UR6, URZ ;  /* 0x00000006280472a4 */ /* 0x000fd8000f8e023f */
.L_x_3266:
[----:B------:R-:W-:Y:S01]  /*0f60*/  ULDC.64 UR10, c[0x0][0x3f8] ;  /* 0x0000fe00000a7ab9 */ /* 0x000fe20000000a00 */
[----:B------:R-:W-:Y:S01]  /*0f70*/  UIADD3 UR9, UR7, -UR4, URZ ;  /* 0x8000000407097290 */ /* 0x000fe2000fffe03f */
[----:B------:R-:W-:Y:S01]  /*0f80*/  PLOP3.LUT P0, PT, PT, PT, PT, 0x80, 0x0 ;  /* 0x000000000000781c */ /* 0x000fe20003f0f070 */
[----:B------:R-:W-:Y:S01]  /*0f90*/  UISETP.NE.U32.AND UP0, UPT, UR10, URZ, UPT ;  /* 0x0000003f0a00728c */ /* 0x000fe2000bf05070 */
[----:B------:R-:W-:Y:S01]  /*0fa0*/  CS2R R20, SRZ ;  /* 0x0000000000147805 */ /* 0x000fe2000001ff00 */
[----:B------:R-:W-:Y:S01]  /*0fb0*/  ULOP3.LUT UR4, URZ, UR40, URZ, 0x33, !UPT ;  /* 0x000000283f047292 */ /* 0x000fe2000f8e333f */
[----:B------:R-:W-:Y:S01]  /*0fc0*/  IMAD.MOV.U32 R3, RZ, RZ, RZ ;  /* 0x000000ffff037224 */ /* 0x000fe200078e00ff */
[----:B------:R-:W-:Y:S01]  /*0fd0*/  ULDC UR5, c[0x0][0xdac] ;  /* 0x00036b0000057ab9 */ /* 0x000fe20000000800 */
[----:B------:R-:W-:Y:S01]  /*0fe0*/  UISETP.NE.AND.EX UP0, UPT, UR11, URZ, UPT, UP0 ;  /* 0x0000003f0b00728c */ /* 0x000fe2000bf05300 */
[----:B------:R-:W-:Y:S01]  /*0ff0*/  CS2R R150, SRZ ;  /* 0x0000000000967805 */ /* 0x000fe2000001ff00 */
[----:B------:R-:W-:Y:S01]  /*1000*/  UIADD3 UR4, UR4, UR5, URZ ;  /* 0x0000000504047290 */ /* 0x000fe2000fffe03f */
[----:B------:R-:W-:Y:S01]  /*1010*/  CS2R R148, SRZ ;  /* 0x0000000000947805 */ /* 0x000fe2000001ff00 */
[----:B------:R-:W-:Y:S01]  /*1020*/  ULDC UR45, c[0x0][0x404] ;  /* 0x00010100002d7ab9 */ /* 0x000fe20000000800 */
[----:B------:R-:W-:Y:S01]  /*1030*/  ULDC UR6, c[0x0][0x2e0] ;  /* 0x0000b80000067ab9 */ /* 0x000fe20000000800 */
[----:B------:R-:W-:Y:S01]  /*1040*/  USEL UR45, UR45, 0x1, UP0 ;  /* 0x000000012d2d7887 */ /* 0x000fe20008000000 */
[----:B------:R-:W-:Y:S01]  /*1050*/  CS2R R146, SRZ ;  /* 0x0000000000927805 */ /* 0x000fe2000001ff00 */
[----:B------:R-:W-:Y:S01]  /*1060*/  USHF.L.U32 UR42, UR4, 0x7, URZ ;  /* 0x00000007042a7899 */ /* 0x000fe2000800063f */
[----:B------:R-:W-:Y:S01]  /*1070*/  CS2R R144, SRZ ;  /* 0x0000000000907805 */ /* 0x000fe2000001ff00 */
[----:B------:R-:W-:Y:S01]  /*1080*/  ULDC UR7, c[0x0][0x288] ;  /* 0x0000a20000077ab9 */ /* 0x000fe20000000800 */
[----:B------:R-:W-:Y:S01]  /*1090*/  UIMAD UR45, UR45, UR6, URZ ;  /* 0x000000062d2d72a4 */ /* 0x000fe2000f8e023f */
[----:B------:R-:W-:Y:S01]  /*10a0*/  CS2R R142, SRZ ;  /* 0x00000000008e7805 */ /* 0x000fe2000001ff00 */
[----:B------:R-:W-:Y:S01]  /*10b0*/  UIADD3 UR5, UR42, 0xdf, -UR7 ;  /* 0x000000df2a057890 */ /* 0x000fe2000fffe807 */
[----:B------:R-:W-:Y:S01]  /*10c0*/  CS2R R140, SRZ ;  /* 0x00000000008c7805 */ /* 0x000fe2000001ff00 */
[----:B------:R-:W-:Y:S01]  /*10d0*/  UIADD3 UR4, UR45, 0x5f, URZ ;  /* 0x0000005f2d047890 */ /* 0x000fe2000fffe03f */
[----:B------:R-:W-:Y:S01]  /*10e0*/  CS2R R138, SRZ ;  /* 0x00000000008a7805 */ /* 0x000fe2000001ff00 */
[----:B------:R-:W-:Y:S01]  /*10f0*/  UIADD3 UR6, UR45, UR5, URZ ;  /* 0x000000052d067290 */ /* 0x000fe2000fffe03f */
[----:B------:R-:W-:Y:S01]  /*1100*/  CS2R R136, SRZ ;  /* 0x0000000000887805 */ /* 0x000fe2000001ff00 */
[----:B------:R-:W-:Y:S01]  /*1110*/  UIMAD.WIDE UR4, UR4, 0x2aaaaaab, URZ ;  /* 0x2aaaaaab040478a5 */ /* 0x000fe2000f8e023f */
[----:B------:R-:W-:Y:S01]  /*1120*/  CS2R R134, SRZ ;  /* 0x0000000000867805 */ /* 0x000fe2000001ff00 */
[----:B------:R-:W-:Y:S01]  /*1130*/  UIMAD.WIDE UR6, UR6, 0x2aaaaaab, URZ ;  /* 0x2aaaaaab060678a5 */ /* 0x000fe2000f8e023f */
[----:B------:R-:W-:Y:S01]  /*1140*/  CS2R R132, SRZ ;  /* 0x0000000000847805 */ /* 0x000fe2000001ff00 */
[----:B------:R-:W-:Y:S01]  /*1150*/  USHF.R.U32.HI UR4, URZ, 0x1f, UR5 ;  /* 0x0000001f3f047899 */ /* 0x000fe20008011605 */
[----:B------:R-:W-:Y:S01]  /*1160*/  CS2R R130, SRZ ;  /* 0x0000000000827805 */ /* 0x000fe2000001ff00 */
[----:B------:R-:W-:Y:S01]  /*1170*/  USHF.R.U32.HI UR6, URZ, 0x1f, UR7 ;  /* 0x0000001f3f067899 */ /* 0x000fe20008011607 */
[----:B------:R-:W-:Y:S01]  /*1180*/  CS2R R128, SRZ ;  /* 0x0000000000807805 */ /* 0x000fe2000001ff00 */
[----:B------:R-:W-:Y:S01]  /*1190*/  ULEA.HI.SX32 UR41, UR5, UR4, 0x1c ;  /* 0x0000000405297291 */ /* 0x000fe2000f8fe23f */
[----:B------:R-:W-:Y:S01]  /*11a0*/  CS2R R126, SRZ ;  /* 0x00000000007e7805 */ /* 0x000fe2000001ff00 */
[----:B------:R-:W-:Y:S01]  /*11b0*/  ULEA.HI.SX32 UR6, UR7, UR6, 0x1c ;  /* 0x0000000607067291 */ /* 0x000fe2000f8fe23f */
[----:B------:R-:W-:Y:S01]  /*11c0*/  CS2R R124, SRZ ;  /* 0x00000000007c7805 */ /* 0x000fe2000001ff00 */
[----:B------:R-:W-:Y:S01]  /*11d0*/  ULDC UR43, c[0x0][0xdb8] ;  /* 0x00036e00002b7ab9 */ /* 0x000fe20000000800 */
[----:B------:R-:W-:Y:S01]  /*11e0*/  ULDC UR10, c[0x0][0xdc4] ;  /* 0x00037100000a7ab9 */ /* 0x000fe20000000800 */
[----:B------:R-:W-:Y:S01]  /*11f0*/  UISETP.LT.AND UP0, UPT, UR41, UR6, UPT ;  /* 0x000000062900728c */ /* 0x000fe2000bf01270 */
[----:B------:R-:W-:Y:S01]  /*1200*/  CS2R R122, SRZ ;  /* 0x00000000007a7805 */ /* 0x000fe2000001ff00 */
[----:B------:R-:W-:Y:S01]  /*1210*/  UISETP.NE.AND UP1, UPT, UR43, 0x1, UPT ;  /* 0x000000012b00788c */ /* 0x000fe2000bf25270 */
[----:B------:R-:W-:Y:S01]  /*1220*/  CS2R R120, SRZ ;  /* 0x0000000000787805 */ /* 0x000fe2000001ff00 */
[----:B------:R-:W-:Y:S01]  /*1230*/  USEL UR41, UR41, UR6, UP0 ;  /* 0x0000000629297287 */ /* 0x000fe20008000000 */
[----:B------:R-:W-:Y:S01]  /*1240*/  CS2R R118, SRZ ;  /* 0x0000000000767805 */ /* 0x000fe2000001ff00 */
[----:B------:R-:W-:Y:S01]  /*1250*/  UIMAD UR9, UR8, UR10, UR9 ;  /* 0x0000000a080972a4 */ /* 0x000fe2000f8e0209 */
[----:B------:R-:W-:Y:S01]  /*1260*/  CS2R R116, SRZ ;  /* 0x0000000000747805 */ /* 0x000fe2000001ff00 */
[----:B------:R-:W-:Y:S01]  /*1270*/  UISETP.GE.AND UP0, UPT, UR41, 0x1, UPT ;  /* 0x000000012900788c */ /* 0x000fe2000bf06270 */
[----:B------:R-:W-:-:S02]  /*1280*/  CS2R R114, SRZ ;  /* 0x0000000000727805 */ /* 0x000fc4000001ff00 */
[----:B------:R-:W-:Y:S02]  /*1290*/  CS2R R112, SRZ ;  /* 0x0000000000707805 */ /* 0x000fe4000001ff00 */
[----:B------:R-:W-:Y:S02]  /*12a0*/  CS2R R110, SRZ ;  /* 0x00000000006e7805 */ /* 0x000fe4000001ff00 */
[----:B------:R-:W-:Y:S01]  /*12b0*/  CS2R R108, SRZ ;  /* 0x00000000006c7805 */ /* 0x000fe2000001ff00 */
[----:B------:R-:W-:Y:S01]  /*12c0*/  @UP1 ULDC UR8, c[0x0][0xdbc] ;  /* 0x00036f0000081ab9 */ /* 0x000fe20000000800 */
[----:B------:R-:W-:Y:S01]  /*12d0*/  PLOP3.LUT P1, PT, PT, PT, UP0, 0x80, 0x0 ;  /* 0x000000000000781c */ /* 0x000fe20003f2f008 */
[----:B------:R-:W-:Y:S01]  /*12e0*/  UIMAD.WIDE.U32 UR4, UR9, UR8, URZ ;  /* 0x00000008090472a5 */ /* 0x000fe2000f8e003f */
[----:B------:R-:W-:Y:S01]  /*12f0*/  CS2R R106, SRZ ;  /* 0x00000000006a7805 */ /* 0x000fe2000001ff00 */
[----:B------:R-:W-:Y:S01]  /*1300*/  @UP1 ULDC UR7, c[0x0][0xdc0] ;  /* 0x0003700000071ab9 */ /* 0x000fe20000000800 */
[----:B------:R-:W-:Y:S01]  /*1310*/  UMOV UR44, UR9 ;  /* 0x00000009002c7c82 */ /* 0x000fe20008000000 */
[----:B------:R-:W-:Y:S01]  /*1320*/  @UP1 USHF.R.U32.HI UR44, URZ, UR7, UR5 ;  /* 0x000000073f2c1299 */ /* 0x000fe20008011605 */
[----:B------:R-:W-:-:S02]  /*1330*/  CS2R R104, SRZ ;  /* 0x0000000000687805 */ /* 0x000fc4000001ff00 */
[----:B------:R-:W-:Y:S02]  /*1340*/  MOV R94, RZ ;  /* 0x000000ff005e7202 */ /* 0x000fe40000000f00 */
[----:B------:R-:W-:Y:S01]  /*1350*/  CS2R R98, SRZ ;  /* 0x0000000000627805 */ /* 0x000fe2000001ff00 */
[----:B------:R-:W-:Y:S01]  /*1360*/  UIADD3 UR4, -UR44, URZ, URZ ;  /* 0x0000003f2c047290 */ /* 0x000fe2000fffe13f */
[----:B------:R-:W-:Y:S02]  /*1370*/  CS2R R100, SRZ ;  /* 0x0000000000647805 */ /* 0x000fe4000001ff00 */
[----:B------:R-:W-:Y:S02]  /*1380*/  CS2R R86, SRZ ;  /* 0x0000000000567805 */ /* 0x000fe4000001ff00 */
[----:B------:R-:W-:Y:S01]  /*1390*/  CS2R R96, SRZ ;  /* 0x0000000000607805 */ /* 0x000fe2000001ff00 */
[----:B------:R-:W-:Y:S01]  /*13a0*/  UIMAD UR43, UR43, UR4, UR9 ;  /* 0x000000042b2b72a4 */ /* 0x000fe2000f8e0209 */
        /* <DEDUP_REMOVED lines=34> */
[----:B------:R-:W-:Y:S01]  /*15d0*/  MOV R175, RZ ;  /* 0x000000ff00af7202 */ /* 0x000fe20000000f00 */
[----:B------:R-:W-:Y:S02]  /*15e0*/  IMAD.MOV.U32 R6, RZ, RZ, RZ ;  /* 0x000000ffff067224 */ /* 0x000fe400078e00ff */
[----:B------:R-:W-:Y:S01]  /*15f0*/  IMAD.MOV.U32 R0, RZ, RZ, RZ ;  /* 0x000000ffff007224 */ /* 0x000fe200078e00ff */
[----:B------:R-:W-:Y:S06]  /*1600*/  @!P1 BRA `(.L_x_3267) ;  /* 0x0000007800ec9947 */ /* 0x000fec0003800000 */
[----:B------:R-:W1:Y:S01]  /*1610*/  SHFL.IDX PT, R0, R203, RZ, 0x1f ;  /* 0x00001fffcb007589 */ /* 0x000e6200000e0000 */
[----:B------:R-:W-:-:S04]  /*1620*/  UIADD3 UR6, UR49, 0x18400, URZ ;  /* 0x0001840031067890 */ /* 0x000fc8000fffe03f */
[----:B------:R-:W-:-:S06]  /*1630*/  ULOP3.LUT UP0, URZ, UR6, 0x1bf, URZ, 0xc0, !UPT ;  /* 0x000001bf063f7892 */ /* 0x000fcc000f80c03f */
[----:B------:R-:W-:Y:S02]  /*1640*/  PLOP3.LUT P0, PT, PT, PT, UP0, 0x80, 0x0 ;  /* 0x000000000000781c */ /* 0x000fe40003f0f008 */
        /* <DEDUP_REMOVED lines=13> */
[----:B------:R-:W-:Y:S01]  /*1720*/  MOV R5, UR5 ;  /* 0x0000000500057c02 */ /* 0x000fe20008000f00 */
[----:B------:R-:W-:Y:S01]  /*1730*/  ULDC.64 UR4, c[0x4][0x98] ;  /* 0x0100260000047ab9 */ /* 0x000fe20000000a00 */
        /* <DEDUP_REMOVED lines=9> */
.L_x_3268:
[----:B------:R-:W-:Y:S01]  /*17d0*/  ULEA.HI UR4, UR39, UR39, URZ, 0x1 ;  /* 0x0000002727047291 */ /* 0x000fe2000f8f083f */
[----:B------:R-:W-:-:S03]  /*17e0*/  IADD3 R6, R23, 0x8, RZ ;  /* 0x0000000817067810 */ /* 0x000fc60007ffe0ff */
[----:B------:R-:W-:-:S04]  /*17f0*/  ULOP3.LUT UR4, UR4, 0xfffffffe, URZ, 0xc0, !UPT ;  /* 0xfffffffe04047892 */ /* 0x000fc8000f8ec03f */
[----:B------:R-:W-:-:S06]  /*1800*/  UIADD3 UR4, UR39, -UR4, URZ ;  /* 0x8000000427047290 */ /* 0x000fcc000fffe03f */
[----:B------:R-:W-:-:S05]  /*1810*/  IMAD.U32 R0, RZ, RZ, UR4 ;  /* 0x00000004ff007e24 */ /* 0x000fca000f8e00ff */
[----:B------:R-:W-:-:S04]  /*1820*/  SHF.L.U32 R0, R0, 0x1f, RZ ;  /* 0x0000001f00007819 */ /* 0x000fc800000006ff */
[----:B------:R-:W1:Y:S02]  /*1830*/  SYNCS.PHASECHK.TRANS64.TRYWAIT P0, [UR49+0x22800], R0 ;  /* 0x02280000ff0075a7 */ /* 0x000e640008000171 */
[----:B-1----:R-:W-:Y:S05]  /*1840*/  @!P0 BRA `(.L_x_3269) ;  /* 0x000000bc00ec8947 */ /* 0x002fea0003800000 */
.L_x_3370:
[----:B-1----:R-:W-:Y:S01]  /*1850*/  IMAD.U32 R0, RZ, RZ, UR48 ;  /* 0x00000030ff007e24 */ /* 0x002fe2000f8e00ff */
[----:B------:R-:W-:Y:S05]  /*1860*/  WARPSYNC.ALL ;  /* 0x0000000000007948 */ /* 0x000fea0003800000 */
[----:B------:R1:W-:Y:S01]  /*1870*/  BAR.SYNC.DEFER_BLOCKING R6, 0x100 ;  /* 0x000400060000751d */ /* 0x0003e20000010000 */
[----:B------:R-:W-:-:S13]  /*1880*/  ISETP.NE.AND P0, PT, R0, 0x3, PT ;  /* 0x000000030000780c */ /* 0x000fda0003f05270 */
[----:B-1----:R-:W-:Y:S05]  /*1890*/  @!P0 BRA `(.L_x_3270) ;  /* 0x0000000000048947 */ /* 0x002fea0003800000 */
[----:B------:R-:W-:Y:S01]  /*18a0*/  BPT.TRAP 0x1 ;  /* 0x000000040000795c */ /* 0x000fe20000300000 */
.L_x_3270:
[----:B------:R-:W-:Y:S01]  /*18b0*/  ULEA UR21, UR37, UR49, 0x3 ;  /* 0x0000003125157291 */ /* 0x000fe2000f8e183f */
[----:B------:R-:W-:-:S05]  /*18c0*/  IMAD.U32 R7, RZ, RZ, UR38 ;  /* 0x00000026ff077e24 */ /* 0x000fca000f8e00ff */
[----:B------:R-:W-:-:S04]  /*18d0*/  SHF.L.U32 R7, R7, 0x1f, RZ ;  /* 0x0000001f07077819 */ /* 0x000fc800000006ff */
[----:B------:R1:W2:Y:S01]  /*18e0*/  SYNCS.PHASECHK.TRANS64.TRYWAIT P1, [UR21+0x22830], R7 ;  /* 0x02283007ff0075a7 */ /* 0x0002a20008020155 */
[----:B------:R-:W-:Y:S05]  /*18f0*/  @!P0 BRA `(.L_x_3271) ;  /* 0x0000000000048947 */ /* 0x000fea0003800000 */
[----:B------:R-:W-:Y:S01]  /*1900*/  BPT.TRAP 0x1 ;  /* 0x000000040000795c */ /* 0x000fe20000300000 */
.L_x_3271:
[----:B--2---:R-:W-:Y:S05]  /*1910*/  @P1 BRA `(.L_x_3272) ;  /* 0x0000000000081947 */ /* 0x004fea0003800000 */
[----:B------:R-:W2:Y:S02]  /*1920*/  SYNCS.PHASECHK.TRANS64.TRYWAIT P1, [UR21+0x22830], R7 ;  /* 0x02283007ff0075a7 */ /* 0x000ea40008020155 */
[----:B--2---:R-:W-:Y:S05]  /*1930*/  @!P1 BRA `(.L_x_3273) ;  /* 0x000000bc00c89947 */ /* 0x004fea0003800000 */
.L_x_3272:
[----:B------:R-:W-:Y:S01]  /*1940*/  UIADD3 UR4, UR49, 0x1c400, URZ ;  /* 0x0001c40031047890 */ /* 0x000fe2000fffe03f */
[----:B------:R-:W-:Y:S01]  /*1950*/  WARPGROUP.ARRIVE ;  /* 0x00000000000079c5 */ /* 0x000fe20000000000 */
[----:B------:R-:W-:Y:S01]  /*1960*/  ULOP3.LUT UR16, UR52, 0x10000, URZ, 0xfc, !UPT ;  /* 0x0001000034107892 */ /* 0x000fe2000f8efc3f */
[----:B------:R-:W-:Y:S01]  /*1970*/  VIADD R4, R22, UR42 ;  /* 0x0000002a16047c36 */ /* 0x000fe20008000000 */
        /* <DEDUP_REMOVED lines=20> */
[----:B------:R-:W-:Y:S01]  /*1ac0*/  ULDC UR27, c[0x0][0x988] ;  /* 0x00026200001b7ab9 */ /* 0x000fe20000000800 */
[----:B------:R-:W-:-:S02]  /*1ad0*/  WARPGROUP.DEPBAR.LE gsb0, 0x0 ;  /* 0x00008000000079c5 */ /* 0x000fc40000010000 */
[----:B------:R-:W-:-:S06]  /*1ae0*/  WARPGROUP.ARRIVE ;  /* 0x00000000000079c5 */ /* 0x000fcc0000000000 */
[----:B------:R-:W-:Y:S01]  /*1af0*/  HGMMA.64x96x16.F32.BF16 R24, gdesc[UR4], R24, gsb0 ;  /* 0x01600000041879f0 */ /* 0x000fe20008001818 */
[----:B------:R-:W-:Y:S02]  /*1b00*/  UIMAD UR6, UR41, -0x60, UR45 ;  /* 0xffffffa0290678a4 */ /* 0x000fe4000f8e022d */
[----:B------:R-:W-:Y:S02]  /*1b10*/  WARPGROUP.DEPBAR.LE gsb0, 0x0 ;  /* 0x00008000000079c5 */ /* 0x000fe40000010000 */
[----:B------:R-:W-:-:S06]  /*1b20*/  WARPGROUP.ARRIVE ;  /* 0x00000000000079c5 */ /* 0x000fcc0000000000 */
[----:B------:R-:W-:Y:S01]  /*1b30*/  HGMMA.64x96x16.F32.BF16 R24, gdesc[UR8], R24, gsb0 ;  /* 0x01600000081879f0 */ /* 0x000fe20008001818 */
[----:B------:R-:W-:Y:S01]  /*1b40*/  ULDC UR11, c[0x0][0x288] ;  /* 0x0000a200000b7ab9 */ /* 0x000fe20000000800 */
[----:B------:R-:W-:Y:S01]  /*1b50*/  ULDC UR10, c[0x0][0x9d8] ;  /* 0x00027600000a7ab9 */ /* 0x000fe20000000800 */
[----:B------:R-:W-:Y:S02]  /*1b60*/  UIADD3 UR7, -UR11, 0x61, UR6 ;  /* 0x000000610b077890 */ /* 0x000fe4000fffe106 */
[----:B------:R-:W-:-:S04]  /*1b70*/  UIADD3 UR6, UR6, 0x60, URZ ;  /* 0x0000006006067890 */ /* 0x000fc8000fffe03f */
[----:B------:R-:W-:Y:S02]  /*1b80*/  MOV R3, UR7 ;  /* 0x0000000700037c02 */ /* 0x000fe40008000f00 */
[----:B------:R-:W-:-:S03]  /*1b90*/  IMAD.U32 R5, RZ, RZ, UR6 ;  /* 0x00000006ff057e24 */ /* 0x000fc6000f8e00ff */
[C---:B------:R-:W-:Y:S02]  /*1ba0*/  IMAD R3, R2.reuse, -0x2, R3 ;  /* 0xfffffffe02037824 */ /* 0x040fe400078e0203 */
[----:B--2---:R-:W-:-:S03]  /*1bb0*/  IMAD R0, R2, -0x2, R5 ;  /* 0xfffffffe02007824 */ /* 0x004fc600078e0205 */
[----:B------:R-:W-:-:S04]  /*1bc0*/  IADD3 R5, R3, 0x8, R4 ;  /* 0x0000000803057810 */ /* 0x000fc80007ffe004 */
[----:B------:R-:W-:Y:S02]  /*1bd0*/  VIMNMX R5, R0, R5, PT ;  /* 0x0000000500057248 */ /* 0x000fe40003fe0100 */
[----:B------:R-:W-:Y:S02]  /*1be0*/  VIADDMNMX R0, R4, R3, R0, PT ;  /* 0x0000000304007246 */ /* 0x000fe40003800100 */
[C---:B------:R-:W-:Y:S02]  /*1bf0*/  ISETP.GT.AND P1, PT, R5.reuse, RZ, PT ;  /* 0x000000ff0500720c */ /* 0x040fe40003f24270 */
[C---:B------:R-:W-:Y:S02]  /*1c00*/  ISETP.GT.AND P2, PT, R5.reuse, 0x1, PT ;  /* 0x000000010500780c */ /* 0x040fe40003f44270 */
[----:B------:R-:W-:Y:S02]  /*1c10*/  ISETP.GT.AND P3, PT, R5, 0x8, PT ;  /* 0x000000080500780c */ /* 0x000fe40003f64270 */
[----:B------:R-:W-:-:S02]  /*1c20*/  ISETP.GT.AND P4, PT, R0, 0x8, PT ;  /* 0x000000080000780c */ /* 0x000fc40003f84270 */
[----:B------:R-:W-:Y:S01]  /*1c30*/  ISETP.GT.AND P5, PT, R0, 0x9, PT ;  /* 0x000000090000780c */ /* 0x000fe20003fa4270 */
        /* <DEDUP_REMOVED lines=35> */
[----:B----4-:R-:W-:Y:S01]  /*1e70*/  FSEL R27, R27, -INF , P2 ;  /* 0xff8000001b1b7808 */ /* 0x010fe20001000000 */
[----:B------:R-:W-:Y:S01]  /*1e80*/  FMUL.FTZ R25, R25, UR10 ;  /* 0x0000000a19197c20 */ /* 0x000fe20008410000 */
[----:B------:R-:W-:Y:S01]  /*1e90*/  ISETP.GT.AND P2, PT, R5, 0x10, PT ;  /* 0x000000100500780c */ /* 0x000fe20003f44270 */
[----:B------:R-:W-:Y:S01]  /*1ea0*/  FMUL.FTZ R28, R28, UR10 ;  /* 0x0000000a1c1c7c20 */ /* 0x000fe20008410000 */
[----:B------:R-:W-:Y:S01]  /*1eb0*/  FMNMX.FTZ R9, R26, R27, !PT ;  /* 0x0000001b1a097209 */ /* 0x000fe20007810000 */
[----:B------:R-:W-:Y:S01]  /*1ec0*/  FMUL.FTZ R29, R29, UR10 ;  /* 0x0000000a1d1d7c20 */ /* 0x000fe20008410000 */
[----:B------:R-:W-:Y:S01]  /*1ed0*/  FMUL.FTZ R32, R32, UR10 ;  /* 0x0000000a20207c20 */ /* 0x000fe20008410000 */
[----:B------:R-:W4:Y:S01]  /*1ee0*/  MUFU.TANH R34, R34 ;  /* 0x0000002200227308 */ /* 0x000f220000002400 */
[----:B-----5:R-:W-:Y:S01]  /*1ef0*/  FSEL R30, R30, -INF , P3 ;  /* 0xff8000001e1e7808 */ /* 0x020fe20001800000 */
[----:B------:R-:W-:Y:S01]  /*1f00*/  FMUL.FTZ R33, R33, UR10 ;  /* 0x0000000a21217c20 */ /* 0x000fe20008410000 */
[----:B------:R-:W-:Y:S01]  /*1f10*/  ISETP.GT.AND P3, PT, R0, 0x1, PT ;  /* 0x000000010000780c */ /* 0x000fe20003f64270 */
[----:B------:R-:W-:Y:S01]  /*1f20*/  FMUL.FTZ R36, R36, UR10 ;  /* 0x0000000a24247c20 */ /* 0x000fe20008410000 */
[----:B------:R-:W-:Y:S01]  /*1f30*/  FMNMX.FTZ R8, R30, R9, !PT ;  /* 0x000000091e087209 */ /* 0x000fe20007810000 */
[----:B------:R-:W-:Y:S01]  /*1f40*/  FMUL.FTZ R37, R37, UR10 ;  /* 0x0000000a25257c20 */ /* 0x000fe20008410000 */
[----:B------:R-:W-:Y:S01]  /*1f50*/  FMUL.FTZ R40, R40, UR10 ;  /* 0x0000000a28287c20 */ /* 0x000fe20008410000 */
[----:B------:R-:W5:Y:S01]  /*1f60*/  MUFU.TANH R35, R35 ;  /* 0x0000002300237308 */ /* 0x000f620000002400 */
[----:B--2---:R-:W-:Y:S01]  /*1f70*/  FSEL R31, R31, -INF , P1 ;  /* 0xff8000001f1f7808 */ /* 0x004fe20000800000 */
[----:B------:R-:W-:Y:S01]  /*1f80*/  FMUL.FTZ R41, R41, UR10 ;  /* 0x0000000a29297c20 */ /* 0x000fe20008410000 */
[----:B------:R-:W-:Y:S01]  /*1f90*/  ISETP.GT.AND P1, PT, R5, 0x11, PT ;  /* 0x000000110500780c */ /* 0x000fe20003f24270 */
[----:B------:R-:W-:Y:S01]  /*1fa0*/  FMUL.FTZ R44, R44, UR10 ;  /* 0x0000000a2c2c7c20 */ /* 0x000fe20008410000 */
[----:B------:R-:W-:Y:S01]  /*1fb0*/  FMNMX.FTZ R9, R31, R8, !PT ;  /* 0x000000081f097209 */ /* 0x000fe20007810000 */
        /* <DEDUP_REMOVED lines=24> */
[----:B------:R-:W-:-:S02]  /*2140*/  FMUL.FTZ R69, R69, UR10 ;  /* 0x0000000a45457c20 */ /* 0x000fc40008410000 */
[----:B------:R-:W2:Y:S01]  /*2150*/  MUFU.TANH R43, R43 ;  /* 0x0000002b002b7308 */ /* 0x000ea20000002400 */
[----:B----4-:R-:W-:Y:S02]  /*2160*/  FSEL R39, R39, -INF , P1 ;  /* 0xff80000027277808 */ /* 0x010fe40000800000 */
[----:B------:R-:W-:Y:S02]  /*2170*/  ISETP.GT.AND P1, PT, R5, 0x21, PT ;  /* 0x000000210500780c */ /* 0x000fe40003f24270 */
[----:B------:R-:W-:-:S03]  /*2180*/  FMNMX.FTZ R9, R39, R8, !PT ;  /* 0x0000000827097209 */ /* 0x000fc60007810000 */
[----:B------:R-:W4:Y:S01]  /*2190*/  MUFU.TANH R46, R46 ;  /* 0x0000002e002e7308 */ /* 0x000f220000002400 */
[----:B-----5:R-:W-:Y:S02]  /*21a0*/  FSEL R42, R42, -INF , P2 ;  /* 0xff8000002a2a7808 */ /* 0x020fe40001000000 */
[----:B------:R-:W-:Y:S02]  /*21b0*/  ISETP.GT.AND P2, PT, R5, 0x28, PT ;  /* 0x000000280500780c */ /* 0x000fe40003f44270 */
[----:B------:R-:W-:-:S03]  /*21c0*/  FMNMX.FTZ R8, R42, R9, !PT ;  /* 0x000000092a087209 */ /* 0x000fc60007810000 */
[----:B------:R-:W5:Y:S01]  /*21d0*/  MUFU.TANH R47, R47 ;  /* 0x0000002f002f7308 */ /* 0x000f620000002400 */
[----:B--2---:R-:W-:Y:S02]  /*21e0*/  FSEL R43, R43, -INF , P1 ;  /* 0xff8000002b2b7808 */ /* 0x004fe40000800000 */
[----:B------:R-:W-:Y:S02]  /*21f0*/  ISETP.GT.AND P1, PT, R5, 0x29, PT ;  /* 0x000000290500780c */ /* 0x000fe40003f24270 */
[----:B------:R-:W-:-:S03]  /*2200*/  FMNMX.FTZ R9, R43, R8, !PT ;  /* 0x000000082b097209 */ /* 0x000fc60007810000 */
        /* <DEDUP_REMOVED lines=50> */
[----:B------:R-:W-:Y:S02]  /*2530*/  ISETP.GT.AND P2, PT, R0, RZ, PT ;  /* 0x000000ff0000720c */ /* 0x000fe40003f44270 */
[----:B------:R-:W-:-:S03]  /*2540*/  FMNMX.FTZ R8, R70, R5, !PT ;  /* 0x0000000546087209 */ /* 0x000fc60007810000 */
[----:B------:R-:W4:Y:S01]  /*2550*/  MUFU.TANH R25, R25 ;  /* 0x0000001900197308 */ /* 0x000f220000002400 */
[----:B-----5:R-:W-:Y:S02]  /*2560*/  FSEL R71, R71, -INF , P1 ;  /* 0xff80000047477808 */ /* 0x020fe40000800000 */
[----:B------:R-:W-:Y:S02]  /*2570*/  ISETP.GT.AND P1, PT, R0, 0x10, PT ;  /* 0x000000100000780c */ /* 0x000fe40003f24270 */
[----:B------:R-:W-:-:S03]  /*2580*/  FMNMX.FTZ R8, R71, R8, !PT ;  /* 0x0000000847087209 */ /* 0x000fc60007810000 */
[----:B------:R-:W5:Y:S01]  /*2590*/  MUFU.TANH R28, R28 ;  /* 0x0000001c001c7308 */ /* 0x000f620000002400 */
[----:B--2---:R-:W-:Y:S01]  /*25a0*/  FSEL R24, R24, -INF , P2 ;  /* 0xff80000018187808 */ /* 0x004fe20001000000 */
[----:B------:R-:W2:Y:S06]  /*25b0*/  SHFL.BFLY PT, R5, R8, 0x2, 0x1f ;  /* 0x0c401f0008057f89 */ /* 0x000eac00000e0000 */
[----:B------:R-:W1:Y:S01]  /*25c0*/  MUFU.TANH R29, R29 ;  /* 0x0000001d001d7308 */ /* 0x000e620000002400 */
[----:B----4-:R-:W-:-:S04]  /*25d0*/  FSEL R25, R25, -INF , P3 ;  /* 0xff80000019197808 */ /* 0x010fc80001800000 */
[----:B------:R-:W-:-:S03]  /*25e0*/  FMNMX.FTZ R3, R24, R25, !PT ;  /* 0x0000001918037209 */ /* 0x000fc60007810000 */
[----:B------:R-:W4:Y:S01]  /*25f0*/  MUFU.TANH R32, R32 ;  /* 0x0000002000207308 */ /* 0x000f220000002400 */
[----:B-----5:R-:W-:-:S07]  /*2600*/  FSEL R28, R28, -INF , P4 ;  /* 0xff8000001c1c7808 */ /* 0x020fce0002000000 */
[----:B------:R-:W-:Y:S01]  /*2610*/  MUFU.TANH R33, R33 ;  /* 0x0000002100217308 */ /* 0x000fe20000002400 */
[----:B-1----:R-:W-:Y:S02]  /*2620*/  FSEL R29, R29, -INF , P5 ;  /* 0xff8000001d1d7808 */ /* 0x002fe40002800000 */
[----:B--2---:R-:W-:-:S05]  /*2630*/  FMNMX.FTZ R5, R8, R5, !PT ;  /* 0x0000000508057209 */ /* 0x004fca0007810000 */
[----:B------:R-:W1:Y:S01]  /*2640*/  SHFL.BFLY PT, R8, R5, 0x1, 0x1f ;  /* 0x0c201f0005087f89 */ /* 0x000e6200000e0000 */
[----:B------:R-:W2:Y:S01]  /*2650*/  MUFU.TANH R36, R36 ;  /* 0x0000002400247308 */ /* 0x000ea20000002400 */
[----:B----4-:R-:W-:Y:S02]  /*2660*/  FSEL R32, R32, -INF , P1 ;  /* 0xff80000020207808 */ /* 0x010fe40000800000 */
[----:B------:R-:W-:-:S05]  /*2670*/  ISETP.GT.AND P1, PT, R0, 0x18, PT ;  /* 0x000000180000780c */ /* 0x000fca0003f24270 */
[----:B------:R-:W4:Y:S08]  /*2680*/  MUFU.TANH R37, R37 ;  /* 0x0000002500257308 */ /* 0x000f300000002400 */
[----:B------:R-:W5:Y:S01]  /*2690*/  MUFU.TANH R40, R40 ;  /* 0x0000002800287308 */ /* 0x000f620000002400 */
[----:B--2---:R-:W-:Y:S02]  /*26a0*/  FSEL R36, R36, -INF , P1 ;  /* 0xff80000024247808 */ /* 0x004fe40000800000 */
[----:B------:R-:W-:-:S02]  /*26b0*/  ISETP.GT.AND P1, PT, R0, 0x20, PT ;  /* 0x000000200000780c */ /* 0x000fc40003f24270 */
[----:B-1----:R-:W-:-:S03]  /*26c0*/  FMNMX.FTZ R4, R5, R8, !PT ;  /* 0x0000000805047209 */ /* 0x002fc60007810000 */
[----:B------:R-:W1:Y:S01]  /*26d0*/  MUFU.TANH R41, R41 ;  /* 0x0000002900297308 */ /* 0x000e620000002400 */
[----:B------:R-:W-:Y:S02]  /*26e0*/  FMNMX.FTZ R8, R28, R3, !PT ;  /* 0x000000031c087209 */ /* 0x000fe40007810000 */
[C---:B------:R-:W-:Y:S01]  /*26f0*/  FSETP.NEU.FTZ.AND P2, PT, R4.reuse, -INF , PT ;  /* 0xff8000000400780b */ /* 0x040fe20003f5d000 */
[----:B------:R-:W-:Y:S01]  /*2700*/  FMUL.FTZ R5, R4, UR27 ;  /* 0x0000001b04057c20 */ /* 0x000fe20008410000 */
[----:B------:R-:W-:-:S03]  /*2710*/  FMNMX.FTZ R3, R29, R8, !PT ;  /* 0x000000081d037209 */ /* 0x000fc60007810000 */
[----:B------:R-:W2:Y:S01]  /*2720*/  MUFU.TANH R44, R44 ;  /* 0x0000002c002c7308 */ /* 0x000ea20000002400 */
[----:B------:R-:W-:Y:S02]  /*2730*/  FSEL R9, R5, RZ, P2 ;  /* 0x000000ff05097208 */ /* 0x000fe40001000000 */
[----:B------:R-:W-:Y:S02]  /*2740*/  ISETP.GT.AND P2, PT, R0, 0x11, PT ;  /* 0x000000110000780c */ /* 0x000fe40003f44270 */
[----:B------:R-:W-:Y:S01]  /*2750*/  FMNMX.FTZ R8, R32, R3, !PT ;  /* 0x0000000320087209 */ /* 0x000fe20007810000 */
[--C-:B------:R-:W-:Y:S01]  /*2760*/  FFMA.FTZ R26, R26, UR27, -R9.reuse ;  /* 0x0000001b1a1a7c23 */ /* 0x100fe20008010809 */
[----:B------:R-:W-:Y:S01]  /*2770*/  FSEL R33, R33, -INF , P2 ;  /* 0xff80000021217808 */ /* 0x000fe20001000000 */
[----:B------:R-:W3:Y:S01]  /*2780*/  MUFU.TANH R45, R45 ;  /* 0x0000002d002d7308 */ /* 0x000ee20000002400 */
[----:B------:R-:W-:Y:S01]  /*2790*/  ISETP.GT.AND P2, PT, R0, 0x19, PT ;  /* 0x000000190000780c */ /* 0x000fe20003f44270 */
[--C-:B------:R-:W-:Y:S01]  /*27a0*/  FFMA.FTZ R27, R27, UR27, -R9.reuse ;  /* 0x0000001b1b1b7c23 */ /* 0x100fe20008010809 */
[----:B------:R-:W-:Y:S01]  /*27b0*/  FMNMX.FTZ R3, R33, R8, !PT ;  /* 0x0000000821037209 */ /* 0x000fe20007810000 */
[--C-:B------:R-:W-:Y:S01]  /*27c0*/  FFMA.FTZ R30, R30, UR27, -R9.reuse ;  /* 0x0000001b1e1e7c23 */ /* 0x100fe20008010809 */
[----:B----4-:R-:W-:Y:S01]  /*27d0*/  FSEL R37, R37, -INF , P2 ;  /* 0xff80000025257808 */ /* 0x010fe20001000000 */
[--C-:B------:R-:W-:Y:S01]  /*27e0*/  FFMA.FTZ R31, R31, UR27, -R9.reuse ;  /* 0x0000001b1f1f7c23 */ /* 0x100fe20008010809 */
[----:B------:R-:W-:Y:S01]  /*27f0*/  FMNMX.FTZ R8, R36, R3, !PT ;  /* 0x0000000324087209 */ /* 0x000fe20007810000 */
[----:B------:R-:W4:Y:S01]  /*2800*/  MUFU.TANH R48, R48 ;  /* 0x0000003000307308 */ /* 0x000f220000002400 */
[----:B------:R-:W-:Y:S01]  /*2810*/  ISETP.GT.AND P2, PT, R0, 0x21, PT ;  /* 0x000000210000780c */ /* 0x000fe20003f44270 */
[--C-:B------:R-:W-:Y:S01]  /*2820*/  FFMA.FTZ R34, R34, UR27, -R9.reuse ;  /* 0x0000001b22227c23 */ /* 0x100fe20008010809 */
[----:B-----5:R-:W-:Y:S01]  /*2830*/  FSEL R40, R40, -INF , P1 ;  /* 0xff80000028287808 */ /* 0x020fe20000800000 */
[--C-:B------:R-:W-:Y:S01]  /*2840*/  FFMA.FTZ R35, R35, UR27, -R9.reuse ;  /* 0x0000001b23237c23 */ /* 0x100fe20008010809 */
[----:B------:R-:W-:Y:S01]  /*2850*/  FMNMX.FTZ R3, R37, R8, !PT ;  /* 0x0000000825037209 */ /* 0x000fe20007810000 */
[--C-:B------:R-:W-:Y:S01]  /*2860*/  FFMA.FTZ R38, R38, UR27, -R9.reuse ;  /* 0x0000001b26267c23 */ /* 0x100fe20008010809 */
[----:B------:R-:W-:Y:S01]  /*2870*/  ISETP.GT.AND P1, PT, R0, 0x28, PT ;  /* 0x000000280000780c */ /* 0x000fe20003f24270 */
[----:B------:R-:W5:Y:S01]  /*2880*/  MUFU.TANH R49, R49 ;  /* 0x0000003100317308 */ /* 0x000f620000002400 */
[----:B-1----:R-:W-:Y:S01]  /*2890*/  FSEL R41, R41, -INF , P2 ;  /* 0xff80000029297808 */ /* 0x002fe20001000000 */
[--C-:B------:R-:W-:Y:S01]  /*28a0*/  FFMA.FTZ R39, R39, UR27, -R9.reuse ;  /* 0x0000001b27277c23 */ /* 0x100fe20008010809 */
[----:B------:R-:W-:Y:S01]  /*28b0*/  FMNMX.FTZ R8, R40, R3, !PT ;  /* 0x0000000328087209 */ /* 0x000fe20007810000 */
[--C-:B------:R-:W-:Y:S01]  /*28c0*/  FFMA.FTZ R42, R42, UR27, -R9.reuse ;  /* 0x0000001b2a2a7c23 */ /* 0x100fe20008010809 */
[----:B------:R-:W-:Y:S01]  /*28d0*/  ISETP.GT.AND P2, PT, R0, 0x29, PT ;  /* 0x000000290000780c */ /* 0x000fe20003f44270 */
[--C-:B------:R-:W-:Y:S01]  /*28e0*/  FFMA.FTZ R43, R43, UR27, -R9.reuse ;  /* 0x0000001b2b2b7c23 */ /* 0x100fe20008010809 */
[----:B--2---:R-:W-:Y:S01]  /*28f0*/  FSEL R44, R44, -INF , P1 ;  /* 0xff8000002c2c7808 */ /* 0x004fe20000800000 */
[----:B------:R-:W1:Y:S01]  /*2900*/  MUFU.TANH R52, R52 ;  /* 0x0000003400347308 */ /* 0x000e620000002400 */
[----:B------:R-:W-:Y:S01]  /*2910*/  FMNMX.FTZ R3, R41, R8, !PT ;  /* 0x0000000829037209 */ /* 0x000fe20007810000 */
[--C-:B------:R-:W-:Y:S01]  /*2920*/  FFMA.FTZ R46, R46, UR27, -R9.reuse ;  /* 0x0000001b2e2e7c23 */ /* 0x100fe20008010809 */
[----:B------:R-:W-:Y:S01]  /*2930*/  ISETP.GT.AND P1, PT, R0, 0x30, PT ;  /* 0x000000300000780c */ /* 0x000fe20003f24270 */
[--C-:B------:R-:W-:Y:S01]  /*2940*/  FFMA.FTZ R47, R47, UR27, -R9.reuse ;  /* 0x0000001b2f2f7c23 */ /* 0x100fe20008010809 */
[----:B---3--:R-:W-:Y:S01]  /*2950*/  FSEL R45, R45, -INF , P2 ;  /* 0xff8000002d2d7808 */ /* 0x008fe20001000000 */
[--C-:B------:R-:W-:Y:S01]  /*2960*/  FFMA.FTZ R50, R50, UR27, -R9.reuse ;  /* 0x0000001b32327c23 */ /* 0x100fe20008010809 */
[----:B------:R-:W-:Y:S01]  /*2970*/  FMNMX.FTZ R8, R44, R3, !PT ;  /* 0x000000032c087209 */ /* 0x000fe20007810000 */
[----:B------:R-:W2:Y:S01]  /*2980*/  MUFU.TANH R53, R53 ;  /* 0x0000003500357308 */ /* 0x000ea20000002400 */
[----:B------:R-:W-:Y:S01]  /*2990*/  ISETP.GT.AND P2, PT, R0, 0x31, PT ;  /* 0x000000310000780c */ /* 0x000fe20003f44270 */
[--C-:B------:R-:W-:Y:S01]  /*29a0*/  FFMA.FTZ R51, R51, UR27, -R9.reuse ;  /* 0x0000001b33337c23 */ /* 0x100fe20008010809 */
[----:B----4-:R-:W-:Y:S01]  /*29b0*/  FSEL R48, R48, -INF , P1 ;  /* 0xff80000030307808 */ /* 0x010fe20000800000 */
[--C-:B------:R-:W-:Y:S01]  /*29c0*/  FFMA.FTZ R54, R54, UR27, -R9.reuse ;  /* 0x0000001b36367c23 */ /* 0x100fe20008010809 */
[----:B------:R-:W-:Y:S01]  /*29d0*/  FMNMX.FTZ R3, R45, R8, !PT ;  /* 0x000000082d037209 */ /* 0x000fe20007810000 */
[--C-:B------:R-:W-:Y:S01]  /*29e0*/  FFMA.FTZ R55, R55, UR27, -R9.reuse ;  /* 0x0000001b37377c23 */ /* 0x100fe20008010809 */
[----:B------:R-:W-:Y:S01]  /*29f0*/  ISETP.GT.AND P1, PT, R0, 0x38, PT ;  /* 0x000000380000780c */ /* 0x000fe20003f24270 */
[----:B------:R-:W3:Y:S01]  /*2a00*/  MUFU.TANH R56, R56 ;  /* 0x0000003800387308 */ /* 0x000ee20000002400 */
[----:B-----5:R-:W-:Y:S01]  /*2a10*/  FSEL R49, R49, -INF , P2 ;  /* 0xff80000031317808 */ /* 0x020fe20001000000 */
[--C-:B------:R-:W-:Y:S01]  /*2a20*/  FFMA.FTZ R58, R58, UR27, -R9.reuse ;  /* 0x0000001b3a3a7c23 */ /* 0x100fe20008010809 */
[----:B------:R-:W-:Y:S01]  /*2a30*/  FMNMX.FTZ R8, R48, R3, !PT ;  /* 0x0000000330087209 */ /* 0x000fe20007810000 */
[--C-:B------:R-:W-:Y:S01]  /*2a40*/  FFMA.FTZ R59, R59, UR27, -R9.reuse ;  /* 0x0000001b3b3b7c23 */ /* 0x100fe20008010809 */
[----:B------:R-:W-:Y:S01]  /*2a50*/  ISETP.GT.AND P2, PT, R0, 0x39, PT ;  /* 0x000000390000780c */ /* 0x000fe20003f44270 */
[--C-:B------:R-:W-:Y:S01]  /*2a60*/  FFMA.FTZ R62, R62, UR27, -R9.reuse ;  /* 0x0000001b3e3e7c23 */ /* 0x100fe20008010809 */
[----:B-1----:R-:W-:Y:S01]  /*2a70*/  FSEL R52, R52, -INF , P1 ;  /* 0xff80000034347808 */ /* 0x002fe20000800000 */
[----:B------:R-:W1:Y:S01]  /*2a80*/  MUFU.TANH R57, R57 ;  /* 0x0000003900397308 */ /* 0x000e620000002400 */
[----:B------:R-:W-:Y:S01]  /*2a90*/  FMNMX.FTZ R3, R49, R8, !PT ;  /* 0x0000000831037209 */ /* 0x000fe20007810000 */
[--C-:B------:R-:W-:Y:S01]  /*2aa0*/  FFMA.FTZ R63, R63, UR27, -R9.reuse ;  /* 0x0000001b3f3f7c23 */ /* 0x100fe20008010809 */
[----:B------:R-:W-:Y:S01]  /*2ab0*/  ISETP.GT.AND P1, PT, R0, 0x40, PT ;  /* 0x000000400000780c */ /* 0x000fe20003f24270 */
[--C-:B------:R-:W-:Y:S01]  /*2ac0*/  FFMA.FTZ R66, R66, UR27, -R9.reuse ;  /* 0x0000001b42427c23 */ /* 0x100fe20008010809 */
[----:B--2---:R-:W-:Y:S01]  /*2ad0*/  FSEL R53, R53, -INF , P2 ;  /* 0xff80000035357808 */ /* 0x004fe20001000000 */
[--C-:B------:R-:W-:Y:S01]  /*2ae0*/  FFMA.FTZ R67, R67, UR27, -R9.reuse ;  /* 0x0000001b43437c23 */ /* 0x100fe20008010809 */
[----:B------:R-:W-:Y:S01]  /*2af0*/  FMNMX.FTZ R8, R52, R3, !PT ;  /* 0x0000000334087209 */ /* 0x000fe20007810000 */
[----:B------:R-:W2:Y:S01]  /*2b00*/  MUFU.TANH R60, R60 ;  /* 0x0000003c003c7308 */ /* 0x000ea20000002400 */
[----:B------:R-:W-:Y:S01]  /*2b10*/  ISETP.GT.AND P2, PT, R0, 0x41, PT ;  /* 0x000000410000780c */ /* 0x000fe20003f44270 */
[--C-:B------:R-:W-:Y:S01]  /*2b20*/  FFMA.FTZ R70, R70, UR27, -R9.reuse ;  /* 0x0000001b46467c23 */ /* 0x100fe20008010809 */
[----:B---3--:R-:W-:Y:S01]  /*2b30*/  FSEL R56, R56, -INF , P1 ;  /* 0xff80000038387808 */ /* 0x008fe20000800000 */
[----:B------:R-:W-:Y:S01]  /*2b40*/  FFMA.FTZ R9, R71, UR27, -R9 ;  /* 0x0000001b47097c23 */ /* 0x000fe20008010809 */
[----:B------:R-:W-:-:S02]  /*2b50*/  FMNMX.FTZ R3, R53, R8, !PT ;  /* 0x0000000835037209 */ /* 0x000fc40007810000 */
[----:B------:R-:W-:Y:S01]  /*2b60*/  ISETP.GT.AND P1, PT, R0, 0x48, PT ;  /* 0x000000480000780c */ /* 0x000fe20003f24270 */
[----:B------:R-:W3:Y:S01]  /*2b70*/  MUFU.TANH R61, R61 ;  /* 0x0000003d003d7308 */ /* 0x000ee20000002400 */
[----:B-1----:R-:W-:Y:S02]  /*2b80*/  FSEL R57, R57, -INF , P2 ;  /* 0xff80000039397808 */ /* 0x002fe40001000000 */
[----:B------:R-:W-:Y:S02]  /*2b90*/  FMNMX.FTZ R8, R56, R3, !PT ;  /* 0x0000000338087209 */ /* 0x000fe40007810000 */
[----:B------:R-:W-:Y:S02]  /*2ba0*/  ISETP.GT.AND P2, PT, R0, 0x49, PT ;  /* 0x000000490000780c */ /* 0x000fe40003f44270 */
[----:B------:R-:W-:Y:S01]  /*2bb0*/  FMNMX.FTZ R3, R57, R8, !PT ;  /* 0x0000000839037209 */ /* 0x000fe20007810000 */
[----:B------:R-:W1:Y:S01]  /*2bc0*/  MUFU.TANH R64, R64 ;  /* 0x0000004000407308 */ /* 0x000e620000002400 */
[----:B--2---:R-:W-:-:S02]  /*2bd0*/  FSEL R60, R60, -INF , P1 ;  /* 0xff8000003c3c7808 */ /* 0x004fc40000800000 */
[----:B------:R-:W-:Y:S02]  /*2be0*/  ISETP.GT.AND P1, PT, R0, 0x50, PT ;  /* 0x000000500000780c */ /* 0x000fe40003f24270 */
[----:B------:R-:W-:-:S03]  /*2bf0*/  FMNMX.FTZ R8, R60, R3, !PT ;  /* 0x000000033c087209 */ /* 0x000fc60007810000 */
[----:B------:R-:W2:Y:S01]  /*2c00*/  MUFU.TANH R65, R65 ;  /* 0x0000004100417308 */ /* 0x000ea20000002400 */
[----:B---3--:R-:W-:Y:S02]  /*2c10*/  FSEL R61, R61, -INF , P2 ;  /* 0xff8000003d3d7808 */ /* 0x008fe40001000000 */
[----:B------:R-:W-:Y:S02]  /*2c20*/  ISETP.GT.AND P2, PT, R0, 0x51, PT ;  /* 0x000000510000780c */ /* 0x000fe40003f44270 */
[----:B------:R-:W-:-:S03]  /*2c30*/  FMNMX.FTZ R3, R61, R8, !PT ;  /* 0x000000083d037209 */ /* 0x000fc60007810000 */
[----:B------:R-:W3:Y:S01]  /*2c40*/  MUFU.TANH R68, R68 ;  /* 0x0000004400447308 */ /* 0x000ee20000002400 */
[----:B-1----:R-:W-:Y:S02]  /*2c50*/  FSEL R64, R64, -INF , P1 ;  /* 0xff80000040407808 */ /* 0x002fe40000800000 */
[----:B------:R-:W-:Y:S02]  /*2c60*/  ISETP.GT.AND P1, PT, R0, 0x58, PT ;  /* 0x000000580000780c */ /* 0x000fe40003f24270 */
[----:B------:R-:W-:-:S03]  /*2c70*/  FMNMX.FTZ R8, R64, R3, !PT ;  /* 0x0000000340087209 */ /* 0x000fc60007810000 */
[----:B------:R-:W1:Y:S01]  /*2c80*/  MUFU.TANH R69, R69 ;  /* 0x0000004500457308 */ /* 0x000e620000002400 */
[----:B--2---:R-:W-:Y:S02]  /*2c90*/  FSEL R65, R65, -INF , P2 ;  /* 0xff80000041417808 */ /* 0x004fe40001000000 */
[----:B------:R-:W-:Y:S02]  /*2ca0*/  ISETP.GT.AND P2, PT, R0, 0x59, PT ;  /* 0x000000590000780c */ /* 0x000fe40003f44270 */
[----:B------:R-:W-:Y:S02]  /*2cb0*/  FMNMX.FTZ R3, R65, R8, !PT ;  /* 0x0000000841037209 */ /* 0x000fe40007810000 */
[----:B------:R-:W-:Y:S01]  /*2cc0*/  MOV R8, UR21 ;  /* 0x0000001500087c02 */ /* 0x000fe20008000f00 */
[----:B------:R-:W-:Y:S01]  /*2cd0*/  MUFU.EX2 R26, R26 ;  /* 0x0000001a001a7308 */ /* 0x000fe20000000800 */
[----:B---3--:R-:W-:-:S04]  /*2ce0*/  FSEL R68, R68, -INF , P1 ;  /* 0xff80000044447808 */ /* 0x008fc80000800000 */
[----:B------:R-:W-:-:S03]  /*2cf0*/  FMNMX.FTZ R0, R68, R3, !PT ;  /* 0x0000000344007209 */ /* 0x000fc60007810000 */
[----:B------:R-:W2:Y:S01]  /*2d00*/  MUFU.EX2 R27, R27 ;  /* 0x0000001b001b7308 */ /* 0x000ea20000000800 */
[----:B-1----:R-:W-:-:S04]  /*2d10*/  FSEL R69, R69, -INF , P2 ;  /* 0xff80000045457808 */ /* 0x002fc80001000000 */
[----:B------:R-:W-:-:S03]  /*2d20*/  FMNMX.FTZ R0, R69, R0, !PT ;  /* 0x0000000045007209 */ /* 0x000fc60007810000 */
[----:B------:R-:W-:Y:S02]  /*2d30*/  MUFU.EX2 R30, R30 ;  /* 0x0000001e001e7308 */ /* 0x000fe40000000800 */
[----:B------:R-:W1:Y:S06]  /*2d40*/  SHFL.BFLY PT, R3, R0, 0x2, 0x1f ;  /* 0x0c401f0000037f89 */ /* 0x000e6c00000e0000 */
[----:B------:R-:W3:Y:S01]  /*2d50*/  MUFU.EX2 R31, R31 ;  /* 0x0000001f001f7308 */ /* 0x000ee20000000800 */
[----:B--2---:R-:W-:-:S07]  /*2d60*/  F2FP.BF16.F32.PACK_AB R153, R27, R26 ;  /* 0x0000001a1b99723e */ /* 0x004fce00000010ff */
[----:B------:R-:W-:Y:S08]  /*2d70*/  MUFU.EX2 R34, R34 ;  /* 0x0000002200227308 */ /* 0x000ff00000000800 */
[----:B------:R-:W2:Y:S01]  /*2d80*/  MUFU.EX2 R35, R35 ;  /* 0x0000002300237308 */ /* 0x000ea20000000800 */
[----:B---3--:R-:W-:Y:S02]  /*2d90*/  F2FP.BF16.F32.PACK_AB R155, R31, R30 ;  /* 0x0000001e1f9b723e */ /* 0x008fe400000010ff */
[----:B-1----:R-:W-:-:S05]  /*2da0*/  FMNMX.FTZ R3, R0, R3, !PT ;  /* 0x0000000300037209 */ /* 0x002fca0007810000 */
[----:B------:R-:W1:Y:S01]  /*2db0*/  SHFL.BFLY PT, R0, R3, 0x1, 0x1f ;  /* 0x0c201f0003007f89 */ /* 0x000e6200000e0000 */
[----:B------:R3:W-:Y:S08]  /*2dc0*/  MUFU.EX2 R175, R9 ;  /* 0x0000000900af7308 */ /* 0x0007f00000000800 */
[----:B------:R-:W-:Y:S01]  /*2dd0*/  MUFU.EX2 R38, R38 ;  /* 0x0000002600267308 */ /* 0x000fe20000000800 */
[----:B---3--:R-:W-:Y:S01]  /*2de0*/  FADD.FTZ R9, R26, R27 ;  /* 0x0000001b1a097221 */ /* 0x008fe20000010000 */
[----:B--2---:R-:W-:-:S06]  /*2df0*/  F2FP.BF16.F32.PACK_AB R157, R35, R34 ;  /* 0x00000022239d723e */ /* 0x004fcc00000010ff */
[----:B------:R-:W2:Y:S01]  /*2e00*/  MUFU.EX2 R39, R39 ;  /* 0x0000002700277308 */ /* 0x000ea20000000800 */
[----:B-1----:R-:W-:-:S07]  /*2e10*/  FMNMX.FTZ R5, R3, R0, !PT ;  /* 0x0000000003057209 */ /* 0x002fce0007810000 */
[----:B------:R-:W1:Y:S01]  /*2e20*/  MUFU.EX2 R42, R42 ;  /* 0x0000002a002a7308 */ /* 0x000e620000000800 */
[C---:B------:R-:W-:Y:S01]  /*2e30*/  FSETP.NEU.FTZ.AND P1, PT, R5.reuse, -INF , PT ;  /* 0xff8000000500780b */ /* 0x040fe20003f3d000 */
[----:B------:R-:W-:-:S06]  /*2e40*/  FMUL.FTZ R0, R5, UR27 ;  /* 0x0000001b05007c20 */ /* 0x000fcc0008410000 */
[----:B------:R-:W-:Y:S01]  /*2e50*/  MUFU.EX2 R43, R43 ;  /* 0x0000002b002b7308 */ /* 0x000fe20000000800 */
[----:B------:R-:W-:Y:S01]  /*2e60*/  FSEL R3, R0, RZ, P1 ;  /* 0x000000ff00037208 */ /* 0x000fe20000800000 */
[----:B------:R-:W-:Y:S01]  /*2e70*/  FADD.FTZ R0, R30, R9 ;  /* 0x000000091e007221 */ /* 0x000fe20000010000 */
[----:B------:R-:W-:Y:S02]  /*2e80*/  LOP3.LUT P1, RZ, R10, 0x7f, RZ, 0xc0, !PT ;  /* 0x0000007f0aff7812 */ /* 0x000fe4000782c0ff */
[----:B--2---:R-:W-:Y:S01]  /*2e90*/  F2FP.BF16.F32.PACK_AB R159, R39, R38 ;  /* 0x00000026279f723e */ /* 0x004fe200000010ff */
[--C-:B------:R-:W-:Y:S01]  /*2ea0*/  FFMA.FTZ R24, R24, UR27, -R3.reuse ;  /* 0x0000001b18187c23 */ /* 0x100fe20008010803 */
[--C-:B------:R-:W-:Y:S01]  /*2eb0*/  FFMA.FTZ R25, R25, UR27, -R3.reuse ;  /* 0x0000001b19197c23 */ /* 0x100fe20008010803 */
[--C-:B------:R-:W-:Y:S01]  /*2ec0*/  FFMA.FTZ R28, R28, UR27, -R3.reuse ;  /* 0x0000001b1c1c7c23 */ /* 0x100fe20008010803 */
[--C-:B------:R-:W-:Y:S01]  /*2ed0*/  FFMA.FTZ R29, R29, UR27, -R3.reuse ;  /* 0x0000001b1d1d7c23 */ /* 0x100fe20008010803 */
[--C-:B------:R-:W-:Y:S01]  /*2ee0*/  FFMA.FTZ R32, R32, UR27, -R3.reuse ;  /* 0x0000001b20207c23 */ /* 0x100fe20008010803 */
[--C-:B------:R-:W-:Y:S01]  /*2ef0*/  FFMA.FTZ R33, R33, UR27, -R3.reuse ;  /* 0x0000001b21217c23 */ /* 0x100fe20008010803 */
[----:B------:R-:W-:Y:S01]  /*2f00*/  MUFU.EX2 R24, R24 ;  /* 0x0000001800187308 */ /* 0x000fe20000000800 */
[----:B------:R-:W-:Y:S01]  /*2f10*/  FADD.FTZ R9, R31, R0 ;  /* 0x000000001f097221 */ /* 0x000fe20000010000 */
[--C-:B------:R-:W-:Y:S01]  /*2f20*/  FFMA.FTZ R36, R36, UR27, -R3.reuse ;  /* 0x0000001b24247c23 */ /* 0x100fe20008010803 */
[--C-:B------:R-:W-:Y:S01]  /*2f30*/  FFMA.FTZ R37, R37, UR27, -R3.reuse ;  /* 0x0000001b25257c23 */ /* 0x100fe20008010803 */
[----:B------:R-:W-:Y:S01]  /*2f40*/  FFMA.FTZ R40, R40, UR27, -R3 ;  /* 0x0000001b28287c23 */ /* 0x000fe20008010803 */
[----:B------:R-:W-:Y:S01]  /*2f50*/  FADD.FTZ R0, R34, R9 ;  /* 0x0000000922007221 */ /* 0x000fe20000010000 */
[--C-:B------:R-:W-:Y:S01]  /*2f60*/  FFMA.FTZ R41, R41, UR27, -R3.reuse ;  /* 0x0000001b29297c23 */ /* 0x100fe20008010803 */
[--C-:B------:R-:W-:Y:S01]  /*2f70*/  FFMA.FTZ R44, R44, UR27, -R3.reuse ;  /* 0x0000001b2c2c7c23 */ /* 0x100fe20008010803 */
[----:B------:R-:W2:Y:S01]  /*2f80*/  MUFU.EX2 R25, R25 ;  /* 0x0000001900197308 */ /* 0x000ea20000000800 */
[----:B------:R-:W-:Y:S01]  /*2f90*/  FADD.FTZ R13, R35, R0 ;  /* 0x00000000230d7221 */ /* 0x000fe20000010000 */
[--C-:B------:R-:W-:Y:S01]  /*2fa0*/  FFMA.FTZ R45, R45, UR27, -R3.reuse ;  /* 0x0000001b2d2d7c23 */ /* 0x100fe20008010803 */
[----:B------:R-:W-:Y:S01]  /*2fb0*/  FFMA.FTZ R48, R48, UR27, -R3 ;  /* 0x0000001b30307c23 */ /* 0x000fe20008010803 */
[----:B------:R-:W-:Y:S01]  /*2fc0*/  IADD3 R9, -R23, 0xb, RZ ;  /* 0x0000000b17097810 */ /* 0x000fe20007ffe1ff */
[----:B------:R-:W-:Y:S01]  /*2fd0*/  FADD.FTZ R10, R38, R13 ;  /* 0x0000000d260a7221 */ /* 0x000fe20000010000 */
[--C-:B------:R-:W-:Y:S01]  /*2fe0*/  FFMA.FTZ R49, R49, UR27, -R3.reuse ;  /* 0x0000001b31317c23 */ /* 0x100fe20008010803 */
[--C-:B------:R-:W-:Y:S01]  /*2ff0*/  FFMA.FTZ R52, R52, UR27, -R3.reuse ;  /* 0x0000001b34347c23 */ /* 0x100fe20008010803 */
[----:B------:R-:W3:Y:S01]  /*3000*/  MUFU.EX2 R28, R28 ;  /* 0x0000001c001c7308 */ /* 0x000ee20000000800 */
[----:B------:R-:W-:Y:S01]  /*3010*/  FADD.FTZ R13, R39, R10 ;  /* 0x0000000a270d7221 */ /* 0x000fe20000010000 */
[--C-:B------:R-:W-:Y:S01]  /*3020*/  FFMA.FTZ R53, R53, UR27, -R3.reuse ;  /* 0x0000001b35357c23 */ /* 0x100fe20008010803 */
[--C-:B------:R-:W-:Y:S01]  /*3030*/  FFMA.FTZ R56, R56, UR27, -R3.reuse ;  /* 0x0000001b38387c23 */ /* 0x100fe20008010803 */
[----:B------:R-:W-:Y:S01]  /*3040*/  FFMA.FTZ R57, R57, UR27, -R3 ;  /* 0x0000001b39397c23 */ /* 0x000fe20008010803 */
[----:B-1----:R-:W-:Y:S01]  /*3050*/  FADD.FTZ R12, R42, R13 ;  /* 0x0000000d2a0c7221 */ /* 0x002fe20000010000 */
[--C-:B------:R-:W-:Y:S01]  /*3060*/  FFMA.FTZ R60, R60, UR27, -R3.reuse ;  /* 0x0000001b3c3c7c23 */ /* 0x100fe20008010803 */
[----:B------:R-:W-:Y:S01]  /*3070*/  FFMA.FTZ R61, R61, UR27, -R3 ;  /* 0x0000001b3d3d7c23 */ /* 0x000fe20008010803 */
[----:B------:R-:W1:Y:S01]  /*3080*/  MUFU.EX2 R29, R29 ;  /* 0x0000001d001d7308 */ /* 0x000e620000000800 */
[----:B--2---:R-:W-:Y:S01]  /*3090*/  FADD.FTZ R11, R24, R25 ;  /* 0x00000019180b7221 */ /* 0x004fe20000010000 */
[----:B------:R-:W-:Y:S01]  /*30a0*/  FADD.FTZ R13, R43, R12 ;  /* 0x0000000c2b0d7221 */ /* 0x000fe20000010000 */
[--C-:B------:R-:W-:Y:S01]  /*30b0*/  FFMA.FTZ R64, R64, UR27, -R3.reuse ;  /* 0x0000001b40407c23 */ /* 0x100fe20008010803 */
[--C-:B------:R-:W-:Y:S01]  /*30c0*/  FFMA.FTZ R65, R65, UR27, -R3.reuse ;  /* 0x0000001b41417c23 */ /* 0x100fe20008010803 */
[--C-:B------:R-:W-:Y:S01]  /*30d0*/  FFMA.FTZ R68, R68, UR27, -R3.reuse ;  /* 0x0000001b44447c23 */ /* 0x100fe20008010803 */
[----:B------:R-:W-:Y:S01]  /*30e0*/  FFMA.FTZ R3, R69, UR27, -R3 ;  /* 0x0000001b45037c23 */ /* 0x000fe20008010803 */
[----:B------:R-:W-:Y:S01]  /*30f0*/  F2FP.BF16.F32.PACK_AB R161, R43, R42 ;  /* 0x0000002a2ba1723e */ /* 0x000fe200000010ff */
[----:B------:R-:W2:Y:S01]  /*3100*/  MUFU.EX2 R32, R32 ;  /* 0x0000002000207308 */ /* 0x000ea20000000800 */
[----:B---3--:R-:W-:Y:S01]  /*3110*/  FADD.FTZ R0, R28, R11 ;  /* 0x0000000b1c007221 */ /* 0x008fe20000010000 */
[----:B------:R-:W-:-:S06]  /*3120*/  F2FP.BF16.F32.PACK_AB R152, R25, R24 ;  /* 0x000000181998723e */ /* 0x000fcc00000010ff */
[----:B------:R-:W3:Y:S01]  /*3130*/  MUFU.EX2 R33, R33 ;  /* 0x0000002100217308 */ /* 0x000ee20000000800 */
[C---:B-1----:R-:W-:Y:S01]  /*3140*/  FADD.FTZ R11, R29.reuse, R0 ;  /* 0x000000001d0b7221 */ /* 0x042fe20000010000 */
[----:B------:R-:W-:Y:S01]  /*3150*/  @!P1 VIADD R0, R8, 0x22840 ;  /* 0x0002284008009836 */ /* 0x000fe20000000000 */
[----:B------:R-:W-:-:S04]  /*3160*/  F2FP.BF16.F32.PACK_AB R154, R29, R28 ;  /* 0x0000001c1d9a723e */ /* 0x000fc800000010ff */
[----:B------:R-:W-:Y:S01]  /*3170*/  @!P1 PRMT R0, RZ, 0x654, R0 ;  /* 0x00000654ff009816 */ /* 0x000fe20000000000 */
[----:B------:R-:W1:Y:S01]  /*3180*/  MUFU.EX2 R36, R36 ;  /* 0x0000002400247308 */ /* 0x000e620000000800 */
[----:B--2---:R-:W-:Y:S01]  /*3190*/  FADD.FTZ R10, R32, R11 ;  /* 0x0000000b200a7221 */ /* 0x004fe20000010000 */
[----:B------:R2:W-:Y:S06]  /*31a0*/  BAR.ARV R9, 0x100 ;  /* 0x000400090000751d */ /* 0x0005ec0000002000 */
[----:B------:R-:W4:Y:S01]  /*31b0*/  MUFU.EX2 R46, R46 ;  /* 0x0000002e002e7308 */ /* 0x000f220000000800 */
[C---:B---3--:R-:W-:Y:S01]  /*31c0*/  FADD.FTZ R11, R33.reuse, R10 ;  /* 0x0000000a210b7221 */ /* 0x048fe20000010000 */
[----:B------:R3:W-:Y:S01]  /*31d0*/  @!P1 SYNCS.ARRIVE.TRANS64.RED.A1T0 RZ, [R0+URZ], RZ ;  /* 0x000000ff00ff99a7 */ /* 0x0007e2000810043f */
[----:B------:R-:W-:-:S05]  /*31e0*/  F2FP.BF16.F32.PACK_AB R156, R33, R32 ;  /* 0x00000020219c723e */ /* 0x000fca00000010ff */
[----:B------:R-:W5:Y:S01]  /*31f0*/  MUFU.EX2 R37, R37 ;  /* 0x0000002500257308 */ /* 0x000f620000000800 */
[----:B-1----:R-:W-:-:S07]  /*3200*/  FADD.FTZ R10, R36, R11 ;  /* 0x0000000b240a7221 */ /* 0x002fce0000010000 */
[----:B------:R-:W1:Y:S01]  /*3210*/  MUFU.EX2 R47, R47 ;  /* 0x0000002f002f7308 */ /* 0x000e620000000800 */
[----:B----4-:R-:W-:-:S07]  /*3220*/  FADD.FTZ R12, R46, R13 ;  /* 0x0000000d2e0c7221 */ /* 0x010fce0000010000 */
[----:B------:R-:W3:Y:S01]  /*3230*/  MUFU.EX2 R40, R40 ;  /* 0x0000002800287308 */ /* 0x000ee20000000800 */
[C---:B-----5:R-:W-:Y:S01]  /*3240*/  FADD.FTZ R11, R37.reuse, R10 ;  /* 0x0000000a250b7221 */ /* 0x060fe20000010000 */
        /* <DEDUP_REMOVED lines=59> */
[----:B----4-:R-:W-:Y:S01]  /*3600*/  FADD.FTZ R13, R61, R0 ;  /* 0x000000003d0d7221 */ /* 0x010fe20000010000 */
[C---:B------:R-:W-:Y:S01]  /*3610*/  FADD.FTZ R0, R175.reuse, R10 ;  /* 0x0000000aaf007221 */ /* 0x040fe20000010000 */
[----:B------:R-:W-:Y:S02]  /*3620*/  F2FP.BF16.F32.PACK_AB R175, R175, R70 ;  /* 0x00000046afaf723e */ /* 0x000fe400000010ff */
[----:B------:R-:W-:-:S03]  /*3630*/  F2FP.BF16.F32.PACK_AB R170, R61, R60 ;  /* 0x0000003c3daa723e */ /* 0x000fc600000010ff */
        /* <DEDUP_REMOVED lines=10> */
.L_x_3274:
[----:B------:R1:W2:Y:S01]  /*36e0*/  SYNCS.PHASECHK.TRANS64.TRYWAIT P2, [UR21+0x22850], R7 ;  /* 0x02285007ff0075a7 */ /* 0x0002a20008040155 */
[----:B------:R-:W-:Y:S05]  /*36f0*/  @!P0 BRA `(.L_x_3275) ;  /* 0x0000000000048947 */ /* 0x000fea0003800000 */
[----:B------:R-:W-:Y:S01]  /*3700*/  BPT.TRAP 0x1 ;  /* 0x000000040000795c */ /* 0x000fe20000300000 */
.L_x_3275:
[----:B--2---:R-:W-:Y:S05]  /*3710*/  @P2 BRA `(.L_x_3276) ;  /* 0x0000000000082947 */ /* 0x004fea0003800000 */
[----:B------:R-:W2:Y:S02]  /*3720*/  SYNCS.PHASECHK.TRANS64.TRYWAIT P2, [UR21+0x22850], R7 ;  /* 0x02285007ff0075a7 */ /* 0x000ea40008040155 */
[----:B--2---:R-:W-:Y:S05]  /*3730*/  @!P2 BRA `(.L_x_3277) ;  /* 0x000000a00060a947 */ /* 0x004fea0003800000 */
.L_x_3276:
[----:B------:R3:W-:Y:S01]  /*3740*/  BAR.SYNC.DEFER_BLOCKING R6, 0x100 ;  /* 0x000400060000751d */ /* 0x0007e20000010000 */
[----:B------:R-:W-:Y:S01]  /*3750*/  UIADD3 UR6, UR49, 0x400, URZ ;  /* 0x0000040031067890 */ /* 0x000fe2000fffe03f */
[----:B--2---:R-:W-:Y:S01]  /*3760*/  @!P1 VIADD R8, R8, 0x22860 ;  /* 0x0002286008089836 */ /* 0x004fe20000000000 */
[----:B------:R-:W-:Y:S02]  /*3770*/  UIADD3 UR29, UR41, -0x2, URZ ;  /* 0xfffffffe291d7890 */ /* 0x000fe4000fffe03f */
[----:B------:R-:W-:Y:S01]  /*3780*/  USHF.R.U32.HI UR6, URZ, 0x4, UR6 ;  /* 0x000000043f067899 */ /* 0x000fe20008011606 */
[----:B------:R-:W-:Y:S01]  /*3790*/  UMOV UR7, 0x40000040 ;  /* 0x4000004000077882 */ /* 0x000fe20000000000 */
[----:B------:R-:W-:Y:S02]  /*37a0*/  @!P1 PRMT R8, RZ, 0x654, R8 ;  /* 0x00000654ff089816 */ /* 0x000fe40000000008 */
        /* <DEDUP_REMOVED lines=36> */
[----:B------:R-:W-:-:S04]  /*39f0*/  UIADD3 UR6, UR42, -UR11, UR45 ;  /* 0x8000000b2a067290 */ /* 0x000fc8000fffe02d */
[----:B------:R-:W-:-:S04]  /*3a00*/  UIMAD.WIDE UR6, UR6, 0x2aaaaaab, URZ ;  /* 0x2aaaaaab060678a5 */ /* 0x000fc8000f8e023f */
[----:B------:R-:W-:-:S04]  /*3a10*/  USHF.R.U32.HI UR6, URZ, 0x1f, UR7 ;  /* 0x0000001f3f067899 */ /* 0x000fc80008011607 */
[----:B------:R-:W-:-:S04]  /*3a20*/  ULEA.HI.SX32 UR6, UR7, UR6, 0x1c ;  /* 0x0000000607067291 */ /* 0x000fc8000f8fe23f */
[----:B------:R-:W-:-:S04]  /*3a30*/  UISETP.LT.AND UP0, UPT, URZ, UR6, UPT ;  /* 0x000000063f00728c */ /* 0x000fc8000bf01270 */
[----:B------:R-:W-:-:S04]  /*3a40*/  USEL UR28, URZ, UR6, !UP0 ;  /* 0x000000063f1c7287 */ /* 0x000fc8000c000000 */
[----:B------:R-:W-:-:S06]  /*3a50*/  UISETP.GE.AND UP0, UPT, UR29, UR28, UPT ;  /* 0x0000001c1d00728c */ /* 0x000fcc000bf06270 */
[----:B------:R-:W-:Y:S01]  /*3a60*/  PLOP3.LUT P2, PT, PT, PT, UP0, 0x80, 0x0 ;  /* 0x000000000000781c */ /* 0x000fe20003f4f008 */
[----:B------:R-:W-:Y:S02]  /*3a70*/  WARPGROUP.DEPBAR.LE gsb0, 0x0 ;  /* 0x00008000000079c5 */ /* 0x000fe40000010000 */
[----:B------:R3:W-:Y:S10]  /*3a80*/  @!P1 SYNCS.ARRIVE.TRANS64.RED.A1T0 RZ, [R8+URZ], RZ ;  /* 0x000000ff08ff99a7 */ /* 0x0007f4000810043f */
[----:B---3--:R-:W-:Y:S05]  /*3a90*/  @!P2 BRA `(.L_x_3278) ;  /* 0x000000280084a947 */ /* 0x008fea0003800000 */
[----:B------:R-:W-:Y:S01]  /*3aa0*/  MOV R8, R4 ;  /* 0x0000000400087202 */ /* 0x000fe20000000f00 */
[----:B-1----:R-:W-:Y:S01]  /*3ab0*/  IMAD.MOV.U32 R7, RZ, RZ, R5 ;  /* 0x000000ffff077224 */ /* 0x002fe200078e0005 */
[----:B------:R-:W-:Y:S01]  /*3ac0*/  ULDC UR24, c[0x0][0x404] ;  /* 0x0001010000187ab9 */ /* 0x000fe20000000800 */
[----:B------:R-:W-:Y:S01]  /*3ad0*/  ULDC UR25, c[0x0][0x2e0] ;  /* 0x0000b80000197ab9 */ /* 0x000fe20000000800 */
[----:B------:R-:W-:Y:S01]  /*3ae0*/  ULDC UR26, c[0x0][0x9d8] ;  /* 0x00027600001a7ab9 */ /* 0x000fe20000000800 */
[----:B------:R-:W-:Y:S01]  /*3af0*/  ULDC UR27, c[0x0][0x988] ;  /* 0x00026200001b7ab9 */ /* 0x000fe20000000800 */
[----:B------:R-:W-:-:S05]  /*3b00*/  ULDC.64 UR22, c[0x0][0x3f8] ;  /* 0x0000fe0000167ab9 */ /* 0x000fca0000000a00 */
.L_x_3287:
[----:B------:R-:W-:-:S04]  /*3b10*/  UIADD3 UR37, UR37, 0x1, URZ ;  /* 0x0000000125257890 */ /* 0x000fc8000fffe03f */
[----:B------:R-:W-:-:S04]  /*3b20*/  UISETP.NE.AND UP0, UPT, UR37, 0x2, UPT ;  /* 0x000000022500788c */ /* 0x000fc8000bf05270 */
[----:B------:R-:W-:Y:S02]  /*3b30*/  USEL UR6, URZ, 0x1, UP0 ;  /* 0x000000013f067887 */ /* 0x000fe40008000000 */
[----:B------:R-:W-:Y:S02]  /*3b40*/  USEL UR37, UR37, URZ, UP0 ;  /* 0x0000003f25257287 */ /* 0x000fe40008000000 */
[----:B------:R-:W-:Y:S01]  /*3b50*/  ULOP3.LUT UR38, UR38, UR6, URZ, 0x3c, !UPT ;  /* 0x0000000626267292 */ /* 0x000fe2000f8e3c3f */
[----:B--2---:R-:W-:Y:S11]  /*3b60*/  @!P0 BRA `(.L_x_3279) ;  /* 0x0000000000048947 */ /* 0x004ff60003800000 */
[----:B------:R-:W-:Y:S01]  /*3b70*/  BPT.TRAP 0x1 ;  /* 0x000000040000795c */ /* 0x000fe20000300000 */
.L_x_3279:
[----:B------:R-:W-:Y:S01]  /*3b80*/  ULEA UR30, UR37, UR49, 0x3 ;  /* 0x00000031251e7291 */ /* 0x000fe2000f8e183f */
[----:B------:R-:W-:-:S05]  /*3b90*/  IMAD.U32 R6, RZ, RZ, UR38 ;  /* 0x00000026ff067e24 */ /* 0x000fca000f8e00ff */
[----:B------:R-:W-:-:S04]  /*3ba0*/  SHF.L.U32 R6, R6, 0x1f, RZ ;  /* 0x0000001f06067819 */ /* 0x000fc800000006ff */
[----:B------:R1:W2:Y:S01]  /*3bb0*/  SYNCS.PHASECHK.TRANS64.TRYWAIT P2, [UR30+0x22830], R6 ;  /* 0x02283006ff0075a7 */ /* 0x0002a2000804015e */
[----:B------:R-:W-:Y:S05]  /*3bc0*/  @!P0 BRA `(.L_x_3280) ;  /* 0x0000000000048947 */ /* 0x000fea0003800000 */
[----:B------:R-:W-:Y:S01]  /*3bd0*/  BPT.TRAP 0x1 ;  /* 0x000000040000795c */ /* 0x000fe20000300000 */
.L_x_3280:
[----:B--2---:R-:W-:Y:S05]  /*3be0*/  @P2 BRA `(.L_x_3281) ;  /* 0x0000000000082947 */ /* 0x004fea0003800000 */
[----:B------:R-:W2:Y:S02]  /*3bf0*/  SYNCS.PHASECHK.TRANS64.TRYWAIT P2, [UR30+0x22830], R6 ;  /* 0x02283006ff0075a7 */ /* 0x000ea4000804015e */
[----:B--2---:R-:W-:Y:S05]  /*3c00*/  @!P2 BRA `(.L_x_3282) ;  /* 0x0000009c0040a947 */ /* 0x004fea0003800000 */
.L_x_3281:
[----:B------:R-:W-:Y:S01]  /*3c10*/  UIMAD UR18, UR37, 0x300, UR20 ;  /* 0x00000300251278a4 */ /* 0x000fe2000f8e0214 */
[----:B------:R-:W-:Y:S01]  /*3c20*/  WARPGROUP.ARRIVE ;  /* 0x00000000000079c5 */ /* 0x000fe20000000000 */
[----:B------:R-:W-:Y:S01]  /*3c30*/  UMOV UR19, 0x40000040 ;  /* 0x4000004000137882 */ /* 0x000fe20000000000 */
[----:B------:R-:W-:Y:S01]  /*3c40*/  UMOV UR7, 0x40000040 ;  /* 0x4000004000077882 */ /* 0x000fe20000000000 */
[----:B------:R-:W-:Y:S01]  /*3c50*/  UIADD3 UR6, UR18, 0x2, URZ ;  /* 0x0000000212067890 */ /* 0x000fe2000fffe03f */
[----:B------:R-:W3:Y:S01]  /*3c60*/  LDC R13, c[0x0][0x288] ;  /* 0x0000a200ff0d7b82 */ /* 0x000ee20000000800 */
[----:B------:R-:W-:Y:S01]  /*3c70*/  UIADD3 UR10, UR18, 0x4, URZ ;  /* 0x00000004120a7890 */ /* 0x000fe2000fffe03f */
[----:B------:R-:W-:Y:S02]  /*3c80*/  UMOV UR11, 0x40000040 ;  /* 0x40000040000b7882 */ /* 0x000fe40000000000 */
[----:B------:R-:W-:Y:S01]  /*3c90*/  HGMMA.64x96x16.F32.BF16 R152, gdesc[UR16], RZ, !UPT, gsb0 ;  /* 0x01600000109879f0 */ /* 0x000fe2000c0018ff */
[----:B------:R-:W-:Y:S01]  /*3ca0*/  UIADD3 UR14, UR18, 0x6, URZ ;  /* 0x00000006120e7890 */ /* 0x000fe2000fffe03f */
[----:B------:R-:W-:Y:S01]  /*3cb0*/  UMOV UR15, 0x40000040 ;  /* 0x40000040000f7882 */ /* 0x000fe20000000000 */
[----:B------:R-:W-:-:S04]  /*3cc0*/  UISETP.NE.U32.AND UP0, UPT, UR22, URZ, UPT ;  /* 0x0000003f1600728c */ /* 0x000fc8000bf05070 */
[----:B------:R-:W-:Y:S01]  /*3cd0*/  UISETP.NE.AND.EX UP0, UPT, UR23, URZ, UPT, UP0 ;  /* 0x0000003f1700728c */ /* 0x000fe2000bf05300 */
[----:B------:R-:W-:Y:S02]  /*3ce0*/  WARPGROUP.DEPBAR.LE gsb0, 0x0 ;  /* 0x00008000000079c5 */ /* 0x000fe40000010000 */
[----:B------:R-:W-:-:S06]  /*3cf0*/  WARPGROUP.ARRIVE ;  /* 0x00000000000079c5 */ /* 0x000fcc0000000000 */
[----:B------:R-:W-:Y:S01]  /*3d00*/  HGMMA.64x96x16.F32.BF16 R152, gdesc[UR4], R152, gsb0 ;  /* 0x01600000049879f0 */ /* 0x000fe20008001898 */
[----:B------:R-:W-:Y:S02]  /*3d10*/  UIMAD UR6, UR29, -0x60, UR42 ;  /* 0xffffffa01d0678a4 */ /* 0x000fe4000f8e022a */
[----:B------:R-:W-:Y:S02]  /*3d20*/  USEL UR7, UR24, 0x1, UP0 ;  /* 0x0000000118077887 */ /* 0x000fe40008000000 */
[----:B------:R-:W-:-:S04]  /*3d30*/  UIADD3 UR6, UR6, 0x1, URZ ;  /* 0x0000000106067890 */ /* 0x000fc8000fffe03f */
[----:B------:R-:W-:-:S06]  /*3d40*/  UIMAD UR6, UR7, UR25, UR6 ;  /* 0x00000019070672a4 */ /* 0x000fcc000f8e0206 */
[----:B---3--:R-:W-:-:S05]  /*3d50*/  IADD3 R13, -R13, UR6, RZ ;  /* 0x000000060d0d7c10 */ /* 0x008fca000fffe1ff */
[----:B------:R-:W-:Y:S01]  /*3d60*/  IMAD R13, R2, -0x2, R13 ;  /* 0xfffffffe020d7824 */ /* 0x000fe200078e020d */
        /* <DEDUP_REMOVED lines=13> */
[----:B------:R-:W-:Y:S01]  /*3e40*/  MUFU.TANH R4, R4 ;  /* 0x0000000400047308 */ /* 0x000fe20000002400 */
[----:B------:R-:W-:Y:S01]  /*3e50*/  FMUL.FTZ R163, R167, UR26 ;  /* 0x0000001aa7a37c20 */ /* 0x000fe20008410000 */
[----:B------:R-:W-:Y:S01]  /*3e60*/  IADD3 R167, R22, R13, RZ ;  /* 0x0000000d16a77210 */ /* 0x000fe20007ffe0ff */
[----:B------:R-:W-:Y:S01]  /*3e70*/  FMUL.FTZ R172, R172, UR26 ;  /* 0x0000001aacac7c20 */ /* 0x000fe20008410000 */
[----:B------:R-:W-:Y:S01]  /*3e80*/  FMUL.FTZ R9, R161, UR26 ;  /* 0x0000001aa1097c20 */ /* 0x000fe20008410000 */
[----:B------:R-:W-:Y:S01]  /*3e90*/  FMUL.FTZ R11, R164, UR26 ;  /* 0x0000001aa40b7c20 */ /* 0x000fe20008410000 */
[----:B------:R-:W-:Y:S01]  /*3ea0*/  ISETP.GT.AND P2, PT, R167, RZ, PT ;  /* 0x000000ffa700720c */ /* 0x000fe20003f44270 */
[----:B------:R-:W-:Y:S01]  /*3eb0*/  FMUL.FTZ R12, R165, UR26 ;  /* 0x0000001aa50c7c20 */ /* 0x000fe20008410000 */
[----:B------:R-:W2:Y:S01]  /*3ec0*/  MUFU.TANH R5, R5 ;  /* 0x0000000500057308 */ /* 0x000ea20000002400 */
[----:B------:R-:W-:Y:S01]  /*3ed0*/  ISETP.GT.AND P3, PT, R167, 0x1, PT ;  /* 0x00000001a700780c */ /* 0x000fe20003f64270 */
[----:B------:R-:W-:Y:S01]  /*3ee0*/  FMUL.FTZ R168, R168, UR26 ;  /* 0x0000001aa8a87c20 */ /* 0x000fe20008410000 */
[----:B------:R-:W-:Y:S01]  /*3ef0*/  FMUL.FTZ R180, R180, UR26 ;  /* 0x0000001ab4b47c20 */ /* 0x000fe20008410000 */
[----:B------:R-:W-:Y:S01]  /*3f00*/  FMUL.FTZ R157, R159, UR26 ;  /* 0x0000001a9f9d7c20 */ /* 0x000fe20008410000 */
[----:B------:R-:W-:Y:S01]  /*3f10*/  FMUL.FTZ R159, R169, UR26 ;  /* 0x0000001aa99f7c20 */ /* 0x000fe20008410000 */
[----:B------:R-:W-:Y:S01]  /*3f20*/  FMUL.FTZ R176, R176, UR26 ;  /* 0x0000001ab0b07c20 */ /* 0x000fe20008410000 */
[----:B------:R-:W-:Y:S01]  /*3f30*/  FMUL.FTZ R206, R154, UR26 ;  /* 0x0000001a9ace7c20 */ /* 0x000fe20008410000 */
[----:B------:R-:W-:Y:S01]  /*3f40*/  MUFU.TANH R210, R210 ;  /* 0x000000d200d27308 */ /* 0x000fe20000002400 */
        /* <DEDUP_REMOVED lines=23> */
[----:B------:R4:W-:Y:S01]  /*40c0*/  MUFU.TANH R156, R172 ;  /* 0x000000ac009c7308 */ /* 0x0009e20000002400 */
[----:B---3--:R-:W-:Y:S01]  /*40d0*/  FSEL R208, R208, -INF , P3 ;  /* 0xff800000d0d07808 */ /* 0x008fe20001800000 */
[----:B------:R-:W-:Y:S01]  /*40e0*/  FMUL.FTZ R182, R182, UR26 ;  /* 0x0000001ab6b67c20 */ /* 0x000fe20008410000 */
[----:B------:R-:W-:Y:S01]  /*40f0*/  ISETP.GT.AND P3, PT, R167, 0x11, PT ;  /* 0x00000011a700780c */ /* 0x000fe20003f64270 */
[----:B------:R-:W-:-:S04]  /*4100*/  FMUL.FTZ R187, R187, UR26 ;  /* 0x0000001abbbb7c20 */ /* 0x000fc80008410000 */
[----:B------:R-:W-:Y:S01]  /*4110*/  MUFU.TANH R9, R9 ;  /* 0x0000000900097308 */ /* 0x000fe20000002400 */
[----:B----4-:R-:W-:Y:S02]  /*4120*/  FSEL R172, R4, -INF , P2 ;  /* 0xff80000004ac7808 */ /* 0x010fe40001000000 */
[C---:B------:R-:W-:Y:S02]  /*4130*/  ISETP.GT.AND P2, PT, R167.reuse, 0x8, PT ;  /* 0x00000008a700780c */ /* 0x040fe40003f44270 */
[----:B------:R-:W-:Y:S02]  /*4140*/  FMNMX.FTZ R5, R172, R7, !PT ;  /* 0x00000007ac057209 */ /* 0x000fe40007810000 */
[----:B------:R-:W-:Y:S01]  /*4150*/  FSEL R210, R210, -INF , P2 ;  /* 0xff800000d2d27808 */ /* 0x000fe20001000000 */
[----:B------:R-:W3:Y:S01]  /*4160*/  MUFU.TANH R11, R11 ;  /* 0x0000000b000b7308 */ /* 0x000ee20000002400 */
[----:B------:R-:W-:Y:S02]  /*4170*/  FMNMX.FTZ R5, R212, R5, !PT ;  /* 0x00000005d4057209 */ /* 0x000fe40007810000 */
[----:B------:R-:W-:-:S02]  /*4180*/  ISETP.GT.AND P2, PT, R167, 0x10, PT ;  /* 0x00000010a700780c */ /* 0x000fc40003f44270 */
[----:B------:R-:W-:-:S03]  /*4190*/  FMNMX.FTZ R5, R210, R5, !PT ;  /* 0x00000005d2057209 */ /* 0x000fc60007810000 */
[----:B------:R-:W-:Y:S01]  /*41a0*/  MUFU.TANH R12, R12 ;  /* 0x0000000c000c7308 */ /* 0x000fe20000002400 */
[----:B------:R-:W-:-:S07]  /*41b0*/  FMNMX.FTZ R5, R208, R5, !PT ;  /* 0x00000005d0057209 */ /* 0x000fce0007810000 */
[----:B------:R-:W4:Y:S08]  /*41c0*/  MUFU.TANH R168, R168 ;  /* 0x000000a800a87308 */ /* 0x000f300000002400 */
[----:B------:R2:W-:Y:S08]  /*41d0*/  MUFU.TANH R152, R180 ;  /* 0x000000b400987308 */ /* 0x0005f00000002400 */
[----:B------:R-:W5:Y:S01]  /*41e0*/  MUFU.TANH R159, R159 ;  /* 0x0000009f009f7308 */ /* 0x000f620000002400 */
[----:B--2---:R-:W-:-:S02]  /*41f0*/  FSEL R180, R10, -INF , P2 ;  /* 0xff8000000ab47808 */ /* 0x004fc40001000000 */
[----:B------:R-:W-:Y:S02]  /*4200*/  ISETP.GT.AND P2, PT, R167, 0x18, PT ;  /* 0x00000018a700780c */ /* 0x000fe40003f44270 */
[----:B------:R-:W-:Y:S02]  /*4210*/  FMNMX.FTZ R5, R180, R5, !PT ;  /* 0x00000005b4057209 */ /* 0x000fe40007810000 */
[----:B---3--:R-:W-:Y:S01]  /*4220*/  FSEL R174, R11, -INF , P2 ;  /* 0xff8000000bae7808 */ /* 0x008fe20001000000 */
[----:B------:R2:W-:Y:S01]  /*4230*/  MUFU.TANH R153, R176 ;  /* 0x000000b000997308 */ /* 0x0005e20000002400 */
[----:B------:R-:W-:-:S04]  /*4240*/  ISETP.GT.AND P2, PT, R167, 0x20, PT ;  /* 0x00000020a700780c */ /* 0x000fc80003f44270 */
[----:B----4-:R-:W-:Y:S02]  /*4250*/  FSEL R168, R168, -INF , P2 ;  /* 0xff800000a8a87808 */ /* 0x010fe40001000000 */
[----:B------:R-:W-:Y:S01]  /*4260*/  ISETP.GT.AND P2, PT, R167, 0x28, PT ;  /* 0x00000028a700780c */ /* 0x000fe20003f44270 */
[----:B------:R-:W3:Y:S01]  /*4270*/  MUFU.TANH R154, R154 ;  /* 0x0000009a009a7308 */ /* 0x000ee20000002400 */
[----:B--2---:R-:W-:Y:S02]  /*4280*/  FSEL R176, R9, -INF , P3 ;  /* 0xff80000009b07808 */ /* 0x004fe40001800000 */
[----:B------:R-:W-:Y:S02]  /*4290*/  ISETP.GT.AND P3, PT, R167, 0x19, PT ;  /* 0x00000019a700780c */ /* 0x000fe40003f64270 */
[----:B------:R-:W-:Y:S02]  /*42a0*/  FMNMX.FTZ R5, R176, R5, !PT ;  /* 0x00000005b0057209 */ /* 0x000fe40007810000 */
[----:B------:R-:W-:Y:S01]  /*42b0*/  FSEL R170, R12, -INF , P3 ;  /* 0xff8000000caa7808 */ /* 0x000fe20001800000 */
[----:B------:R-:W2:Y:S01]  /*42c0*/  MUFU.TANH R21, R177 ;  /* 0x000000b100157308 */ /* 0x000ea20000002400 */
[----:B------:R-:W-:-:S02]  /*42d0*/  FMNMX.FTZ R5, R174, R5, !PT ;  /* 0x00000005ae057209 */ /* 0x000fc40007810000 */
[----:B------:R-:W-:Y:S02]  /*42e0*/  ISETP.GT.AND P3, PT, R167, 0x21, PT ;  /* 0x00000021a700780c */ /* 0x000fe40003f64270 */
[----:B------:R-:W-:Y:S02]  /*42f0*/  FMNMX.FTZ R5, R170, R5, !PT ;  /* 0x00000005aa057209 */ /* 0x000fe40007810000 */
[----:B-----5:R-:W-:Y:S01]  /*4300*/  FSEL R159, R159, -INF , P3 ;  /* 0xff8000009f9f7808 */ /* 0x020fe20001800000 */
[----:B------:R4:W5:Y:S01]  /*4310*/  MUFU.TANH R15, R181 ;  /* 0x000000b5000f7308 */ /* 0x0009620000002400 */
[----:B------:R-:W-:Y:S02]  /*4320*/  FMNMX.FTZ R4, R168, R5, !PT ;  /* 0x00000005a8047209 */ /* 0x000fe40007810000 */
[----:B------:R-:W-:Y:S02]  /*4330*/  ISETP.GT.AND P3, PT, R167, 0x29, PT ;  /* 0x00000029a700780c */ /* 0x000fe40003f64270 */
[----:B------:R-:W-:-:S02]  /*4340*/  FSEL R156, R156, -INF , P2 ;  /* 0xff8000009c9c7808 */ /* 0x000fc40001000000 */
[----:B------:R-:W-:Y:S01]  /*4350*/  FMNMX.FTZ R5, R159, R4, !PT ;  /* 0x000000049f057209 */ /* 0x000fe20007810000 */
[----:B------:R-:W1:Y:S01]  /*4360*/  MUFU.TANH R20, R184 ;  /* 0x000000b800147308 */ /* 0x000e620000002400 */
[----:B------:R-:W-:Y:S01]  /*4370*/  ISETP.GT.AND P2, PT, R167, 0x30, PT ;  /* 0x00000030a700780c */ /* 0x000fe20003f44270 */
[----:B----4-:R-:W-:Y:S01]  /*4380*/  FMUL.FTZ R181, R175, UR26 ;  /* 0x0000001aafb57c20 */ /* 0x010fe20008410000 */
[----:B---3--:R-:W-:Y:S02]  /*4390*/  FSEL R154, R154, -INF , P3 ;  /* 0xff8000009a9a7808 */ /* 0x008fe40001800000 */
[----:B------:R-:W-:Y:S02]  /*43a0*/  FMNMX.FTZ R5, R156, R5, !PT ;  /* 0x000000059c057209 */ /* 0x000fe40007810000 */
[----:B------:R-:W-:Y:S01]  /*43b0*/  ISETP.GT.AND P3, PT, R167, 0x31, PT ;  /* 0x00000031a700780c */ /* 0x000fe20003f64270 */
[----:B------:R3:W4:Y:S01]  /*43c0*/  MUFU.TANH R13, R185 ;  /* 0x000000b9000d7308 */ /* 0x0007220000002400 */
[----:B------:R-:W-:-:S02]  /*43d0*/  FSEL R153, R153, -INF , P2 ;  /* 0xff80000099997808 */ /* 0x000fc40001000000 */
[----:B------:R-:W-:Y:S02]  /*43e0*/  FMNMX.FTZ R4, R154, R5, !PT ;  /* 0x000000059a047209 */ /* 0x000fe40007810000 */
[----:B------:R-:W-:Y:S02]  /*43f0*/  ISETP.GT.AND P2, PT, R167, 0x38, PT ;  /* 0x00000038a700780c */ /* 0x000fe40003f44270 */
[----:B--2---:R-:W-:Y:S01]  /*4400*/  FSEL R21, R21, -INF , P3 ;  /* 0xff80000015157808 */ /* 0x004fe20001800000 */
[----:B------:R2:W4:Y:S01]  /*4410*/  MUFU.TANH R14, R188 ;  /* 0x000000bc000e7308 */ /* 0x0005220000002400 */
[----:B------:R-:W-:Y:S01]  /*4420*/  FMNMX.FTZ R4, R153, R4, !PT ;  /* 0x0000000499047209 */ /* 0x000fe20007810000 */
[----:B---3--:R-:W-:Y:S01]  /*4430*/  FMUL.FTZ R185, R183, UR26 ;  /* 0x0000001ab7b97c20 */ /* 0x008fe20008410000 */
[----:B------:R-:W-:Y:S01]  /*4440*/  ISETP.GT.AND P3, PT, R167, 0x39, PT ;  /* 0x00000039a700780c */ /* 0x000fe20003f64270 */
[----:B------:R-:W-:Y:S01]  /*4450*/  FMUL.FTZ R183, R186, UR26 ;  /* 0x0000001abab77c20 */ /* 0x000fe20008410000 */
[----:B------:R-:W-:Y:S01]  /*4460*/  FSEL R152, R152, -INF , P2 ;  /* 0xff80000098987808 */ /* 0x000fe20001000000 */
[----:B------:R-:W-:Y:S01]  /*4470*/  FMUL.FTZ R186, R190, UR26 ;  /* 0x0000001abeba7c20 */ /* 0x000fe20008410000 */
[----:B------:R-:W-:Y:S01]  /*4480*/  FMNMX.FTZ R5, R21, R4, !PT ;  /* 0x0000000415057209 */ /* 0x000fe20007810000 */
[----:B------:R3:W4:Y:S01]  /*4490*/  MUFU.TANH R11, R189 ;  /* 0x000000bd000b7308 */ /* 0x0007220000002400 */
[----:B------:R-:W-:Y:S01]  /*44a0*/  ISETP.GT.AND P2, PT, R167, 0x40, PT ;  /* 0x00000040a700780c */ /* 0x000fe20003f44270 */
[----:B--2---:R-:W-:Y:S01]  /*44b0*/  FMUL.FTZ R188, R194, UR26 ;  /* 0x0000001ac2bc7c20 */ /* 0x004fe20008410000 */
[----:B-----5:R-:W-:Y:S01]  /*44c0*/  FSEL R15, R15, -INF , P3 ;  /* 0xff8000000f0f7808 */ /* 0x020fe20001800000 */
[----:B------:R-:W-:Y:S01]  /*44d0*/  FMUL.FTZ R190, R195, UR26 ;  /* 0x0000001ac3be7c20 */ /* 0x000fe20008410000 */
[----:B------:R-:W-:-:S02]  /*44e0*/  FMNMX.FTZ R4, R152, R5, !PT ;  /* 0x0000000598047209 */ /* 0x000fc40007810000 */
[----:B------:R-:W-:Y:S01]  /*44f0*/  ISETP.GT.AND P3, PT, R167, 0x41, PT ;  /* 0x00000041a700780c */ /* 0x000fe20003f64270 */
[----:B------:R2:W5:Y:S01]  /*4500*/  MUFU.TANH R12, R192 ;  /* 0x000000c0000c7308 */ /* 0x0005620000002400 */
[----:B-1----:R-:W-:Y:S01]  /*4510*/  FSEL R20, R20, -INF , P2 ;  /* 0xff80000014147808 */ /* 0x002fe20001000000 */
[----:B---3--:R-:W-:Y:S01]  /*4520*/  FMUL.FTZ R189, R191, UR26 ;  /* 0x0000001abfbd7c20 */ /* 0x008fe20008410000 */
[----:B------:R-:W-:Y:S01]  /*4530*/  FMNMX.FTZ R5, R15, R4, !PT ;  /* 0x000000040f057209 */ /* 0x000fe20007810000 */
[----:B------:R-:W-:Y:S01]  /*4540*/  FMUL.FTZ R191, R198, UR26 ;  /* 0x0000001ac6bf7c20 */ /* 0x000fe20008410000 */
[----:B------:R-:W-:Y:S02]  /*4550*/  ISETP.GT.AND P2, PT, R167, 0x48, PT ;  /* 0x00000048a700780c */ /* 0x000fe40003f44270 */
[----:B----4-:R-:W-:Y:S01]  /*4560*/  FSEL R13, R13, -INF , P3 ;  /* 0xff8000000d0d7808 */ /* 0x010fe20001800000 */
[----:B------:R1:W3:Y:S01]  /*4570*/  MUFU.TANH R10, R193 ;  /* 0x000000c1000a7308 */ /* 0x0002e20000002400 */
[----:B------:R-:W-:Y:S01]  /*4580*/  FMNMX.FTZ R184, R20, R5, !PT ;  /* 0x0000000514b87209 */ /* 0x000fe20007810000 */
[C---:B--2---:R-:W-:Y:S01]  /*4590*/  VIADD R192, R167.reuse, 0x8 ;  /* 0x00000008a7c07836 */ /* 0x044fe20000000000 */
[----:B------:R-:W-:-:S02]  /*45a0*/  ISETP.GT.AND P3, PT, R167, 0x49, PT ;  /* 0x00000049a700780c */ /* 0x000fc40003f64270 */
[----:B------:R-:W-:Y:S02]  /*45b0*/  FSEL R14, R14, -INF , P2 ;  /* 0xff8000000e0e7808 */ /* 0x000fe40001000000 */
[----:B------:R-:W-:Y:S01]  /*45c0*/  FMNMX.FTZ R5, R13, R184, !PT ;  /* 0x000000b80d057209 */ /* 0x000fe20007810000 */
[----:B------:R-:W2:Y:S01]  /*45d0*/  MUFU.TANH R4, R196 ;  /* 0x000000c400047308 */ /* 0x000ea20000002400 */
[----:B------:R-:W-:Y:S01]  /*45e0*/  ISETP.GT.AND P2, PT, R167, 0x50, PT ;  /* 0x00000050a700780c */ /* 0x000fe20003f44270 */
[----:B-1----:R-:W-:Y:S01]  /*45f0*/  FMUL.FTZ R193, R199, UR26 ;  /* 0x0000001ac7c17c20 */ /* 0x002fe20008410000 */
[----:B------:R-:W-:Y:S02]  /*4600*/  FSEL R11, R11, -INF , P3 ;  /* 0xff8000000b0b7808 */ /* 0x000fe40001800000 */
[----:B------:R-:W-:Y:S02]  /*4610*/  FMNMX.FTZ R184, R14, R5, !PT ;  /* 0x000000050eb87209 */ /* 0x000fe40007810000 */
[----:B------:R-:W-:Y:S01]  /*4620*/  ISETP.GT.AND P3, PT, R167, 0x51, PT ;  /* 0x00000051a700780c */ /* 0x000fe20003f64270 */
[----:B------:R-:W1:Y:S01]  /*4630*/  MUFU.TANH R9, R197 ;  /* 0x000000c500097308 */ /* 0x000e620000002400 */
[----:B-----5:R-:W-:-:S02]  /*4640*/  FSEL R12, R12, -INF , P2 ;  /* 0xff8000000c0c7808 */ /* 0x020fc40001000000 */
[----:B------:R-:W-:Y:S01]  /*4650*/  FMNMX.FTZ R5, R11, R184, !PT ;  /* 0x000000b80b057209 */ /* 0x000fe20007810000 */
[----:B------:R-:W-:Y:S01]  /*4660*/  FMUL.FTZ R184, R178, UR26 ;  /* 0x0000001ab2b87c20 */ /* 0x000fe20008410000 */
[C---:B------:R-:W-:Y:S02]  /*4670*/  ISETP.GT.AND P2, PT, R167.reuse, 0x58, PT ;  /* 0x00000058a700780c */ /* 0x040fe40003f44270 */
[----:B---3--:R-:W-:Y:S01]  /*4680*/  FSEL R10, R10, -INF , P3 ;  /* 0xff8000000a0a7808 */ /* 0x008fe20001800000 */
[----:B------:R-:W3:Y:S01]  /*4690*/  MUFU.TANH R206, R206 ;  /* 0x000000ce00ce7308 */ /* 0x000ee20000002400 */
[----:B------:R-:W-:Y:S02]  /*46a0*/  FMNMX.FTZ R5, R12, R5, !PT ;  /* 0x000000050c057209 */ /* 0x000fe40007810000 */
[----:B------:R-:W-:Y:S02]  /*46b0*/  ISETP.GT.AND P3, PT, R167, 0x59, PT ;  /* 0x00000059a700780c */ /* 0x000fe40003f64270 */
[----:B--2---:R-:W-:-:S02]  /*46c0*/  FSEL R4, R4, -INF , P2 ;  /* 0xff80000004047808 */ /* 0x004fc40001000000 */
[----:B------:R-:W-:Y:S01]  /*46d0*/  FMNMX.FTZ R5, R10, R5, !PT ;  /* 0x000000050a057209 */ /* 0x000fe20007810000 */
[----:B------:R-:W2:Y:S01]  /*46e0*/  MUFU.TANH R155, R155 ;  /* 0x0000009b009b7308 */ /* 0x000ea20000002400 */
[----:B-1----:R-:W-:Y:S02]  /*46f0*/  FSEL R9, R9, -INF , P3 ;  /* 0xff80000009097808 */ /* 0x002fe40001800000 */
[----:B------:R-:W-:Y:S02]  /*4700*/  FMNMX.FTZ R178, R4, R5, !PT ;  /* 0x0000000504b27209 */ /* 0x000fe40007810000 */
[C---:B------:R-:W-:Y:S02]  /*4710*/  ISETP.GT.AND P3, PT, R192.reuse, RZ, PT ;  /* 0x000000ffc000720c */ /* 0x040fe40003f64270 */
[----:B------:R-:W-:Y:S01]  /*4720*/  FMNMX.FTZ R178, R9, R178, !PT ;  /* 0x000000b209b27209 */ /* 0x000fe20007810000 */
[----:B------:R-:W1:Y:S01]  /*4730*/  MUFU.TANH R158, R158 ;  /* 0x0000009e009e7308 */ /* 0x000e620000002400 */
[----:B------:R-:W-:-:S02]  /*4740*/  ISETP.GT.AND P4, PT, R192, 0x1, PT ;  /* 0x00000001c000780c */ /* 0x000fc40003f84270 */
[----:B---3--:R-:W-:Y:S01]  /*4750*/  FSEL R167, R206, -INF , P3 ;  /* 0xff800000cea77808 */ /* 0x008fe20001800000 */
[----:B------:R-:W3:Y:S01]  /*4760*/  SHFL.BFLY PT, R5, R178, 0x2, 0x1f ;  /* 0x0c401f00b2057f89 */ /* 0x000ee200000e0000 */
[----:B------:R-:W-:-:S03]  /*4770*/  ISETP.GT.AND P3, PT, R192, 0x8, PT ;  /* 0x00000008c000780c */ /* 0x000fc60003f64270 */
[----:B------:R-:W4:Y:S01]  /*4780*/  MUFU.TANH R157, R157 ;  /* 0x0000009d009d7308 */ /* 0x000f220000002400 */
[----:B--2---:R-:W-:Y:S02]  /*4790*/  FSEL R155, R155, -INF , P4 ;  /* 0xff8000009b9b7808 */ /* 0x004fe40002000000 */
[----:B------:R-:W-:-:S05]  /*47a0*/  ISETP.GT.AND P4, PT, R192, 0x9, PT ;  /* 0x00000009c000780c */ /* 0x000fca0003f84270 */
[----:B------:R-:W2:Y:S01]  /*47b0*/  MUFU.TANH R161, R161 ;  /* 0x000000a100a17308 */ /* 0x000ea20000002400 */
[----:B-1----:R-:W-:Y:S02]  /*47c0*/  FSEL R158, R158, -INF , P3 ;  /* 0xff8000009e9e7808 */ /* 0x002fe40001800000 */
[----:B------:R-:W-:-:S05]  /*47d0*/  ISETP.GT.AND P3, PT, R192, 0x10, PT ;  /* 0x00000010c000780c */ /* 0x000fca0003f64270 */
[----:B------:R-:W1:Y:S01]  /*47e0*/  MUFU.TANH R160, R160 ;  /* 0x000000a000a07308 */ /* 0x000e620000002400 */
[----:B----4-:R-:W-:Y:S02]  /*47f0*/  FSEL R157, R157, -INF , P4 ;  /* 0xff8000009d9d7808 */ /* 0x010fe40002000000 */
[----:B------:R-:W-:Y:S02]  /*4800*/  ISETP.GT.AND P4, PT, R192, 0x11, PT ;  /* 0x00000011c000780c */ /* 0x000fe40003f84270 */
[----:B---3--:R-:W-:-:S03]  /*4810*/  FMNMX.FTZ R169, R178, R5, !PT ;  /* 0x00000005b2a97209 */ /* 0x008fc60007810000 */
[----:B------:R-:W3:Y:S01]  /*4820*/  MUFU.TANH R162, R162 ;  /* 0x000000a200a27308 */ /* 0x000ee20000002400 */
[----:B--2---:R-:W-:Y:S01]  /*4830*/  FSEL R161, R161, -INF , P3 ;  /* 0xff800000a1a17808 */ /* 0x004fe20001800000 */
[----:B------:R-:W2:Y:S01]  /*4840*/  SHFL.BFLY PT, R178, R169, 0x1, 0x1f ;  /* 0x0c201f00a9b27f89 */ /* 0x000ea200000e0000 */
[----:B------:R-:W-:-:S05]  /*4850*/  ISETP.GT.AND P3, PT, R192, 0x18, PT ;  /* 0x00000018c000780c */ /* 0x000fca0003f64270 */
[----:B------:R-:W4:Y:S01]  /*4860*/  MUFU.TANH R163, R163 ;  /* 0x000000a300a37308 */ /* 0x000f220000002400 */
[----:B-1----:R-:W-:Y:S02]  /*4870*/  FSEL R160, R160, -INF , P4 ;  /* 0xff800000a0a07808 */ /* 0x002fe40002000000 */
[----:B------:R-:W-:-:S05]  /*4880*/  ISETP.GT.AND P4, PT, R192, 0x19, PT ;  /* 0x00000019c000780c */ /* 0x000fca0003f84270 */
[----:B------:R-:W1:Y:S01]  /*4890*/  MUFU.TANH R164, R164 ;  /* 0x000000a400a47308 */ /* 0x000e620000002400 */
[----:B---3--:R-:W-:Y:S02]  /*48a0*/  FSEL R162, R162, -INF , P3 ;  /* 0xff800000a2a27808 */ /* 0x008fe40001800000 */
[----:B------:R-:W-:-:S05]  /*48b0*/  ISETP.GT.AND P3, PT, R192, 0x20, PT ;  /* 0x00000020c000780c */ /* 0x000fca0003f64270 */
[----:B------:R-:W3:Y:S01]  /*48c0*/  MUFU.TANH R165, R165 ;  /* 0x000000a500a57308 */ /* 0x000ee20000002400 */
[----:B--2---:R-:W-:Y:S02]  /*48d0*/  FMNMX.FTZ R5, R169, R178, !PT ;  /* 0x000000b2a9057209 */ /* 0x004fe40007810000 */
[----:B------:R-:W-:Y:S02]  /*48e0*/  FMNMX.FTZ R178, R167, R8, !PT ;  /* 0x00000008a7b27209 */ /* 0x000fe40007810000 */
[C---:B------:R-:W-:Y:S01]  /*48f0*/  FSETP.NEU.FTZ.AND P2, PT, R5.reuse, -INF , PT ;  /* 0xff8000000500780b */ /* 0x040fe20003f5d000 */
[----:B------:R-:W-:Y:S01]  /*4900*/  FMUL.FTZ R169, R5, UR27 ;  /* 0x0000001b05a97c20 */ /* 0x000fe20008410000 */
[----:B------:R-:W-:Y:S01]  /*4910*/  FMNMX.FTZ R171, R155, R178, !PT ;  /* 0x000000b29bab7209 */ /* 0x000fe20007810000 */
[----:B------:R-:W2:Y:S03]  /*4920*/  MUFU.TANH R166, R166 ;  /* 0x000000a600a67308 */ /* 0x000ea60000002400 */
[----:B------:R-:W-:-:S02]  /*4930*/  FMNMX.FTZ R178, R158, R171, !PT ;  /* 0x000000ab9eb27209 */ /* 0x000fc40007810000 */
[----:B------:R-:W-:Y:S02]  /*4940*/  FSEL R169, R169, RZ, P2 ;  /* 0x000000ffa9a97208 */ /* 0x000fe40001000000 */
[----:B------:R-:W-:Y:S01]  /*4950*/  FMNMX.FTZ R178, R157, R178, !PT ;  /* 0x000000b29db27209 */ /* 0x000fe20007810000 */
[----:B------:R-:W5:Y:S02]  /*4960*/  MUFU.TANH R181, R181 ;  /* 0x000000b500b57308 */ /* 0x000f640000002400 */
[--C-:B------:R-:W-:Y:S01]  /*4970*/  FFMA.FTZ R194, R176, UR27, -R169.reuse ;  /* 0x0000001bb0c27c23 */ /* 0x100fe200080108a9 */
[----:B------:R-:W-:Y:S01]  /*4980*/  FMNMX.FTZ R173, R161, R178, !PT ;  /* 0x000000b2a1ad7209 */ /* 0x000fe20007810000 */
[--C-:B------:R-:W-:Y:S01]  /*4990*/  FFMA.FTZ R172, R172, UR27, -R169.reuse ;  /* 0x0000001bacac7c23 */ /* 0x100fe200080108a9 */
[--C-:B------:R-:W-:Y:S01]  /*49a0*/  FFMA.FTZ R171, R212, UR27, -R169.reuse ;  /* 0x0000001bd4ab7c23 */ /* 0x100fe200080108a9 */
[--C-:B------:R-:W-:Y:S01]  /*49b0*/  FFMA.FTZ R210, R210, UR27, -R169.reuse ;  /* 0x0000001bd2d27c23 */ /* 0x100fe200080108a9 */
[----:B------:R-:W-:Y:S01]  /*49c0*/  FMNMX.FTZ R175, R160, R173, !PT ;  /* 0x000000ada0af7209 */ /* 0x000fe20007810000 */
[----:B------:R-:W5:Y:S01]  /*49d0*/  MUFU.TANH R184, R184 ;  /* 0x000000b800b87308 */ /* 0x000f620000002400 */
[----:B----4-:R-:W-:Y:S01]  /*49e0*/  FSEL R173, R163, -INF , P4 ;  /* 0xff800000a3ad7808 */ /* 0x010fe20002000000 */
        /* <DEDUP_REMOVED lines=14> */
[----:B------:R-:W3:Y:S01]  /*4ad0*/  MUFU.TANH R182, R182 ;  /* 0x000000b600b67308 */ /* 0x000ee20000002400 */
[----:B--2---:R-:W-:Y:S01]  /*4ae0*/  FSEL R177, R166, -INF , P3 ;  /* 0xff800000a6b17808 */ /* 0x004fe20001800000 */
[----:B------:R-:W-:Y:S01]  /*4af0*/  FFMA.FTZ R166, R180, UR27, -R169 ;  /* 0x0000001bb4a67c23 */ /* 0x000fe200080108a9 */
[----:B------:R-:W-:-:S02]  /*4b00*/  ISETP.GT.AND P4, PT, R192, 0x29, PT ;  /* 0x00000029c000780c */ /* 0x000fc40003f84270 */
[----:B------:R-:W-:Y:S02]  /*4b10*/  FMNMX.FTZ R180, R165, R178, !PT ;  /* 0x000000b2a5b47209 */ /* 0x000fe40007810000 */
[----:B-----5:R-:W-:Y:S01]  /*4b20*/  FSEL R178, R181, -INF , P4 ;  /* 0xff800000b5b27808 */ /* 0x020fe20002000000 */
[----:B------:R-:W2:Y:S01]  /*4b30*/  MUFU.TANH R185, R185 ;  /* 0x000000b900b97308 */ /* 0x000ea20000002400 */
[C---:B------:R-:W-:Y:S02]  /*4b40*/  ISETP.GT.AND P3, PT, R192.reuse, 0x30, PT ;  /* 0x00000030c000780c */ /* 0x040fe40003f64270 */
[----:B------:R-:W-:Y:S02]  /*4b50*/  FMNMX.FTZ R181, R177, R180, !PT ;  /* 0x000000b4b1b57209 */ /* 0x000fe40007810000 */
[----:B------:R-:W-:Y:S02]  /*4b60*/  ISETP.GT.AND P4, PT, R192, 0x31, PT ;  /* 0x00000031c000780c */ /* 0x000fe40003f84270 */
[----:B------:R-:W-:Y:S01]  /*4b70*/  FSEL R180, R184, -INF , P3 ;  /* 0xff800000b8b47808 */ /* 0x000fe20001800000 */
[----:B------:R-:W4:Y:S01]  /*4b80*/  MUFU.TANH R183, R183 ;  /* 0x000000b700b77308 */ /* 0x000f220000002400 */
[----:B------:R-:W-:-:S02]  /*4b90*/  FMNMX.FTZ R181, R178, R181, !PT ;  /* 0x000000b5b2b57209 */ /* 0x000fc40007810000 */
[----:B------:R-:W-:Y:S02]  /*4ba0*/  ISETP.GT.AND P3, PT, R192, 0x38, PT ;  /* 0x00000038c000780c */ /* 0x000fe40003f64270 */
[----:B-1----:R-:W-:Y:S02]  /*4bb0*/  FSEL R176, R179, -INF , P4 ;  /* 0xff800000b3b07808 */ /* 0x002fe40002000000 */
[----:B------:R-:W-:Y:S01]  /*4bc0*/  FMNMX.FTZ R195, R180, R181, !PT ;  /* 0x000000b5b4c37209 */ /* 0x000fe20007810000 */
[----:B------:R-:W1:Y:S01]  /*4bd0*/  MUFU.TANH R187, R187 ;  /* 0x000000bb00bb7308 */ /* 0x000e620000002400 */
[----:B------:R-:W-:Y:S02]  /*4be0*/  ISETP.GT.AND P4, PT, R192, 0x39, PT ;  /* 0x00000039c000780c */ /* 0x000fe40003f84270 */
[----:B---3--:R-:W-:Y:S02]  /*4bf0*/  FSEL R181, R182, -INF , P3 ;  /* 0xff800000b6b57808 */ /* 0x008fe40001800000 */
[----:B------:R-:W-:Y:S01]  /*4c00*/  FMNMX.FTZ R184, R176, R195, !PT ;  /* 0x000000c3b0b87209 */ /* 0x000fe20007810000 */
[----:B------:R-:W-:Y:S01]  /*4c10*/  FFMA.FTZ R195, R154, UR27, -R169 ;  /* 0x0000001b9ac37c23 */ /* 0x000fe200080108a9 */
[----:B--2---:R-:W-:Y:S01]  /*4c20*/  FSEL R182, R185, -INF , P4 ;  /* 0xff800000b9b67808 */ /* 0x004fe20002000000 */
[----:B------:R-:W2:Y:S01]  /*4c30*/  MUFU.TANH R186, R186 ;  /* 0x000000ba00ba7308 */ /* 0x000ea20000002400 */
[----:B------:R-:W-:-:S02]  /*4c40*/  ISETP.GT.AND P3, PT, R192, 0x40, PT ;  /* 0x00000040c000780c */ /* 0x000fc40003f64270 */
[----:B------:R-:W-:Y:S02]  /*4c50*/  FMNMX.FTZ R185, R181, R184, !PT ;  /* 0x000000b8b5b97209 */ /* 0x000fe40007810000 */
[----:B------:R-:W-:Y:S02]  /*4c60*/  ISETP.GT.AND P4, PT, R192, 0x41, PT ;  /* 0x00000041c000780c */ /* 0x000fe40003f84270 */
[----:B----4-:R-:W-:Y:S01]  /*4c70*/  FSEL R184, R183, -INF , P3 ;  /* 0xff800000b7b87808 */ /* 0x010fe20001800000 */
[----:B------:R-:W3:Y:S01]  /*4c80*/  MUFU.TANH R189, R189 ;  /* 0x000000bd00bd7308 */ /* 0x000ee20000002400 */
[----:B------:R-:W-:Y:S01]  /*4c90*/  FMNMX.FTZ R185, R182, R185, !PT ;  /* 0x000000b9b6b97209 */ /* 0x000fe20007810000 */
[----:B------:R-:W-:Y:S01]  /*4ca0*/  FFMA.FTZ R183, R170, UR27, -R169 ;  /* 0x0000001baab77c23 */ /* 0x000fe200080108a9 */
[----:B------:R-:W-:Y:S02]  /*4cb0*/  ISETP.GT.AND P3, PT, R192, 0x48, PT ;  /* 0x00000048c000780c */ /* 0x000fe40003f64270 */
[----:B-1----:R-:W-:-:S02]  /*4cc0*/  FSEL R170, R187, -INF , P4 ;  /* 0xff800000bbaa7808 */ /* 0x002fc40002000000 */
[----:B------:R-:W-:Y:S01]  /*4cd0*/  FMNMX.FTZ R187, R184, R185, !PT ;  /* 0x000000b9b8bb7209 */ /* 0x000fe20007810000 */
[----:B------:R-:W-:Y:S01]  /*4ce0*/  MUFU.TANH R188, R188 ;  /* 0x000000bc00bc7308 */ /* 0x000fe20000002400 */
[----:B--2---:R-:W-:Y:S02]  /*4cf0*/  FSEL R185, R186, -INF , P3 ;  /* 0xff800000bab97808 */ /* 0x004fe40001800000 */
[----:B------:R-:W-:Y:S02]  /*4d00*/  ISETP.GT.AND P4, PT, R192, 0x49, PT ;  /* 0x00000049c000780c */ /* 0x000fe40003f84270 */
[----:B------:R-:W-:Y:S02]  /*4d10*/  FMNMX.FTZ R186, R170, R187, !PT ;  /* 0x000000bbaaba7209 */ /* 0x000fe40007810000 */
[----:B------:R-:W-:Y:S01]  /*4d20*/  ISETP.GT.AND P3, PT, R192, 0x50, PT ;  /* 0x00000050c000780c */ /* 0x000fe20003f64270 */
[----:B------:R-:W1:Y:S01]  /*4d30*/  MUFU.TANH R190, R190 ;  /* 0x000000be00be7308 */ /* 0x000e620000002400 */
[----:B---3--:R-:W-:-:S02]  /*4d40*/  FSEL R187, R189, -INF , P4 ;  /* 0xff800000bdbb7808 */ /* 0x008fc40002000000 */
[----:B------:R-:W-:-:S05]  /*4d50*/  ISETP.GT.AND P4, PT, R192, 0x51, PT ;  /* 0x00000051c000780c */ /* 0x000fca0003f84270 */
[----:B------:R-:W2:Y:S08]  /*4d60*/  MUFU.TANH R191, R191 ;  /* 0x000000bf00bf7308 */ /* 0x000eb00000002400 */
[----:B------:R-:W3:Y:S01]  /*4d70*/  MUFU.TANH R193, R193 ;  /* 0x000000c100c17308 */ /* 0x000ee20000002400 */
[----:B-1----:R-:W-:Y:S02]  /*4d80*/  FSEL R190, R190, -INF , P4 ;  /* 0xff800000bebe7808 */ /* 0x002fe40002000000 */
[----:B------:R-:W-:-:S05]  /*4d90*/  ISETP.GT.AND P4, PT, R192, 0x59, PT ;  /* 0x00000059c000780c */ /* 0x000fca0003f84270 */
[----:B------:R1:W-:Y:S08]  /*4da0*/  MUFU.EX2 R179, R194 ;  /* 0x000000c200b37308 */ /* 0x0003f00000000800 */
[----:B------:R-:W-:Y:S01]  /*4db0*/  MUFU.EX2 R172, R172 ;  /* 0x000000ac00ac7308 */ /* 0x000fe20000000800 */
[----:B-1----:R-:W-:Y:S02]  /*4dc0*/  FMNMX.FTZ R194, R185, R186, !PT ;  /* 0x000000bab9c27209 */ /* 0x002fe40007810000 */
[----:B------:R-:W-:Y:S01]  /*4dd0*/  FSEL R186, R188, -INF , P3 ;  /* 0xff800000bcba7808 */ /* 0x000fe20001800000 */
[--C-:B------:R-:W-:Y:S01]  /*4de0*/  FFMA.FTZ R188, R156, UR27, -R169.reuse ;  /* 0x0000001b9cbc7c23 */ /* 0x100fe200080108a9 */
[----:B------:R-:W-:Y:S01]  /*4df0*/  FMNMX.FTZ R189, R187, R194, !PT ;  /* 0x000000c2bbbd7209 */ /* 0x000fe20007810000 */
[--C-:B------:R-:W-:Y:S01]  /*4e00*/  FFMA.FTZ R194, R15, UR27, -R169.reuse ;  /* 0x0000001b0fc27c23 */ /* 0x100fe200080108a9 */
[----:B------:R-:W-:Y:S01]  /*4e10*/  ISETP.GT.AND P3, PT, R192, 0x58, PT ;  /* 0x00000058c000780c */ /* 0x000fe20003f64270 */
[--C-:B------:R-:W-:Y:S01]  /*4e20*/  FFMA.FTZ R15, R20, UR27, -R169.reuse ;  /* 0x0000001b140f7c23 */ /* 0x100fe200080108a9 */
[----:B------:R-:W-:Y:S01]  /*4e30*/  FMNMX.FTZ R189, R186, R189, !PT ;  /* 0x000000bdbabd7209 */ /* 0x000fe20007810000 */
[--C-:B------:R-:W-:Y:S01]  /*4e40*/  FFMA.FTZ R20, R13, UR27, -R169.reuse ;  /* 0x0000001b0d147c23 */ /* 0x100fe200080108a9 */
[----:B--2---:R-:W-:Y:S01]  /*4e50*/  FSEL R191, R191, -INF , P3 ;  /* 0xff800000bfbf7808 */ /* 0x004fe20001800000 */
[--C-:B------:R-:W-:Y:S01]  /*4e60*/  FFMA.FTZ R13, R14, UR27, -R169.reuse ;  /* 0x0000001b0e0d7c23 */ /* 0x100fe200080108a9 */
[----:B------:R-:W-:Y:S01]  /*4e70*/  FMNMX.FTZ R192, R190, R189, !PT ;  /* 0x000000bdbec07209 */ /* 0x000fe20007810000 */
[--C-:B------:R-:W-:Y:S01]  /*4e80*/  FFMA.FTZ R14, R11, UR27, -R169.reuse ;  /* 0x0000001b0b0e7c23 */ /* 0x100fe200080108a9 */
[----:B---3--:R-:W-:Y:S01]  /*4e90*/  FSEL R156, R193, -INF , P4 ;  /* 0xff800000c19c7808 */ /* 0x008fe20002000000 */
[--C-:B------:R-:W-:Y:S01]  /*4ea0*/  FFMA.FTZ R11, R12, UR27, -R169.reuse ;  /* 0x0000001b0c0b7c23 */ /* 0x100fe200080108a9 */
[----:B------:R-:W-:Y:S01]  /*4eb0*/  FMNMX.FTZ R189, R191, R192, !PT ;  /* 0x000000c0bfbd7209 */ /* 0x000fe20007810000 */
[--C-:B------:R-:W-:Y:S01]  /*4ec0*/  FFMA.FTZ R192, R21, UR27, -R169.reuse ;  /* 0x0000001b15c07c23 */ /* 0x100fe200080108a9 */
[--C-:B------:R-:W-:Y:S01]  /*4ed0*/  FFMA.FTZ R21, R152, UR27, -R169.reuse ;  /* 0x0000001b98157c23 */ /* 0x100fe200080108a9 */
[--C-:B------:R-:W-:Y:S01]  /*4ee0*/  FFMA.FTZ R12, R4, UR27, -R169.reuse ;  /* 0x0000001b040c7c23 */ /* 0x100fe200080108a9 */
[----:B------:R-:W-:Y:S01]  /*4ef0*/  FMNMX.FTZ R154, R156, R189, !PT ;  /* 0x000000bd9c9a7209 */ /* 0x000fe20007810000 */
[----:B------:R-:W-:Y:S04]  /*4f00*/  MUFU.EX2 R171, R171 ;  /* 0x000000ab00ab7308 */ /* 0x000fe80000000800 */
[----:B------:R-:W1:Y:S04]  /*4f10*/  SHFL.BFLY PT, R193, R154, 0x2, 0x1f ;  /* 0x0c401f009ac17f89 */ /* 0x000e6800000e0000 */
[----:B------:R2:W-:Y:S08]  /*4f20*/  MUFU.EX2 R163, R210 ;  /* 0x000000d200a37308 */ /* 0x0005f00000000800 */
[----:B------:R-:W-:Y:S08]  /*4f30*/  MUFU.EX2 R164, R164 ;  /* 0x000000a400a47308 */ /* 0x000ff00000000800 */
[----:B------:R-:W-:Y:S01]  /*4f40*/  MUFU.EX2 R166, R166 ;  /* 0x000000a600a67308 */ /* 0x000fe20000000800 */
[----:B-1----:R-:W-:Y:S01]  /*4f50*/  FMNMX.FTZ R193, R154, R193, !PT ;  /* 0x000000c19ac17209 */ /* 0x002fe20007810000 */
[----:B------:R-:W-:-:S06]  /*4f60*/  FFMA.FTZ R154, R9, UR27, -R169 ;  /* 0x0000001b099a7c23 */ /* 0x000fcc00080108a9 */
[----:B------:R-:W-:Y:S01]  /*4f70*/  MUFU.EX2 R174, R174 ;  /* 0x000000ae00ae7308 */ /* 0x000fe20000000800 */
[----:B------:R-:W1:Y:S07]  /*4f80*/  SHFL.BFLY PT, R152, R193, 0x1, 0x1f ;  /* 0x0c201f00c1987f89 */ /* 0x000e6e00000e0000 */
[----:B------:R-:W-:Y:S08]  /*4f90*/  MUFU.EX2 R183, R183 ;  /* 0x000000b700b77308 */ /* 0x000ff00000000800 */
[----:B------:R-:W-:Y:S08]  /*4fa0*/  MUFU.EX2 R168, R168 ;  /* 0x000000a800a87308 */ /* 0x000ff00000000800 */
[----:B------:R-:W-:Y:S01]  /*4fb0*/  MUFU.EX2 R159, R159 ;  /* 0x0000009f009f7308 */ /* 0x000fe20000000800 */
[----:B-1----:R-:W-:-:S02]  /*4fc0*/  FMNMX.FTZ R4, R193, R152, !PT ;  /* 0x00000098c1047209 */ /* 0x002fc40007810000 */
[----:B------:R-:W-:Y:S02]  /*4fd0*/  FSEL R152, R5, RZ, P2 ;  /* 0x000000ff05987208 */ /* 0x000fe40001000000 */
[C---:B------:R-:W-:Y:S01]  /*4fe0*/  FSETP.NEU.FTZ.AND P2, PT, R4.reuse, -INF , PT ;  /* 0xff8000000400780b */ /* 0x040fe20003f5d000 */
[----:B------:R-:W-:Y:S02]  /*4ff0*/  FMUL.FTZ R169, R4, UR27 ;  /* 0x0000001b04a97c20 */ /* 0x000fe40008410000 */
[----:B------:R-:W-:Y:S01]  /*5000*/  FADD.FTZ R9, -R152, R7 ;  /* 0x0000000798097221 */ /* 0x000fe20000010100 */
[----:B------:R-:W-:Y:S02]  /*5010*/  MUFU.EX2 R188, R188 ;  /* 0x000000bc00bc7308 */ /* 0x000fe40000000800 */
[----:B------:R-:W-:Y:S01]  /*5020*/  FSEL R152, R169, RZ, P2 ;  /* 0x000000ffa9987208 */ /* 0x000fe20001000000 */
[----:B------:R-:W-:-:S04]  /*5030*/  FMUL.FTZ R9, R9, UR27 ;  /* 0x0000001b09097c20 */ /* 0x000fc80008410000 */
[--C-:B--2---:R-:W-:Y:S01]  /*5040*/  FFMA.FTZ R210, R165, UR27, -R152.reuse ;  /* 0x0000001ba5d27c23 */ /* 0x104fe20008010898 */
[----:B------:R1:W2:Y:S01]  /*5050*/  MUFU.EX2 R169, R9 ;  /* 0x0000000900a97308 */ /* 0x0002a20000000800 */
[--C-:B------:R-:W-:Y:S01]  /*5060*/  FFMA.FTZ R165, R177, UR27, -R152.reuse ;  /* 0x0000001bb1a57c23 */ /* 0x100fe20008010898 */
[--C-:B------:R-:W-:Y:S01]  /*5070*/  FFMA.FTZ R177, R181, UR27, -R152.reuse ;  /* 0x0000001bb5b17c23 */ /* 0x100fe20008010898 */
[--C-:B------:R-:W-:Y:S01]  /*5080*/  FFMA.FTZ R181, R184, UR27, -R152.reuse ;  /* 0x0000001bb8b57c23 */ /* 0x100fe20008010898 */
[--C-:B------:R-:W-:Y:S01]  /*5090*/  FFMA.FTZ R184, R185, UR27, -R152.reuse ;  /* 0x0000001bb9b87c23 */ /* 0x100fe20008010898 */
[----:B------:R-:W-:Y:S02]  /*50a0*/  IMAD.U32 R185, RZ, RZ, UR30 ;  /* 0x0000001effb97e24 */ /* 0x000fe4000f8e00ff */
[--C-:B------:R-:W-:Y:S01]  /*50b0*/  FFMA.FTZ R167, R167, UR27, -R152.reuse ;  /* 0x0000001ba7a77c23 */ /* 0x100fe20008010898 */
[--C-:B------:R-:W-:Y:S01]  /*50c0*/  FFMA.FTZ R196, R155, UR27, -R152.reuse ;  /* 0x0000001b9bc47c23 */ /* 0x100fe20008010898 */
[----:B------:R2:W-:Y:S01]  /*50d0*/  MUFU.EX2 R7, R154 ;  /* 0x0000009a00077308 */ /* 0x0005e20000000800 */
[----:B-1----:R-:W-:Y:S01]  /*50e0*/  IADD3 R9, -R23, 0xb, RZ ;  /* 0x0000000b17097810 */ /* 0x002fe20007ffe1ff */
[--C-:B------:R-:W-:Y:S01]  /*50f0*/  FFMA.FTZ R155, R158, UR27, -R152.reuse ;  /* 0x0000001b9e9b7c23 */ /* 0x100fe20008010898 */
[--C-:B------:R-:W-:Y:S01]  /*5100*/  FFMA.FTZ R198, R157, UR27, -R152.reuse ;  /* 0x0000001b9dc67c23 */ /* 0x100fe20008010898 */
[--C-:B------:R-:W-:Y:S01]  /*5110*/  FFMA.FTZ R157, R161, UR27, -R152.reuse ;  /* 0x0000001ba19d7c23 */ /* 0x100fe20008010898 */
[--C-:B------:R-:W-:Y:S01]  /*5120*/  FFMA.FTZ R206, R160, UR27, -R152.reuse ;  /* 0x0000001ba0ce7c23 */ /* 0x100fe20008010898 */
[--C-:B------:R-:W-:Y:S01]  /*5130*/  FFMA.FTZ R161, R162, UR27, -R152.reuse ;  /* 0x0000001ba2a17c23 */ /* 0x100fe20008010898 */
[----:B------:R-:W-:Y:S01]  /*5140*/  FFMA.FTZ R208, R173, UR27, -R152 ;  /* 0x0000001badd07c23 */ /* 0x000fe20008010898 */
[----:B------:R-:W1:Y:S01]  /*5150*/  MUFU.EX2 R189, R195 ;  /* 0x000000c300bd7308 */ /* 0x000e620000000800 */
[----:B--2---:R-:W-:Y:S01]  /*5160*/  FFMA.FTZ R154, R169, R3, R172 ;  /* 0x00000003a99a7223 */ /* 0x004fe200000100ac */
[--C-:B------:R-:W-:Y:S01]  /*5170*/  FFMA.FTZ R173, R175, UR27, -R152.reuse ;  /* 0x0000001bafad7c23 */ /* 0x100fe20008010898 */
[--C-:B------:R-:W-:Y:S01]  /*5180*/  FFMA.FTZ R178, R178, UR27, -R152.reuse ;  /* 0x0000001bb2b27c23 */ /* 0x100fe20008010898 */
[----:B------:R-:W-:Y:S01]  /*5190*/  FFMA.FTZ R175, R180, UR27, -R152 ;  /* 0x0000001bb4af7c23 */ /* 0x000fe20008010898 */
[----:B------:R-:W-:Y:S01]  /*51a0*/  FADD.FTZ R154, R171, R154 ;  /* 0x0000009aab9a7221 */ /* 0x000fe20000010000 */
[--C-:B------:R-:W-:Y:S01]  /*51b0*/  FFMA.FTZ R176, R176, UR27, -R152.reuse ;  /* 0x0000001bb0b07c23 */ /* 0x100fe20008010898 */
[----:B------:R-:W-:Y:S01]  /*51c0*/  FFMA.FTZ R180, R182, UR27, -R152 ;  /* 0x0000001bb6b47c23 */ /* 0x000fe20008010898 */
[----:B------:R-:W2:Y:S01]  /*51d0*/  MUFU.EX2 R153, R153 ;  /* 0x0000009900997308 */ /* 0x000ea20000000800 */
[----:B------:R-:W-:Y:S01]  /*51e0*/  FADD.FTZ R3, R163, R154 ;  /* 0x0000009aa3037221 */ /* 0x000fe20000010000 */
[--C-:B------:R-:W-:Y:S01]  /*51f0*/  FFMA.FTZ R182, R170, UR27, -R152.reuse ;  /* 0x0000001baab67c23 */ /* 0x100fe20008010898 */
[--C-:B------:R-:W-:Y:S01]  /*5200*/  FFMA.FTZ R187, R187, UR27, -R152.reuse ;  /* 0x0000001bbbbb7c23 */ /* 0x100fe20008010898 */
[--C-:B------:R-:W-:Y:S01]  /*5210*/  FFMA.FTZ R186, R186, UR27, -R152.reuse ;  /* 0x0000001bbaba7c23 */ /* 0x100fe20008010898 */
[----:B------:R-:W-:Y:S01]  /*5220*/  FADD.FTZ R3, R164, R3 ;  /* 0x00000003a4037221 */ /* 0x000fe20000010000 */
[--C-:B------:R-:W-:Y:S01]  /*5230*/  FFMA.FTZ R190, R190, UR27, -R152.reuse ;  /* 0x0000001bbebe7c23 */ /* 0x100fe20008010898 */
[----:B------:R-:W-:Y:S01]  /*5240*/  FFMA.FTZ R191, R191, UR27, -R152 ;  /* 0x0000001bbfbf7c23 */ /* 0x000fe20008010898 */
[----:B------:R-:W3:Y:S01]  /*5250*/  MUFU.EX2 R192, R192 ;  /* 0x000000c000c07308 */ /* 0x000ee20000000800 */
[----:B------:R-:W-:Y:S01]  /*5260*/  FADD.FTZ R154, R166, R3 ;  /* 0x00000003a69a7221 */ /* 0x000fe20000010000 */
[----:B------:R-:W-:Y:S01]  /*5270*/  F2FP.BF16.F32.PACK_AB R160, R159, R168 ;  /* 0x000000a89fa0723e */ /* 0x000fe200000010ff */
[-C--:B------:R-:W-:Y:S01]  /*5280*/  FMUL.FTZ R24, R24, R169.reuse ;  /* 0x000000a918187220 */ /* 0x080fe20000410000 */
[-C--:B------:R-:W-:Y:S01]  /*5290*/  FMUL.FTZ R25, R25, R169.reuse ;  /* 0x000000a919197220 */ /* 0x080fe20000410000 */
[----:B------:R-:W-:Y:S01]  /*52a0*/  FADD.FTZ R3, R179, R154 ;  /* 0x0000009ab3037221 */ /* 0x000fe20000010000 */
[-C--:B------:R-:W-:Y:S01]  /*52b0*/  FMUL.FTZ R28, R28, R169.reuse ;  /* 0x000000a91c1c7220 */ /* 0x080fe20000410000 */
[-C--:B------:R-:W-:Y:S01]  /*52c0*/  FMUL.FTZ R29, R29, R169.reuse ;  /* 0x000000a91d1d7220 */ /* 0x080fe20000410000 */
[----:B------:R-:W4:Y:S01]  /*52d0*/  MUFU.EX2 R21, R21 ;  /* 0x0000001500157308 */ /* 0x000f220000000800 */
        /* <DEDUP_REMOVED lines=27> */
[-C--:B------:R-:W-:Y:S01]  /*5490*/  FMUL.FTZ R65, R65, R169.reuse ;  /* 0x000000a941417220 */ /* 0x080fe20000410000 */
[----:B---3--:R-:W-:Y:S01]  /*54a0*/  FADD.FTZ R154, R192, R3 ;  /* 0x00000003c09a7221 */ /* 0x008fe20000010000 */
[----:B------:R-:W-:Y:S01]  /*54b0*/  @!P1 IADD3 R3, R185, 0x22840, RZ ;  /* 0x00022840b9039810 */ /* 0x000fe20007ffe0ff */
[-C--:B------:R-:W-:Y:S01]  /*54c0*/  FMUL.FTZ R68, R68, R169.reuse ;  /* 0x000000a944447220 */ /* 0x080fe20000410000 */
[----:B------:R-:W2:Y:S01]  /*54d0*/  MUFU.EX2 R13, R13 ;  /* 0x0000000d000d7308 */ /* 0x000ea20000000800 */
[----:B----4-:R-:W-:Y:S01]  /*54e0*/  FADD.FTZ R193, R21, R154 ;  /* 0x0000009a15c17221 */ /* 0x010fe20000010000 */
[----:B------:R-:W-:Y:S01]  /*54f0*/  @!P1 PRMT R3, RZ, 0x654, R3 ;  /* 0x00000654ff039816 */ /* 0x000fe20000000003 */
[----:B------:R3:W-:Y:S06]  /*5500*/  BAR.ARV R9, 0x100 ;  /* 0x000400090000751d */ /* 0x0007ec0000002000 */
[----:B------:R-:W4:Y:S01]  /*5510*/  MUFU.EX2 R14, R14 ;  /* 0x0000000e000e7308 */ /* 0x000f220000000800 */
[----:B-----5:R-:W-:Y:S01]  /*5520*/  FADD.FTZ R154, R194, R193 ;  /* 0x000000c1c29a7221 */ /* 0x020fe20000010000 */
[----:B------:R-:W-:Y:S01]  /*5530*/  FSEL R193, R4, RZ, P2 ;  /* 0x000000ff04c17208 */ /* 0x000fe20001000000 */
[----:B------:R5:W-:Y:S01]  /*5540*/  @!P1 SYNCS.ARRIVE.TRANS64.RED.A1T0 RZ, [R3+URZ], RZ ;  /* 0x000000ff03ff99a7 */ /* 0x000be2000810043f */
[-C--:B------:R-:W-:Y:S01]  /*5550*/  FMUL.FTZ R69, R69, R169.reuse ;  /* 0x000000a945457220 */ /* 0x080fe20000410000 */
[----:B------:R-:W-:Y:S01]  /*5560*/  FADD.FTZ R195, R15, R154 ;  /* 0x0000009a0fc37221 */ /* 0x000fe20000010000 */
[-C--:B------:R-:W-:Y:S01]  /*5570*/  FMUL.FTZ R72, R72, R169.reuse ;  /* 0x000000a948487220 */ /* 0x080fe20000410000 */
[----:B------:R-:W-:Y:S01]  /*5580*/  FMUL.FTZ R73, R73, R169 ;  /* 0x000000a949497220 */ /* 0x000fe20000410000 */
[----:B------:R-:W3:Y:S01]  /*5590*/  MUFU.EX2 R11, R11 ;  /* 0x0000000b000b7308 */ /* 0x000ee20000000800 */
[----:B-1----:R-:W-:Y:S01]  /*55a0*/  FADD.FTZ R154, R20, R195 ;  /* 0x000000c3149a7221 */ /* 0x002fe20000010000 */
[----:B------:R-:W-:Y:S01]  /*55b0*/  FFMA.FTZ R195, R156, UR27, -R152 ;  /* 0x0000001b9cc37c23 */ /* 0x000fe20008010898 */
[----:B-----5:R-:W-:Y:S01]  /*55c0*/  FADD.FTZ R3, -R193, R8 ;  /* 0x00000008c1037221 */ /* 0x020fe20000010100 */
[----:B------:R-:W-:Y:S01]  /*55d0*/  F2FP.BF16.F32.PACK_AB R152, R171, R172 ;  /* 0x000000acab98723e */ /* 0x000fe200000010ff */
[----:B--2---:R-:W-:Y:S01]  /*55e0*/  FADD.FTZ R197, R13, R154 ;  /* 0x0000009a0dc57221 */ /* 0x004fe20000010000 */
[----:B------:R-:W-:Y:S01]  /*55f0*/  F2FP.BF16.F32.PACK_AB R154, R164, R163 ;  /* 0x000000a3a49a723e */ /* 0x000fe200000010ff */
[----:B------:R-:W-:Y:S01]  /*5600*/  FMUL.FTZ R3, R3, UR27 ;  /* 0x0000001b03037c20 */ /* 0x000fe20008410000 */
[----:B------:R-:W1:Y:S01]  /*5610*/  MUFU.EX2 R10, R10 ;  /* 0x0000000a000a7308 */ /* 0x000e620000000800 */
[----:B----4-:R-:W-:Y:S01]  /*5620*/  FADD.FTZ R158, R14, R197 ;  /* 0x000000c50e9e7221 */ /* 0x010fe20000010000 */
[----:B------:R-:W-:Y:S01]  /*5630*/  F2FP.BF16.F32.PACK_AB R164, R192, R153 ;  /* 0x00000099c0a4723e */ /* 0x000fe200000010ff */
[-C--:B------:R-:W-:Y:S01]  /*5640*/  FMUL.FTZ R76, R76, R169.reuse ;  /* 0x000000a94c4c7220 */ /* 0x080fe20000410000 */
[----:B------:R-:W-:Y:S01]  /*5650*/  F2FP.BF16.F32.PACK_AB R156, R179, R166 ;  /* 0x000000a6b39c723e */ /* 0x000fe200000010ff */
[-C--:B------:R-:W-:Y:S01]  /*5660*/  FMUL.FTZ R77, R77, R169.reuse ;  /* 0x000000a94d4d7220 */ /* 0x080fe20000410000 */
[-C--:B------:R-:W-:Y:S01]  /*5670*/  FMUL.FTZ R80, R80, R169.reuse ;  /* 0x000000a950507220 */ /* 0x080fe20000410000 */
[-C--:B------:R-:W-:Y:S01]  /*5680*/  FMUL.FTZ R81, R81, R169.reuse ;  /* 0x000000a951517220 */ /* 0x080fe20000410000 */
[----:B------:R-:W2:Y:S01]  /*5690*/  MUFU.EX2 R12, R12 ;  /* 0x0000000c000c7308 */ /* 0x000ea20000000800 */
[----:B---3--:R-:W-:Y:S01]  /*56a0*/  FADD.FTZ R163, R11, R158 ;  /* 0x0000009e0ba37221 */ /* 0x008fe20000010000 */
[----:B------:R-:W-:Y:S01]  /*56b0*/  F2FP.BF16.F32.PACK_AB R158, R183, R174 ;  /* 0x000000aeb79e723e */ /* 0x000fe200000010ff */
[-C--:B------:R-:W-:Y:S01]  /*56c0*/  FMUL.FTZ R84, R84, R169.reuse ;  /* 0x000000a954547220 */ /* 0x080fe20000410000 */
[-C--:B------:R-:W-:Y:S01]  /*56d0*/  FMUL.FTZ R85, R85, R169.reuse ;  /* 0x000000a955557220 */ /* 0x080fe20000410000 */
[-C--:B------:R-:W-:Y:S01]  /*56e0*/  FMUL.FTZ R88, R88, R169.reuse ;  /* 0x000000a958587220 */ /* 0x080fe20000410000 */
[-C--:B------:R-:W-:Y:S01]  /*56f0*/  FMUL.FTZ R89, R89, R169.reuse ;  /* 0x000000a959597220 */ /* 0x080fe20000410000 */
[----:B------:R-:W-:Y:S01]  /*5700*/  FMUL.FTZ R92, R92, R169 ;  /* 0x000000a95c5c7220 */ /* 0x000fe20000410000 */
[----:B------:R-:W-:Y:S01]  /*5710*/  MUFU.EX2 R167, R167 ;  /* 0x000000a700a77308 */ /* 0x000fe20000000800 */
[C---:B-1----:R-:W-:Y:S01]  /*5720*/  FADD.FTZ R163, R10.reuse, R163 ;  /* 0x000000a30aa37221 */ /* 0x042fe20000010000 */
[----:B------:R-:W-:Y:S01]  /*5730*/  F2FP.BF16.F32.PACK_AB R172, R10, R11 ;  /* 0x0000000b0aac723e */ /* 0x000fe200000010ff */
[-C--:B------:R-:W-:Y:S01]  /*5740*/  FMUL.FTZ R93, R93, R169.reuse ;  /* 0x000000a95d5d7220 */ /* 0x080fe20000410000 */
[-C--:B------:R-:W-:Y:S01]  /*5750*/  FMUL.FTZ R96, R96, R169.reuse ;  /* 0x000000a960607220 */ /* 0x080fe20000410000 */
[-C--:B------:R-:W-:Y:S01]  /*5760*/  FMUL.FTZ R97, R97, R169.reuse ;  /* 0x000000a961617220 */ /* 0x080fe20000410000 */
[-C--:B------:R-:W-:Y:S01]  /*5770*/  FMUL.FTZ R100, R100, R169.reuse ;  /* 0x000000a964647220 */ /* 0x080fe20000410000 */
        /* <DEDUP_REMOVED lines=18> */
[----:B---3--:R-:W-:Y:S01]  /*58a0*/  FFMA.FTZ R7, R8, R0, R167 ;  /* 0x0000000008077223 */ /* 0x008fe200000100a7 */
        /* <DEDUP_REMOVED lines=16> */
[----:B------:R-:W-:Y:S01]  /*59b0*/  FMUL.FTZ R149, R149, R169 ;  /* 0x000000a995957220 */ /* 0x000fe20000410000 */
[----:B------:R-:W-:Y:S01]  /*59c0*/  F2FP.BF16.F32.PACK_AB R153, R196, R167 ;  /* 0x000000a7c499723e */ /* 0x000fe200000010ff */
[----:B------:R-:W-:Y:S01]  /*59d0*/  FMUL.FTZ R26, R26, R8 ;  /* 0x000000081a1a7220 */ /* 0x000fe20000410000 */
[----:B------:R-:W-:Y:S01]  /*59e0*/  F2FP.BF16.F32.PACK_AB R162, R189, R188 ;  /* 0x000000bcbda2723e */ /* 0x000fe200000010ff */
[-C--:B------:R-:W-:Y:S01]  /*59f0*/  FMUL.FTZ R27, R27, R8.reuse ;  /* 0x000000081b1b7220 */ /* 0x080fe20000410000 */
[----:B------:R-:W-:Y:S01]  /*5a00*/  F2FP.BF16.F32.PACK_AB R166, R194, R21 ;  /* 0x00000015c2a6723e */ /* 0x000fe200000010ff */
[----:B------:R-:W1:Y:S01]  /*5a10*/  MUFU.EX2 R206, R206 ;  /* 0x000000ce00ce7308 */ /* 0x000e620000000800 */
[----:B---3--:R-:W-:Y:S01]  /*5a20*/  FADD.FTZ R0, R198, R7 ;  /* 0x00000007c6007221 */ /* 0x008fe20000010000 */
[----:B------:R-:W-:Y:S01]  /*5a30*/  F2FP.BF16.F32.PACK_AB R168, R20, R15 ;  /* 0x0000000f14a8723e */ /* 0x000fe200000010ff */
[-C--:B------:R-:W-:Y:S01]  /*5a40*/  FMUL.FTZ R30, R30, R8.reuse ;  /* 0x000000081e1e7220 */ /* 0x080fe20000410000 */
[----:B------:R-:W-:Y:S01]  /*5a50*/  F2FP.BF16.F32.PACK_AB R170, R14, R13 ;  /* 0x0000000d0eaa723e */ /* 0x000fe200000010ff */
[-C--:B------:R-:W-:Y:S01]  /*5a60*/  FMUL.FTZ R31, R31, R8.reuse ;  /* 0x000000081f1f7220 */ /* 0x080fe20000410000 */
[----:B------:R-:W-:Y:S01]  /*5a70*/  F2FP.BF16.F32.PACK_AB R155, R198, R155 ;  /* 0x0000009bc69b723e */ /* 0x000fe200000010ff */
        /* <DEDUP_REMOVED lines=86> */
[----:B------:R-:W-:-:S03]  /*5fe0*/  FMUL.FTZ R151, R151, R8 ;  /* 0x0000000897977220 */ /* 0x000fc60000410000 */
[----:B------:R-:W1:Y:S01]  /*5ff0*/  MUFU.EX2 R182, R182 ;  /* 0x000000b600b67308 */ /* 0x000e620000000800 */
[C---:B---3--:R-:W-:Y:S01]  /*6000*/  FADD.FTZ R0, R180.reuse, R7 ;  /* 0x00000007b4007221 */ /* 0x048fe20000010000 */
[----:B------:R-:W-:-:S06]  /*6010*/  F2FP.BF16.F32.PACK_AB R167, R180, R177 ;  /* 0x000000b1b4a7723e */ /* 0x000fcc00000010ff */
[----:B------:R-:W3:Y:S01]  /*6020*/  MUFU.EX2 R184, R184 ;  /* 0x000000b800b87308 */ /* 0x000ee20000000800 */
[----:B--2---:R-:W-:-:S07]  /*6030*/  FADD.FTZ R7, R181, R0 ;  /* 0x00000000b5077221 */ /* 0x004fce0000010000 */
[----:B------:R-:W2:Y:S01]  /*6040*/  MUFU.EX2 R187, R187 ;  /* 0x000000bb00bb7308 */ /* 0x000ea20000000800 */
[C---:B-1----:R-:W-:Y:S01]  /*6050*/  FADD.FTZ R7, R182.reuse, R7 ;  /* 0x00000007b6077221 */ /* 0x042fe20000010000 */
[----:B------:R-:W-:-:S06]  /*6060*/  F2FP.BF16.F32.PACK_AB R169, R182, R181 ;  /* 0x000000b5b6a9723e */ /* 0x000fcc00000010ff */
[----:B------:R-:W1:Y:S01]  /*6070*/  MUFU.EX2 R186, R186 ;  /* 0x000000ba00ba7308 */ /* 0x000e620000000800 */
[----:B---3--:R-:W-:-:S07]  /*6080*/  FADD.FTZ R0, R184, R7 ;  /* 0x00000007b8007221 */ /* 0x008fce0000010000 */
[----:B------:R-:W3:Y:S01]  /*6090*/  MUFU.EX2 R193, R190 ;  /* 0x000000be00c17308 */ /* 0x000ee20000000800 */
[C---:B--2---:R-:W-:Y:S01]  /*60a0*/  FADD.FTZ R7, R187.reuse, R0 ;  /* 0x00000000bb077221 */ /* 0x044fe20000010000 */
[----:B------:R-:W-:-:S06]  /*60b0*/  F2FP.BF16.F32.PACK_AB R171, R187, R184 ;  /* 0x000000b8bbab723e */ /* 0x000fcc00000010ff */
[----:B------:R-:W2:Y:S01]  /*60c0*/  MUFU.EX2 R191, R191 ;  /* 0x000000bf00bf7308 */ /* 0x000ea20000000800 */
[----:B-1----:R-:W-:-:S07]  /*60d0*/  FADD.FTZ R0, R186, R7 ;  /* 0x00000007ba007221 */ /* 0x002fce0000010000 */
[----:B------:R-:W1:Y:S01]  /*60e0*/  MUFU.EX2 R10, R195 ;  /* 0x000000c3000a7308 */ /* 0x000e620000000800 */
[C---:B---3--:R-:W-:Y:S01]  /*60f0*/  FADD.FTZ R0, R193.reuse, R0 ;  /* 0x00000000c1007221 */ /* 0x048fe20000010000 */
[----:B------:R-:W-:-:S03]  /*6100*/  F2FP.BF16.F32.PACK_AB R173, R193, R186 ;  /* 0x000000bac1ad723e */ /* 0x000fc600000010ff */
[----:B--2---:R-:W-:-:S04]  /*6110*/  FADD.FTZ R7, R191, R0 ;  /* 0x00000000bf077221 */ /* 0x004fc80000010000 */
[C---:B-1----:R-:W-:Y:S01]  /*6120*/  FADD.FTZ R0, R10.reuse, R7 ;  /* 0x000000070a007221 */ /* 0x042fe20000010000 */
[----:B------:R-:W-:Y:S01]  /*6130*/  F2FP.BF16.F32.PACK_AB R175, R10, R191 ;  /* 0x000000bf0aaf723e */ /* 0x000fe200000010ff */
[----:B------:R-:W-:Y:S06]  /*6140*/  @!P0 BRA `(.L_x_3283) ;  /* 0x0000000000048947 */ /* 0x000fec0003800000 */
[----:B------:R-:W-:Y:S01]  /*6150*/  BPT.TRAP 0x1 ;  /* 0x000000040000795c */ /* 0x000fe20000300000 */
.L_x_3283:
[----:B------:R1:W2:Y:S01]  /*6160*/  SYNCS.PHASECHK.TRANS64.TRYWAIT P2, [UR30+0x22850], R6 ;  /* 0x02285006ff0075a7 */ /* 0x0002a2000804015e */
[----:B------:R-:W-:Y:S05]  /*6170*/  @!P0 BRA `(.L_x_3284) ;  /* 0x0000000000048947 */ /* 0x000fea0003800000 */
[----:B------:R-:W-:Y:S01]  /*6180*/  BPT.TRAP 0x1 ;  /* 0x000000040000795c */ /* 0x000fe20000300000 */
.L_x_3284:
[----:B--2---:R-:W-:Y:S05]  /*6190*/  @P2 BRA `(.L_x_3285) ;  /* 0x0000000000082947 */ /* 0x004fea0003800000 */
[----:B------:R-:W2:Y:S02]  /*61a0*/  SYNCS.PHASECHK.TRANS64.TRYWAIT P2, [UR30+0x22850], R6 ;  /* 0x02285006ff0075a7 */ /* 0x000ea4000804015e */
[----:B--2---:R-:W-:Y:S05]  /*61b0*/  @!P2 BRA `(.L_x_3286) ;  /* 0x0000007400eca947 */ /* 0x004fea0003800000 */
.L_x_3285:
[----:B-12---:R-:W-:Y:S01]  /*61c0*/  VIADD R6, R23, 0x8 ;  /* 0x0000000817067836 */ /* 0x006fe20000000000 */
[----:B------:R-:W-:Y:S01]  /*61d0*/  UIMAD UR10, UR37, 0xc00, UR21 ;  /* 0x00000c00250a78a4 */ /* 0x000fe2000f8e0215 */
[----:B------:R-:W-:Y:S01]  /*61e0*/  @!P1 VIADD R185, R185, 0x22860 ;  /* 0x00022860b9b99836 */ /* 0x000fe20000000000 */
[----:B------:R-:W-:Y:S01]  /*61f0*/  UMOV UR7, 0x40000040 ;  /* 0x4000004000077882 */ /* 0x000fe20000000000 */
[----:B------:R-:W-:Y:S01]  /*6200*/  UISETP.GT.AND UP0, UPT, UR29, UR28, UPT ;  /* 0x0000001c1d00728c */ /* 0x000fe2000bf04270 */
[----:B------:R2:W-:Y:S01]  /*6210*/  BAR.SYNC.DEFER_BLOCKING R6, 0x100 ;  /* 0x000400060000751d */ /* 0x0005e20000010000 */
[----:B------:R-:W-:Y:S01]  /*6220*/  UIADD3 UR29, UR29, -0x1, URZ ;  /* 0xffffffff1d1d7890 */ /* 0x000fe2000fffe03f */
[----:B------:R-:W-:Y:S01]  /*6230*/  @!P1 PRMT R185, RZ, 0x654, R185 ;  /* 0x00000654ffb99816 */ /* 0x000fe200000000b9 */
[----:B------:R-:W-:Y:S01]  /*6240*/  IMAD.MOV.U32 R7, RZ, RZ, R5 ;  /* 0x000000ffff077224 */ /* 0x000fe200078e0005 */
[----:B------:R-:W-:Y:S02]  /*6250*/  MOV R8, R4 ;  /* 0x0000000400087202 */ /* 0x000fe40000000f00 */
[----:B------:R-:W-:Y:S01]  /*6260*/  UMOV UR6, UR10 ;  /* 0x0000000a00067c82 */ /* 0x000fe20008000000 */
[----:B------:R-:W-:Y:S01]  /*6270*/  PLOP3.LUT P2, PT, PT, PT, UP0, 0x80, 0x0 ;  /* 0x000000000000781c */ /* 0x000fe20003f4f008 */
        /* <DEDUP_REMOVED lines=35> */
.L_x_3278:
[----:B------:R-:W-:-:S13]  /*64b0*/  ISETP.LE.AND P2, PT, RZ, UR29, PT ;  /* 0x0000001dff007c0c */ /* 0x000fda000bf43270 */
[----:B------:R-:W-:Y:S05]  /*64c0*/  @!P2 BRA `(.L_x_3288) ;  /* 0x0000002000b0a947 */ /* 0x000fea0003800000 */
[----:B-1----:R-:W-:Y:S01]  /*64d0*/  IMAD.MOV.U32 R7, RZ, RZ, R4 ;  /* 0x000000ffff077224 */ /* 0x002fe200078e0004 */
[----:B------:R-:W-:Y:S01]  /*64e0*/  MOV R206, R5 ;  /* 0x0000000500ce7202 */ /* 0x000fe20000000f00 */
[----:B------:R-:W-:Y:S01]  /*64f0*/  ULDC UR22, c[0x0][0x9d8] ;  /* 0x0002760000167ab9 */ /* 0x000fe20000000800 */
[----:B------:R-:W-:-:S05]  /*6500*/  ULDC UR27, c[0x0][0x988] ;  /* 0x00026200001b7ab9 */ /* 0x000fca0000000800 */
.L_x_3297:
[----:B------:R-:W-:-:S04]  /*6510*/  UIADD3 UR37, UR37, 0x1, URZ ;  /* 0x0000000125257890 */ /* 0x000fc8000fffe03f */
[----:B------:R-:W-:-:S04]  /*6520*/  UISETP.NE.AND UP0, UPT, UR37, 0x2, UPT ;  /* 0x000000022500788c */ /* 0x000fc8000bf05270 */
[----:B------:R-:W-:Y:S02]  /*6530*/  USEL UR6, URZ, 0x1, UP0 ;  /* 0x000000013f067887 */ /* 0x000fe40008000000 */
[----:B------:R-:W-:Y:S02]  /*6540*/  USEL UR37, UR37, URZ, UP0 ;  /* 0x0000003f25257287 */ /* 0x000fe40008000000 */
[----:B------:R-:W-:Y:S01]  /*6550*/  ULOP3.LUT UR38, UR38, UR6, URZ, 0x3c, !UPT ;  /* 0x0000000626267292 */ /* 0x000fe2000f8e3c3f */
[----:B---3--:R-:W-:Y:S11]  /*6560*/  @!P0 BRA `(.L_x_3289) ;  /* 0x0000000000048947 */ /* 0x008ff60003800000 */
[----:B------:R-:W-:Y:S01]  /*6570*/  BPT.TRAP 0x1 ;  /* 0x000000040000795c */ /* 0x000fe20000300000 */
.L_x_3289:
[----:B------:R-:W-:Y:S01]  /*6580*/  ULEA UR23, UR37, UR49, 0x3 ;  /* 0x0000003125177291 */ /* 0x000fe2000f8e183f */
[----:B--2---:R-:W-:-:S05]  /*6590*/  IMAD.U32 R6, RZ, RZ, UR38 ;  /* 0x00000026ff067e24 */ /* 0x004fca000f8e00ff */
[----:B------:R-:W-:-:S04]  /*65a0*/  SHF.L.U32 R6, R6, 0x1f, RZ ;  /* 0x0000001f06067819 */ /* 0x000fc800000006ff */
[----:B------:R1:W2:Y:S01]  /*65b0*/  SYNCS.PHASECHK.TRANS64.TRYWAIT P2, [UR23+0x22830], R6 ;  /* 0x02283006ff0075a7 */ /* 0x0002a20008040157 */
[----:B------:R-:W-:Y:S05]  /*65c0*/  @!P0 BRA `(.L_x_3290) ;  /* 0x0000000000048947 */ /* 0x000fea0003800000 */
[----:B------:R-:W-:Y:S01]  /*65d0*/  BPT.TRAP 0x1 ;  /* 0x000000040000795c */ /* 0x000fe20000300000 */
.L_x_3290:
[----:B--2---:R-:W-:Y:S05]  /*65e0*/  @P2 BRA `(.L_x_3291) ;  /* 0x0000000000082947 */ /* 0x004fea0003800000 */
[----:B------:R-:W2:Y:S02]  /*65f0*/  SYNCS.PHASECHK.TRANS64.TRYWAIT P2, [UR23+0x22830], R6 ;  /* 0x02283006ff0075a7 */ /* 0x000ea40008040157 */
[----:B--2---:R-:W-:Y:S05]  /*6600*/  @!P2 BRA `(.L_x_3292) ;  /* 0x0000007000eca947 */ /* 0x004fea0003800000 */
.L_x_3291:
        /* <DEDUP_REMOVED lines=77> */
[----:B------:R-:W-:-:S05]  /*6ae0*/  IMAD.U32 R199, RZ, RZ, UR23 ;  /* 0x00000017ffc77e24 */ /* 0x000fca000f8e00ff */
        /* <DEDUP_REMOVED lines=32> */
[----:B----4-:R-:W-:-:S07]  /*6cf0*/  FMNMX.FTZ R162, R188, R5, !PT ;  /* 0x00000005bca27209 */ /* 0x010fce0007810000 */
[----:B------:R-:W4:Y:S01]  /*6d00*/  MUFU.TANH R192, R192 ;  /* 0x000000c000c07308 */ /* 0x000f220000002400 */
[----:B--2---:R-:W-:-:S07]  /*6d10*/  FMNMX.FTZ R162, R193, R162, !PT ;  /* 0x000000a2c1a27209 */ /* 0x004fce0007810000 */
[----:B------:R-:W2:Y:S01]  /*6d20*/  MUFU.TANH R8, R8 ;  /* 0x0000000800087308 */ /* 0x000ea20000002400 */
[----:B---3--:R-:W-:Y:S01]  /*6d30*/  FMNMX.FTZ R5, R189, R162, !PT ;  /* 0x000000a2bd057209 */ /* 0x008fe20007810000 */
[----:B------:R-:W-:-:S06]  /*6d40*/  FMUL.FTZ R162, R182, UR22 ;  /* 0x00000016b6a27c20 */ /* 0x000fcc0008410000 */
[----:B------:R-:W3:Y:S01]  /*6d50*/  MUFU.TANH R9, R9 ;  /* 0x0000000900097308 */ /* 0x000ee20000002400 */
[----:B----4-:R-:W-:-:S05]  /*6d60*/  FMNMX.FTZ R5, R192, R5, !PT ;  /* 0x00000005c0057209 */ /* 0x010fca0007810000 */
        /* <DEDUP_REMOVED lines=10> */
[----:B--2---:R-:W-:Y:S01]  /*6e10*/  FMNMX.FTZ R175, R11, R174, !PT ;  /* 0x000000ae0baf7209 */ /* 0x004fe20007810000 */
[----:B------:R-:W2:Y:S06]  /*6e20*/  SHFL.BFLY PT, R5, R172, 0x1, 0x1f ;  /* 0x0c201f00ac057f89 */ /* 0x000eac00000e0000 */
[----:B------:R-:W5:Y:S08]  /*6e30*/  MUFU.TANH R14, R14 ;  /* 0x0000000e000e7308 */ /* 0x000f700000002400 */
[----:B------:R-:W1:Y:S08]  /*6e40*/  MUFU.TANH R15, R15 ;  /* 0x0000000f000f7308 */ /* 0x000e700000002400 */
[----:B------:R-:W1:Y:S01]  /*6e50*/  MUFU.TANH R20, R20 ;  /* 0x0000001400147308 */ /* 0x000e620000002400 */
[----:B--2---:R-:W-:-:S05]  /*6e60*/  FMNMX.FTZ R5, R172, R5, !PT ;  /* 0x00000005ac057209 */ /* 0x004fca0007810000 */
[C---:B------:R-:W-:Y:S02]  /*6e70*/  FMUL.FTZ R190, R5.reuse, UR27 ;  /* 0x0000001b05be7c20 */ /* 0x040fe40008410000 */
[----:B------:R-:W2:Y:S01]  /*6e80*/  MUFU.TANH R21, R21 ;  /* 0x0000001500157308 */ /* 0x000ea20000002400 */
[----:B------:R-:W-:Y:S01]  /*6e90*/  FADD.FTZ R172, -R5, R206 ;  /* 0x000000ce05ac7221 */ /* 0x000fe20000010100 */
[--C-:B------:R-:W-:Y:S01]  /*6ea0*/  FFMA.FTZ R176, R4, UR27, -R190.reuse ;  /* 0x0000001b04b07c23 */ /* 0x100fe200080108be */
[----:B---3--:R-:W-:Y:S02]  /*6eb0*/  FMNMX.FTZ R4, R12, R175, !PT ;  /* 0x000000af0c047209 */ /* 0x008fe40007810000 */
[----:B------:R-:W-:Y:S01]  /*6ec0*/  FMUL.FTZ R172, R172, UR27 ;  /* 0x0000001bacac7c20 */ /* 0x000fe20008410000 */
[--C-:B------:R-:W-:Y:S01]  /*6ed0*/  FFMA.FTZ R173, R207, UR27, -R190.reuse ;  /* 0x0000001bcfad7c23 */ /* 0x100fe200080108be */
[--C-:B------:R-:W-:Y:S01]  /*6ee0*/  FFMA.FTZ R154, R154, UR27, -R190.reuse ;  /* 0x0000001b9a9a7c23 */ /* 0x100fe200080108be */
[----:B----4-:R-:W-:Y:S01]  /*6ef0*/  FMNMX.FTZ R175, R13, R4, !PT ;  /* 0x000000040daf7209 */ /* 0x010fe20007810000 */
[----:B------:R-:W3:Y:S01]  /*6f00*/  MUFU.TANH R152, R152 ;  /* 0x0000009800987308 */ /* 0x000ee20000002400 */
[--C-:B------:R-:W-:Y:S01]  /*6f10*/  FFMA.FTZ R153, R153, UR27, -R190.reuse ;  /* 0x0000001b99997c23 */ /* 0x100fe200080108be */
[--C-:B------:R-:W-:Y:S01]  /*6f20*/  FFMA.FTZ R156, R156, UR27, -R190.reuse ;  /* 0x0000001b9c9c7c23 */ /* 0x100fe200080108be */
[----:B-----5:R-:W-:Y:S01]  /*6f30*/  FMNMX.FTZ R4, R14, R175, !PT ;  /* 0x000000af0e047209 */ /* 0x020fe20007810000 */
        /* <DEDUP_REMOVED lines=11> */
[----:B--2---:R-:W-:Y:S01]  /*6ff0*/  FMNMX.FTZ R175, R21, R4, !PT ;  /* 0x0000000415af7209 */ /* 0x004fe20007810000 */
[----:B------:R-:W2:Y:S01]  /*7000*/  MUFU.TANH R160, R160 ;  /* 0x000000a000a07308 */ /* 0x000ea20000002400 */
[--C-:B------:R-:W-:Y:S01]  /*7010*/  FFMA.FTZ R184, R184, UR27, -R190.reuse ;  /* 0x0000001bb8b87c23 */ /* 0x100fe200080108be */
[--C-:B------:R-:W-:Y:S01]  /*7020*/  FFMA.FTZ R185, R185, UR27, -R190.reuse ;  /* 0x0000001bb9b97c23 */ /* 0x100fe200080108be */
[----:B---3--:R-:W-:Y:S01]  /*7030*/  FMNMX.FTZ R4, R152, R175, !PT ;  /* 0x000000af98047209 */ /* 0x008fe20007810000 */
[--C-:B------:R-:W-:Y:S01]  /*7040*/  FFMA.FTZ R186, R216, UR27, -R190.reuse ;  /* 0x0000001bd8ba7c23 */ /* 0x100fe200080108be */
[----:B------:R-:W-:-:S03]  /*7050*/  FFMA.FTZ R189, R189, UR27, -R190 ;  /* 0x0000001bbdbd7c23 */ /* 0x000fc600080108be */
        /* <DEDUP_REMOVED lines=11> */
[----:B---3--:R-:W-:Y:S01]  /*7110*/  FMNMX.FTZ R4, R164, R175, !PT ;  /* 0x000000afa4047209 */ /* 0x008fe20007810000 */
[----:B------:R-:W-:-:S06]  /*7120*/  FFMA.FTZ R175, R208, UR27, -R190 ;  /* 0x0000001bd0af7c23 */ /* 0x000fcc00080108be */
[----:B------:R-:W3:Y:S01]  /*7130*/  MUFU.TANH R167, R167 ;  /* 0x000000a700a77308 */ /* 0x000ee20000002400 */
[----:B-1----:R-:W-:-:S07]  /*7140*/  FMNMX.FTZ R177, R165, R4, !PT ;  /* 0x00000004a5b17209 */ /* 0x002fce0007810000 */
[----:B------:R-:W1:Y:S01]  /*7150*/  MUFU.TANH R168, R168 ;  /* 0x000000a800a87308 */ /* 0x000e620000002400 */
[----:B--2---:R-:W-:-:S07]  /*7160*/  FMNMX.FTZ R4, R166, R177, !PT ;  /* 0x000000b1a6047209 */ /* 0x004fce0007810000 */
[----:B------:R-:W2:Y:S01]  /*7170*/  MUFU.TANH R169, R169 ;  /* 0x000000a900a97308 */ /* 0x000ea20000002400 */
[----:B---3--:R-:W-:-:S07]  /*7180*/  FMNMX.FTZ R177, R167, R4, !PT ;  /* 0x00000004a7b17209 */ /* 0x008fce0007810000 */
[----:B------:R-:W3:Y:S01]  /*7190*/  MUFU.TANH R170, R170 ;  /* 0x000000aa00aa7308 */ /* 0x000ee20000002400 */
[----:B-1----:R-:W-:Y:S01]  /*71a0*/  FMNMX.FTZ R4, R168, R177, !PT ;  /* 0x000000b1a8047209 */ /* 0x002fe20007810000 */
[----:B------:R-:W-:-:S06]  /*71b0*/  FFMA.FTZ R177, R210, UR27, -R190 ;  /* 0x0000001bd2b17c23 */ /* 0x000fcc00080108be */
[----:B------:R-:W1:Y:S01]  /*71c0*/  MUFU.TANH R171, R171 ;  /* 0x000000ab00ab7308 */ /* 0x000e620000002400 */
[----:B--2---:R-:W-:-:S07]  /*71d0*/  FMNMX.FTZ R179, R169, R4, !PT ;  /* 0x00000004a9b37209 */ /* 0x004fce0007810000 */
[----:B------:R2:W-:Y:S01]  /*71e0*/  MUFU.EX2 R174, R176 ;  /* 0x000000b000ae7308 */ /* 0x0005e20000000800 */
[----:B---3--:R-:W-:Y:S01]  /*71f0*/  FMNMX.FTZ R4, R170, R179, !PT ;  /* 0x000000b3aa047209 */ /* 0x008fe20007810000 */
[----:B------:R-:W-:-:S06]  /*7200*/  FFMA.FTZ R179, R212, UR27, -R190 ;  /* 0x0000001bd4b37c23 */ /* 0x000fcc00080108be */
[----:B------:R-:W3:Y:S01]  /*7210*/  MUFU.EX2 R172, R172 ;  /* 0x000000ac00ac7308 */ /* 0x000ee20000000800 */
[----:B-1----:R-:W-:Y:S01]  /*7220*/  FMNMX.FTZ R4, R171, R4, !PT ;  /* 0x00000004ab047209 */ /* 0x002fe20007810000 */
[----:B--2---:R-:W-:-:S04]  /*7230*/  FFMA.FTZ R176, R209, UR27, -R190 ;  /* 0x0000001bd1b07c23 */ /* 0x004fc800080108be */
[----:B------:R-:W1:Y:S02]  /*7240*/  SHFL.BFLY PT, R187, R4, 0x2, 0x1f ;  /* 0x0c401f0004bb7f89 */ /* 0x000e6400000e0000 */
[----:B------:R-:W2:Y:S08]  /*7250*/  MUFU.EX2 R173, R173 ;  /* 0x000000ad00ad7308 */ /* 0x000eb00000000800 */
        /* <DEDUP_REMOVED lines=14> */
[----:B-1----:R-:W-:Y:S01]  /*7340*/  FMNMX.FTZ R191, R4, R187, !PT ;  /* 0x000000bb04bf7209 */ /* 0x002fe20007810000 */
[--C-:B------:R-:W-:Y:S01]  /*7350*/  FFMA.FTZ R187, R188, UR27, -R190.reuse ;  /* 0x0000001bbcbb7c23 */ /* 0x100fe200080108be */
[--C-:B------:R-:W-:Y:S01]  /*7360*/  FFMA.FTZ R188, R193, UR27, -R190.reuse ;  /* 0x0000001bc1bc7c23 */ /* 0x100fe200080108be */
[----:B------:R-:W-:Y:S01]  /*7370*/  FFMA.FTZ R190, R192, UR27, -R190 ;  /* 0x0000001bc0be7c23 */ /* 0x000fe200080108be */
[----:B------:R-:W-:Y:S01]  /*7380*/  MUFU.EX2 R156, R156 ;  /* 0x0000009c009c7308 */ /* 0x000fe20000000800 */
[----:B------:R-:W1:Y:S01]  /*7390*/  SHFL.BFLY PT, R4, R191, 0x1, 0x1f ;  /* 0x0c201f00bf047f89 */ /* 0x000e6200000e0000 */
        /* <DEDUP_REMOVED lines=37> */
[----:B------:R-:W-:Y:S01]  /*75f0*/  @!P1 IADD3 R152, R199, 0x22840, RZ ;  /* 0x00022840c7989810 */ /* 0x000fe20007ffe0ff */
[----:B------:R-:W-:Y:S01]  /*7600*/  MUFU.EX2 R7, R7 ;  /* 0x0000000700077308 */ /* 0x000fe20000000800 */
[--C-:B------:R-:W-:Y:S01]  /*7610*/  FFMA.FTZ R11, R11, UR27, -R192.reuse ;  /* 0x0000001b0b0b7c23 */ /* 0x100fe200080108c0 */
[----:B------:R-:W-:Y:S01]  /*7620*/  IADD3 R9, -R23, 0xb, RZ ;  /* 0x0000000b17097810 */ /* 0x000fe20007ffe1ff */
[----:B------:R-:W-:Y:S01]  /*7630*/  FFMA.FTZ R12, R12, UR27, -R192 ;  /* 0x0000001b0c0c7c23 */ /* 0x000fe200080108c0 */
[----:B------:R-:W-:Y:S01]  /*7640*/  @!P1 PRMT R152, RZ, 0x654, R152 ;  /* 0x00000654ff989816 */ /* 0x000fe20000000098 */
[--C-:B------:R-:W-:Y:S01]  /*7650*/  FFMA.FTZ R13, R13, UR27, -R192.reuse ;  /* 0x0000001b0d0d7c23 */ /* 0x100fe200080108c0 */
[--C-:B------:R-:W-:Y:S01]  /*7660*/  FFMA.FTZ R14, R14, UR27, -R192.reuse ;  /* 0x0000001b0e0e7c23 */ /* 0x100fe200080108c0 */
[----:B------:R1:W-:Y:S06]  /*7670*/  BAR.ARV R9, 0x100 ;  /* 0x000400090000751d */ /* 0x0003ec0000002000 */
[----:B------:R-:W2:Y:S01]  /*7680*/  MUFU.EX2 R8, R8 ;  /* 0x0000000800087308 */ /* 0x000ea20000000800 */
[----:B------:R4:W-:Y:S01]  /*7690*/  @!P1 SYNCS.ARRIVE.TRANS64.RED.A1T0 RZ, [R152+URZ], RZ ;  /* 0x000000ff98ff99a7 */ /* 0x0009e2000810043f */
[--C-:B------:R-:W-:Y:S01]  /*76a0*/  FFMA.FTZ R15, R15, UR27, -R192.reuse ;  /* 0x0000001b0f0f7c23 */ /* 0x100fe200080108c0 */
[--C-:B------:R-:W-:Y:S01]  /*76b0*/  FFMA.FTZ R20, R20, UR27, -R192.reuse ;  /* 0x0000001b14147c23 */ /* 0x100fe200080108c0 */
[--C-:B------:R-:W-:Y:S01]  /*76c0*/  FFMA.FTZ R21, R21, UR27, -R192.reuse ;  /* 0x0000001b15157c23 */ /* 0x100fe200080108c0 */
[--C-:B------:R-:W-:Y:S01]  /*76d0*/  FFMA.FTZ R194, R159, UR27, -R192.reuse ;  /* 0x0000001b9fc27c23 */ /* 0x100fe200080108c0 */
[--C-:B------:R-:W-:Y:S01]  /*76e0*/  FFMA.FTZ R195, R160, UR27, -R192.reuse ;  /* 0x0000001ba0c37c23 */ /* 0x100fe200080108c0 */
[--C-:B------:R-:W-:Y:S01]  /*76f0*/  FFMA.FTZ R196, R161, UR27, -R192.reuse ;  /* 0x0000001ba1c47c23 */ /* 0x100fe200080108c0 */
[----:B------:R-:W5:Y:S01]  /*7700*/  MUFU.EX2 R191, R191 ;  /* 0x000000bf00bf7308 */ /* 0x000f620000000800 */
[----:B----4-:R-:W-:Y:S01]  /*7710*/  FADD.FTZ R152, R154, R3 ;  /* 0x000000039a987221 */ /* 0x010fe20000010000 */
[----:B---3--:R-:W-:Y:S01]  /*7720*/  F2FP.BF16.F32.PACK_AB R154, R153, R154 ;  /* 0x0000009a999a723e */ /* 0x008fe200000010ff */
[--C-:B------:R-:W-:Y:S01]  /*7730*/  FFMA.FTZ R197, R162, UR27, -R192.reuse ;  /* 0x0000001ba2c57c23 */ /* 0x100fe200080108c0 */
[----:B------:R-:W-:Y:S01]  /*7740*/  FFMA.FTZ R198, R163, UR27, -R192 ;  /* 0x0000001ba3c67c23 */ /* 0x000fe200080108c0 */
[----:B------:R-:W-:Y:S01]  /*7750*/  FADD.FTZ R3, R153, R152 ;  /* 0x0000009899037221 */ /* 0x000fe20000010000 */
[--C-:B------:R-:W-:Y:S01]  /*7760*/  FFMA.FTZ R206, R164, UR27, -R192.reuse ;  /* 0x0000001ba4ce7c23 */ /* 0x100fe200080108c0 */
[----:B------:R-:W-:Y:S01]  /*7770*/  FFMA.FTZ R207, R165, UR27, -R192 ;  /* 0x0000001ba5cf7c23 */ /* 0x000fe200080108c0 */
[----:B------:R-:W3:Y:S01]  /*7780*/  MUFU.EX2 R10, R10 ;  /* 0x0000000a000a7308 */ /* 0x000ee20000000800 */
[----:B--2---:R-:W-:Y:S01]  /*7790*/  FFMA.FTZ R0, R7, R0, R8 ;  /* 0x0000000007007223 */ /* 0x004fe20000010008 */
[----:B------:R-:W-:Y:S01]  /*77a0*/  FADD.FTZ R152, R156, R3 ;  /* 0x000000039c987221 */ /* 0x000fe20000010000 */
[--C-:B------:R-:W-:Y:S01]  /*77b0*/  FFMA.FTZ R208, R166, UR27, -R192.reuse ;  /* 0x0000001ba6d07c23 */ /* 0x100fe200080108c0 */
[--C-:B------:R-:W-:Y:S01]  /*77c0*/  FFMA.FTZ R209, R167, UR27, -R192.reuse ;  /* 0x0000001ba7d17c23 */ /* 0x100fe200080108c0 */
[----:B------:R-:W-:Y:S01]  /*77d0*/  FFMA.FTZ R168, R168, UR27, -R192 ;  /* 0x0000001ba8a87c23 */ /* 0x000fe200080108c0 */
[----:B------:R-:W-:Y:S01]  /*77e0*/  FADD.FTZ R3, R155, R152 ;  /* 0x000000989b037221 */ /* 0x000fe20000010000 */
[----:B------:R-:W-:Y:S01]  /*77f0*/  FFMA.FTZ R169, R169, UR27, -R192 ;  /* 0x0000001ba9a97c23 */ /* 0x000fe200080108c0 */
[----:B------:R-:W2:Y:S01]  /*7800*/  MUFU.EX2 R11, R11 ;  /* 0x0000000b000b7308 */ /* 0x000ea20000000800 */
[----:B-----5:R-:W-:Y:S01]  /*7810*/  FADD.FTZ R153, R191, R0 ;  /* 0x00000000bf997221 */ /* 0x020fe20000010000 */
[----:B------:R-:W-:Y:S01]  /*7820*/  FADD.FTZ R152, R158, R3 ;  /* 0x000000039e987221 */ /* 0x000fe20000010000 */
[--C-:B------:R-:W-:Y:S01]  /*7830*/  FFMA.FTZ R159, R170, UR27, -R192.reuse ;  /* 0x0000001baa9f7c23 */ /* 0x100fe200080108c0 */
[----:B------:R-:W-:Y:S01]  /*7840*/  FFMA.FTZ R171, R171, UR27, -R192 ;  /* 0x0000001babab7c23 */ /* 0x000fe200080108c0 */
[C---:B------:R-:W-:Y:S01]  /*7850*/  F2FP.BF16.F32.PACK_AB R158, R157.reuse, R158 ;  /* 0x0000009e9d9e723e */ /* 0x040fe200000010ff */
[----:B------:R-:W-:Y:S01]  /*7860*/  FADD.FTZ R152, R157, R152 ;  /* 0x000000989d987221 */ /* 0x000fe20000010000 */
[-C--:B------:R-:W-:Y:S01]  /*7870*/  FMUL.FTZ R26, R26, R7.reuse ;  /* 0x000000071a1a7220 */ /* 0x080fe20000410000 */
[----:B------:R-:W4:Y:S01]  /*7880*/  MUFU.EX2 R12, R12 ;  /* 0x0000000c000c7308 */ /* 0x000f220000000800 */
[----:B---3--:R-:W-:Y:S01]  /*7890*/  FADD.FTZ R0, R10, R153 ;  /* 0x000000990a007221 */ /* 0x008fe20000010000 */
[----:B------:R-:W-:Y:S01]  /*78a0*/  FADD.FTZ R3, R175, R152 ;  /* 0x00000098af037221 */ /* 0x000fe20000010000 */
        /* <DEDUP_REMOVED lines=82> */
[----:B------:R-:W-:Y:S01]  /*7dd0*/  FMUL.FTZ R151, R151, R7 ;  /* 0x0000000797977220 */ /* 0x000fe20000410000 */
        /* <DEDUP_REMOVED lines=38> */
[----:B------:R-:W-:Y:S01]  /*8040*/  FMUL.FTZ R149, R149, R172 ;  /* 0x000000ac95957220 */ /* 0x000fe20000410000 */
[----:B------:R-:W-:-:S02]  /*8050*/  F2FP.BF16.F32.PACK_AB R156, R155, R156 ;  /* 0x0000009c9b9c723e */ /* 0x000fc400000010ff */
[----:B------:R-:W-:Y:S01]  /*8060*/  F2FP.BF16.F32.PACK_AB R162, R178, R177 ;  /* 0x000000b1b2a2723e */ /* 0x000fe200000010ff */
[----:B------:R-:W3:Y:S01]  /*8070*/  MUFU.EX2 R196, R196 ;  /* 0x000000c400c47308 */ /* 0x000ee20000000800 */
[----:B--2---:R-:W-:Y:S01]  /*8080*/  FADD.FTZ R153, R195, R0 ;  /* 0x00000000c3997221 */ /* 0x004fe20000010000 */
[----:B------:R-:W-:Y:S02]  /*8090*/  F2FP.BF16.F32.PACK_AB R164, R180, R179 ;  /* 0x000000b3b4a4723e */ /* 0x000fe400000010ff */
[----:B------:R-:W-:Y:S02]  /*80a0*/  F2FP.BF16.F32.PACK_AB R155, R11, R10 ;  /* 0x0000000a0b9b723e */ /* 0x000fe400000010ff */
[----:B------:R-:W-:Y:S02]  /*80b0*/  F2FP.BF16.F32.PACK_AB R161, R21, R20 ;  /* 0x0000001415a1723e */ /* 0x000fe400000010ff */
[----:B------:R-:W2:Y:S01]  /*80c0*/  MUFU.EX2 R183, R183 ;  /* 0x000000b700b77308 */ /* 0x000ea20000000800 */
[C---:B----4-:R-:W-:Y:S01]  /*80d0*/  FADD.FTZ R152, R182.reuse, R3 ;  /* 0x00000003b6987221 */ /* 0x050fe20000010000 */
[----:B------:R-:W-:-:S02]  /*80e0*/  F2FP.BF16.F32.PACK_AB R166, R182, R181 ;  /* 0x000000b5b6a6723e */ /* 0x000fc400000010ff */
[----:B------:R-:W-:-:S04]  /*80f0*/  F2FP.BF16.F32.PACK_AB R163, R194, R193 ;  /* 0x000000c1c2a3723e */ /* 0x000fc800000010ff */
[----:B------:R-:W4:Y:S01]  /*8100*/  MUFU.EX2 R197, R197 ;  /* 0x000000c500c57308 */ /* 0x000f220000000800 */
[C---:B---3--:R-:W-:Y:S01]  /*8110*/  FADD.FTZ R0, R196.reuse, R153 ;  /* 0x00000099c4007221 */ /* 0x048fe20000010000 */
[----:B------:R-:W-:-:S06]  /*8120*/  F2FP.BF16.F32.PACK_AB R165, R196, R195 ;  /* 0x000000c3c4a5723e */ /* 0x000fcc00000010ff */
[----:B------:R-:W3:Y:S01]  /*8130*/  MUFU.EX2 R184, R184 ;  /* 0x000000b800b87308 */ /* 0x000ee20000000800 */
[----:B--2---:R-:W-:-:S07]  /*8140*/  FADD.FTZ R3, R183, R152 ;  /* 0x00000098b7037221 */ /* 0x004fce0000010000 */
[----:B------:R-:W2:Y:S01]  /*8150*/  MUFU.EX2 R198, R198 ;  /* 0x000000c600c67308 */ /* 0x000ea20000000800 */
[----:B----4-:R-:W-:-:S07]  /*8160*/  FADD.FTZ R153, R197, R0 ;  /* 0x00000000c5997221 */ /* 0x010fce0000010000 */
[----:B------:R-:W4:Y:S01]  /*8170*/  MUFU.EX2 R185, R185 ;  /* 0x000000b900b97308 */ /* 0x000f220000000800 */
[----:B---3--:R-:W-:-:S07]  /*8180*/  FADD.FTZ R152, R184, R3 ;  /* 0x00000003b8987221 */ /* 0x008fce0000010000 */
[----:B------:R-:W3:Y:S01]  /*8190*/  MUFU.EX2 R206, R206 ;  /* 0x000000ce00ce7308 */ /* 0x000ee20000000800 */
[C---:B--2---:R-:W-:Y:S01]  /*81a0*/  FADD.FTZ R153, R198.reuse, R153 ;  /* 0x00000099c6997221 */ /* 0x044fe20000010000 */
[----:B------:R-:W-:-:S06]  /*81b0*/  F2FP.BF16.F32.PACK_AB R167, R198, R197 ;  /* 0x000000c5c6a7723e */ /* 0x000fcc00000010ff */
[----:B------:R-:W2:Y:S01]  /*81c0*/  MUFU.EX2 R186, R186 ;  /* 0x000000ba00ba7308 */ /* 0x000ea20000000800 */
[----:B----4-:R-:W-:Y:S01]  /*81d0*/  FADD.FTZ R3, R185, R152 ;  /* 0x00000098b9037221 */ /* 0x010fe20000010000 */
[----:B------:R-:W-:-:S06]  /*81e0*/  F2FP.BF16.F32.PACK_AB R152, R174, R173 ;  /* 0x000000adae98723e */ /* 0x000fcc00000010ff */
[----:B------:R-:W4:Y:S01]  /*81f0*/  MUFU.EX2 R207, R207 ;  /* 0x000000cf00cf7308 */ /* 0x000f220000000800 */
[----:B---3--:R-:W-:-:S07]  /*8200*/  FADD.FTZ R0, R206, R153 ;  /* 0x00000099ce007221 */ /* 0x008fce0000010000 */
[----:B------:R-:W3:Y:S01]  /*8210*/  MUFU.EX2 R187, R187 ;  /* 0x000000bb00bb7308 */ /* 0x000ee20000000800 */
[C---:B--2---:R-:W-:Y:S01]  /*8220*/  FADD.FTZ R160, R186.reuse, R3 ;  /* 0x00000003baa07221 */ /* 0x044fe20000010000 */
[----:B------:R-:W-:-:S06]  /*8230*/  F2FP.BF16.F32.PACK_AB R170, R186, R185 ;  /* 0x000000b9baaa723e */ /* 0x000fcc00000010ff */
[----:B------:R-:W2:Y:S01]  /*8240*/  MUFU.EX2 R208, R208 ;  /* 0x000000d000d07308 */ /* 0x000ea20000000800 */
[----:B----4-:R-:W-:-:S07]  /*8250*/  FADD.FTZ R153, R207, R0 ;  /* 0x00000000cf997221 */ /* 0x010fce0000010000 */
[----:B------:R-:W4:Y:S01]  /*8260*/  MUFU.EX2 R209, R209 ;  /* 0x000000d100d17308 */ /* 0x000f220000000800 */
[----:B---3--:R-:W-:Y:S01]  /*8270*/  FADD.FTZ R3, R187, R160 ;  /* 0x000000a0bb037221 */ /* 0x008fe20000010000 */
[----:B------:R-:W-:-:S06]  /*8280*/  F2FP.BF16.F32.PACK_AB R160, R176, R175 ;  /* 0x000000afb0a0723e */ /* 0x000fcc00000010ff */
[----:B------:R-:W3:Y:S01]  /*8290*/  MUFU.EX2 R192, R168 ;  /* 0x000000a800c07308 */ /* 0x000ee20000000800 */
[----:B--2---:R-:W-:Y:S01]  /*82a0*/  FADD.FTZ R0, R208, R153 ;  /* 0x00000099d0007221 */ /* 0x004fe20000010000 */
[----:B------:R-:W-:-:S06]  /*82b0*/  F2FP.BF16.F32.PACK_AB R153, R191, R8 ;  /* 0x00000008bf99723e */ /* 0x000fcc00000010ff */
[----:B------:R-:W2:Y:S01]  /*82c0*/  MUFU.EX2 R188, R188 ;  /* 0x000000bc00bc7308 */ /* 0x000ea20000000800 */
[----:B----4-:R-:W-:-:S07]  /*82d0*/  FADD.FTZ R157, R209, R0 ;  /* 0x00000000d19d7221 */ /* 0x010fce0000010000 */
[----:B------:R4:W5:Y:S01]  /*82e0*/  MUFU.EX2 R173, R169 ;  /* 0x000000a900ad7308 */ /* 0x0009620000000800 */
[----:B---3--:R-:W-:Y:S01]  /*82f0*/  FADD.FTZ R0, R192, R157 ;  /* 0x0000009dc0007221 */ /* 0x008fe20000010000 */
[----:B------:R-:W-:-:S06]  /*8300*/  F2FP.BF16.F32.PACK_AB R157, R13, R12 ;  /* 0x0000000c0d9d723e */ /* 0x000fcc00000010ff */
[----:B------:R-:W3:Y:S01]  /*8310*/  MUFU.EX2 R189, R189 ;  /* 0x000000bd00bd7308 */ /* 0x000ee20000000800 */
[C---:B--2---:R-:W-:Y:S01]  /*8320*/  FADD.FTZ R168, R188.reuse, R3 ;  /* 0x00000003bca87221 */ /* 0x044fe20000010000 */
[----:B------:R-:W-:Y:S02]  /*8330*/  F2FP.BF16.F32.PACK_AB R172, R188, R187 ;  /* 0x000000bbbcac723e */ /* 0x000fe400000010ff */
[----:B----4-:R-:W-:-:S04]  /*8340*/  F2FP.BF16.F32.PACK_AB R169, R207, R206 ;  /* 0x000000cecfa9723e */ /* 0x010fc800000010ff */
[----:B------:R2:W4:Y:S01]  /*8350*/  MUFU.EX2 R175, R159 ;  /* 0x0000009f00af7308 */ /* 0x0005220000000800 */
[C---:B-----5:R-:W-:Y:S01]  /*8360*/  FADD.FTZ R0, R173.reuse, R0 ;  /* 0x00000000ad007221 */ /* 0x060fe20000010000 */
[----:B------:R-:W-:-:S06]  /*8370*/  F2FP.BF16.F32.PACK_AB R173, R173, R192 ;  /* 0x000000c0adad723e */ /* 0x000fcc00000010ff */
[----:B------:R-:W5:Y:S01]  /*8380*/  MUFU.EX2 R190, R190 ;  /* 0x000000be00be7308 */ /* 0x000f620000000800 */
[----:B---3--:R-:W-:Y:S01]  /*8390*/  FADD.FTZ R3, R189, R168 ;  /* 0x000000a8bd037221 */ /* 0x008fe20000010000 */
[----:B------:R-:W-:Y:S02]  /*83a0*/  F2FP.BF16.F32.PACK_AB R168, R184, R183 ;  /* 0x000000b7b8a8723e */ /* 0x000fe400000010ff */
[----:B--2---:R-:W-:-:S04]  /*83b0*/  F2FP.BF16.F32.PACK_AB R159, R15, R14 ;  /* 0x0000000e0f9f723e */ /* 0x004fc800000010ff */
[----:B------:R2:W3:Y:S01]  /*83c0*/  MUFU.EX2 R176, R171 ;  /* 0x000000ab00b07308 */ /* 0x0004e20000000800 */
[----:B----4-:R-:W-:Y:S01]  /*83d0*/  FADD.FTZ R7, R175, R0 ;  /* 0x00000000af077221 */ /* 0x010fe20000010000 */
[C---:B-----5:R-:W-:Y:S01]  /*83e0*/  FADD.FTZ R3, R190.reuse, R3 ;  /* 0x00000003be037221 */ /* 0x060fe20000010000 */
[----:B------:R-:W-:Y:S02]  /*83f0*/  F2FP.BF16.F32.PACK_AB R174, R190, R189 ;  /* 0x000000bdbeae723e */ /* 0x000fe400000010ff */
[----:B--2---:R-:W-:Y:S01]  /*8400*/  F2FP.BF16.F32.PACK_AB R171, R209, R208 ;  /* 0x000000d0d1ab723e */ /* 0x004fe200000010ff */
[C---:B---3--:R-:W-:Y:S01]  /*8410*/  FADD.FTZ R0, R176.reuse, R7 ;  /* 0x00000007b0007221 */ /* 0x048fe20000010000 */
[----:B------:R-:W-:Y:S01]  /*8420*/  F2FP.BF16.F32.PACK_AB R175, R176, R175 ;  /* 0x000000afb0af723e */ /* 0x000fe200000010ff */
[----:B-1----:R-:W-:Y:S06]  /*8430*/  @!P0 BRA `(.L_x_3293) ;  /* 0x0000000000048947 */ /* 0x002fec0003800000 */
[----:B------:R-:W-:Y:S01]  /*8440*/  BPT.TRAP 0x1 ;  /* 0x000000040000795c */ /* 0x000fe20000300000 */
.L_x_3293:
[----:B------:R1:W2:Y:S01]  /*8450*/  SYNCS.PHASECHK.TRANS64.TRYWAIT P2, [UR23+0x22850], R6 ;  /* 0x02285006ff0075a7 */ /* 0x0002a20008040157 */
[----:B------:R-:W-:Y:S05]  /*8460*/  @!P0 BRA `(.L_x_3294) ;  /* 0x0000000000048947 */ /* 0x000fea0003800000 */
[----:B------:R-:W-:Y:S01]  /*8470*/  BPT.TRAP 0x1 ;  /* 0x000000040000795c */ /* 0x000fe20000300000 */
.L_x_3294:
[----:B--2---:R-:W-:Y:S05]  /*8480*/  @P2 BRA `(.L_x_3295) ;  /* 0x0000000000082947 */ /* 0x004fea0003800000 */
[----:B------:R-:W2:Y:S02]  /*8490*/  SYNCS.PHASECHK.TRANS64.TRYWAIT P2, [UR23+0x22850], R6 ;  /* 0x02285006ff0075a7 */ /* 0x000ea40008040157 */
[----:B--2---:R-:W-:Y:S05]  /*84a0*/  @!P2 BRA `(.L_x_3296) ;  /* 0x00000054005ca947 */ /* 0x004fea0003800000 */
.L_x_3295:
[----:B-12---:R-:W-:Y:S01]  /*84b0*/  VIADD R6, R23, 0x8 ;  /* 0x0000000817067836 */ /* 0x006fe20000000000 */
[----:B------:R-:W-:-:S04]  /*84c0*/  UIMAD UR10, UR37, 0xc00, UR21 ;  /* 0x00000c00250a78a4 */ /* 0x000fc8000f8e0215 */
[----:B------:R3:W-:Y:S01]  /*84d0*/  BAR.SYNC.DEFER_BLOCKING R6, 0x100 ;  /* 0x000400060000751d */ /* 0x0007e20000010000 */
[----:B------:R-:W-:Y:S01]  /*84e0*/  ISETP.LT.AND P2, PT, RZ, UR29, PT ;  /* 0x0000001dff007c0c */ /* 0x000fe2000bf41270 */
[----:B------:R-:W-:Y:S01]  /*84f0*/  @!P1 VIADD R199, R199, 0x22860 ;  /* 0x00022860c7c79836 */ /* 0x000fe20000000000 */
[----:B------:R-:W-:Y:S01]  /*8500*/  UIADD3 UR29, UR29, -0x1, URZ ;  /* 0xffffffff1d1d7890 */ /* 0x000fe2000fffe03f */
[----:B------:R-:W-:Y:S01]  /*8510*/  MOV R7, R4 ;  /* 0x0000000400077202 */ /* 0x000fe20000000f00 */
[----:B------:R-:W-:Y:S01]  /*8520*/  IMAD.MOV.U32 R206, RZ, RZ, R5 ;  /* 0x000000ffffce7224 */ /* 0x000fe200078e0005 */
[----:B------:R-:W-:Y:S01]  /*8530*/  UMOV UR6, UR10 ;  /* 0x0000000a00067c82 */ /* 0x000fe20008000000 */
[----:B------:R-:W-:Y:S01]  /*8540*/  UMOV UR7, 0x40000040 ;  /* 0x4000004000077882 */ /* 0x000fe20000000000 */
        /* <DEDUP_REMOVED lines=36> */
.L_x_3288:
[----:B--23--:R-:W2:Y:S01]  /*8790*/  SHFL.BFLY PT, R6, R3, 0x2, 0x1f ;  /* 0x0c401f0003067f89 */ /* 0x00cea200000e0000 */
[----:B------:R-:W-:Y:S01]  /*87a0*/  IMAD.MOV.U32 R13, RZ, RZ, RZ ;  /* 0x000000ffff0d7224 */ /* 0x000fe200078e00ff */
[----:B------:R-:W-:Y:S01]  /*87b0*/  UIADD3 UR37, UR37, 0x1, URZ ;  /* 0x0000000125257890 */ /* 0x000fe2000fffe03f */
[----:B------:R-:W-:Y:S01]  /*87c0*/  MOV R178, UR27 ;  /* 0x0000001b00b27c02 */ /* 0x000fe20008000f00 */
[----:B------:R-:W3:Y:S01]  /*87d0*/  SHFL.BFLY PT, R11, R0, 0x2, 0x1f ;  /* 0x0c401f00000b7f89 */ /* 0x000ee200000e0000 */
        /* <DEDUP_REMOVED lines=8> */
[----:B--2---:R-:W-:Y:S01]  /*8860*/  FADD.FTZ R6, R6, R3 ;  /* 0x0000000306067221 */ /* 0x004fe20000010000 */
[----:B------:R-:W-:Y:S01]  /*8870*/  IMAD.MOV.U32 R3, RZ, RZ, -0x800000 ;  /* 0xff800000ff037424 */ /* 0x000fe200078e00ff */
[----:B------:R-:W-:Y:S01]  /*8880*/  USEL UR37, UR37, URZ, UP0 ;  /* 0x0000003f25257287 */ /* 0x000fe20008000000 */
[----:B---3--:R-:W-:-:S02]  /*8890*/  FADD.FTZ R11, R11, R0 ;  /* 0x000000000b0b7221 */ /* 0x008fc40000010000 */
[----:B-1----:R-:W1:Y:S01]  /*88a0*/  SHFL.BFLY PT, R7, R6, 0x1, 0x1f ;  /* 0x0c201f0006077f89 */ /* 0x002e6200000e0000 */
[----:B------:R-:W-:-:S03]  /*88b0*/  ULOP3.LUT UR38, UR38, UR4, URZ, 0x3c, !UPT ;  /* 0x0000000426267292 */ /* 0x000fc6000f8e3c3f */
[----:B------:R-:W2:Y:S01]  /*88c0*/  SHFL.BFLY PT, R8, R11, 0x1, 0x1f ;  /* 0x0c201f000b087f89 */ /* 0x000ea200000e0000 */
[----:B-1----:R-:W-:Y:S01]  /*88d0*/  FADD.FTZ R174, R6, R7 ;  /* 0x0000000706ae7221 */ /* 0x002fe20000010000 */
[----:B------:R-:W-:Y:S01]  /*88e0*/  MOV R7, RZ ;  /* 0x000000ff00077202 */ /* 0x000fe20000000f00 */
[----:B--2---:R-:W-:-:S03]  /*88f0*/  FADD.FTZ R176, R11, R8 ;  /* 0x000000080bb07221 */ /* 0x004fc60000010000 */
[----:B------:R-:W-:Y:S02]  /*8900*/  FSETP.NE.FTZ.AND P1, PT, R174, RZ, PT ;  /* 0x000000ffae00720b */ /* 0x000fe40003f35000 */
[----:B------:R-:W-:-:S11]  /*8910*/  FSETP.NE.FTZ.AND P2, PT, R176, RZ, PT ;  /* 0x000000ffb000720b */ /* 0x000fd60003f55000 */
[----:B------:R-:W1:Y:S01]  /*8920*/  @P1 MUFU.RCP R13, R174 ;  /* 0x000000ae000d1308 */ /* 0x000e620000001000 */
[----:B------:R-:W-:Y:S01]  /*8930*/  @P1 FMUL.FTZ R172, R172, 0.69314718246459960938 ;  /* 0x3f317218acac1820 */ /* 0x000fe20000410000 */
[----:B------:R-:W-:-:S06]  /*8940*/  @P2 FMUL.FTZ R178, R178, 0.69314718246459960938 ;  /* 0x3f317218b2b22820 */ /* 0x000fcc0000410000 */
[----:B------:R-:W2:Y:S08]  /*8950*/  @P2 MUFU.RCP R7, R176 ;  /* 0x000000b000072308 */ /* 0x000eb00000001000 */
[----:B------:R-:W3:Y:S01]  /*8960*/  @P1 MUFU.LG2 R174, R174 ;  /* 0x000000ae00ae1308 */ /* 0x000ee20000000c00 */
[-C--:B-1----:R-:W-:Y:S01]  /*8970*/  FMUL.FTZ R0, R24, R13.reuse ;  /* 0x0000000d18007220 */ /* 0x082fe20000410000 */
[-C--:B------:R-:W-:Y:S01]  /*8980*/  FMUL.FTZ R6, R28, R13.reuse ;  /* 0x0000000d1c067220 */ /* 0x080fe20000410000 */
[-C--:B------:R-:W-:Y:S01]  /*8990*/  FMUL.FTZ R25, R25, R13.reuse ;  /* 0x0000000d19197220 */ /* 0x080fe20000410000 */
[-C--:B------:R-:W-:Y:S01]  /*89a0*/  FMUL.FTZ R29, R29, R13.reuse ;  /* 0x0000000d1d1d7220 */ /* 0x080fe20000410000 */
[-C--:B------:R-:W-:Y:S01]  /*89b0*/  FMUL.FTZ R32, R32, R13.reuse ;  /* 0x0000000d20207220 */ /* 0x080fe20000410000 */
[-C--:B------:R-:W-:Y:S01]  /*89c0*/  FMUL.FTZ R33, R33, R13.reuse ;  /* 0x0000000d21217220 */ /* 0x080fe20000410000 */
[----:B------:R-:W-:Y:S01]  /*89d0*/  FMUL.FTZ R36, R36, R13 ;  /* 0x0000000d24247220 */ /* 0x000fe20000410000 */
[----:B------:R-:W1:Y:S01]  /*89e0*/  @P2 MUFU.LG2 R176, R176 ;  /* 0x000000b000b02308 */ /* 0x000e620000000c00 */
[-C--:B--2---:R-:W-:Y:S01]  /*89f0*/  FMUL.FTZ R175, R27, R7.reuse ;  /* 0x000000071baf7220 */ /* 0x084fe20000410000 */
[-C--:B------:R-:W-:Y:S01]  /*8a00*/  FMUL.FTZ R173, R31, R7.reuse ;  /* 0x000000071fad7220 */ /* 0x080fe20000410000 */
[-C--:B------:R-:W-:Y:S01]  /*8a10*/  FMUL.FTZ R157, R87, R7.reuse ;  /* 0x00000007579d7220 */ /* 0x080fe20000410000 */
[----:B------:R-:W-:Y:S01]  /*8a20*/  FMUL.FTZ R155, R91, R7 ;  /* 0x000000075b9b7220 */ /* 0x000fe20000410000 */
        /* <DEDUP_REMOVED lines=121> */
.L_x_3267:
        /* <DEDUP_REMOVED lines=11> */
[----:B------:R-:W-:Y:S01]  /*9270*/  VIADD R95, R22, UR42 ;  /* 0x0000002a165f7c36 */ /* 0x000fe20008000000 */
[----:B------:R-:W-:Y:S01]  /*9280*/  LOP3.LUT R26, R27, 0x380, RZ, 0xc0, !PT ;  /* 0x000003801b1a7812 */ /* 0x000fe200078ec0ff */
[----:B------:R-:W-:Y:S01]  /*9290*/  USHF.R.S32.HI UR5, URZ, 0x1f, UR43 ;  /* 0x0000001f3f057899 */ /* 0x000fe2000801142b */
[----:B------:R-:W-:Y:S01]  /*92a0*/  IADD3 R39, P3, R16, 0x4000, RZ ;  /* 0x0000400010277810 */ /* 0x000fe20007f7e0ff */
[----:B------:R-:W-:Y:S01]  /*92b0*/  ULDC UR10, c[0x0][0xa88] ;  /* 0x0002a200000a7ab9 */ /* 0x000fe20000000800 */
[----:B------:R-:W-:Y:S01]  /*92c0*/  SHF.R.U64 R26, R26, 0x3, RZ ;  /* 0x000000031a1a7819 */ /* 0x000fe200000012ff */
[----:B------:R-:W-:Y:S01]  /*92d0*/  ULDC.64 UR6, c[0x0][0xb70] ;  /* 0x0002dc0000067ab9 */ /* 0x000fe20000000a00 */
[----:B------:R-:W-:Y:S01]  /*92e0*/  LOP3.LUT R34, R35, 0x380, RZ, 0xc0, !PT ;  /* 0x0000038023227812 */ /* 0x000fe200078ec0ff */
[----:B------:R-:W-:Y:S01]  /*92f0*/  UIMAD UR5, UR5, UR6, URZ ;  /* 0x00000006050572a4 */ /* 0x000fe2000f8e023f */
[----:B------:R-:W-:Y:S01]  /*9300*/  LOP3.LUT R26, R26, R27, RZ, 0x3c, !PT ;  /* 0x0000001b1a1a7212 */ /* 0x000fe200078e3cff */
[----:B------:R-:W-:Y:S01]  /*9310*/  IMAD.X R27, RZ, RZ, R17, P6 ;  /* 0x000000ffff1b7224 */ /* 0x000fe200030e0611 */
[C---:B------:R-:W-:Y:S01]  /*9320*/  IADD3 R47, P6, R16.reuse, 0x4040, RZ ;  /* 0x00004040102f7810 */ /* 0x040fe20007fde0ff */
[----:B------:R-:W-:Y:S01]  /*9330*/  UIMAD.WIDE.U32 UR8, UR43, UR6, URZ ;  /* 0x000000062b0872a5 */ /* 0x000fe2000f8e003f */
[----:B------:R-:W-:Y:S01]  /*9340*/  LOP3.LUT R38, R39, 0x380, RZ, 0xc0, !PT ;  /* 0x0000038027267812 */ /* 0x000fe200078ec0ff */
[----:B------:R-:W-:Y:S01]  /*9350*/  UIMAD UR5, UR43, UR7, UR5 ;  /* 0x000000072b0572a4 */ /* 0x000fe2000f8e0205 */
[----:B------:R-:W-:-:S02]  /*9360*/  IADD3 R31, P5, R16, 0x40, RZ ;  /* 0x00000040101f7810 */ /* 0x000fc40007fbe0ff */
[----:B------:R-:W-:Y:S01]  /*9370*/  LOP3.LUT R46, R47, 0x380, RZ, 0xc0, !PT ;  /* 0x000003802f2e7812 */ /* 0x000fe200078ec0ff */
[----:B------:R-:W-:Y:S01]  /*9380*/  UIADD3 UR5, UR9, UR5, URZ ;  /* 0x0000000509057290 */ /* 0x000fe2000fffe03f */
[----:B------:R-:W-:Y:S01]  /*9390*/  SHF.R.U64 R34, R34, 0x3, RZ ;  /* 0x0000000322227819 */ /* 0x000fe200000012ff */
[----:B------:R-:W-:Y:S01]  /*93a0*/  ULDC.64 UR6, c[0x0][0xb40] ;  /* 0x0002d00000067ab9 */ /* 0x000fe20000000a00 */
[----:B------:R-:W-:Y:S02]  /*93b0*/  SHF.R.U64 R38, R38, 0x3, RZ ;  /* 0x0000000326267819 */ /* 0x000fe400000012ff */
[----:B------:R-:W-:Y:S02]  /*93c0*/  IADD3 R43, P2, R16, 0x4020, RZ ;  /* 0x00004020102b7810 */ /* 0x000fe40007f5e0ff */
[----:B------:R-:W-:Y:S02]  /*93d0*/  LOP3.LUT R30, R31, 0x380, RZ, 0xc0, !PT ;  /* 0x000003801f1e7812 */ /* 0x000fe400078ec0ff */
[----:B------:R-:W-:-:S02]  /*93e0*/  SHF.R.U64 R46, R46, 0x3, RZ ;  /* 0x000000032e2e7819 */ /* 0x000fc400000012ff */
[----:B------:R-:W-:Y:S02]  /*93f0*/  LOP3.LUT R34, R34, R35, RZ, 0x3c, !PT ;  /* 0x0000002322227212 */ /* 0x000fe400078e3cff */
[----:B------:R-:W-:Y:S01]  /*9400*/  LOP3.LUT R38, R38, R39, RZ, 0x3c, !PT ;  /* 0x0000002726267212 */ /* 0x000fe200078e3cff */
[----:B------:R-:W-:Y:S01]  /*9410*/  IMAD.X R39, RZ, RZ, R17, P3 ;  /* 0x000000ffff277224 */ /* 0x000fe200018e0611 */
[----:B------:R-:W-:Y:S02]  /*9420*/  IADD3.X R35, RZ, R17, RZ, P4, !PT ;  /* 0x00000011ff237210 */ /* 0x000fe400027fe4ff */
[----:B------:R-:W-:Y:S02]  /*9430*/  LOP3.LUT R42, R43, 0x380, RZ, 0xc0, !PT ;  /* 0x000003802b2a7812 */ /* 0x000fe400078ec0ff */
[----:B------:R-:W-:Y:S02]  /*9440*/  SHF.R.U64 R30, R30, 0x3, RZ ;  /* 0x000000031e1e7819 */ /* 0x000fe400000012ff */
[----:B------:R-:W-:-:S02]  /*9450*/  IADD3 R55, P4, R16, 0x8000, RZ ;  /* 0x0000800010377810 */ /* 0x000fc40007f9e0ff */
[----:B------:R-:W-:Y:S02]  /*9460*/  IADD3 R59, P3, R16, 0x8020, RZ ;  /* 0x00008020103b7810 */ /* 0x000fe40007f7e0ff */
[----:B------:R-:W-:Y:S02]  /*9470*/  LOP3.LUT R46, R46, R47, RZ, 0x3c, !PT ;  /* 0x0000002f2e2e7212 */ /* 0x000fe400078e3cff */
[----:B------:R-:W-:Y:S02]  /*9480*/  LOP3.LUT R5, R16, 0x380, RZ, 0xc0, !PT ;  /* 0x0000038010057812 */ /* 0x000fe400078ec0ff */
[----:B------:R-:W-:Y:S02]  /*9490*/  IADD3.X R47, RZ, R17, RZ, P6, !PT ;  /* 0x00000011ff2f7210 */ /* 0x000fe400037fe4ff */
[----:B------:R-:W-:Y:S02]  /*94a0*/  SHF.R.U64 R42, R42, 0x3, RZ ;  /* 0x000000032a2a7819 */ /* 0x000fe400000012ff */
[----:B------:R-:W-:-:S02]  /*94b0*/  IADD3 R67, P6, R16, 0x8060, RZ ;  /* 0x0000806010437810 */ /* 0x000fc40007fde0ff */
[----:B------:R-:W-:Y:S01]  /*94c0*/  LOP3.LUT R30, R30, R31, RZ, 0x3c, !PT ;  /* 0x0000001f1e1e7212 */ /* 0x000fe200078e3cff */
[----:B------:R-:W-:Y:S01]  /*94d0*/  IMAD.X R31, RZ, RZ, R17, P5 ;  /* 0x000000ffff1f7224 */ /* 0x000fe200028e0611 */
[----:B------:R-:W-:Y:S02]  /*94e0*/  LOP3.LUT R54, R55, 0x380, RZ, 0xc0, !PT ;  /* 0x0000038037367812 */ /* 0x000fe400078ec0ff */
[----:B------:R-:W-:Y:S02]  /*94f0*/  LOP3.LUT R58, R59, 0x380, RZ, 0xc0, !PT ;  /* 0x000003803b3a7812 */ /* 0x000fe400078ec0ff */
[----:B------:R-:W-:Y:S02]  /*9500*/  LOP3.LUT P0, RZ, R202, 0x3, RZ, 0xc0, !PT ;  /* 0x00000003caff7812 */ /* 0x000fe4000780c0ff */
[----:B------:R-:W-:Y:S02]  /*9510*/  IADD3 R4, R95, 0x8, RZ ;  /* 0x000000085f047810 */ /* 0x000fe40007ffe0ff */
[----:B------:R-:W-:-:S02]  /*9520*/  IADD3 R51, P5, R16, 0x4060, RZ ;  /* 0x0000406010337810 */ /* 0x000fc40007fbe0ff */
[----:B------:R-:W-:Y:S02]  /*9530*/  SHF.R.U64 R5, R5, 0x3, RZ ;  /* 0x0000000305057819 */ /* 0x000fe400000012ff */
[----:B------:R-:W-:Y:S01]  /*9540*/  LOP3.LUT R42, R42, R43, RZ, 0x3c, !PT ;  /* 0x0000002b2a2a7212 */ /* 0x000fe200078e3cff */
[----:B------:R-:W-:Y:S01]  /*9550*/  IMAD.X R43, RZ, RZ, R17, P2 ;  /* 0x000000ffff2b7224 */ /* 0x000fe200010e0611 */
[----:B------:R-:W-:Y:S02]  /*9560*/  LOP3.LUT R66, R67, 0x380, RZ, 0xc0, !PT ;  /* 0x0000038043427812 */ /* 0x000fe400078ec0ff */
[----:B------:R-:W-:Y:S02]  /*9570*/  SHF.R.U64 R54, R54, 0x3, RZ ;  /* 0x0000000336367819 */ /* 0x000fe400000012ff */
[----:B------:R-:W-:Y:S02]  /*9580*/  SHF.R.U64 R58, R58, 0x3, RZ ;  /* 0x000000033a3a7819 */ /* 0x000fe400000012ff */
[----:B------:R-:W-:-:S02]  /*9590*/  ISETP.GE.OR P1, PT, R4, UR10, P0 ;  /* 0x0000000a04007c0c */ /* 0x000fc40008726670 */
[----:B------:R-:W-:Y:S02]  /*95a0*/  IADD3 R63, P2, R16, 0x8040, RZ ;  /* 0x00008040103f7810 */ /* 0x000fe40007f5e0ff */
[----:B------:R-:W-:Y:S02]  /*95b0*/  LOP3.LUT R50, R51, 0x380, RZ, 0xc0, !PT ;  /* 0x0000038033327812 */ /* 0x000fe400078ec0ff */
[----:B------:R-:W-:Y:S01]  /*95c0*/  LOP3.LUT R4, R5, R16, RZ, 0x3c, !PT ;  /* 0x0000001005047212 */ /* 0x000fe200078e3cff */
[--C-:B------:R-:W-:Y:S01]  /*95d0*/  IMAD.MOV.U32 R5, RZ, RZ, R17.reuse ;  /* 0x000000ffff057224 */ /* 0x100fe200078e0011 */
[----:B------:R-:W-:Y:S02]  /*95e0*/  SHF.R.U64 R66, R66, 0x3, RZ ;  /* 0x0000000342427819 */ /* 0x000fe400000012ff */
[----:B------:R-:W-:Y:S02]  /*95f0*/  LOP3.LUT R54, R54, R55, RZ, 0x3c, !PT ;  /* 0x0000003736367212 */ /* 0x000fe400078e3cff */
[----:B------:R-:W-:Y:S01]  /*9600*/  LOP3.LUT R58, R58, R59, RZ, 0x3c, !PT ;  /* 0x0000003b3a3a7212 */ /* 0x000fe200078e3cff */
[----:B------:R-:W-:Y:S01]  /*9610*/  IMAD.X R59, RZ, RZ, R17, P3 ;  /* 0x000000ffff3b7224 */ /* 0x000fe200018e0611 */
[----:B------:R-:W-:-:S02]  /*9620*/  LOP3.LUT R62, R63, 0x380, RZ, 0xc0, !PT ;  /* 0x000003803f3e7812 */ /* 0x000fc400078ec0ff */
[----:B------:R-:W-:Y:S02]  /*9630*/  IADD3.X R55, RZ, R17, RZ, P4, !PT ;  /* 0x00000011ff377210 */ /* 0x000fe400027fe4ff */
[----:B------:R-:W-:Y:S02]  /*9640*/  SHF.R.U64 R50, R50, 0x3, RZ ;  /* 0x0000000332327819 */ /* 0x000fe400000012ff */
[C---:B------:R-:W-:Y:S02]  /*9650*/  IADD3 R83, P4, R16.reuse, 0xc020, RZ ;  /* 0x0000c02010537810 */ /* 0x040fe40007f9e0ff */
[----:B------:R-:W-:Y:S02]  /*9660*/  IADD3 R75, P3, R16, 0xc040, RZ ;  /* 0x0000c040104b7810 */ /* 0x000fe40007f7e0ff */
[----:B------:R-:W-:Y:S02]  /*9670*/  LOP3.LUT R66, R66, R67, RZ, 0x3c, !PT ;  /* 0x0000004342427212 */ /* 0x000fe400078e3cff */
[----:B------:R-:W-:-:S02]  /*9680*/  MOV R67, R4 ;  /* 0x0000000400437202 */ /* 0x000fc40000000f00 */
[----:B------:R-:W-:Y:S02]  /*9690*/  SHF.R.U64 R62, R62, 0x3, RZ ;  /* 0x000000033e3e7819 */ /* 0x000fe400000012ff */
[----:B------:R-:W-:Y:S02]  /*96a0*/  F2FP.BF16.F32.PACK_AB R4, R25, R0 ;  /* 0x000000001904723e */ /* 0x000fe400000010ff */
[----:B------:R-:W-:Y:S02]  /*96b0*/  F2FP.BF16.F32.PACK_AB R5, R175, R168 ;  /* 0x000000a8af05723e */ /* 0x000fe400000010ff */
[----:B------:R-:W-:Y:S02]  /*96c0*/  F2FP.BF16.F32.PACK_AB R6, R29, R6 ;  /* 0x000000061d06723e */ /* 0x000fe400000010ff */
[----:B------:R-:W-:Y:S02]  /*96d0*/  F2FP.BF16.F32.PACK_AB R7, R173, R170 ;  /* 0x000000aaad07723e */ /* 0x000fe400000010ff */
[----:B------:R-:W-:Y:S01]  /*96e0*/  LOP3.LUT R50, R50, R51, RZ, 0x3c, !PT ;  /* 0x0000003332327212 */ /* 0x000fe200078e3cff */
[----:B------:R-:W-:Y:S01]  /*96f0*/  IMAD.X R51, RZ, RZ, R17, P5 ;  /* 0x000000ffff337224 */ /* 0x000fe200028e0611 */
[----:B------:R-:W-:Y:S01]  /*9700*/  LOP3.LUT R82, R83, 0x380, RZ, 0xc0, !PT ;  /* 0x0000038053527812 */ /* 0x000fe200078ec0ff */
[----:B------:R1:W-:Y:S01]  /*9710*/  STSM.16.M88.4 [R67], R4 ;  /* 0x0000000443007844 */ /* 0x0003e20000000200 */
[----:B------:R-:W-:-:S02]  /*9720*/  LOP3.LUT R74, R75, 0x380, RZ, 0xc0, !PT ;  /* 0x000003804b4a7812 */ /* 0x000fc400078ec0ff */
[----:B------:R-:W-:Y:S02]  /*9730*/  IADD3 R71, P5, R16, 0xc000, RZ ;  /* 0x0000c00010477810 */ /* 0x000fe40007fbe0ff */
[----:B------:R-:W-:Y:S01]  /*9740*/  LOP3.LUT R62, R62, R63, RZ, 0x3c, !PT ;  /* 0x0000003f3e3e7212 */ /* 0x000fe200078e3cff */
[----:B------:R-:W-:Y:S01]  /*9750*/  IMAD.X R63, RZ, RZ, R17, P2 ;  /* 0x000000ffff3f7224 */ /* 0x000fe200010e0611 */
[----:B------:R-:W-:Y:S02]  /*9760*/  SHF.R.U64 R82, R82, 0x3, RZ ;  /* 0x0000000352527819 */ /* 0x000fe400000012ff */
[----:B------:R-:W-:Y:S02]  /*9770*/  SHF.R.U64 R74, R74, 0x3, RZ ;  /* 0x000000034a4a7819 */ /* 0x000fe400000012ff */
[----:B------:R-:W-:Y:S02]  /*9780*/  IADD3 R79, P2, R16, 0xc060, RZ ;  /* 0x0000c060104f7810 */ /* 0x000fe40007f5e0ff */
[----:B------:R-:W-:-:S02]  /*9790*/  LOP3.LUT R70, R71, 0x380, RZ, 0xc0, !PT ;  /* 0x0000038047467812 */ /* 0x000fc400078ec0ff */
[----:B------:R-:W-:Y:S01]  /*97a0*/  LOP3.LUT R82, R82, R83, RZ, 0x3c, !PT ;  /* 0x0000005352527212 */ /* 0x000fe200078e3cff */
[----:B------:R-:W-:Y:S01]  /*97b0*/  IMAD.X R83, RZ, RZ, R17, P4 ;  /* 0x000000ffff537224 */ /* 0x000fe200020e0611 */
[----:B-1----:R-:W-:Y:S02]  /*97c0*/  F2FP.BF16.F32.PACK_AB R4, R33, R32 ;  /* 0x000000202104723e */ /* 0x002fe400000010ff */
[----:B------:R-:W1:Y:S01]  /*97d0*/  LDC.64 R32, c[0x0][0xb78] ;  /* 0x0002de00ff207b82 */ /* 0x000e620000000a00 */
[----:B------:R-:W-:Y:S02]  /*97e0*/  LOP3.LUT R74, R74, R75, RZ, 0x3c, !PT ;  /* 0x0000004b4a4a7212 */ /* 0x000fe400078e3cff */
[----:B------:R-:W-:Y:S02]  /*97f0*/  LOP3.LUT R78, R79, 0x380, RZ, 0xc0, !PT ;  /* 0x000003804f4e7812 */ /* 0x000fe400078ec0ff */
[----:B------:R-:W-:Y:S02]  /*9800*/  MOV R168, R26 ;  /* 0x0000001a00a87202 */ /* 0x000fe40000000f00 */
[----:B------:R-:W-:-:S02]  /*9810*/  IADD3.X R75, RZ, R17, RZ, P3, !PT ;  /* 0x00000011ff4b7210 */ /* 0x000fc40001ffe4ff */
[----:B------:R-:W-:Y:S02]  /*9820*/  F2FP.BF16.F32.PACK_AB R5, R166, R153 ;  /* 0x00000099a605723e */ /* 0x000fe400000010ff */
[----:B------:R-:W-:Y:S02]  /*9830*/  F2FP.BF16.F32.PACK_AB R6, R37, R36 ;  /* 0x000000242506723e */ /* 0x000fe400000010ff */
[----:B------:R-:W-:Y:S02]  /*9840*/  F2FP.BF16.F32.PACK_AB R7, R171, R152 ;  /* 0x00000098ab07723e */ /* 0x000fe400000010ff */
[----:B------:R-:W-:Y:S02]  /*9850*/  SHF.R.U64 R70, R70, 0x3, RZ ;  /* 0x0000000346467819 */ /* 0x000fe400000012ff */
[----:B------:R-:W-:Y:S01]  /*9860*/  MOV R103, R30 ;  /* 0x0000001e00677202 */ /* 0x000fe20000000f00 */
[----:B------:R1:W-:Y:S01]  /*9870*/  STSM.16.M88.4 [R168], R4 ;  /* 0x00000004a8007844 */ /* 0x0003e20000000200 */
[----:B------:R-:W-:-:S02]  /*9880*/  F2FP.BF16.F32.PACK_AB R8, R41, R8 ;  /* 0x000000082908723e */ /* 0x000fc400000010ff */
[----:B------:R-:W-:Y:S01]  /*9890*/  F2FP.BF16.F32.PACK_AB R9, R164, R9 ;  /* 0x00000009a409723e */ /* 0x000fe200000010ff */
[----:B------:R-:W2:Y:S01]  /*98a0*/  SHFL.IDX PT, R6, R204, RZ, 0x1f ;  /* 0x00001fffcc067589 */ /* 0x000ea200000e0000 */
[----:B------:R-:W-:Y:S02]  /*98b0*/  F2FP.BF16.F32.PACK_AB R10, R45, R10 ;  /* 0x0000000a2d0a723e */ /* 0x000fe400000010ff */
[----:B------:R-:W-:Y:S02]  /*98c0*/  F2FP.BF16.F32.PACK_AB R11, R162, R11 ;  /* 0x0000000ba20b723e */ /* 0x000fe400000010ff */
[----:B------:R-:W-:Y:S01]  /*98d0*/  MOV R102, R34 ;  /* 0x0000002200667202 */ /* 0x000fe20000000f00 */
[----:B------:R-:W-:Y:S01]  /*98e0*/  IMAD.U32 R35, RZ, RZ, UR9 ;  /* 0x00000009ff237e24 */ /* 0x000fe2000f8e00ff */
[----:B------:R-:W-:Y:S01]  /*98f0*/  F2FP.BF16.F32.PACK_AB R12, R49, R12 ;  /* 0x0000000c310c723e */ /* 0x000fe200000010ff */
        /* <DEDUP_REMOVED lines=10> */
[----:B------:R-:W-:Y:S02]  /*99a0*/  SHF.R.U64 R78, R78, 0x3, RZ ;  /* 0x000000034e4e7819 */ /* 0x000fe400000012ff */
[----:B------:R-:W-:Y:S01]  /*99b0*/  MOV R42, R42 ;  /* 0x0000002a002a7202 */ /* 0x000fe20000000f00 */
[----:B------:R3:W-:Y:S01]  /*99c0*/  STSM.16.M88.4 [R39], R24 ;  /* 0x0000001827007844 */ /* 0x0007e20000000200 */
[----:B------:R-:W-:Y:S02]  /*99d0*/  MOV R0, R74 ;  /* 0x0000004a00007202 */ /* 0x000fe40000000f00 */
[----:B------:R-:W-:Y:S02]  /*99e0*/  F2FP.BF16.F32.PACK_AB R28, R65, R28 ;  /* 0x0000001c411c723e */ /* 0x000fe400000010ff */
[----:B------:R-:W-:-:S02]  /*99f0*/  F2FP.BF16.F32.PACK_AB R29, R165, R52 ;  /* 0x00000034a51d723e */ /* 0x000fc400000010ff */
[----:B------:R-:W-:Y:S02]  /*9a00*/  F2FP.BF16.F32.PACK_AB R30, R69, R68 ;  /* 0x00000044451e723e */ /* 0x000fe400000010ff */
[----:B------:R-:W-:Y:S02]  /*9a10*/  F2FP.BF16.F32.PACK_AB R31, R163, R48 ;  /* 0x00000030a31f723e */ /* 0x000fe400000010ff */
[----:B------:R-:W-:Y:S02]  /*9a20*/  F2FP.BF16.F32.PACK_AB R72, R73, R72 ;  /* 0x000000484948723e */ /* 0x000fe400000010ff */
[----:B------:R-:W-:Y:S01]  /*9a30*/  LOP3.LUT R70, R70, R71, RZ, 0x3c, !PT ;  /* 0x0000004746467212 */ /* 0x000fe200078e3cff */
[----:B------:R-:W-:Y:S01]  /*9a40*/  IMAD.X R71, RZ, RZ, R17, P5 ;  /* 0x000000ffff477224 */ /* 0x000fe200028e0611 */
[----:B------:R-:W-:Y:S01]  /*9a50*/  MOV R46, R46 ;  /* 0x0000002e002e7202 */ /* 0x000fe20000000f00 */
        /* <DEDUP_REMOVED lines=9> */
[----:B------:R-:W-:Y:S02]  /*9af0*/  IADD3.X R67, RZ, R17, RZ, P6, !PT ;  /* 0x00000011ff437210 */ /* 0x000fe400037fe4ff */
        /* <DEDUP_REMOVED lines=12> */
[----:B------:R-:W-:Y:S01]  /*9bc0*/  LOP3.LUT R78, R78, R79, RZ, 0x3c, !PT ;  /* 0x0000004f4e4e7212 */ /* 0x000fe200078e3cff */
[----:B------:R-:W-:Y:S01]  /*9bd0*/  IMAD.X R79, RZ, RZ, R17, P2 ;  /* 0x000000ffff4f7224 */ /* 0x000fe200010e0611 */
        /* <DEDUP_REMOVED lines=32> */
[----:B------:R-:W-:Y:S01]  /*9de0*/  MOV R35, UR5 ;  /* 0x0000000500237c02 */ /* 0x000fe20008000f00 */
[----:B------:R-:W-:Y:S01]  /*9df0*/  USHF.R.S32.HI UR5, URZ, 0x1f, UR44 ;  /* 0x0000001f3f057899 */ /* 0x000fe2000801142c */
[----:B------:R-:W-:Y:S01]  /*9e00*/  MOV R78, R78 ;  /* 0x0000004e004e7202 */ /* 0x000fe20000000f00 */
[----:B------:R3:W-:Y:S01]  /*9e10*/  STSM.16.M88.4 [R0], R136 ;  /* 0x0000008800007844 */ /* 0x0007e20000000200 */
[----:B------:R-:W-:Y:S02]  /*9e20*/  F2FP.BF16.F32.PACK_AB R146, R149, R148 ;  /* 0x000000949592723e */ /* 0x000fe400000010ff */
[----:B------:R-:W-:Y:S01]  /*9e30*/  F2FP.BF16.F32.PACK_AB R147, R151, R150 ;  /* 0x000000969793723e */ /* 0x000fe200000010ff */
[----:B-1----:R-:W-:Y:S01]  /*9e40*/  IMAD R4, R32, UR5, RZ ;  /* 0x0000000520047c24 */ /* 0x002fe2000f8e02ff */
[----:B------:R-:W-:-:S02]  /*9e50*/  MOV R34, UR8 ;  /* 0x0000000800227c02 */ /* 0x000fc40008000f00 */
[----:B------:R-:W-:Y:S01]  /*9e60*/  ISETP.GE.OR P0, PT, R95, UR10, P0 ;  /* 0x0000000a5f007c0c */ /* 0x000fe20008706670 */
[----:B------:R3:W-:Y:S01]  /*9e70*/  STSM.16.M88.4 [R78], R144 ;  /* 0x000000904e007844 */ /* 0x0007e20000000200 */
[----:B------:R-:W-:Y:S01]  /*9e80*/  IMAD R4, R33, UR44, R4 ;  /* 0x0000002c21047c24 */ /* 0x000fe2000f8e0204 */
[----:B------:R-:W-:Y:S01]  /*9e90*/  SHF.R.S32.HI R5, RZ, 0x1f, R95 ;  /* 0x0000001fff057819 */ /* 0x000fe2000001145f */
[----:B------:R-:W-:Y:S01]  /*9ea0*/  IMAD.WIDE.U32 R32, R32, UR44, R34 ;  /* 0x0000002c20207c25 */ /* 0x000fe2000f8e0022 */
[----:B------:R-:W-:Y:S01]  /*9eb0*/  @!PT LDS RZ, [RZ] ;  /* 0x00000000fffff984 */ /* 0x000fe20000000800 */
[----:B------:R-:W-:Y:S01]  /*9ec0*/  @!PT LDS RZ, [RZ] ;  /* 0x00000000fffff984 */ /* 0x000fe20000000800 */
[----:B------:R-:W-:Y:S01]  /*9ed0*/  @!PT LDS RZ, [RZ] ;  /* 0x00000000fffff984 */ /* 0x000fe20000000800 */
[----:B------:R1:W-:Y:S06]  /*9ee0*/  MEMBAR.ALL.CTA ;  /* 0x0000000000007992 */ /* 0x0003ec0000008000 */
[----:B-1----:R-:W1:Y:S02]  /*9ef0*/  FENCE.VIEW.ASYNC.S ;  /* 0x00000000000073c6 */ /* 0x002e640000000000 */
[----:B-1----:R-:W-:Y:S06]  /*9f00*/  BAR.ARV 0x1, 0x120 ;  /* 0x0044800000007b1d */ /* 0x002fec0000002000 */
[----:B------:R-:W-:-:S04]  /*9f10*/  IADD3 R95, P2, R95, R32, RZ ;  /* 0x000000205f5f7210 */ /* 0x000fc80007f5e0ff */
[----:B------:R-:W-:Y:S02]  /*9f20*/  IADD3.X R32, R5, R33, R4, P2, !PT ;  /* 0x0000002105207210 */ /* 0x000fe400017fe404 */
[----:B------:R-:W-:-:S04]  /*9f30*/  LEA R4, P2, R95, UR6, 0x2 ;  /* 0x000000065f047c11 */ /* 0x000fc8000f8410ff */
[----:B------:R-:W-:-:S05]  /*9f40*/  LEA.HI.X R5, R95, UR7, R32, 0x2, P2 ;  /* 0x000000075f057c11 */ /* 0x000fca00090f1420 */
[----:B------:R3:W-:Y:S04]  /*9f50*/  @!P1 STG.E desc[UR46][R4.64+0x20], R20 ;  /* 0x0000201404009986 */ /* 0x0007e8000c10192e */
[----:B------:R3:W-:Y:S01]  /*9f60*/  @!P0 STG.E desc[UR46][R4.64], R3 ;  /* 0x0000000304008986 */ /* 0x0007e2000c10192e */
[----:B--2---:R-:W-:-:S13]  /*9f70*/  ISETP.NE.AND P0, PT, R6, 0x7, PT ;  /* 0x000000070600780c */ /* 0x004fda0003f05270 */
[----:B---3--:R-:W-:Y:S05]  /*9f80*/  @P0 BRA `(.L_x_3299) ;  /* 0x0000000800fc0947 */ /* 0x008fea0003800000 */
        /* <DEDUP_REMOVED lines=30> */
.L_x_3301:
[----:B------:R-:W-:Y:S05]  /*a170*/  BSYNC B0 ;  /* 0x0000000000007941 */ /* 0x000fea0003800000 */
.L_x_3300:
[----:B------:R-:W-:Y:S05]  /*a180*/  BRA `(.L_x_3299) ;  /* 0x00000008007c7947 */ /* 0x000fea0003800000 */
.L_x_3298:
[----:B------:R-:W1:Y:S01]  /*a190*/  LDC.64 R10, c[0x0][0xae0] ;  /* 0x0002b800ff0a7b82 */ /* 0x000e620000000a00 */
        /* <DEDUP_REMOVED lines=23> */
[----:B----4-:R-:W-:-:S03]  /*a310*/  IMAD R0, R14, UR6, RZ ;  /* 0x000000060e007c24 */ /* 0x010fc6000f8e02ff */
[----:B------:R-:W-:Y:S01]  /*a320*/  IADD3 R5, R5, R3, RZ ;  /* 0x0000000305057210 */ /* 0x000fe20007ffe0ff */
[----:B------:R-:W-:Y:S02]  /*a330*/  IMAD R3, R15, UR44, R0 ;  /* 0x0000002c0f037c24 */ /* 0x000fe4000f8e0200 */
[----:B------:R-:W-:-:S04]  /*a340*/  IMAD.WIDE.U32 R4, R14, UR44, R4 ;  /* 0x0000002c0e047c25 */ /* 0x000fc8000f8e0004 */
[----:B------:R-:W-:Y:S01]  /*a350*/  IMAD.IADD R3, R5, 0x1, R3 ;  /* 0x0000000105037824 */ /* 0x000fe200078e0203 */
[----:B------:R-:W-:-:S04]  /*a360*/  LEA R6, P0, R4, UR8, 0x2 ;  /* 0x0000000804067c11 */ /* 0x000fc8000f8010ff */
[----:B------:R-:W-:Y:S02]  /*a370*/  LEA.HI.X R7, R4, UR9, R3, 0x2, P0 ;  /* 0x0000000904077c11 */ /* 0x000fe400080f1403 */
[----:B------:R-:W-:-:S05]  /*a380*/  MOV R3, 0xff800000 ;  /* 0xff80000000037802 */ /* 0x000fca0000000f00 */
[----:B------:R1:W-:Y:S02]  /*a390*/  STG.E desc[UR46][R6.64], R3 ;  /* 0x0000000306007986 */ /* 0x0003e4000c10192e */
.L_x_3303:
[----:B------:R-:W-:Y:S05]  /*a3a0*/  BSYNC B0 ;  /* 0x0000000000007941 */ /* 0x000fea0003800000 */
.L_x_3302:
[----:B------:R-:W-:Y:S01]  /*a3b0*/  ULDC UR5, c[0x0][0xa88] ;  /* 0x0002a20000057ab9 */ /* 0x000fe20000000800 */
[C---:B------:R-:W-:Y:S01]  /*a3c0*/  VIADD R0, R200.reuse, 0x20 ;  /* 0x00000020c8007836 */ /* 0x040fe20000000000 */
[----:B------:R-:W-:Y:S01]  /*a3d0*/  UIADD3 UR42, -UR42, UR5, URZ ;  /* 0x000000052a2a7290 */ /* 0x000fe2000fffe13f */
[----:B-1----:R-:W-:Y:S01]  /*a3e0*/  IMAD R3, R11, UR43, R10 ;  /* 0x0000002b0b037c24 */ /* 0x002fe2000f8e020a */
[----:B------:R-:W-:Y:S01]  /*a3f0*/  ULOP3.LUT UR40, URZ, UR40, URZ, 0x33, !UPT ;  /* 0x000000283f287292 */ /* 0x000fe2000f8e333f */
[----:B------:R-:W-:Y:S01]  /*a400*/  SHF.R.S32.HI R201, RZ, 0x1f, R200 ;  /* 0x0000001fffc97819 */ /* 0x000fe200000114c8 */
[----:B------:R-:W-:Y:S01]  /*a410*/  BSSY B0, `(.L_x_3304) ;  /* 0x0000024000007945 */ /* 0x000fe20003800000 */
[----:B------:R-:W-:Y:S01]  /*a420*/  IMAD.IADD R9, R9, 0x1, R3 ;  /* 0x0000000109097824 */ /* 0x000fe200078e0203 */
[C---:B------:R-:W-:Y:S01]  /*a430*/  ISETP.GE.AND P2, PT, R200.reuse, UR42, PT ;  /* 0x0000002ac8007c0c */ /* 0x040fe2000bf46270 */
[----:B------:R-:W-:Y:S01]  /*a440*/  VIADD R10, R200, 0x60 ;  /* 0x00000060c80a7836 */ /* 0x000fe20000000000 */
[----:B------:R-:W-:Y:S01]  /*a450*/  ISETP.GE.AND P0, PT, R0, UR42, PT ;  /* 0x0000002a00007c0c */ /* 0x000fe2000bf06270 */
[----:B---3--:R-:W-:Y:S01]  /*a460*/  IMAD R0, R12, UR6, RZ ;  /* 0x000000060c007c24 */ /* 0x008fe2000f8e02ff */
[----:B--2---:R-:W-:Y:S01]  /*a470*/  IADD3 R7, R20, UR40, RZ ;  /* 0x0000002814077c10 */ /* 0x004fe2000fffe0ff */
[----:B------:R-:W-:Y:S01]  /*a480*/  IMAD.WIDE.U32 R8, R12, UR44, R8 ;  /* 0x0000002c0c087c25 */ /* 0x000fe2000f8e0008 */
[----:B------:R-:W-:-:S03]  /*a490*/  IADD3 R4, R200, 0x40, RZ ;  /* 0x00000040c8047810 */ /* 0x000fc60007ffe0ff */
[----:B------:R-:W-:Y:S01]  /*a4a0*/  IMAD R3, R13, UR44, R0 ;  /* 0x0000002c0d037c24 */ /* 0x000fe2000f8e0200 */
[----:B------:R-:W-:Y:S01]  /*a4b0*/  ISETP.GE.AND P1, PT, R4, UR42, PT ;  /* 0x0000002a04007c0c */ /* 0x000fe2000bf26270 */
[----:B------:R-:W-:-:S03]  /*a4c0*/  IMAD.WIDE R6, R7, 0x80, R200 ;  /* 0x0000008007067825 */ /* 0x000fc600078e02c8 */
[----:B------:R-:W-:Y:S01]  /*a4d0*/  IADD3 R11, R9, R3, RZ ;  /* 0x00000003090b7210 */ /* 0x000fe20007ffe0ff */
[----:B------:R-:W-:Y:S08]  /*a4e0*/  @P2 BRA `(.L_x_3305) ;  /* 0x0000000000582947 */ /* 0x000ff00003800000 */
[C---:B------:R-:W-:Y:S01]  /*a4f0*/  VIADD R0, R18.reuse, 0x40 ;  /* 0x0000004012007836 */ /* 0x040fe20000000000 */
[----:B------:R-:W-:Y:S01]  /*a500*/  IADD3 R3, R18, 0x80, RZ ;  /* 0x0000008012037810 */ /* 0x000fe20007ffe0ff */
[----:B------:R-:W-:Y:S01]  /*a510*/  ULDC UR5, c[0x0][0xa8c] ;  /* 0x0002a30000057ab9 */ /* 0x000fe20000000800 */
[----:B------:R-:W-:Y:S01]  /*a520*/  ULDC.64 UR6, c[0x0][0xad8] ;  /* 0x0002b60000067ab9 */ /* 0x000fe20000000a00 */
[----:B------:R-:W-:Y:S01]  /*a530*/  MOV R4, R8 ;  /* 0x0000000800047202 */ /* 0x000fe20000000f00 */
[----:B------:R-:W-:Y:S01]  /*a540*/  IMAD.MOV.U32 R5, RZ, RZ, R11 ;  /* 0x000000ffff057224 */ /* 0x000fe200078e000b */
[----:B------:R-:W-:Y:S01]  /*a550*/  ISETP.GE.AND P3, PT, R0, UR5, PT ;  /* 0x0000000500007c0c */ /* 0x000fe2000bf66270 */
[C---:B------:R-:W-:Y:S01]  /*a560*/  VIADD R0, R18.reuse, 0xc0 ;  /* 0x000000c012007836 */ /* 0x040fe20000000000 */
[----:B------:R-:W-:Y:S01]  /*a570*/  ISETP.GE.AND P4, PT, R3, UR5, PT ;  /* 0x0000000503007c0c */ /* 0x000fe2000bf86270 */
[----:B------:R-:W-:Y:S01]  /*a580*/  IMAD R3, R7, UR6, RZ ;  /* 0x0000000607037c24 */ /* 0x000fe2000f8e02ff */
[----:B------:R-:W-:Y:S01]  /*a590*/  ISETP.GE.AND P2, PT, R18, UR5, PT ;  /* 0x0000000512007c0c */ /* 0x000fe2000bf46270 */
[----:B------:R-:W-:Y:S01]  /*a5a0*/  IMAD.WIDE.U32 R4, R6, UR6, R4 ;  /* 0x0000000606047c25 */ /* 0x000fe2000f8e0004 */
[----:B------:R-:W-:-:S03]  /*a5b0*/  ISETP.GE.AND P5, PT, R0, UR5, PT ;  /* 0x0000000500007c0c */ /* 0x000fc6000bfa6270 */
        /* <DEDUP_REMOVED lines=9> */
.L_x_3305:
[----:B------:R-:W-:Y:S05]  /*a650*/  BSYNC B0 ;  /* 0x0000000000007941 */ /* 0x000fea0003800000 */
.L_x_3304:
[----:B------:R-:W-:Y:S01]  /*a660*/  BSSY B0, `(.L_x_3306) ;  /* 0x000001b000007945 */ /* 0x000fe20003800000 */
[----:B------:R-:W-:-:S03]  /*a670*/  ISETP.GE.AND P2, PT, R10, UR42, PT ;  /* 0x0000002a0a007c0c */ /* 0x000fc6000bf46270 */
[----:B------:R-:W-:Y:S10]  /*a680*/  @P0 BRA `(.L_x_3307) ;  /* 0x0000000000600947 */ /* 0x000ff40003800000 */
[----:B------:R-:W-:Y:S01]  /*a690*/  IADD3 R3, P0, R6, 0x20, RZ ;  /* 0x0000002006037810 */ /* 0x000fe20007f1e0ff */
[C---:B------:R-:W-:Y:S01]  /*a6a0*/  VIADD R4, R18.reuse, 0x40 ;  /* 0x0000004012047836 */ /* 0x040fe20000000000 */
[----:B------:R-:W-:Y:S01]  /*a6b0*/  IADD3 R5, R18, 0x80, RZ ;  /* 0x0000008012057810 */ /* 0x000fe20007ffe0ff */
[----:B------:R-:W-:Y:S01]  /*a6c0*/  ULDC UR5, c[0x0][0xa8c] ;  /* 0x0002a30000057ab9 */ /* 0x000fe20000000800 */
[----:B------:R-:W-:Y:S01]  /*a6d0*/  ULDC.64 UR6, c[0x0][0xad8] ;  /* 0x0002b60000067ab9 */ /* 0x000fe20000000a00 */
[----:B------:R-:W-:Y:S01]  /*a6e0*/  IMAD.X R0, RZ, RZ, R7, P0 ;  /* 0x000000ffff007224 */ /* 0x000fe200000e0607 */
[----:B------:R-:W-:Y:S02]  /*a6f0*/  ISETP.GE.AND P5, PT, R5, UR5, PT ;  /* 0x0000000505007c0c */ /* 0x000fe4000bfa6270 */
[----:B------:R-:W-:Y:S01]  /*a700*/  ISETP.GE.AND P4, PT, R4, UR5, PT ;  /* 0x0000000504007c0c */ /* 0x000fe2000bf86270 */
[----:B------:R-:W-:Y:S01]  /*a710*/  IMAD.MOV.U32 R4, RZ, RZ, R8 ;  /* 0x000000ffff047224 */ /* 0x000fe200078e0008 */
[----:B------:R-:W-:Y:S01]  /*a720*/  MOV R5, R11 ;  /* 0x0000000b00057202 */ /* 0x000fe20000000f00 */
[----:B------:R-:W-:Y:S01]  /*a730*/  IMAD R0, R0, UR6, RZ ;  /* 0x0000000600007c24 */ /* 0x000fe2000f8e02ff */
[----:B------:R-:W-:-:S02]  /*a740*/  IADD3 R10, R18, 0xc0, RZ ;  /* 0x000000c0120a7810 */ /* 0x000fc40007ffe0ff */
[----:B------:R-:W-:Y:S01]  /*a750*/  ISETP.GE.AND P3, PT, R18, UR5, PT ;  /* 0x0000000512007c0c */ /* 0x000fe2000bf66270 */
[----:B------:R-:W-:Y:S01]  /*a760*/  IMAD.WIDE.U32 R4, R3, UR6, R4 ;  /* 0x0000000603047c25 */ /* 0x000fe2000f8e0004 */
[----:B------:R-:W-:-:S03]  /*a770*/  ISETP.GE.AND P6, PT, R10, UR5, PT ;  /* 0x000000050a007c0c */ /* 0x000fc6000bfc6270 */
        /* <DEDUP_REMOVED lines=9> */
.L_x_3307:
[----:B------:R-:W-:Y:S05]  /*a810*/  BSYNC B0 ;  /* 0x0000000000007941 */ /* 0x000fea0003800000 */
.L_x_3306:
[----:B------:R-:W-:Y:S04]  /*a820*/  BSSY B0, `(.L_x_3308) ;  /* 0x000001a000007945 */ /* 0x000fe80003800000 */
[----:B------:R-:W-:Y:S05]  /*a830*/  @P1 BRA `(.L_x_3309) ;  /* 0x0000000000601947 */ /* 0x000fea0003800000 */
[----:B------:R-:W-:Y:S01]  /*a840*/  IADD3 R3, P0, R6, 0x40, RZ ;  /* 0x0000004006037810 */ /* 0x000fe20007f1e0ff */
[C---:B------:R-:W-:Y:S01]  /*a850*/  VIADD R5, R18.reuse, 0x80 ;  /* 0x0000008012057836 */ /* 0x040fe20000000000 */
[----:B------:R-:W-:Y:S01]  /*a860*/  IADD3 R4, R18, 0x40, RZ ;  /* 0x0000004012047810 */ /* 0x000fe20007ffe0ff */
[----:B------:R-:W-:Y:S01]  /*a870*/  ULDC UR5, c[0x0][0xa8c] ;  /* 0x0002a30000057ab9 */ /* 0x000fe20000000800 */
[----:B------:R-:W-:Y:S01]  /*a880*/  IADD3.X R0, RZ, R7, RZ, P0, !PT ;  /* 0x00000007ff007210 */ /* 0x000fe200007fe4ff */
[----:B------:R-:W-:Y:S01]  /*a890*/  ULDC.64 UR6, c[0x0][0xad8] ;  /* 0x0002b60000067ab9 */ /* 0x000fe20000000a00 */
[----:B------:R-:W-:Y:S01]  /*a8a0*/  ISETP.GE.AND P3, PT, R4, UR5, PT ;  /* 0x0000000504007c0c */ /* 0x000fe2000bf66270 */
[----:B------:R-:W-:Y:S01]  /*a8b0*/  VIADD R10, R18, 0xc0 ;  /* 0x000000c0120a7836 */ /* 0x000fe20000000000 */
        /* <DEDUP_REMOVED lines=9> */
[----:B-12---:R-:W-:Y:S02]  /*a950*/  LEA R12, P0, R4, UR6, 0x1 ;  /* 0x00000006040c7c11 */ /* 0x006fe4000f8008ff */
[----:B------:R-:W-:-:S04]  /*a960*/  IADD3 R3, R5, R3, RZ ;  /* 0x0000000305037210 */ /* 0x000fc80007ffe0ff */
[----:B------:R-:W-:-:S05]  /*a970*/  LEA.HI.X R13, R4, UR7, R3, 0x1, P0 ;  /* 0x00000007040d7c11 */ /* 0x000fca00080f0c03 */
[----:B------:R3:W-:Y:S04]  /*a980*/  @!P1 STG.E.128 desc[UR46][R12.64], RZ ;  /* 0x000000ff0c009986 */ /* 0x0007e8000c101d2e */
[----:B------:R3:W-:Y:S04]  /*a990*/  @!P3 STG.E.128 desc[UR46][R12.64+0x80], RZ ;  /* 0x000080ff0c00b986 */ /* 0x0007e8000c101d2e */
[----:B------:R3:W-:Y:S04]  /*a9a0*/  @!P4 STG.E.128 desc[UR46][R12.64+0x100], RZ ;  /* 0x000100ff0c00c986 */ /* 0x0007e8000c101d2e */
[----:B------:R3:W-:Y:S02]  /*a9b0*/  @!P5 STG.E.128 desc[UR46][R12.64+0x180], RZ ;  /* 0x000180ff0c00d986 */ /* 0x0007e4000c101d2e */
.L_x_3309:
[----:B------:R-:W-:Y:S05]  /*a9c0*/  BSYNC B0 ;  /* 0x0000000000007941 */ /* 0x000fea0003800000 */
.L_x_3308:
[----:B------:R-:W-:Y:S04]  /*a9d0*/  BSSY B0, `(.L_x_3299) ;  /* 0x000001a000007945 */ /* 0x000fe80003800000 */
[----:B------:R-:W-:Y:S05]  /*a9e0*/  @P2 BRA `(.L_x_3310) ;  /* 0x0000000000602947 */ /* 0x000fea0003800000 */
[----:B------:R-:W-:Y:S01]  /*a9f0*/  IADD3 R3, P0, R6, 0x60, RZ ;  /* 0x0000006006037810 */ /* 0x000fe20007f1e0ff */
[----:B------:R-:W-:Y:S01]  /*aa00*/  VIADD R0, R18, 0x40 ;  /* 0x0000004012007836 */ /* 0x000fe20000000000 */
[----:B------:R-:W-:Y:S01]  /*aa10*/  MOV R5, R11 ;  /* 0x0000000b00057202 */ /* 0x000fe20000000f00 */
[----:B------:R-:W-:Y:S01]  /*aa20*/  ULDC UR5, c[0x0][0xa8c] ;  /* 0x0002a30000057ab9 */ /* 0x000fe20000000800 */
[----:B------:R-:W-:Y:S01]  /*aa30*/  IADD3.X R6, RZ, R7, RZ, P0, !PT ;  /* 0x00000007ff067210 */ /* 0x000fe200007fe4ff */
[----:B------:R-:W-:Y:S01]  /*aa40*/  ULDC.64 UR6, c[0x0][0xad8] ;  /* 0x0002b60000067ab9 */ /* 0x000fe20000000a00 */
[----:B------:R-:W-:Y:S01]  /*aa50*/  IMAD.MOV.U32 R4, RZ, RZ, R8 ;  /* 0x000000ffff047224 */ /* 0x000fe200078e0008 */
[----:B------:R-:W-:Y:S01]  /*aa60*/  ISETP.GE.AND P2, PT, R0, UR5, PT ;  /* 0x0000000500007c0c */ /* 0x000fe2000bf46270 */
[C---:B------:R-:W-:Y:S01]  /*aa70*/  VIADD R7, R18.reuse, 0x80 ;  /* 0x0000008012077836 */ /* 0x040fe20000000000 */
[----:B------:R-:W-:Y:S01]  /*aa80*/  IADD3 R0, R18, 0xc0, RZ ;  /* 0x000000c012007810 */ /* 0x000fe20007ffe0ff */
[----:B------:R-:W-:Y:S01]  /*aa90*/  IMAD R6, R6, UR6, RZ ;  /* 0x0000000606067c24 */ /* 0x000fe2000f8e02ff */
[----:B------:R-:W-:Y:S01]  /*aaa0*/  ISETP.GE.AND P1, PT, R18, UR5, PT ;  /* 0x0000000512007c0c */ /* 0x000fe2000bf26270 */
[----:B------:R-:W-:Y:S01]  /*aab0*/  IMAD.WIDE.U32 R4, R3, UR6, R4 ;  /* 0x0000000603047c25 */ /* 0x000fe2000f8e0004 */
[----:B------:R-:W-:-:S02]  /*aac0*/  ISETP.GE.AND P3, PT, R7, UR5, PT ;  /* 0x0000000507007c0c */ /* 0x000fc4000bf66270 */
        /* <DEDUP_REMOVED lines=10> */
.L_x_3310:
[----:B------:R-:W-:Y:S05]  /*ab70*/  BSYNC B0 ;  /* 0x0000000000007941 */ /* 0x000fea0003800000 */
.L_x_3299:
[----:B------:R-:W5:Y:S02]  /*ab80*/  LDC R0, c[0x0][0xda8] ;  /* 0x00036a00ff007b82 */ /* 0x000f640000000800 */
[----:B-----5:R-:W-:-:S13]  /*ab90*/  ISETP.LE.AND P0, PT, R0, UR4, PT ;  /* 0x0000000400007c0c */ /* 0x020fda000bf03270 */
[----:B------:R-:W-:Y:S05]  /*aba0*/  @!P0 BRA `(.L_x_3311) ;  /* 0xffffff6000808947 */ /* 0x000fea000383ffff */
[----:B------:R-:W-:Y:S05]  /*abb0*/  EXIT ;  /* 0x000000000000794d */ /* 0x000fea0003800000 */
.L_x_3263:
        /* <DEDUP_REMOVED lines=8> */
[----:B------:R-:W-:Y:S01]  /*ac40*/  MOV R17, 0x1 ;  /* 0x0000000100117802 */ /* 0x000fe20000000f00 */
[----:B------:R-:W-:-:S05]  /*ac50*/  IMAD.MOV.U32 R16, RZ, RZ, RZ ;  /* 0x000000ffff107224 */ /* 0x000fca00078e00ff */
[----:B------:R-:W1:Y:S02]  /*ac60*/  LDC R0, c[0x0][0xda8] ;  /* 0x00036a00ff007b82 */ /* 0x000e640000000800 */
[----:B-1----:R-:W-:-:S13]  /*ac70*/  ISETP.LE.AND P0, PT, R0, UR4, PT ;  /* 0x0000000400007c0c */ /* 0x002fda000bf03270 */
[----:B------:R-:W-:Y:S05]  /*ac80*/  @P0 BRA `(.L_x_3312) ;  /* 0x00000028000c0947 */ /* 0x000fea0003800000 */
[----:B------:R-:W1:Y:S01]  /*ac90*/  S2R R2, SR_TID.X ;  /* 0x0000000000027919 */ /* 0x000e620000002100 */
[----:B------:R-:W-:Y:S01]  /*aca0*/  MOV R18, UR4 ;  /* 0x0000000400127c02 */ /* 0x000fe20008000f00 */
[----:B------:R-:W-:Y:S01]  /*acb0*/  IMAD.MOV.U32 R16, RZ, RZ, RZ ;  /* 0x000000ffff107224 */ /* 0x000fe200078e00ff */
[----:B------:R-:W-:Y:S01]  /*acc0*/  MOV R17, 0x1 ;  /* 0x0000000100117802 */ /* 0x000fe20000000f00 */
[----:B------:R-:W-:Y:S01]  /*acd0*/  ULDC UR39, c[0x0][0xc] ;  /* 0x0000030000277ab9 */ /* 0x000fe20000000800 */
[----:B------:R-:W-:Y:S01]  /*ace0*/  ULDC.64 UR48, c[0x0][0x198] ;  /* 0x0000660000307ab9 */ /* 0x000fe20000000a00 */
[----:B------:R-:W-:Y:S01]  /*acf0*/  UMOV UR44, URZ ;  /* 0x0000003f002c7c82 */ /* 0x000fe20008000000 */
[----:B-1----:R-:W-:-:S07]  /*ad00*/  LOP3.LUT R19, R2, 0x1f, RZ, 0xc0, !PT ;  /* 0x0000001f02137812 */ /* 0x002fce00078ec0ff */
.L_x_3360:
        /* <DEDUP_REMOVED lines=21> */
.L_x_3313:
[----:B------:R-:W-:Y:S01]  /*ae60*/  ULDC UR11, c[0x0][0xdc4] ;  /* 0x00037100000b7ab9 */ /* 0x000fe20000000800 */
[----:B------:R-:W-:Y:S01]  /*ae70*/  UMOV UR8, UR9 ;  /* 0x0000000900087c82 */ /* 0x000fe20008000000 */
[----:B------:R-:W-:-:S11]  /*ae80*/  UISETP.NE.AND UP0, UPT, UR11, 0x1, UPT ;  /* 0x000000010b00788c */ /* 0x000fd6000bf05270 */
[----:B------:R-:W-:Y:S02]  /*ae90*/  @UP0 ULDC.64 UR12, c[0x0][0xdc8] ;  /* 0x00037200000c0ab9 */ /* 0x000fe40000000a00 */
[----:B------:R-:W-:-:S04]  /*aea0*/  UIMAD.WIDE.U32 UR6, UR9, UR12, URZ ;  /* 0x0000000c090672a5 */ /* 0x000fc8000f8e003f */
[----:B------:R-:W-:-:S04]  /*aeb0*/  @UP0 USHF.R.U32.HI UR8, URZ, UR13, UR7 ;  /* 0x0000000d3f080299 */ /* 0x000fc80008011607 */
[----:B------:R-:W-:-:S12]  /*aec0*/  UIMAD UR6, UR8, UR11, URZ ;  /* 0x0000000b080672a4 */ /* 0x000fd8000f8e023f */
.L_x_3314:
[----:B------:R-:W-:Y:S01]  /*aed0*/  ULDC.64 UR12, c[0x0][0x3f8] ;  /* 0x0000fe00000c7ab9 */ /* 0x000fe20000000a00 */
[----:B------:R-:W-:Y:S01]  /*aee0*/  ULOP3.LUT UR8, URZ, UR8, URZ, 0x33, !UPT ;  /* 0x000000083f087292 */ /* 0x000fe2000f8e333f */
[----:B------:R-:W-:Y:S01]  /*aef0*/  BSSY B6, `(.L_x_3315) ;  /* 0x000024d000067945 */ /* 0x000fe20003800000 */
[----:B------:R-:W-:Y:S02]  /*af00*/  UISETP.NE.U32.AND UP0, UPT, UR12, URZ, UPT ;  /* 0x0000003f0c00728c */ /* 0x000fe4000bf05070 */
[----:B------:R-:W-:Y:S02]  /*af10*/  UIADD3 UR11, UR9, -UR6, URZ ;  /* 0x80000006090b7290 */ /* 0x000fe4000fffe03f */
[----:B------:R-:W-:Y:S01]  /*af20*/  UISETP.NE.AND.EX UP0, UPT, UR13, URZ, UPT, UP0 ;  /* 0x0000003f0d00728c */ /* 0x000fe2000bf05300 */
[----:B------:R-:W-:Y:S01]  /*af30*/  ULDC UR6, c[0x0][0xdac] ;  /* 0x00036b0000067ab9 */ /* 0x000fe20000000800 */
[----:B------:R-:W-:Y:S01]  /*af40*/  ULDC UR7, c[0x0][0x404] ;  /* 0x0001010000077ab9 */ /* 0x000fe20000000800 */
[----:B------:R-:W-:Y:S01]  /*af50*/  UIADD3 UR8, UR8, UR6, URZ ;  /* 0x0000000608087290 */ /* 0x000fe2000fffe03f */
[----:B------:R-:W-:-:S02]  /*af60*/  ULDC UR9, c[0x0][0x2e0] ;  /* 0x0000b80000097ab9 */ /* 0x000fc40000000800 */
[----:B------:R-:W-:Y:S01]  /*af70*/  ULDC UR6, c[0x0][0x288] ;  /* 0x0000a20000067ab9 */ /* 0x000fe20000000800 */
[----:B------:R-:W-:Y:S02]  /*af80*/  USHF.L.U32 UR41, UR8, 0x7, URZ ;  /* 0x0000000708297899 */ /* 0x000fe4000800063f */
[----:B------:R-:W-:Y:S02]  /*af90*/  USEL UR8, UR7, 0x1, UP0 ;  /* 0x0000000107087887 */ /* 0x000fe40008000000 */
[----:B------:R-:W-:Y:S02]  /*afa0*/  UIADD3 UR7, UR41, 0xdf, -UR6 ;  /* 0x000000df29077890 */ /* 0x000fe4000fffe806 */
[----:B------:R-:W-:Y:S02]  /*afb0*/  UIMAD UR6, UR8, UR9, 0x5f ;  /* 0x0000005f080674a4 */ /* 0x000fe4000f8e0209 */
[----:B------:R-:W-:Y:S02]  /*afc0*/  UIMAD UR8, UR8, UR9, UR7 ;  /* 0x00000009080872a4 */ /* 0x000fe4000f8e0207 */
[----:B------:R-:W-:Y:S01]  /*afd0*/  UIMAD.WIDE UR6, UR6, 0x2aaaaaab, URZ ;  /* 0x2aaaaaab060678a5 */ /* 0x000fe2000f8e023f */
[----:B------:R-:W-:Y:S01]  /*afe0*/  ULDC UR12, c[0x0][0xdc4] ;  /* 0x00037100000c7ab9 */ /* 0x000fe20000000800 */
[----:B------:R-:W-:-:S02]  /*aff0*/  UIMAD.WIDE UR8, UR8, 0x2aaaaaab, URZ ;  /* 0x2aaaaaab080878a5 */ /* 0x000fc4000f8e023f */
[----:B------:R-:W-:Y:S02]  /*b000*/  UIMAD UR12, UR10, UR12, UR11 ;  /* 0x0000000c0a0c72a4 */ /* 0x000fe4000f8e020b */
[----:B------:R-:W-:Y:S01]  /*b010*/  USHF.R.U32.HI UR8, URZ, 0x1f, UR9 ;  /* 0x0000001f3f087899 */ /* 0x000fe20008011609 */
[----:B------:R-:W-:Y:S01]  /*b020*/  UMOV UR10, UR7 ;  /* 0x00000007000a7c82 */ /* 0x000fe20008000000 */
[----:B------:R-:W-:Y:S01]  /*b030*/  ULDC UR13, c[0x0][0xdb8] ;  /* 0x00036e00000d7ab9 */ /* 0x000fe20000000800 */
[----:B------:R-:W-:Y:S02]  /*b040*/  USHF.R.U32.HI UR11, URZ, 0x1f, UR10 ;  /* 0x0000001f3f0b7899 */ /* 0x000fe4000801160a */
[----:B------:R-:W-:Y:S02]  /*b050*/  ULEA.HI.SX32 UR8, UR9, UR8, 0x1c ;  /* 0x0000000809087291 */ /* 0x000fe4000f8fe23f */
[----:B------:R-:W-:Y:S02]  /*b060*/  ULEA.HI.SX32 UR11, UR10, UR11, 0x1c ;  /* 0x0000000b0a0b7291 */ /* 0x000fe4000f8fe23f */
[----:B------:R-:W-:-:S02]  /*b070*/  UISETP.NE.AND UP1, UPT, UR13, 0x1, UPT ;  /* 0x000000010d00788c */ /* 0x000fc4000bf25270 */
[----:B------:R-:W-:Y:S01]  /*b080*/  UISETP.LT.AND UP0, UPT, UR11, UR8, UPT ;  /* 0x000000080b00728c */ /* 0x000fe2000bf01270 */
[----:B------:R-:W-:-:S03]  /*b090*/  UMOV UR43, UR12 ;  /* 0x0000000c002b7c82 */ /* 0x000fc60008000000 */
[----:B------:R-:W-:-:S05]  /*b0a0*/  USEL UR38, UR11, UR8, UP0 ;  /* 0x000000080b267287 */ /* 0x000fca0008000000 */
[----:B------:R-:W-:Y:S01]  /*b0b0*/  @UP1 ULDC UR14, c[0x0][0xdbc] ;  /* 0x00036f00000e1ab9 */ /* 0x000fe20000000800 */
[----:B------:R-:W-:Y:S01]  /*b0c0*/  ISETP.LT.AND P0, PT, RZ, UR38, PT ;  /* 0x00000026ff007c0c */ /* 0x000fe2000bf01270 */
[----:B------:R-:W-:Y:S01]  /*b0d0*/  UIMAD.WIDE.U32 UR6, UR12, UR14, URZ ;  /* 0x0000000e0c0672a5 */ /* 0x000fe2000f8e003f */
[----:B------:R-:W-:-:S03]  /*b0e0*/  @UP1 ULDC UR9, c[0x0][0xdc0] ;  /* 0x0003700000091ab9 */ /* 0x000fc60000000800 */
[----:B------:R-:W-:-:S04]  /*b0f0*/  @UP1 USHF.R.U32.HI UR43, URZ, UR9, UR7 ;  /* 0x000000093f2b1299 */ /* 0x000fc80008011607 */
[----:B------:R-:W-:-:S04]  /*b100*/  UIADD3 UR42, -UR43, URZ, URZ ;  /* 0x0000003f2b2a7290 */ /* 0x000fc8000fffe13f */
[----:B------:R-:W-:Y:S01]  /*b110*/  UIMAD UR42, UR13, UR42, UR12 ;  /* 0x0000002a0d2a72a4 */ /* 0x000fe2000f8e020c */
[----:B------:R-:W-:Y:S11]  /*b120*/  @P0 BRA `(.L_x_3316) ;  /* 0x0000000000400947 */ /* 0x000ff60003800000 */
        /* <DEDUP_REMOVED lines=16> */
.L_x_3316:
        /* <DEDUP_REMOVED lines=11> */
[----:B------:R-:W-:Y:S01]  /*b2e0*/  MOV R4, UR6 ;  /* 0x0000000600047c02 */ /* 0x000fe20008000f00 */
[----:B------:R-:W-:Y:S01]  /*b2f0*/  IMAD.U32 R5, RZ, RZ, UR7 ;  /* 0x00000007ff057e24 */ /* 0x000fe2000f8e00ff */
[----:B------:R-:W1:Y:S01]  /*b300*/  LDC.64 R2, c[0x4][R2] ;  /* 0x0100000002027b82 */ /* 0x000e620000000a00 */
[----:B------:R-:W-:Y:S01]  /*b310*/  MOV R6, UR8 ;  /* 0x0000000800067c02 */ /* 0x000fe20008000f00 */
[----:B------:R-:W-:Y:S01]  /*b320*/  IMAD.U32 R7, RZ, RZ, UR9 ;  /* 0x00000009ff077e24 */ /* 0x000fe2000f8e00ff */
[----:B------:R-:W-:Y:S01]  /*b330*/  MOV R10, UR4 ;  /* 0x00000004000a7c02 */ /* 0x000fe20008000f00 */
[----:B------:R-:W-:Y:S01]  /*b340*/  IMAD.U32 R11, RZ, RZ, UR5 ;  /* 0x00000005ff0b7e24 */ /* 0x000fe2000f8e00ff */
[----:B------:R-:W-:Y:S01]  /*b350*/  MOV R8, 0x70 ;  /* 0x0000007000087802 */ /* 0x000fe20000000f00 */
[----:B------:R-:W-:Y:S01]  /*b360*/  IMAD.MOV.U32 R12, RZ, RZ, 0x1 ;  /* 0x00000001ff0c7424 */ /* 0x000fe200078e00ff */
[----:B------:R-:W-:-:S07]  /*b370*/  MOV R13, RZ ;  /* 0x000000ff000d7202 */ /* 0x000fce0000000f00 */
[----:B------:R-:W-:-:S07]  /*b380*/  LEPC R20, `(.L_x_3318) ;  /* 0x000000001014794e */ /* 0x000fce0000000000 */
[----:B-1----:R-:W-:Y:S05]  /*b390*/  CALL.ABS.NOINC R2 ;  /* 0x0000000002007343 */ /* 0x002fea0003c00000 */
.L_x_3318:
        /* <DEDUP_REMOVED lines=14> */
[----:B------:R-:W-:Y:S01]  /*b480*/  MOV R11, UR5 ;  /* 0x00000005000b7c02 */ /* 0x000fe20008000f00 */
[----:B------:R-:W-:Y:S01]  /*b490*/  IMAD.MOV.U32 R8, RZ, RZ, 0x70 ;  /* 0x00000070ff087424 */ /* 0x000fe200078e00ff */
[----:B------:R-:W-:Y:S01]  /*b4a0*/  MOV R12, 0x1 ;  /* 0x00000001000c7802 */ /* 0x000fe20000000f00 */
[----:B-1----:R-:W-:-:S07]  /*b4b0*/  IMAD.MOV.U32 R13, RZ, RZ, RZ ;  /* 0x000000ffff0d7224 */ /* 0x002fce00078e00ff */
[----:B------:R-:W-:-:S07]  /*b4c0*/  LEPC R20, `(.L_x_3320) ;  /* 0x000000001014794e */ /* 0x000fce0000000000 */
[----:B--2---:R-:W-:Y:S05]  /*b4d0*/  CALL.ABS.NOINC R2 ;  /* 0x0000000002007343 */ /* 0x004fea0003c00000 */
.L_x_3320:
        /* <DEDUP_REMOVED lines=16> */
.L_x_3319:
[----:B------:R-:W-:Y:S01]  /*b5e0*/  ULDC.64 UR4, c[0x0][0x9f8] ;  /* 0x00027e0000047ab9 */ /* 0x000fe20000000a00 */
[----:B------:R-:W-:Y:S01]  /*b5f0*/  IMAD.U32 R5, RZ, RZ, UR43 ;  /* 0x0000002bff057e24 */ /* 0x000fe2000f8e00ff */
[----:B------:R-:W-:Y:S01]  /*b600*/  ISETP.NE.U32.AND P0, PT, RZ, UR4, PT ;  /* 0x00000004ff007c0c */ /* 0x000fe2000bf05070 */
[----:B------:R-:W1:Y:S01]  /*b610*/  LDC R0, c[0x0][0x428] ;  /* 0x00010a00ff007b82 */ /* 0x000e620000000800 */
[----:B------:R-:W-:Y:S02]  /*b620*/  MOV R6, UR43 ;  /* 0x0000002b00067c02 */ /* 0x000fe40008000f00 */
        /* <DEDUP_REMOVED lines=8> */
[----:B------:R-:W-:Y:S01]  /*b6b0*/  MOV R10, UR38 ;  /* 0x00000026000a7c02 */ /* 0x000fe20008000f00 */
[----:B------:R-:W-:Y:S01]  /*b6c0*/  UMOV UR6, 0xffffffff ;  /* 0xffffffff00067882 */ /* 0x000fe20000000000 */
        /* <DEDUP_REMOVED lines=14> */
.L_x_3372:
[----:B------:R-:W-:Y:S01]  /*b7b0*/  UMOV UR4, 0xffffffff ;  /* 0xffffffff00047882 */ /* 0x000fe20000000000 */
[----:B------:R-:W-:Y:S02]  /*b7c0*/  SHF.R.S32.HI R7, RZ, 0x1f, R6 ;  /* 0x0000001fff077819 */ /* 0x000fe40000011406 */
[----:B------:R-:W-:Y:S05]  /*b7d0*/  BRA.DIV UR4, `(.L_x_3322) ;  /* 0x0000002204d07947 */ /* 0x000fea000b800000 */
[----:B------:R-:W-:-:S13]  /*b7e0*/  ELECT P6, URZ, PT ;  /* 0x00000000003f782f */ /* 0x000fda00038c0000 */
.L_x_3375:
[----:B------:R-:W-:Y:S05]  /*b7f0*/  @!P6 BRA `(.L_x_3323) ;  /* 0x0000000000c4e947 */ /* 0x000fea0003800000 */
[----:B------:R-:W-:Y:S01]  /*b800*/  MOV R4, R6 ;  /* 0x0000000600047202 */ /* 0x000fe20000000f00 */
        /* <DEDUP_REMOVED lines=10> */
[----:B------:R-:W-:Y:S02]  /*b8b0*/  SHF.R.S32.HI R5, RZ, 0x1f, R11 ;  /* 0x0000001fff057819 */ /* 0x000fe4000001140b */
[----:B------:R-:W-:-:S05]  /*b8c0*/  MOV R4, R11 ;  /* 0x0000000b00047202 */ /* 0x000fca0000000f00 */
[----:B------:R-:W-:-:S04]  /*b8d0*/  IMAD.WIDE.U32 R4, R6, UR4, R4 ;  /* 0x0000000406047c25 */ /* 0x000fc8000f8e0004 */
[----:B------:R-:W-:Y:S01]  /*b8e0*/  IMAD.IADD R5, R5, 0x1, R9 ;  /* 0x0000000105057824 */ /* 0x000fe200078e0209 */
[----:B------:R-:W-:-:S04]  /*b8f0*/  LEA R8, P2, R4, R2, 0x2 ;  /* 0x0000000204087211 */ /* 0x000fc800078410ff */
[----:B------:R-:W-:-:S05]  /*b900*/  LEA.HI.X R9, R4, R3, R5, 0x2, P2 ;  /* 0x0000000304097211 */ /* 0x000fca00010f1405 */
[----:B------:R1:W5:Y:S01]  /*b910*/  LDG.E R4, desc[UR46][R8.64] ;  /* 0x0000002e08047981 */ /* 0x000362000c1e1900 */
[----:B------:R-:W-:-:S05]  /*b920*/  IADD3 R5, -R11, RZ, RZ ;  /* 0x000000ff0b057210 */ /* 0x000fca0007ffe1ff */
[----:B------:R-:W-:-:S07]  /*b930*/  IMAD R10, R12, R5, R10 ;  /* 0x000000050c0a7224 */ /* 0x000fce00078e020a */
.L_x_3324:
[----:B------:R-:W2:Y:S01]  /*b940*/  S2R R5, SR_TID.X ;  /* 0x0000000000057919 */ /* 0x000ea20000002100 */
[----:B-1----:R-:W-:Y:S02]  /*b950*/  LEA R8, R16, UR37, 0x3 ;  /* 0x0000002510087c11 */ /* 0x002fe4000f8e18ff */
[----:B--2---:R-:W-:Y:S02]  /*b960*/  LOP3.LUT R9, R5, 0x7f, RZ, 0xc0, !PT ;  /* 0x0000007f05097812 */ /* 0x004fe400078ec0ff */
[----:B------:R-:W-:Y:S02]  /*b970*/  SHF.L.U32 R5, R17, 0x1f, RZ ;  /* 0x0000001f11057819 */ /* 0x000fe400000006ff */
[----:B------:R-:W-:Y:S02]  /*b980*/  ISETP.NE.AND P3, PT, R9, RZ, PT ;  /* 0x000000ff0900720c */ /* 0x000fe40003f65270 */
[----:B------:R-:W1:Y:S02]  /*b990*/  SYNCS.PHASECHK.TRANS64.TRYWAIT P2, [R8+URZ+0x22840], R5 ;  /* 0x02284005080075a7 */ /* 0x000e64000804017f */
[----:B-1----:R-:W-:Y:S09]  /*b9a0*/  @!P2 BRA `(.L_x_3325) ;  /* 0x00000020007ca947 */ /* 0x002ff20003800000 */
.L_x_3376:
[----:B------:R-:W-:Y:S05]  /*b9b0*/  @P3 BRA `(.L_x_3326) ;  /* 0x0000000000143947 */ /* 0x000fea0003800000 */
[----:B------:R-:W-:Y:S01]  /*b9c0*/  ISETP.NE.AND P2, PT, R19, RZ, PT ;  /* 0x000000ff1300720c */ /* 0x000fe20003f45270 */
[----:B-1----:R-:W-:-:S04]  /*b9d0*/  IMAD.MOV.U32 R5, RZ, RZ, 0x3000 ;  /* 0x00003000ff057424 */ /* 0x002fc800078e00ff */
[----:B------:R2:W-:Y:S08]  /*b9e0*/  SYNCS.ARRIVE.TRANS64 RZ, [R8+URZ+0x22830], R5 ;  /* 0x0228300508ff79a7 */ /* 0x0005f0000800003f */
[----:B------:R-:W-:Y:S05]  /*b9f0*/  @!P2 BRA `(.L_x_3326) ;  /* 0x000000000004a947 */ /* 0x000fea0003800000 */
[----:B------:R-:W-:Y:S01]  /*ba00*/  BPT.TRAP 0x1 ;  /* 0x000000040000795c */ /* 0x000fe20000300000 */
.L_x_3326:
        /* <DEDUP_REMOVED lines=16> */
.L_x_3323:
        /* <DEDUP_REMOVED lines=9> */
[----:B-12---:R-:W-:Y:S01]  /*bba0*/  @P2 MOV R5, 0x4000 ;  /* 0x0000400000052802 */ /* 0x006fe20000000f00 */
        /* <DEDUP_REMOVED lines=14> */
.L_x_3377:
        /* <DEDUP_REMOVED lines=10> */
.L_x_3378:
[----:B------:R-:W-:Y:S05]  /*bd30*/  @P3 BRA `(.L_x_3331) ;  /* 0x0000000000143947 */ /* 0x000fea0003800000 */
[----:B------:R-:W-:Y:S02]  /*bd40*/  ISETP.NE.AND P2, PT, R19, RZ, PT ;  /* 0x000000ff1300720c */ /* 0x000fe40003f45270 */
[----:B-1----:R-:W-:-:S04]  /*bd50*/  MOV R5, 0xc000 ;  /* 0x0000c00000057802 */ /* 0x002fc80000000f00 */
[----:B------:R2:W-:Y:S07]  /*bd60*/  SYNCS.ARRIVE.TRANS64 RZ, [R8+URZ+0x22850], R5 ;  /* 0x0228500508ff79a7 */ /* 0x0005ee000800003f */
[----:B------:R-:W-:Y:S05]  /*bd70*/  @!P2 BRA `(.L_x_3331) ;  /* 0x000000000004a947 */ /* 0x000fea0003800000 */
[----:B------:R-:W-:Y:S01]  /*bd80*/  BPT.TRAP 0x1 ;  /* 0x000000040000795c */ /* 0x000fe20000300000 */
.L_x_3331:
        /* <DEDUP_REMOVED lines=31> */
.L_x_3329:
[----:B------:R-:W-:Y:S05]  /*bf80*/  BSYNC B0 ;  /* 0x0000000000007941 */ /* 0x000fea0003800000 */
.L_x_3328:
[----:B------:R-:W-:-:S06]  /*bf90*/  UISETP.GE.AND UP0, UPT, UR38, 0x2, UPT ;  /* 0x000000022600788c */ /* 0x000fcc000bf06270 */
[----:B------:R-:W-:-:S13]  /*bfa0*/  PLOP3.LUT P2, PT, PT, PT, UP0, 0x80, 0x0 ;  /* 0x000000000000781c */ /* 0x000fda0003f4f008 */
[----:B------:R-:W-:Y:S05]  /*bfb0*/  @!P2 BRA `(.L_x_3332) ;  /* 0x0000001000aca947 */ /* 0x000fea0003800000 */
[----:B------:R-:W-:Y:S02]  /*bfc0*/  ULOP3.LUT UR6, UR38, 0x1, URZ, 0xc0, !UPT ;  /* 0x0000000126067892 */ /* 0x000fe4000f8ec03f */
[----:B------:R-:W-:Y:S02]  /*bfd0*/  IMAD.U32 R9, RZ, RZ, UR38 ;  /* 0x00000026ff097e24 */ /* 0x000fe4000f8e00ff */
[----:B------:R-:W-:-:S03]  /*bfe0*/  UISETP.NE.U32.AND UP0, UPT, UR6, 0x1, UPT ;  /* 0x000000010600788c */ /* 0x000fc6000bf05070 */
[----:B------:R-:W-:-:S03]  /*bff0*/  IADD3 R9, R9, -0x2, RZ ;  /* 0xfffffffe09097810 */ /* 0x000fc60007ffe0ff */
[----:B------:R-:W-:Y:S02]  /*c000*/  PLOP3.LUT P2, PT, PT, PT, UP0, 0x80, 0x0 ;  /* 0x000000000000781c */ /* 0x000fe40003f4f008 */
[----:B-12---:R-:W-:-:S11]  /*c010*/  IMAD.MOV.U32 R8, RZ, RZ, R9 ;  /* 0x000000ffff087224 */ /* 0x006fd600078e0009 */
[----:B------:R-:W-:Y:S05]  /*c020*/  @!P2 BRA `(.L_x_3333) ;  /* 0x000000040080a947 */ /* 0x000fea0003800000 */
[----:B------:R-:W-:Y:S01]  /*c030*/  IADD3 R16, R16, 0x1, RZ ;  /* 0x0000000110107810 */ /* 0x000fe20007ffe0ff */
[----:B------:R-:W-:Y:S03]  /*c040*/  BSSY B0, `(.L_x_3334) ;  /* 0x000005c000007945 */ /* 0x000fe60003800000 */
[----:B------:R-:W-:-:S04]  /*c050*/  ISETP.NE.AND P2, PT, R16, 0x2, PT ;  /* 0x000000021000780c */ /* 0x000fc80003f45270 */
[----:B------:R-:W-:Y:S02]  /*c060*/  SEL R8, RZ, 0x1, P2 ;  /* 0x00000001ff087807 */ /* 0x000fe40001000000 */
[----:B------:R-:W-:Y:S02]  /*c070*/  SEL R16, R16, RZ, P2 ;  /* 0x000000ff10107207 */ /* 0x000fe40001000000 */
[----:B------:R-:W-:Y:S01]  /*c080*/  LOP3.LUT R17, R17, R8, RZ, 0x3c, !PT ;  /* 0x0000000811117212 */ /* 0x000fe200078e3cff */
[----:B------:R-:W-:Y:S06]  /*c090*/  @!P6 BRA `(.L_x_3335) ;  /* 0x000000040058e947 */ /* 0x000fec0003800000 */
[----:B------:R-:W-:Y:S01]  /*c0a0*/  IMAD.MOV.U32 R8, RZ, RZ, R9 ;  /* 0x000000ffff087224 */ /* 0x000fe200078e0009 */
[----:B------:R-:W-:Y:S06]  /*c0b0*/  @!P0 BRA `(.L_x_3336) ;  /* 0x0000000000488947 */ /* 0x000fec0003800000 */
[----:B------:R-:W1:Y:S01]  /*c0c0*/  LDC R8, c[0x0][0x41c] ;  /* 0x00010700ff087b82 */ /* 0x000e620000000800 */
[----:B------:R-:W-:Y:S01]  /*c0d0*/  MOV R10, R9 ;  /* 0x00000009000a7202 */ /* 0x000fe20000000f00 */
        /* <DEDUP_REMOVED lines=9> */
[----:B------:R-:W-:-:S03]  /*c170*/  IMAD.WIDE.U32 R4, R6, UR6, R4 ;  /* 0x0000000606047c25 */ /* 0x000fc6000f8e0004 */
[----:B------:R-:W-:Y:S02]  /*c180*/  LEA R2, P2, R4, R2, 0x2 ;  /* 0x0000000204027211 */ /* 0x000fe400078410ff */
[----:B------:R-:W-:-:S04]  /*c190*/  IADD3 R5, R11, R5, RZ ;  /* 0x000000050b057210 */ /* 0x000fc80007ffe0ff */
[----:B------:R-:W-:-:S05]  /*c1a0*/  LEA.HI.X R3, R4, R3, R5, 0x2, P2 ;  /* 0x0000000304037211 */ /* 0x000fca00010f1405 */
[----:B------:R1:W5:Y:S01]  /*c1b0*/  LDG.E R4, desc[UR46][R2.64] ;  /* 0x0000002e02047981 */ /* 0x000362000c1e1900 */
[----:B------:R-:W-:-:S04]  /*c1c0*/  IMAD.MOV R5, RZ, RZ, -R10 ;  /* 0x000000ffff057224 */ /* 0x000fc800078e0a0a */
[----:B------:R-:W-:-:S07]  /*c1d0*/  IMAD R8, R8, R5, R9 ;  /* 0x0000000508087224 */ /* 0x000fce00078e0209 */
.L_x_3336:
[----:B-1----:R-:W1:Y:S01]  /*c1e0*/  S2R R2, SR_TID.X ;  /* 0x0000000000027919 */ /* 0x002e620000002100 */
[----:B------:R-:W-:Y:S02]  /*c1f0*/  SHF.L.U32 R3, R17, 0x1f, RZ ;  /* 0x0000001f11037819 */ /* 0x000fe400000006ff */
[----:B-1----:R-:W-:Y:S02]  /*c200*/  LOP3.LUT R5, R2, 0x7f, RZ, 0xc0, !PT ;  /* 0x0000007f02057812 */ /* 0x002fe400078ec0ff */
[----:B------:R-:W-:Y:S02]  /*c210*/  LEA R2, R16, UR37, 0x3 ;  /* 0x0000002510027c11 */ /* 0x000fe4000f8e18ff */
[----:B------:R-:W-:Y:S02]  /*c220*/  ISETP.NE.AND P2, PT, R5, RZ, PT ;  /* 0x000000ff0500720c */ /* 0x000fe40003f45270 */
[----:B------:R-:W1:Y:S02]  /*c230*/  SYNCS.PHASECHK.TRANS64.TRYWAIT P3, [R2+URZ+0x22840], R3 ;  /* 0x02284003020075a7 */ /* 0x000e64000806017f */
[----:B-1----:R-:W-:Y:S09]  /*c240*/  @!P3 BRA `(.L_x_3337) ;  /* 0x000000180094b947 */ /* 0x002ff20003800000 */
.L_x_3379:
[----:B------:R-:W-:Y:S05]  /*c250*/  @P2 BRA `(.L_x_3338) ;  /* 0x0000000000142947 */ /* 0x000fea0003800000 */
[----:B------:R-:W-:Y:S02]  /*c260*/  ISETP.NE.AND P3, PT, R19, RZ, PT ;  /* 0x000000ff1300720c */ /* 0x000fe40003f65270 */
[----:B------:R-:W-:-:S04]  /*c270*/  MOV R5, 0x3000 ;  /* 0x0000300000057802 */ /* 0x000fc80000000f00 */
[----:B------:R2:W-:Y:S07]  /*c280*/  SYNCS.ARRIVE.TRANS64 RZ, [R2+URZ+0x22830], R5 ;  /* 0x0228300502ff79a7 */ /* 0x0005ee000800003f */
[----:B------:R-:W-:Y:S05]  /*c290*/  @!P3 BRA `(.L_x_3338) ;  /* 0x000000000004b947 */ /* 0x000fea0003800000 */
[----:B------:R-:W-:Y:S01]  /*c2a0*/  BPT.TRAP 0x1 ;  /* 0x000000040000795c */ /* 0x000fe20000300000 */
.L_x_3338:
        /* <DEDUP_REMOVED lines=17> */
.L_x_3380:
[----:B------:R-:W-:Y:S05]  /*c3c0*/  @P2 BRA `(.L_x_3340) ;  /* 0x0000000000142947 */ /* 0x000fea0003800000 */
[----:B------:R-:W-:Y:S01]  /*c3d0*/  ISETP.NE.AND P2, PT, R19, RZ, PT ;  /* 0x000000ff1300720c */ /* 0x000fe20003f45270 */
[----:B-12---:R-:W-:-:S04]  /*c3e0*/  IMAD.MOV.U32 R3, RZ, RZ, 0xc000 ;  /* 0x0000c000ff037424 */ /* 0x006fc800078e00ff */
[----:B------:R3:W-:Y:S08]  /*c3f0*/  SYNCS.ARRIVE.TRANS64 RZ, [R2+URZ+0x22850], R3 ;  /* 0x0228500302ff79a7 */ /* 0x0007f0000800003f */
[----:B------:R-:W-:Y:S05]  /*c400*/  @!P2 BRA `(.L_x_3340) ;  /* 0x000000000004a947 */ /* 0x000fea0003800000 */
[----:B------:R-:W-:Y:S01]  /*c410*/  BPT.TRAP 0x1 ;  /* 0x000000040000795c */ /* 0x000fe20000300000 */
.L_x_3340:
        /* <DEDUP_REMOVED lines=30> */
.L_x_3335:
[----:B------:R-:W-:Y:S05]  /*c600*/  BSYNC B0 ;  /* 0x0000000000007941 */ /* 0x000fea0003800000 */
.L_x_3334:
[----:B------:R-:W-:-:S06]  /*c610*/  UIADD3 UR6, UR38, -0x3, URZ ;  /* 0xfffffffd26067890 */ /* 0x000fcc000fffe03f */
[----:B------:R-:W-:-:S07]  /*c620*/  MOV R8, UR6 ;  /* 0x0000000600087c02 */ /* 0x000fce0008000f00 */
.L_x_3333:
[----:B------:R-:W-:Y:S01]  /*c630*/  ISETP.NE.AND P2, PT, R9, RZ, PT ;  /* 0x000000ff0900720c */ /* 0x000fe20003f45270 */
[----:B------:R-:W-:-:S12]  /*c640*/  BSSY B0, `(.L_x_3332) ;  /* 0x00000c2000007945 */ /* 0x000fd80003800000 */
[----:B------:R-:W-:Y:S05]  /*c650*/  @!P2 BRA `(.L_x_3341) ;  /* 0x0000000c0000a947 */ /* 0x000fea0003800000 */
.L_x_3356:
        /* <DEDUP_REMOVED lines=8> */
[----:B------:R-:W-:Y:S01]  /*c6e0*/  MOV R10, R8 ;  /* 0x00000008000a7202 */ /* 0x000fe20000000f00 */
        /* <DEDUP_REMOVED lines=14> */
[----:B--2---:R-:W-:-:S04]  /*c7d0*/  LEA R4, P2, R2, R4, 0x2 ;  /* 0x0000000402047211 */ /* 0x004fc800078410ff */
[----:B------:R-:W-:-:S05]  /*c7e0*/  LEA.HI.X R5, R2, R5, R3, 0x2, P2 ;  /* 0x0000000502057211 */ /* 0x000fca00010f1403 */
[----:B------:R1:W5:Y:S01]  /*c7f0*/  LDG.E R4, desc[UR46][R4.64] ;  /* 0x0000002e04047981 */ /* 0x000362000c1e1900 */
[----:B------:R-:W-:-:S05]  /*c800*/  IADD3 R3, -R11, RZ, RZ ;  /* 0x000000ff0b037210 */ /* 0x000fca0007ffe1ff */
[----:B------:R-:W-:-:S07]  /*c810*/  IMAD R10, R10, R3, R8 ;  /* 0x000000030a0a7224 */ /* 0x000fce00078e0208 */
.L_x_3344:
[----:B------:R-:W1:Y:S01]  /*c820*/  S2R R2, SR_TID.X ;  /* 0x0000000000027919 */ /* 0x000e620000002100 */
[----:B------:R-:W-:Y:S02]  /*c830*/  LEA R3, R9, UR37, 0x3 ;  /* 0x0000002509037c11 */ /* 0x000fe4000f8e18ff */
[----:B-1----:R-:W-:Y:S02]  /*c840*/  LOP3.LUT R5, R2, 0x7f, RZ, 0xc0, !PT ;  /* 0x0000007f02057812 */ /* 0x002fe400078ec0ff */
[----:B------:R-:W-:Y:S02]  /*c850*/  SHF.L.U32 R2, R17, 0x1f, RZ ;  /* 0x0000001f11027819 */ /* 0x000fe400000006ff */
[----:B------:R-:W-:Y:S02]  /*c860*/  ISETP.NE.AND P2, PT, R5, RZ, PT ;  /* 0x000000ff0500720c */ /* 0x000fe40003f45270 */
[----:B------:R-:W1:Y:S02]  /*c870*/  SYNCS.PHASECHK.TRANS64.TRYWAIT P3, [R3+URZ+0x22840], R2 ;  /* 0x02284002030075a7 */ /* 0x000e64000806017f */
[----:B-1----:R-:W-:Y:S09]  /*c880*/  @!P3 BRA `(.L_x_3345) ;  /* 0x00000014002cb947 */ /* 0x002ff20003800000 */
.L_x_3381:
[----:B------:R-:W-:Y:S05]  /*c890*/  @P2 BRA `(.L_x_3346) ;  /* 0x0000000000142947 */ /* 0x000fea0003800000 */
[----:B------:R-:W-:Y:S01]  /*c8a0*/  ISETP.NE.AND P3, PT, R19, RZ, PT ;  /* 0x000000ff1300720c */ /* 0x000fe20003f65270 */
[----:B------:R-:W-:-:S04]  /*c8b0*/  IMAD.MOV.U32 R12, RZ, RZ, 0x3000 ;  /* 0x00003000ff0c7424 */ /* 0x000fc800078e00ff */
[----:B------:R2:W-:Y:S08]  /*c8c0*/  SYNCS.ARRIVE.TRANS64 RZ, [R3+URZ+0x22830], R12 ;  /* 0x0228300c03ff79a7 */ /* 0x0005f0000800003f */
[----:B------:R-:W-:Y:S05]  /*c8d0*/  @!P3 BRA `(.L_x_3346) ;  /* 0x000000000004b947 */ /* 0x000fea0003800000 */
[----:B------:R-:W-:Y:S01]  /*c8e0*/  BPT.TRAP 0x1 ;  /* 0x000000040000795c */ /* 0x000fe20000300000 */
.L_x_3346:
        /* <DEDUP_REMOVED lines=17> */
.L_x_3382:
[----:B------:R-:W-:Y:S05]  /*ca00*/  @P2 BRA `(.L_x_3348) ;  /* 0x0000000000142947 */ /* 0x000fea0003800000 */
[----:B------:R-:W-:Y:S02]  /*ca10*/  ISETP.NE.AND P2, PT, R19, RZ, PT ;  /* 0x000000ff1300720c */ /* 0x000fe40003f45270 */
[----:B-1-3--:R-:W-:-:S04]  /*ca20*/  MOV R2, 0xc000 ;  /* 0x0000c00000027802 */ /* 0x00afc80000000f00 */
[----:B------:R4:W-:Y:S07]  /*ca30*/  SYNCS.ARRIVE.TRANS64 RZ, [R3+URZ+0x22850], R2 ;  /* 0x0228500203ff79a7 */ /* 0x0009ee000800003f */
[----:B------:R-:W-:Y:S05]  /*ca40*/  @!P2 BRA `(.L_x_3348) ;  /* 0x000000000004a947 */ /* 0x000fea0003800000 */
[----:B------:R-:W-:Y:S01]  /*ca50*/  BPT.TRAP 0x1 ;  /* 0x000000040000795c */ /* 0x000fe20000300000 */
.L_x_3348:
        /* <DEDUP_REMOVED lines=30> */
.L_x_3343:
[----:B------:R-:W-:Y:S05]  /*cc40*/  BSYNC B1 ;  /* 0x0000000000017941 */ /* 0x000fea0003800000 */
.L_x_3342:
[----:B------:R-:W-:Y:S01]  /*cc50*/  VIADD R9, R9, 0x1 ;  /* 0x0000000109097836 */ /* 0x000fe20000000000 */
[----:B------:R-:W-:Y:S04]  /*cc60*/  BSSY B1, `(.L_x_3349) ;  /* 0x000005c000017945 */ /* 0x000fe80003800000 */
[----:B------:R-:W-:-:S04]  /*cc70*/  ISETP.NE.AND P2, PT, R9, 0x2, PT ;  /* 0x000000020900780c */ /* 0x000fc80003f45270 */
[----:B---34-:R-:W-:Y:S02]  /*cc80*/  SEL R2, RZ, 0x1, P2 ;  /* 0x00000001ff027807 */ /* 0x018fe40001000000 */
[----:B------:R-:W-:Y:S02]  /*cc90*/  SEL R16, R9, RZ, P2 ;  /* 0x000000ff09107207 */ /* 0x000fe40001000000 */
[----:B------:R-:W-:Y:S01]  /*cca0*/  LOP3.LUT R17, R17, R2, RZ, 0x3c, !PT ;  /* 0x0000000211117212 */ /* 0x000fe200078e3cff */
[----:B------:R-:W-:Y:S06]  /*ccb0*/  @!P6 BRA `(.L_x_3350) ;  /* 0x000000040058e947 */ /* 0x000fec0003800000 */
[----:B------:R-:W-:Y:S01]  /*ccc0*/  IADD3 R10, R8, -0x1, RZ ;  /* 0xffffffff080a7810 */ /* 0x000fe20007ffe0ff */
[----:B------:R-:W-:Y:S06]  /*ccd0*/  @!P0 BRA `(.L_x_3351) ;  /* 0x0000000000488947 */ /* 0x000fec0003800000 */
[----:B------:R-:W1:Y:S01]  /*cce0*/  LDC R9, c[0x0][0x41c] ;  /* 0x00010700ff097b82 */ /* 0x000e620000000800 */
[----:B------:R-:W-:Y:S02]  /*ccf0*/  IMAD.MOV.U32 R11, RZ, RZ, R10 ;  /* 0x000000ffff0b7224 */ /* 0x000fe400078e000a */
[----:B------:R-:W-:-:S04]  /*cd00*/  IMAD R13, R7, UR4, RZ ;  /* 0x00000004070d7c24 */ /* 0x000fc8000f8e02ff */
[----:B------:R-:W-:Y:S01]  /*cd10*/  IMAD R13, R6, UR5, R13 ;  /* 0x00000005060d7c24 */ /* 0x000fe2000f8e020d */
[----:B------:R-:W3:Y:S01]  /*cd20*/  LDC.64 R4, c[0x0][0x3f8] ;  /* 0x0000fe00ff047b82 */ /* 0x000ee20000000a00 */
[----:B-1----:R-:W-:-:S13]  /*cd30*/  ISETP.NE.AND P2, PT, R9, 0x1, PT ;  /* 0x000000010900780c */ /* 0x002fda0003f45270 */
[----:B--2---:R-:W1:Y:S02]  /*cd40*/  @P2 LDC.64 R2, c[0x0][0x420] ;  /* 0x00010800ff022b82 */ /* 0x004e640000000a00 */
[----:B-1----:R-:W-:-:S05]  /*cd50*/  @P2 IMAD.HI.U32 R2, R10, R2, RZ ;  /* 0x000000020a022227 */ /* 0x002fca00078e00ff */
[----:B------:R-:W-:-:S04]  /*cd60*/  @P2 SHF.R.U32.HI R11, RZ, R3, R2 ;  /* 0x00000003ff0b2219 */ /* 0x000fc80000011602 */
[----:B------:R-:W-:Y:S02]  /*cd70*/  SHF.R.S32.HI R3, RZ, 0x1f, R11 ;  /* 0x0000001fff037819 */ /* 0x000fe4000001140b */
[----:B------:R-:W-:-:S05]  /*cd80*/  MOV R2, R11 ;  /* 0x0000000b00027202 */ /* 0x000fca0000000f00 */
[----:B------:R-:W-:-:S04]  /*cd90*/  IMAD.WIDE.U32 R2, R6, UR4, R2 ;  /* 0x0000000406027c25 */ /* 0x000fc8000f8e0002 */
[----:B------:R-:W-:Y:S01]  /*cda0*/  IMAD.IADD R3, R13, 0x1, R3 ;  /* 0x000000010d037824 */ /* 0x000fe200078e0203 */
[----:B---3--:R-:W-:-:S04]  /*cdb0*/  LEA R4, P2, R2, R4, 0x2 ;  /* 0x0000000402047211 */ /* 0x008fc800078410ff */
[----:B------:R-:W-:-:S05]  /*cdc0*/  LEA.HI.X R5, R2, R5, R3, 0x2, P2 ;  /* 0x0000000502057211 */ /* 0x000fca00010f1403 */
[----:B------:R1:W5:Y:S01]  /*cdd0*/  LDG.E R4, desc[UR46][R4.64] ;  /* 0x0000002e04047981 */ /* 0x000362000c1e1900 */
[----:B------:R-:W-:-:S05]  /*cde0*/  IADD3 R2, -R11, RZ, RZ ;  /* 0x000000ff0b027210 */ /* 0x000fca0007ffe1ff */
[----:B------:R-:W-:-:S07]  /*cdf0*/  IMAD R10, R9, R2, R10 ;  /* 0x00000002090a7224 */ /* 0x000fce00078e020a */
.L_x_3351:
[----:B------:R-:W1:Y:S01]  /*ce00*/  S2R R2, SR_TID.X ;  /* 0x0000000000027919 */ /* 0x000e620000002100 */
[----:B--2---:R-:W-:Y:S02]  /*ce10*/  SHF.L.U32 R3, R17, 0x1f, RZ ;  /* 0x0000001f11037819 */ /* 0x004fe400000006ff */
[----:B-1----:R-:W-:Y:S02]  /*ce20*/  LOP3.LUT R5, R2, 0x7f, RZ, 0xc0, !PT ;  /* 0x0000007f02057812 */ /* 0x002fe400078ec0ff */
[----:B------:R-:W-:Y:S02]  /*ce30*/  LEA R2, R16, UR37, 0x3 ;  /* 0x0000002510027c11 */ /* 0x000fe4000f8e18ff */
[----:B------:R-:W-:Y:S02]  /*ce40*/  ISETP.NE.AND P2, PT, R5, RZ, PT ;  /* 0x000000ff0500720c */ /* 0x000fe40003f45270 */
[----:B------:R-:W1:Y:S02]  /*ce50*/  SYNCS.PHASECHK.TRANS64.TRYWAIT P3, [R2+URZ+0x22840], R3 ;  /* 0x02284003020075a7 */ /* 0x000e64000806017f */
[----:B-1----:R-:W-:Y:S09]  /*ce60*/  @!P3 BRA `(.L_x_3352) ;  /* 0x0000000c00dcb947 */ /* 0x002ff20003800000 */
.L_x_3383:
[----:B------:R-:W-:Y:S05]  /*ce70*/  @P2 BRA `(.L_x_3353) ;  /* 0x0000000000142947 */ /* 0x000fea0003800000 */
[----:B------:R-:W-:Y:S01]  /*ce80*/  ISETP.NE.AND P3, PT, R19, RZ, PT ;  /* 0x000000ff1300720c */ /* 0x000fe20003f65270 */
[----:B------:R-:W-:-:S04]  /*ce90*/  IMAD.MOV.U32 R5, RZ, RZ, 0x3000 ;  /* 0x00003000ff057424 */ /* 0x000fc800078e00ff */
[----:B------:R2:W-:Y:S08]  /*cea0*/  SYNCS.ARRIVE.TRANS64 RZ, [R2+URZ+0x22830], R5 ;  /* 0x0228300502ff79a7 */ /* 0x0005f0000800003f */
[----:B------:R-:W-:Y:S05]  /*ceb0*/  @!P3 BRA `(.L_x_3353) ;  /* 0x000000000004b947 */ /* 0x000fea0003800000 */
[----:B------:R-:W-:Y:S01]  /*cec0*/  BPT.TRAP 0x1 ;  /* 0x000000040000795c */ /* 0x000fe20000300000 */
.L_x_3353:
        /* <DEDUP_REMOVED lines=17> */
.L_x_3384:
[----:B------:R-:W-:Y:S05]  /*cfe0*/  @P2 BRA `(.L_x_3355) ;  /* 0x0000000000142947 */ /* 0x000fea0003800000 */
[----:B------:R-:W-:Y:S02]  /*cff0*/  ISETP.NE.AND P2, PT, R19, RZ, PT ;  /* 0x000000ff1300720c */ /* 0x000fe40003f45270 */
[----:B-1-3--:R-:W-:-:S04]  /*d000*/  MOV R3, 0xc000 ;  /* 0x0000c00000037802 */ /* 0x00afc80000000f00 */
[----:B------:R4:W-:Y:S07]  /*d010*/  SYNCS.ARRIVE.TRANS64 RZ, [R2+URZ+0x22850], R3 ;  /* 0x0228500302ff79a7 */ /* 0x0009ee000800003f */
[----:B------:R-:W-:Y:S05]  /*d020*/  @!P2 BRA `(.L_x_3355) ;  /* 0x000000000004a947 */ /* 0x000fea0003800000 */
[----:B------:R-:W-:Y:S01]  /*d030*/  BPT.TRAP 0x1 ;  /* 0x000000040000795c */ /* 0x000fe20000300000 */
.L_x_3355:
        /* <DEDUP_REMOVED lines=30> */
.L_x_3350:
[----:B------:R-:W-:Y:S05]  /*d220*/  BSYNC B1 ;  /* 0x0000000000017941 */ /* 0x000fea0003800000 */
.L_x_3349:
[C---:B------:R-:W-:Y:S01]  /*d230*/  ISETP.GT.AND P2, PT, R8.reuse, 0x1, PT ;  /* 0x000000010800780c */ /* 0x040fe20003f44270 */
[----:B------:R-:W-:-:S12]  /*d240*/  VIADD R8, R8, 0xfffffffe ;  /* 0xfffffffe08087836 */ /* 0x000fd80000000000 */
[----:B------:R-:W-:Y:S05]  /*d250*/  @P2 BRA `(.L_x_3356) ;  /* 0xfffffff400002947 */ /* 0x000fea000383ffff */
.L_x_3341:
[----:B------:R-:W-:Y:S05]  /*d260*/  BSYNC B0 ;  /* 0x0000000000007941 */ /* 0x000fea0003800000 */
.L_x_3332:
[----:B------:R-:W-:Y:S01]  /*d270*/  IADD3 R16, R16, 0x1, RZ ;  /* 0x0000000110107810 */ /* 0x000fe20007ffe0ff */
[----:B------:R-:W-:Y:S03]  /*d280*/  BSSY B0, `(.L_x_3357) ;  /* 0x0000011000007945 */ /* 0x000fe60003800000 */
        /* <DEDUP_REMOVED lines=16> */
.L_x_3358:
[----:B------:R-:W-:Y:S05]  /*d390*/  BSYNC B0 ;  /* 0x0000000000007941 */ /* 0x000fea0003800000 */
.L_x_3357:
[----:B------:R-:W-:Y:S01]  /*d3a0*/  SEL R16, R16, RZ, P0 ;  /* 0x000000ff10107207 */ /* 0x000fe20000000000 */
[----:B------:R-:W-:-:S07]  /*d3b0*/  IMAD.MOV.U32 R13, RZ, RZ, R18 ;  /* 0x000000ffff0d7224 */ /* 0x000fce00078e0012 */
.L_x_3317:
[----:B------:R-:W-:Y:S05]  /*d3c0*/  BSYNC B6 ;  /* 0x0000000000067941 */ /* 0x000fea0003800000 */
.L_x_3315:
[----:B------:R-:W-:-:S03]  /*d3d0*/  UMOV UR6, 0xffffffff ;  /* 0xffffffff00067882 */ /* 0x000fc60000000000 */
[----:B------:R-:W-:Y:S05]  /*d3e0*/  BRA.DIV UR6, `(.L_x_3359) ;  /* 0x0000000a06a47947 */ /* 0x000fea000b800000 */
[----:B------:R1:W1:Y:S02]  /*d3f0*/  SHFL.IDX PT, R14, R13, RZ, 0x1f ;  /* 0x00001fff0d0e7589 */ /* 0x00026400000e0000 */
.L_x_3387:
[----:B------:R-:W-:Y:S01]  /*d400*/  ISETP.NE.AND P0, PT, R19, RZ, PT ;  /* 0x000000ff1300720c */ /* 0x000fe20003f05270 */
[----:B------:R-:W-:Y:S05]  /*d410*/  WARPSYNC.ALL ;  /* 0x0000000000007948 */ /* 0x000fea0003800000 */
[----:B------:R-:W-:Y:S01]  /*d420*/  BAR.SYNC.DEFER_BLOCKING 0x4, 0x120 ;  /* 0x0104800000007b1d */ /* 0x000fe20000010000 */
[----:B-1----:R-:W-:-:S05]  /*d430*/  MOV R18, R14 ;  /* 0x0000000e00127202 */ /* 0x002fca0000000f00 */
        /* <DEDUP_REMOVED lines=8> */
.L_x_3312:
        /* <DEDUP_REMOVED lines=11> */
.L_x_3388:
        /* <DEDUP_REMOVED lines=10> */
[----:B------:R-:W-:-:S04]  /*d610*/  MOV R0, UR4 ;  /* 0x0000000400007c02 */ /* 0x000fc80008000f00 */
[----:B------:R-:W-:-:S13]  /*d620*/  ISETP.NE.AND P2, PT, R0, 0x3, PT ;  /* 0x000000030000780c */ /* 0x000fda0003f45270 */
[----:B------:R-:W-:Y:S05]  /*d630*/  @!P2 BRA `(.L_x_3364) ;  /* 0x000000000004a947 */ /* 0x000fea0003800000 */
[----:B------:R-:W-:Y:S01]  /*d640*/  BPT.TRAP 0x1 ;  /* 0x000000040000795c */ /* 0x000fe20000300000 */
.L_x_3364:
[----:B------:R-:W-:Y:S01]  /*d650*/  VIADD R3, R7, 0x22840 ;  /* 0x0002284007037836 */ /* 0x000fe20000000000 */
[----:B------:R-:W-:Y:S01]  /*d660*/  SHF.L.U32 R4, R17, 0x1f, RZ ;  /* 0x0000001f11047819 */ /* 0x000fe200000006ff */
[----:B------:R-:W-:-:S03]  /*d670*/  VIADD R0, R16, 0x1 ;  /* 0x0000000110007836 */ /* 0x000fc60000000000 */
[----:B------:R-:W-:Y:S02]  /*d680*/  LEA R5, R16, R3, 0x3 ;  /* 0x0000000310057211 */ /* 0x000fe400078e18ff */
[----:B------:R-:W-:Y:S02]  /*d690*/  ISETP.NE.AND P1, PT, R0, 0x2, PT ;  /* 0x000000020000780c */ /* 0x000fe40003f25270 */
[----:B------:R-:W1:Y:S02]  /*d6a0*/  SYNCS.PHASECHK.TRANS64.TRYWAIT P0, [R5+URZ], R4 ;  /* 0x00000004050075a7 */ /* 0x000e64000800017f */
[----:B------:R-:W-:-:S04]  /*d6b0*/  SEL R2, RZ, 0x1, P1 ;  /* 0x00000001ff027807 */ /* 0x000fc80000800000 */
[----:B------:R-:W-:Y:S02]  /*d6c0*/  LOP3.LUT R17, R17, R2, RZ, 0x3c, !PT ;  /* 0x0000000211117212 */ /* 0x000fe400078e3cff */
[----:B------:R-:W-:Y:S02]  /*d6d0*/  SEL R2, R0, RZ, P1 ;  /* 0x000000ff00027207 */ /* 0x000fe40000800000 */
[----:B------:R-:W-:Y:S02]  /*d6e0*/  SHF.L.U32 R0, R17, 0x1f, RZ ;  /* 0x0000001f11007819 */ /* 0x000fe400000006ff */
[----:B------:R-:W-:Y:S01]  /*d6f0*/  LEA R3, R2, R3, 0x3 ;  /* 0x0000000302037211 */ /* 0x000fe200078e18ff */
[----:B-1----:R-:W-:Y:S06]  /*d700*/  @!P0 BRA `(.L_x_3365) ;  /* 0x0000000800148947 */ /* 0x002fec0003800000 */
.L_x_3389:
[----:B------:R-:W2:Y:S02]  /*d710*/  SYNCS.PHASECHK.TRANS64.TRYWAIT P0, [R3+URZ], R0 ;  /* 0x00000000030075a7 */ /* 0x000ea4000800017f */
[----:B--2---:R-:W-:Y:S05]  /*d720*/  @!P0 BRA `(.L_x_3366) ;  /* 0x0000000800208947 */ /* 0x004fea0003800000 */
.L_x_3390:
[----:B------:R-:W-:Y:S05]  /*d730*/  @!P2 BRA `(.L_x_3367) ;  /* 0x000000000004a947 */ /* 0x000fea0003800000 */
[----:B------:R-:W-:Y:S01]  /*d740*/  BPT.TRAP 0x1 ;  /* 0x000000040000795c */ /* 0x000fe20000300000 */
.L_x_3367:
[----:B--2---:R-:W-:-:S05]  /*d750*/  VIADD R3, R7, 0x22860 ;  /* 0x0002286007037836 */ /* 0x004fca0000000000 */
[----:B-1----:R-:W-:-:S04]  /*d760*/  LEA R5, R16, R3, 0x3 ;  /* 0x0000000310057211 */ /* 0x002fc800078e18ff */
[----:B------:R-:W1:Y:S02]  /*d770*/  SYNCS.PHASECHK.TRANS64.TRYWAIT P0, [R5+URZ], R4 ;  /* 0x00000004050075a7 */ /* 0x000e64000800017f */
[----:B-1----:R-:W-:Y:S05]  /*d780*/  @!P0 BRA `(.L_x_3368) ;  /* 0x00000008001c8947 */ /* 0x002fea0003800000 */
.L_x_3391:
[----:B------:R-:W-:-:S07]  /*d790*/  IMAD R3, R2, 0x8, R3 ;  /* 0x0000000802037824 */ /* 0x000fce00078e0203 */
.L_x_3369:
[----:B--2---:R2:W3:Y:S02]  /*d7a0*/  SYNCS.PHASECHK.TRANS64.TRYWAIT P0, [R3+URZ], R0 ;  /* 0x00000000030075a7 */ /* 0x0044e4000800017f */
[----:B---3--:R-:W-:Y:S05]  /*d7b0*/  @!P0 NANOSLEEP.SYNCS 0x989680 ;  /* 0x009896800000895d */ /* 0x008fea0003900000 */
[----:B------:R-:W3:Y:S02]  /*d7c0*/  @!P0 SYNCS.PHASECHK.TRANS64 P0, [R3+URZ], R0 ;  /* 0x00000000030085a7 */ /* 0x000ee4000800007f */
[----:B---3--:R-:W-:Y:S05]  /*d7d0*/  @!P0 BRA `(.L_x_3369) ;  /* 0xfffffffc00f08947 */ /* 0x008fea000383ffff */
.L_x_3363:
[----:B------:R-:W-:Y:S05]  /*d7e0*/  BSYNC B0 ;  /* 0x0000000000007941 */ /* 0x000fea0003800000 */
.L_x_3362:
[----:B------:R-:W-:Y:S05]  /*d7f0*/  EXIT ;  /* 0x000000000000794d */ /* 0x000fea0003800000 */
.L_x_3269:
[----:B-1----:R-:W-:-:S04]  /*d800*/  MOV R3, UR49 ;  /* 0x0000003100037c02 */ /* 0x002fc80008000f00 */
[----:B------:R1:W2:Y:S03]  /*d810*/  SYNCS.PHASECHK.TRANS64.TRYWAIT P0, [R3+URZ+0x22800], R0 ;  /* 0x02280000030075a7 */ /* 0x0002a6000800017f */
[----:B--2---:R-:W-:Y:S05]  /*d820*/  @!P0 NANOSLEEP.SYNCS 0x989680 ;  /* 0x009896800000895d */ /* 0x004fea0003900000 */
[----:B------:R-:W2:Y:S02]  /*d830*/  @!P0 SYNCS.PHASECHK.TRANS64 P0, [R3+URZ+0x22800], R0 ;  /* 0x02280000030085a7 */ /* 0x000ea4000800007f */
[----:B--2---:R-:W-:Y:S05]  /*d840*/  @!P0 BRA `(.L_x_3269) ;  /* 0xfffffffc00ec8947 */ /* 0x004fea000383ffff */
[----:B------:R-:W-:Y:S05]  /*d850*/  BRA `(.L_x_3370) ;  /* 0xffffff3c00fc7947 */ /* 0x000fea000383ffff */
.L_x_3273:
[----:B--2---:R-:W-:-:S04]  /*d860*/  IMAD.U32 R0, RZ, RZ, UR21 ;  /* 0x00000015ff007e24 */ /* 0x004fc8000f8e00ff */
[----:B------:R2:W3:Y:S03]  /*d870*/  SYNCS.PHASECHK.TRANS64.TRYWAIT P1, [R0+URZ+0x22830], R7 ;  /* 0x02283007000075a7 */ /* 0x0004e6000802017f */
[----:B---3--:R-:W-:Y:S05]  /*d880*/  @!P1 NANOSLEEP.SYNCS 0x989680 ;  /* 0x009896800000995d */ /* 0x008fea0003900000 */
[----:B------:R-:W3:Y:S02]  /*d890*/  @!P1 SYNCS.PHASECHK.TRANS64 P1, [R0+URZ+0x22830], R7 ;  /* 0x02283007000095a7 */ /* 0x000ee4000802007f */
[----:B---3--:R-:W-:Y:S05]  /*d8a0*/  @!P1 BRA `(.L_x_3273) ;  /* 0xfffffffc00ec9947 */ /* 0x008fea000383ffff */
[----:B------:R-:W-:Y:S05]  /*d8b0*/  BRA `(.L_x_3272) ;  /* 0xffffff4000207947 */ /* 0x000fea000383ffff */
.L_x_3277:
[----:B--2---:R2:W3:Y:S02]  /*d8c0*/  SYNCS.PHASECHK.TRANS64.TRYWAIT P2, [R8+URZ+0x22850], R7 ;  /* 0x02285007080075a7 */ /* 0x0044e4000804017f */
[----:B---3--:R-:W-:Y:S05]  /*d8d0*/  @!P2 NANOSLEEP.SYNCS 0x989680 ;  /* 0x009896800000a95d */ /* 0x008fea0003900000 */
[----:B------:R-:W3:Y:S02]  /*d8e0*/  @!P2 SYNCS.PHASECHK.TRANS64 P2, [R8+URZ+0x22850], R7 ;  /* 0x022850070800a5a7 */ /* 0x000ee4000804007f */
[----:B---3--:R-:W-:Y:S05]  /*d8f0*/  @!P2 BRA `(.L_x_3277) ;  /* 0xfffffffc00f0a947 */ /* 0x008fea000383ffff */
[----:B------:R-:W-:Y:S05]  /*d900*/  BRA `(.L_x_3276) ;  /* 0xffffff5c008c7947 */ /* 0x000fea000383ffff */
.L_x_3282:
[----:B--2---:R-:W-:-:S04]  /*d910*/  MOV R5, UR30 ;  /* 0x0000001e00057c02 */ /* 0x004fc80008000f00 */
[----:B------:R2:W3:Y:S03]  /*d920*/  SYNCS.PHASECHK.TRANS64.TRYWAIT P2, [R5+URZ+0x22830], R6 ;  /* 0x02283006050075a7 */ /* 0x0004e6000804017f */
[----:B---3--:R-:W-:Y:S05]  /*d930*/  @!P2 NANOSLEEP.SYNCS 0x989680 ;  /* 0x009896800000a95d */ /* 0x008fea0003900000 */
[----:B------:R-:W3:Y:S02]  /*d940*/  @!P2 SYNCS.PHASECHK.TRANS64 P2, [R5+URZ+0x22830], R6 ;  /* 0x022830060500a5a7 */ /* 0x000ee4000804007f */
[----:B---3--:R-:W-:Y:S05]  /*d950*/  @!P2 BRA `(.L_x_3282) ;  /* 0xfffffffc00eca947 */ /* 0x008fea000383ffff */
[----:B------:R-:W-:Y:S05]  /*d960*/  BRA `(.L_x_3281) ;  /* 0xffffff6000a87947 */ /* 0x000fea000383ffff */
.L_x_3286:
[----:B--2---:R2:W3:Y:S02]  /*d970*/  SYNCS.PHASECHK.TRANS64.TRYWAIT P2, [R185+URZ+0x22850], R6 ;  /* 0x02285006b90075a7 */ /* 0x0044e4000804017f */
[----:B---3--:R-:W-:Y:S05]  /*d980*/  @!P2 NANOSLEEP.SYNCS 0x989680 ;  /* 0x009896800000a95d */ /* 0x008fea0003900000 */
[----:B------:R-:W3:Y:S02]  /*d990*/  @!P2 SYNCS.PHASECHK.TRANS64 P2, [R185+URZ+0x22850], R6 ;  /* 0x02285006b900a5a7 */ /* 0x000ee4000804007f */
[----:B---3--:R-:W-:Y:S05]  /*d9a0*/  @!P2 BRA `(.L_x_3286) ;  /* 0xfffffffc00f0a947 */ /* 0x008fea000383ffff */
[----:B------:R-:W-:Y:S05]  /*d9b0*/  BRA `(.L_x_3285) ;  /* 0xffffff8800007947 */ /* 0x000fea000383ffff */
.L_x_3292:
[----:B--2---:R-:W-:-:S04]  /*d9c0*/  IMAD.U32 R5, RZ, RZ, UR23 ;  /* 0x00000017ff057e24 */ /* 0x004fc8000f8e00ff */
[----:B------:R2:W3:Y:S03]  /*d9d0*/  SYNCS.PHASECHK.TRANS64.TRYWAIT P2, [R5+URZ+0x22830], R6 ;  /* 0x02283006050075a7 */ /* 0x0004e6000804017f */
[----:B---3--:R-:W-:Y:S05]  /*d9e0*/  @!P2 NANOSLEEP.SYNCS 0x989680 ;  /* 0x009896800000a95d */ /* 0x008fea0003900000 */
[----:B------:R-:W3:Y:S02]  /*d9f0*/  @!P2 SYNCS.PHASECHK.TRANS64 P2, [R5+URZ+0x22830], R6 ;  /* 0x022830060500a5a7 */ /* 0x000ee4000804007f */
[----:B---3--:R-:W-:Y:S05]  /*da00*/  @!P2 BRA `(.L_x_3292) ;  /* 0xfffffffc00eca947 */ /* 0x008fea000383ffff */
[----:B------:R-:W-:Y:S05]  /*da10*/  BRA `(.L_x_3291) ;  /* 0xffffff8800fc7947 */ /* 0x000fea000383ffff */
.L_x_3296:
[----:B--2---:R2:W3:Y:S02]  /*da20*/  SYNCS.PHASECHK.TRANS64.TRYWAIT P2, [R199+URZ+0x22850], R6 ;  /* 0x02285006c70075a7 */ /* 0x0044e4000804017f */
[----:B---3--:R-:W-:Y:S05]  /*da30*/  @!P2 NANOSLEEP.SYNCS 0x989680 ;  /* 0x009896800000a95d */ /* 0x008fea0003900000 */
[----:B------:R-:W3:Y:S02]  /*da40*/  @!P2 SYNCS.PHASECHK.TRANS64 P2, [R199+URZ+0x22850], R6 ;  /* 0x02285006c700a5a7 */ /* 0x000ee4000804007f */
[----:B---3--:R-:W-:Y:S05]  /*da50*/  @!P2 BRA `(.L_x_3296) ;  /* 0xfffffffc00f0a947 */ /* 0x008fea000383ffff */
[----:B------:R-:W-:Y:S05]  /*da60*/  BRA `(.L_x_3295) ;  /* 0xffffffa800907947 */ /* 0x000fea000383ffff */
.L_x_3321:
[----:B------:R-:W1:Y:S01]  /*da70*/  S2R R7, SR_TID.X ;  /* 0x0000000000077919 */ /* 0x000e620000002100 */
[----:B------:R-:W-:Y:S01]  /*da80*/  IMAD.MOV.U32 R12, RZ, RZ, RZ ;  /* 0x000000ffff0c7224 */ /* 0x000fe200078e00ff */
[----:B------:R-:W-:Y:S01]  /*da90*/  MOV R11, 0x1f ;  /* 0x0000001f000b7802 */ /* 0x000fe20000000f00 */
[----:B------:R-:W-:Y:S01]  /*daa0*/  IMAD.MOV.U32 R15, RZ, RZ, -0x1 ;  /* 0xffffffffff0f7424 */ /* 0x000fe200078e00ff */
[----:B-1----:R-:W-:-:S04]  /*dab0*/  SHF.R.U32.HI R7, RZ, 0x5, R7 ;  /* 0x00000005ff077819 */ /* 0x002fc80000011607 */
[----:B------:R-:W-:-:S04]  /*dac0*/  LOP3.LUT R7, R7, 0x3, RZ, 0xc0, !PT ;  /* 0x0000000307077812 */ /* 0x000fc800078ec0ff */
[----:B------:R-:W-:-:S07]  /*dad0*/  MOV R13, R7 ;  /* 0x00000007000d7202 */ /* 0x000fce0000000f00 */
[----:B------:R-:W-:Y:S05]  /*dae0*/  WARPSYNC.COLLECTIVE R15, `(.L_x_3371) ;  /* 0x000000000f087348 */ /* 0x000fea0003c00000 */
[----:B------:R1:W2:Y:S02]  /*daf0*/  SHFL.IDX P6, R14, R13, R12, R11 ;  /* 0x0000000c0d0e7389 */ /* 0x0002a400000c000b */
[----:B-12---:R-:W-:Y:S01]  /*db00*/  ENDCOLLECTIVE ;  /* 0x000000000000791b */ /* 0x006fe20003800000 */
.L_x_3371:
[----:B------:R-:W-:Y:S05]  /*db10*/  BRA `(.L_x_3372) ;  /* 0xffffffdc00247947 */ /* 0x000fea000383ffff */
.L_x_3322:
[----:B------:R-:W-:Y:S01]  /*db20*/  BSSY B0, `(.L_x_3373) ;  /* 0x0000006000007945 */ /* 0x000fe20003800000 */
[----:B------:R-:W-:-:S07]  /*db30*/  MOV R15, 0xffffffff ;  /* 0xffffffff000f7802 */ /* 0x000fce0000000f00 */
[----:B------:R-:W-:Y:S05]  /*db40*/  WARPSYNC.COLLECTIVE R15, `(.L_x_3374) ;  /* 0x000000000f0c7348 */ /* 0x000fea0003c00000 */
[----:B------:R-:W-:Y:S02]  /*db50*/  ELECT P6, UR62, PT ;  /* 0x00000000003e782f */ /* 0x000fe400038c0000 */
[----:B------:R-:W-:Y:S01]  /*db60*/  MOV R14, UR62 ;  /* 0x0000003e000e7c02 */ /* 0x000fe20008000f00 */
[----:B------:R-:W-:Y:S10]  /*db70*/  ENDCOLLECTIVE ;  /* 0x000000000000791b */ /* 0x000ff40003800000 */
.L_x_3374:
[----:B------:R-:W-:Y:S05]  /*db80*/  BSYNC B0 ;  /* 0x0000000000007941 */ /* 0x000fea0003800000 */
.L_x_3373:
[----:B------:R-:W-:Y:S05]  /*db90*/  BRA `(.L_x_3375) ;  /* 0xffffffdc00147947 */ /* 0x000fea000383ffff */
.L_x_3325:
[----:B-1----:R1:W2:Y:S02]  /*dba0*/  SYNCS.PHASECHK.TRANS64.TRYWAIT P2, [R8+URZ+0x22840], R5 ;  /* 0x02284005080075a7 */ /* 0x0022a4000804017f */
[----:B--2---:R-:W-:Y:S05]  /*dbb0*/  @!P2 NANOSLEEP.SYNCS 0x989680 ;  /* 0x009896800000a95d */ /* 0x004fea0003900000 */
[----:B------:R-:W2:Y:S02]  /*dbc0*/  @!P2 SYNCS.PHASECHK.TRANS64 P2, [R8+URZ+0x22840], R5 ;  /* 0x022840050800a5a7 */ /* 0x000ea4000804007f */
[----:B--2---:R-:W-:Y:S05]  /*dbd0*/  @!P2 BRA `(.L_x_3325) ;  /* 0xfffffffc00f0a947 */ /* 0x004fea000383ffff */
[----:B------:R-:W-:Y:S05]  /*dbe0*/  BRA `(.L_x_3376) ;  /* 0xffffffdc00707947 */ /* 0x000fea000383ffff */
.L_x_3327:
[----:B-1----:R-:W-:-:S04]  /*dbf0*/  IMAD.U32 R8, RZ, RZ, UR37 ;  /* 0x00000025ff087e24 */ /* 0x002fc8000f8e00ff */
[----:B------:R1:W2:Y:S03]  /*dc00*/  SYNCS.PHASECHK.TRANS64.TRYWAIT P2, [R8+URZ+0x22820], R5 ;  /* 0x02282005080075a7 */ /* 0x0002a6000804017f */
[----:B--2---:R-:W-:Y:S05]  /*dc10*/  @!P2 NANOSLEEP.SYNCS 0x989680 ;  /* 0x009896800000a95d */ /* 0x004fea0003900000 */
[----:B------:R-:W2:Y:S02]  /*dc20*/  @!P2 SYNCS.PHASECHK.TRANS64 P2, [R8+URZ+0x22820], R5 ;  /* 0x022820050800a5a7 */ /* 0x000ea4000804007f */
[----:B--2---:R-:W-:Y:S05]  /*dc30*/  @!P2 BRA `(.L_x_3327) ;  /* 0xfffffffc00eca947 */ /* 0x004fea000383ffff */
[----:B------:R-:W-:Y:S05]  /*dc40*/  BRA `(.L_x_3377) ;  /* 0xffffffe000107947 */ /* 0x000fea000383ffff */
.L_x_3330:
[----:B-1----:R1:W2:Y:S02]  /*dc50*/  SYNCS.PHASECHK.TRANS64.TRYWAIT P2, [R8+URZ+0x22860], R5 ;  /* 0x02286005080075a7 */ /* 0x0022a4000804017f */
[----:B--2---:R-:W-:Y:S05]  /*dc60*/  @!P2 NANOSLEEP.SYNCS 0x989680 ;  /* 0x009896800000a95d */ /* 0x004fea0003900000 */
[----:B------:R-:W2:Y:S02]  /*dc70*/  @!P2 SYNCS.PHASECHK.TRANS64 P2, [R8+URZ+0x22860], R5 ;  /* 0x022860050800a5a7 */ /* 0x000ea4000804007f */
[----:B--2---:R-:W-:Y:S05]  /*dc80*/  @!P2 BRA `(.L_x_3330) ;  /* 0xfffffffc00f0a947 */ /* 0x004fea000383ffff */
[----:B------:R-:W-:Y:S05]  /*dc90*/  BRA `(.L_x_3378) ;  /* 0xffffffe000247947 */ /* 0x000fea000383ffff */
.L_x_3337:
[----:B-1----:R1:W2:Y:S02]  /*dca0*/  SYNCS.PHASECHK.TRANS64.TRYWAIT P3, [R2+URZ+0x22840], R3 ;  /* 0x02284003020075a7 */ /* 0x0022a4000806017f */
[----:B--2---:R-:W-:Y:S05]  /*dcb0*/  @!P3 NANOSLEEP.SYNCS 0x989680 ;  /* 0x009896800000b95d */ /* 0x004fea0003900000 */
[----:B------:R-:W2:Y:S02]  /*dcc0*/  @!P3 SYNCS.PHASECHK.TRANS64 P3, [R2+URZ+0x22840], R3 ;  /* 0x022840030200b5a7 */ /* 0x000ea4000806007f */
[----:B--2---:R-:W-:Y:S05]  /*dcd0*/  @!P3 BRA `(.L_x_3337) ;  /* 0xfffffffc00f0b947 */ /* 0x004fea000383ffff */
[----:B------:R-:W-:Y:S05]  /*dce0*/  BRA `(.L_x_3379) ;  /* 0xffffffe400587947 */ /* 0x000fea000383ffff */
.L_x_3339:
[----:B--2---:R2:W3:Y:S02]  /*dcf0*/  SYNCS.PHASECHK.TRANS64.TRYWAIT P3, [R2+URZ+0x22860], R3 ;  /* 0x02286003020075a7 */ /* 0x0044e4000806017f */
[----:B---3--:R-:W-:Y:S05]  /*dd00*/  @!P3 NANOSLEEP.SYNCS 0x989680 ;  /* 0x009896800000b95d */ /* 0x008fea0003900000 */
[----:B------:R-:W3:Y:S02]  /*dd10*/  @!P3 SYNCS.PHASECHK.TRANS64 P3, [R2+URZ+0x22860], R3 ;  /* 0x022860030200b5a7 */ /* 0x000ee4000806007f */
[----:B---3--:R-:W-:Y:S05]  /*dd20*/  @!P3 BRA `(.L_x_3339) ;  /* 0xfffffffc00f0b947 */ /* 0x008fea000383ffff */
[----:B------:R-:W-:Y:S05]  /*dd30*/  BRA `(.L_x_3380) ;  /* 0xffffffe400a07947 */ /* 0x000fea000383ffff */
.L_x_3345:
[----:B-1----:R1:W2:Y:S02]  /*dd40*/  SYNCS.PHASECHK.TRANS64.TRYWAIT P3, [R3+URZ+0x22840], R2 ;  /* 0x02284002030075a7 */ /* 0x0022a4000806017f */
[----:B--2---:R-:W-:Y:S05]  /*dd50*/  @!P3 NANOSLEEP.SYNCS 0x989680 ;  /* 0x009896800000b95d */ /* 0x004fea0003900000 */
[----:B------:R-:W2:Y:S02]  /*dd60*/  @!P3 SYNCS.PHASECHK.TRANS64 P3, [R3+URZ+0x22840], R2 ;  /* 0x022840020300b5a7 */ /* 0x000ea4000806007f */
[----:B--2---:R-:W-:Y:S05]  /*dd70*/  @!P3 BRA `(.L_x_3345) ;  /* 0xfffffffc00f0b947 */ /* 0x004fea000383ffff */
[----:B------:R-:W-:Y:S05]  /*dd80*/  BRA `(.L_x_3381) ;  /* 0xffffffe800c07947 */ /* 0x000fea000383ffff */
.L_x_3347:
[----:B---3--:R3:W4:Y:S02]  /*dd90*/  SYNCS.PHASECHK.TRANS64.TRYWAIT P3, [R3+URZ+0x22860], R2 ;  /* 0x02286002030075a7 */ /* 0x008724000806017f */
[----:B----4-:R-:W-:Y:S05]  /*dda0*/  @!P3 NANOSLEEP.SYNCS 0x989680 ;  /* 0x009896800000b95d */ /* 0x010fea0003900000 */
[----:B------:R-:W4:Y:S02]  /*ddb0*/  @!P3 SYNCS.PHASECHK.TRANS64 P3, [R3+URZ+0x22860], R2 ;  /* 0x022860020300b5a7 */ /* 0x000f24000806007f */
[----:B----4-:R-:W-:Y:S05]  /*ddc0*/  @!P3 BRA `(.L_x_3347) ;  /* 0xfffffffc00f0b947 */ /* 0x010fea000383ffff */
[----:B------:R-:W-:Y:S05]  /*ddd0*/  BRA `(.L_x_3382) ;  /* 0xffffffec00087947 */ /* 0x000fea000383ffff */
.L_x_3352:
[----:B-1----:R1:W2:Y:S02]  /*dde0*/  SYNCS.PHASECHK.TRANS64.TRYWAIT P3, [R2+URZ+0x22840], R3 ;  /* 0x02284003020075a7 */ /* 0x0022a4000806017f */
[----:B--2---:R-:W-:Y:S05]  /*ddf0*/  @!P3 NANOSLEEP.SYNCS 0x989680 ;  /* 0x009896800000b95d */ /* 0x004fea0003900000 */
[----:B------:R-:W2:Y:S02]  /*de00*/  @!P3 SYNCS.PHASECHK.TRANS64 P3, [R2+URZ+0x22840], R3 ;  /* 0x022840030200b5a7 */ /* 0x000ea4000806007f */
[----:B--2---:R-:W-:Y:S05]  /*de10*/  @!P3 BRA `(.L_x_3352) ;  /* 0xfffffffc00f0b947 */ /* 0x004fea000383ffff */
[----:B------:R-:W-:Y:S05]  /*de20*/  BRA `(.L_x_3383) ;  /* 0xfffffff000107947 */ /* 0x000fea000383ffff */
.L_x_3354:
[----:B---3--:R3:W4:Y:S02]  /*de30*/  SYNCS.PHASECHK.TRANS64.TRYWAIT P3, [R2+URZ+0x22860], R3 ;  /* 0x02286003020075a7 */ /* 0x008724000806017f */
[----:B----4-:R-:W-:Y:S05]  /*de40*/  @!P3 NANOSLEEP.SYNCS 0x989680 ;  /* 0x009896800000b95d */ /* 0x010fea0003900000 */
[----:B------:R-:W4:Y:S02]  /*de50*/  @!P3 SYNCS.PHASECHK.TRANS64 P3, [R2+URZ+0x22860], R3 ;  /* 0x022860030200b5a7 */ /* 0x000f24000806007f */
[----:B----4-:R-:W-:Y:S05]  /*de60*/  @!P3 BRA `(.L_x_3354) ;  /* 0xfffffffc00f0b947 */ /* 0x010fea000383ffff */
[----:B------:R-:W-:Y:S05]  /*de70*/  BRA `(.L_x_3384) ;  /* 0xfffffff000587947 */ /* 0x000fea000383ffff */
.L_x_3359:
[----:B------:R-:W-:Y:S01]  /*de80*/  BSSY B0, `(.L_x_3385) ;  /* 0x0000007000007945 */ /* 0x000fe20003800000 */
[----:B--2---:R-:W-:Y:S01]  /*de90*/  MOV R12, RZ ;  /* 0x000000ff000c7202 */ /* 0x004fe20000000f00 */
[----:B------:R-:W-:Y:S01]  /*dea0*/  IMAD.MOV.U32 R11, RZ, RZ, 0x1f ;  /* 0x0000001fff0b7424 */ /* 0x000fe200078e00ff */
[----:B------:R-:W-:-:S07]  /*deb0*/  MOV R15, 0xffffffff ;  /* 0xffffffff000f7802 */ /* 0x000fce0000000f00 */
[----:B-1-34-:R-:W-:Y:S05]  /*dec0*/  WARPSYNC.COLLECTIVE R15, `(.L_x_3386) ;  /* 0x000000000f087348 */ /* 0x01afea0003c00000 */
[----:B------:R2:W1:Y:S02]  /*ded0*/  SHFL.IDX P6, R14, R13, R12, R11 ;  /* 0x0000000c0d0e7389 */ /* 0x00046400000c000b */
[----:B-1234-:R-:W-:Y:S01]  /*dee0*/  ENDCOLLECTIVE ;  /* 0x000000000000791b */ /* 0x01efe20003800000 */
.L_x_3386:
[----:B------:R-:W-:Y:S05]  /*def0*/  BSYNC B0 ;  /* 0x0000000000007941 */ /* 0x000fea0003800000 */
.L_x_3385:
[----:B------:R-:W-:Y:S05]  /*df00*/  BRA `(.L_x_3387) ;  /* 0xfffffff4003c7947 */ /* 0x000fea000383ffff */
.L_x_3361:
[----:B-1----:R1:W2:Y:S02]  /*df10*/  SYNCS.PHASECHK.TRANS64.TRYWAIT P0, [R7+URZ+0x22820], R0 ;  /* 0x02282000070075a7 */ /* 0x0022a4000800017f */
[----:B--2---:R-:W-:Y:S05]  /*df20*/  @!P0 NANOSLEEP.SYNCS 0x989680 ;  /* 0x009896800000895d */ /* 0x004fea0003900000 */
[----:B------:R-:W2:Y:S02]  /*df30*/  @!P0 SYNCS.PHASECHK.TRANS64 P0, [R7+URZ+0x22820], R0 ;  /* 0x02282000070085a7 */ /* 0x000ea4000800007f */
[----:B--2---:R-:W-:Y:S05]  /*df40*/  @!P0 BRA `(.L_x_3361) ;  /* 0xfffffffc00f08947 */ /* 0x004fea000383ffff */
[----:B------:R-:W-:Y:S05]  /*df50*/  BRA `(.L_x_3388) ;  /* 0xfffffff400847947 */ /* 0x000fea000383ffff */
.L_x_3365:
[----:B-1----:R1:W2:Y:S02]  /*df60*/  SYNCS.PHASECHK.TRANS64.TRYWAIT P0, [R5+URZ], R4 ;  /* 0x00000004050075a7 */ /* 0x0022a4000800017f */
[----:B--2---:R-:W-:Y:S05]  /*df70*/  @!P0 NANOSLEEP.SYNCS 0x989680 ;  /* 0x009896800000895d */ /* 0x004fea0003900000 */
[----:B------:R-:W2:Y:S02]  /*df80*/  @!P0 SYNCS.PHASECHK.TRANS64 P0, [R5+URZ], R4 ;  /* 0x00000004050085a7 */ /* 0x000ea4000800007f */
[----:B--2---:R-:W-:Y:S05]  /*df90*/  @!P0 BRA `(.L_x_3365) ;  /* 0xfffffffc00f08947 */ /* 0x004fea000383ffff */
[----:B------:R-:W-:Y:S05]  /*dfa0*/  BRA `(.L_x_3389) ;  /* 0xfffffff400d87947 */ /* 0x000fea000383ffff */
.L_x_3366:
[----:B--2---:R2:W3:Y:S02]  /*dfb0*/  SYNCS.PHASECHK.TRANS64.TRYWAIT P0, [R3+URZ], R0 ;  /* 0x00000000030075a7 */ /* 0x0044e4000800017f */
[----:B---3--:R-:W-:Y:S05]  /*dfc0*/  @!P0 NANOSLEEP.SYNCS 0x989680 ;  /* 0x009896800000895d */ /* 0x008fea0003900000 */
[----:B------:R-:W3:Y:S02]  /*dfd0*/  @!P0 SYNCS.PHASECHK.TRANS64 P0, [R3+URZ], R0 ;  /* 0x00000000030085a7 */ /* 0x000ee4000800007f */
[----:B---3--:R-:W-:Y:S05]  /*dfe0*/  @!P0 BRA `(.L_x_3366) ;  /* 0xfffffffc00f08947 */ /* 0x008fea000383ffff */
[----:B------:R-:W-:Y:S05]  /*dff0*/  BRA `(.L_x_3390) ;  /* 0xfffffff400cc7947 */ /* 0x000fea000383ffff */
.L_x_3368:
[----:B-1----:R1:W2:Y:S02]  /*e000*/  SYNCS.PHASECHK.TRANS64.TRYWAIT P0, [R5+URZ], R4 ;  /* 0x00000004050075a7 */ /* 0x0022a4000800017f */
[----:B--2---:R-:W-:Y:S05]  /*e010*/  @!P0 NANOSLEEP.SYNCS 0x989680 ;  /* 0x009896800000895d */ /* 0x004fea0003900000 */
[----:B------:R-:W2:Y:S02]  /*e020*/  @!P0 SYNCS.PHASECHK.TRANS64 P0, [R5+URZ], R4 ;  /* 0x00000004050085a7 */ /* 0x000ea4000800007f */
[----:B--2---:R-:W-:Y:S05]  /*e030*/  @!P0 BRA `(.L_x_3368) ;  /* 0xfffffffc00f08947 */ /* 0x004fea000383ffff */
[----:B------:R-:W-:Y:S05]  /*e040*/  BRA `(.L_x_3391) ;  /* 0xfffffff400d07947 */ /* 0x000fea000383ffff */
.L_x_3392:
        /* <DEDUP_REMOVED lines=11> */
.L_x_4729:


//--------------------- .text._ZN7cutlass13device_kernelIN5flash11enable_sm90INS1_16FlashAttnFwdSm90INS1_25CollectiveMainloopFwdSm90ILi2EN4cute5tupleIJNS5_1CILi1EEES8_S8_EEENS6_IJNS7_ILi128EEENS7_ILi96EEENS7_ILi64EEEEEELi256ENS_10bfloat16_tEfNS_4arch4Sm90ELb1ELb0ELb1ELb0ELb0ELb0ELb1ELb1ELb0ELb0ELb0ELb0EEENS1_21CollectiveEpilogueFwdINS6_IJSA_NS7_ILi256EEESB_EEES9_SE_SG_Li256ELb0ELb0ELb0ELb0EEENS1_30DynamicPersistentTileSchedulerILi256ELi32ELb0ELb0ELb1EEEEEEEEEvNT_6ParamsE --------------------------
	.section	.text._ZN7cutlass13device_kernelIN5flash11enable_sm90INS1_16FlashAttnFwdSm90INS1_25CollectiveMainloopFwdSm90ILi2EN4cute5tupleIJNS5_1CILi1EEES8_S8_EEENS6_IJNS7_ILi128EEENS7_ILi96EEENS7_ILi64EEEEEELi256ENS_10bfloat16_tEfNS_4arch4Sm90ELb1ELb0ELb1ELb0ELb0ELb0ELb1ELb1ELb0ELb0ELb0ELb0EEENS1_21CollectiveEpilogueFwdINS6_IJSA_NS7_ILi256EEESB_EEES9_SE_SG_Li256ELb0ELb0ELb0ELb0EEENS1_30DynamicPersistentTileSchedulerILi256ELi32ELb0ELb0ELb1EEEEEEEEEvNT_6ParamsE,"ax",@progbits
	.align	128
.text._ZN7cutlass13device_kernelIN5flash11enable_sm90INS1_16FlashAttnFwdSm90INS1_25CollectiveMainloopFwdSm90ILi2EN4cute5tupleIJNS5_1CILi1EEES8_S8_EEENS6_IJNS7_ILi128EEENS7_ILi96EEENS7_ILi64EEEEEELi256ENS_10bfloat16_tEfNS_4arch4Sm90ELb1ELb0ELb1ELb0ELb0ELb0ELb1ELb1ELb0ELb0ELb0ELb0EEENS1_21CollectiveEpilogueFwdINS6_IJSA_NS7_ILi256EEESB_EEES9_SE_SG_Li256ELb0ELb0ELb0ELb0EEENS1_30DynamicPersistentTileSchedulerILi256ELi32ELb0ELb0ELb1EEEEEEEEEvNT_6ParamsE:
        .type           _ZN7cutlass13device_kernelIN5flash11enable_sm90INS1_16FlashAttnFwdSm90INS1_25CollectiveMainloopFwdSm90ILi2EN4cute5tupleIJNS5_1CILi1EEES8_S8_EEENS6_IJNS7_ILi128EEENS7_ILi96EEENS7_ILi64EEEEEELi256ENS_10bfloat16_tEfNS_4arch4Sm90ELb1ELb0ELb1ELb0ELb0ELb0ELb1ELb1ELb0ELb0ELb0ELb0EEENS1_21CollectiveEpilogueFwdINS6_IJSA_NS7_ILi256EEESB_EEES9_SE_SG_Li256ELb0ELb0ELb0ELb0EEENS1_30DynamicPersistentTileSchedulerILi256ELi32ELb0ELb0ELb1EEEEEEEEEvNT_6ParamsE,@function
        .size           _ZN7cutlass13device_kernelIN5flash11enable_sm90INS1_16FlashAttnFwdSm90INS1_25CollectiveMainloopFwdSm90ILi2EN4cute5tupleIJNS5_1CILi1EEES8_S8_EEENS6_IJNS7_ILi128EEENS7_ILi96EEENS7_ILi64EEEEEELi256ENS_10bfloat16_tEfNS_4arch4Sm90ELb1ELb0ELb1ELb0ELb0ELb0ELb1ELb1ELb0ELb0ELb0ELb0EEENS1_21CollectiveEpilogueFwdINS6_IJSA_NS7_ILi256EEESB_EEES9_SE_SG_Li256ELb0ELb0ELb0ELb0EEENS1_30DynamicPersistentTileSchedulerILi256ELi32ELb0ELb0ELb1EEEEEEEEEvNT_6ParamsE,(.L_x_4730 - _ZN7cutlass13device_kernelIN5flash11enable_sm90INS1_16FlashAttnFwdSm90INS1_25CollectiveMainloopFwdSm90ILi2EN4cute5tupleIJNS5_1CILi1EEES8_S8_EEENS6_IJNS7_ILi128EEENS7_ILi96EEENS7_ILi64EEEEEELi256ENS_10bfloat16_tEfNS_4arch4Sm90ELb1ELb0ELb1ELb0ELb0ELb0ELb1ELb1ELb0ELb0ELb0ELb0EEENS1_21CollectiveEpilogueFwdINS6_IJSA_NS7_ILi256EEESB_EEES9_SE_SG_Li256ELb0ELb0ELb0ELb0EEENS1_30DynamicPersistentTileSchedulerILi256ELi32ELb0ELb0ELb1EEEEEEEEEvNT_6ParamsE)
        .other          _ZN7cutlass13device_kernelIN5flash11enable_sm90INS1_16FlashAttnFwdSm90INS1_25CollectiveMainloopFwdSm90ILi2EN4cute5tupleIJNS5_1CILi1EEES8_S8_EEENS6_IJNS7_ILi128EEENS7_ILi96EEENS7_ILi64EEEEEELi256ENS_10bfloat16_tEfNS_4arch4Sm90ELb1ELb0ELb1ELb0ELb0ELb0ELb1ELb1ELb0ELb0ELb0ELb0EEENS1_21CollectiveEpilogueFwdINS6_IJSA_NS7_ILi256EEESB_EEES9_SE_SG_Li256ELb0ELb0ELb0ELb0EEENS1_30DynamicPersistentTileSchedulerILi256ELi32ELb0ELb0ELb1EEEEEEEEEvNT_6ParamsE,@"STO_CUDA_ENTRY STV_DEFAULT"
_ZN7cutlass13device_kernelIN5flash11enable_sm90INS1_16FlashAttnFwdSm90INS1_25CollectiveMainloopFwdSm90ILi2EN4cute5tupleIJNS5_1CILi1EEES8_S8_EEENS6_IJNS7_ILi128EEENS7_ILi96EEENS7_ILi64EEEEEELi256ENS_10bfloat16_tEfNS_4arch4Sm90ELb1ELb0ELb1ELb0ELb0ELb0ELb1ELb1ELb0ELb0ELb0ELb0EEENS1_21CollectiveEpilogueFwdINS6_IJSA_NS7_ILi256EEESB_EEES9_SE_SG_Li256ELb0ELb0ELb0ELb0EEENS1_30DynamicPersistentTileSchedulerILi256ELi32ELb0ELb0ELb1EEEEEEEEEvNT_6ParamsE:
[----:B------:R-:W1:Y:S02]  /*0000*/  LDC R1, c[0x0][0x28] ;  /* 0x00000a00ff017b82 */ /* 0x000e640000000800 */
[----:B-1----:R-:W-:Y:S01]  /*0010*/  VIADD R1, R1, 0xfffffff0 ;  /* 0xfffffff001017836 */ /* 0x002fe20000000000 */
[----:B------:R-:W1:Y:S01]  /*0020*/  S2R R3, SR_TID.X ;  /* 0x0000000000037919 */ /* 0x000e620000002100 */
[----:B------:R-:W-:Y:S01]  /*0030*/  ELECT P0, URZ, PT ;  /* 0x00000000003f782f */ /* 0x000fe20003800000 */
[----:B------:R-:W-:Y:S01]  /*0040*/  BSSY B0, `(.L_x_3393) ;  /* 0x0000016000007945 */ /* 0x000fe20003800000 */
[----:B-1----:R-:W-:-:S05]  /*0050*/  SHF.R.U32.HI R0, RZ, 0x5, R3 ;  /* 0x00000005ff007819 */ /* 0x002fca0000011603 */
        /* <DEDUP_REMOVED lines=20> */
.L_x_3394:
[----:B------:R-:W-:Y:S05]  /*01a0*/  BSYNC B0 ;  /* 0x0000000000007941 */ /* 0x000fea0003800000 */
.L_x_3393:
[----:B------:R-:W-:Y:S01]  /*01b0*/  VOTEU.ANY UP0, P0 ;  /* 0x00000000003f7886 */ /* 0x000fe20000000100 */
[----:B------:R-:W1:Y:S01]  /*01c0*/  SHFL.IDX PT, R2, R0, RZ, 0x1f ;  /* 0x00001fff00027589 */ /* 0x000e6200000e0000 */
[----:B------:R-:W-:Y:S01]  /*01d0*/  UMOV UR4, 0x1 ;  /* 0x0000000100047882 */ /* 0x000fe20000000000 */
[----:B------:R-:W-:Y:S01]  /*01e0*/  VOTEU.ANY UP1, P0 ;  /* 0x00000000003f7886 */ /* 0x000fe20000020100 */
[----:B------:R-:W-:Y:S01]  /*01f0*/  SHF.R.U32.HI R3, RZ, 0x7, R3 ;  /* 0x00000007ff037819 */ /* 0x000fe20000011603 */
[----:B------:R-:W2:Y:S01]  /*0200*/  @UP0 S2UR UR7, SR_CgaCtaId ;  /* 0x00000000000709c3 */ /* 0x000ea20000008800 */
[----:B------:R-:W-:Y:S01]  /*0210*/  @UP0 UMOV UR6, 0x400 ;  /* 0x0000040000060882 */ /* 0x000fe20000000000 */
[----:B------:R-:W-:-:S04]  /*0220*/  @UP0 UIADD3 UR4, -UR4, 0x100000, URZ ;  /* 0x0010000004040890 */ /* 0x000fc8000fffe13f */
[----:B------:R-:W-:Y:S02]  /*0230*/  @UP0 USHF.L.U32 UR5, UR4, 0xb, URZ ;  /* 0x0000000b04050899 */ /* 0x000fe4000800063f */
[----:B------:R-:W-:Y:S01]  /*0240*/  @UP0 USHF.L.U32 UR4, UR4, 0x1, URZ ;  /* 0x0000000104040899 */ /* 0x000fe2000800063f */
[----:B------:R-:W-:Y:S01]  /*0250*/  VOTEU.ANY UP2, P0 ;  /* 0x00000000003f7886 */ /* 0x000fe20000040100 */
[----:B-1----:R-:W-:Y:S02]  /*0260*/  ISETP.NE.AND P1, PT, R2, RZ, PT ;  /* 0x000000ff0200720c */ /* 0x002fe40003f25270 */
[----:B------:R1:W3:Y:S01]  /*0270*/  SHFL.IDX PT, R2, R3, RZ, 0x1f ;  /* 0x00001fff03027589 */ /* 0x0002e200000e0000 */
[----:B--2---:R-:W-:Y:S01]  /*0280*/  @UP0 ULEA UR6, UR7, UR6, 0x18 ;  /* 0x0000000607060291 */ /* 0x004fe2000f8ec03f */
[----:B------:R-:W-:Y:S02]  /*0290*/  VOTEU.ANY UP0, P0 ;  /* 0x00000000003f7886 */ /* 0x000fe40000000100 */
[----:B------:R-:W2:Y:S09]  /*02a0*/  FENCE.VIEW.ASYNC.S ;  /* 0x00000000000073c6 */ /* 0x000eb20000000000 */
[----:B--2---:R1:W2:Y:S01]  /*02b0*/  @UP0 SYNCS.EXCH.64 URZ, [UR6+0x32400], UR4 ;  /* 0x03240004063f05b2 */ /* 0x0042a20008000100 */
[----:B------:R1:W4:Y:S01]  /*02c0*/  @UP1 SYNCS.EXCH.64 URZ, [UR6+0x32410], UR4 ;  /* 0x03241004063f15b2 */ /* 0x0003220008000100 */
[----:B------:R1:W1:Y:S01]  /*02d0*/  @UP2 SYNCS.EXCH.64 URZ, [UR6+0x32420], UR4 ;  /* 0x03242004063f25b2 */ /* 0x0002620008000100 */
        /* <DEDUP_REMOVED lines=19> */
.L_x_3395:
[----:B-1----:R-:W1:Y:S01]  /*0410*/  SHFL.IDX PT, R3, R0, RZ, 0x1f ;  /* 0x00001fff00037589 */ /* 0x002e6200000e0000 */
[----:B------:R-:W-:Y:S01]  /*0420*/  NOP ;  /* 0x0000000000007918 */ /* 0x000fe20000000000 */
[----:B-1----:R-:W-:-:S13]  /*0430*/  ISETP.NE.AND P0, PT, R3, RZ, PT ;  /* 0x000000ff0300720c */ /* 0x002fda0003f05270 */
[----:B------:R-:W-:Y:S05]  /*0440*/  @P0 BRA `(.L_x_3396) ;  /* 0x0000000000480947 */ /* 0x000fea0003800000 */
[----:B------:R-:W1:Y:S01]  /*0450*/  S2UR UR5, SR_CgaCtaId ;  /* 0x00000000000579c3 */ /* 0x000e620000008800 */
        /* <DEDUP_REMOVED lines=17> */
.L_x_3396:
        /* <DEDUP_REMOVED lines=18> */
.L_x_3397:
        /* <DEDUP_REMOVED lines=22> */
.L_x_3398:
        /* <DEDUP_REMOVED lines=22> */
.L_x_3399:
[----:B---3--:R-:W-:Y:S01]  /*0950*/  ISETP.NE.AND P0, PT, R2, RZ, PT ;  /* 0x000000ff0200720c */ /* 0x008fe20003f05270 */
[----:B------:R-:W-:Y:S01]  /*0960*/  IMAD.MOV.U32 R2, RZ, RZ, 0x1 ;  /* 0x00000001ff027424 */ /* 0x000fe200078e00ff */
[----:B------:R-:W-:Y:S01]  /*0970*/  NOP ;  /* 0x0000000000007918 */ /* 0x000fe20000000000 */
[----:B------:R-:W-:-:S03]  /*0980*/  ULDC.64 UR46, c[0x0][0x208] ;  /* 0x00008200002e7ab9 */ /* 0x000fc60000000a00 */
[----:B------:R-:W-:-:S05]  /*0990*/  SEL R2, R2, 0x2, !P0 ;  /* 0x0000000202027807 */ /* 0x000fca0004000000 */
[----:B------:R3:W-:Y:S01]  /*09a0*/  STL [R1+0x8], R2 ;  /* 0x0000080201007387 */ /* 0x0007e20000100800 */
[----:B-12-4-:R-:W-:Y:S06]  /*09b0*/  BAR.SYNC.DEFER_BLOCKING 0x0 ;  /* 0x0000000000007b1d */ /* 0x016fec0000010000 */
[----:B------:R-:W-:Y:S05]  /*09c0*/  @!P0 BRA `(.L_x_3400) ;  /* 0x000000b800608947 */ /* 0x000fea0003800000 */
.L_x_3401:
[----:B------:R-:W-:-:S08]  /*09d0*/  NOP ;  /* 0x0000000000007918 */ /* 0x000fd00000000000 */
[----:B------:R-:W1:Y:S02]  /*09e0*/  USETMAXREG.TRY_ALLOC.CTAPOOL UP0, 0xf0 ;  /* 0x000000f0000079c8 */ /* 0x000e640008000600 */
[----:B-1----:R-:W-:-:S13]  /*09f0*/  PLOP3.LUT P0, PT, PT, PT, UP0, 0x80, 0x0 ;  /* 0x000000000000781c */ /* 0x002fda0003f0f008 */
[----:B------:R-:W-:Y:S05]  /*0a00*/  @!P0 BRA `(.L_x_3401) ;  /* 0xfffffffc00f08947 */ /* 0x000fea000383ffff */
[----:B------:R-:W1:Y:S01]  /*0a10*/  S2R R0, SR_TID.X ;  /* 0x0000000000007919 */ /* 0x000e620000002100 */
[----:B------:R-:W2:Y:S08]  /*0a20*/  S2UR UR7, SR_CTAID.X ;  /* 0x00000000000779c3 */ /* 0x000eb00000002500 */
[----:B------:R-:W-:Y:S08]  /*0a30*/  BAR.ARV 0x4, 0x120 ;  /* 0x0104800000007b1d */ /* 0x000ff00000002000 */
[----:B------:R-:W-:Y:S06]  /*0a40*/  BAR.ARV 0x8, 0x120 ;  /* 0x0204800000007b1d */ /* 0x000fec0000002000 */
[----:B-1----:R-:W-:-:S04]  /*0a50*/  SHF.R.U32.HI R0, RZ, 0x7, R0 ;  /* 0x00000007ff007819 */ /* 0x002fc80000011600 */
[----:B------:R-:W-:Y:S02]  /*0a60*/  ISETP.NE.AND P0, PT, R0, 0x1, PT ;  /* 0x000000010000780c */ /* 0x000fe40003f05270 */
[----:B------:R-:W2:Y:S11]  /*0a70*/  LDC R0, c[0x0][0xea8] ;  /* 0x0003aa00ff007b82 */ /* 0x000eb60000000800 */
[----:B------:R-:W-:Y:S06]  /*0a80*/  @!P0 BAR.ARV 0x9, 0x100 ;  /* 0x0244000000008b1d */ /* 0x000fec0000002000 */
[----:B--2---:R-:W-:-:S13]  /*0a90*/  ISETP.LE.AND P0, PT, R0, UR7, PT ;  /* 0x0000000700007c0c */ /* 0x004fda000bf03270 */
[----:B------:R-:W-:Y:S05]  /*0aa0*/  @P0 EXIT ;  /* 0x000000000000094d */ /* 0x000fea0003800000 */
[----:B------:R-:W2:Y:S01]  /*0ab0*/  LDL.LU R11, [R1+0x8] ;  /* 0x00000800010b7983 */ /* 0x000ea20000300800 */
[----:B---3--:R-:W1:Y:S01]  /*0ac0*/  S2R R2, SR_TID.X ;  /* 0x0000000000027919 */ /* 0x008e620000002100 */
[----:B------:R-:W3:Y:S08]  /*0ad0*/  S2UR UR4, SR_CgaCtaId ;  /* 0x00000000000479c3 */ /* 0x000ef00000008800 */
[----:B------:R-:W4:Y:S01]  /*0ae0*/  S2UR UR6, SR_SWINHI ;  /* 0x00000000000679c3 */ /* 0x000f220000002f00 */
[----:B-1----:R-:W-:-:S05]  /*0af0*/  VIADD R227, R2, 0xffffff80 ;  /* 0xffffff8002e37836 */ /* 0x002fca0000000000 */
[----:B------:R-:W-:-:S04]  /*0b00*/  SHF.R.S32.HI R0, RZ, 0x1f, R227 ;  /* 0x0000001fff007819 */ /* 0x000fc800000114e3 */
[----:B------:R-:W-:-:S04]  /*0b10*/  LEA.HI R2, R0, R227, RZ, 0x7 ;  /* 0x000000e300027211 */ /* 0x000fc800078f38ff */
[----:B------:R-:W-:Y:S02]  /*0b20*/  LOP3.LUT R4, R2, 0xffffff80, RZ, 0xc0, !PT ;  /* 0xffffff8002047812 */ /* 0x000fe400078ec0ff */
[CC--:B------:R-:W-:Y:S02]  /*0b30*/  LEA.HI R3, R0.reuse, R227.reuse, RZ, 0x4 ;  /* 0x000000e300037211 */ /* 0x0c0fe400078f20ff */
[----:B------:R-:W-:Y:S02]  /*0b40*/  IADD3 R224, R227, -R4, RZ ;  /* 0x80000004e3e07210 */ /* 0x000fe40007ffe0ff */
[----:B------:R-:W-:Y:S02]  /*0b50*/  LEA.HI R4, R0, R227, RZ, 0x5 ;  /* 0x000000e300047211 */ /* 0x000fe400078f28ff */
[----:B------:R-:W-:Y:S02]  /*0b60*/  SHF.R.S32.HI R6, RZ, 0x4, R3 ;  /* 0x00000004ff067819 */ /* 0x000fe40000011403 */
[----:B------:R-:W-:-:S02]  /*0b70*/  SHF.R.S32.HI R7, RZ, 0x1f, R224 ;  /* 0x0000001fff077819 */ /* 0x000fc400000114e0 */
[----:B------:R-:W-:Y:S02]  /*0b80*/  SHF.R.S32.HI R5, RZ, 0x5, R4 ;  /* 0x00000005ff057819 */ /* 0x000fe40000011404 */
[C---:B------:R-:W-:Y:S02]  /*0b90*/  LOP3.LUT R4, R3.reuse, 0x3fffff0, RZ, 0xc0, !PT ;  /* 0x03fffff003047812 */ /* 0x040fe400078ec0ff */
[----:B------:R-:W-:Y:S02]  /*0ba0*/  LEA.HI R3, R3, R6, RZ, 0x1 ;  /* 0x0000000603037211 */ /* 0x000fe400078f08ff */
[----:B------:R-:W-:Y:S02]  /*0bb0*/  LEA.HI R8, R7, R224, RZ, 0x2 ;  /* 0x000000e007087211 */ /* 0x000fe400078f10ff */
[----:B------:R-:W-:Y:S02]  /*0bc0*/  LOP3.LUT R3, R3, 0x1ffffffe, RZ, 0xc0, !PT ;  /* 0x1ffffffe03037812 */ /* 0x000fe400078ec0ff */
[----:B------:R-:W-:-:S02]  /*0bd0*/  SHF.R.S32.HI R9, RZ, 0x2, R8 ;  /* 0x00000002ff097819 */ /* 0x000fc40000011408 */
[----:B------:R-:W-:Y:S01]  /*0be0*/  SHF.R.S32.HI R10, RZ, 0x1f, R8 ;  /* 0x0000001fff0a7819 */ /* 0x000fe20000011408 */
[----:B------:R-:W-:Y:S01]  /*0bf0*/  IMAD.IADD R6, R6, 0x1, -R3 ;  /* 0x0000000106067824 */ /* 0x000fe200078e0a03 */
[----:B------:R-:W-:Y:S01]  /*0c00*/  SHF.R.S32.HI R3, RZ, 0x7, R2 ;  /* 0x00000007ff037819 */ /* 0x000fe20000011402 */
[----:B------:R-:W-:Y:S01]  /*0c10*/  IMAD.IADD R4, R227, 0x1, -R4 ;  /* 0x00000001e3047824 */ /* 0x000fe200078e0a04 */
[----:B------:R-:W-:Y:S01]  /*0c20*/  LEA.HI R10, R10, R9, RZ, 0x3 ;  /* 0x000000090a0a7211 */ /* 0x000fe200078f18ff */
[----:B------:R-:W-:Y:S01]  /*0c30*/  UMOV UR39, 0x400 ;  /* 0x0000040000277882 */ /* 0x000fe20000000000 */
[----:B------:R-:W-:Y:S01]  /*0c40*/  LEA.HI R2, R2, R3, RZ, 0x1 ;  /* 0x0000000302027211 */ /* 0x000fe200078f08ff */
[----:B------:R-:W-:Y:S01]  /*0c50*/  IMAD R5, R5, 0x10, R4 ;  /* 0x0000001005057824 */ /* 0x000fe200078e0204 */
[----:B------:R-:W-:Y:S01]  /*0c60*/  LOP3.LUT R10, R10, 0xfffffff8, RZ, 0xc0, !PT ;  /* 0xfffffff80a0a7812 */ /* 0x000fe200078ec0ff */
[----:B---3--:R-:W-:Y:S01]  /*0c70*/  ULEA UR39, UR4, UR39, 0x18 ;  /* 0x0000002704277291 */ /* 0x008fe2000f8ec03f */
[----:B------:R-:W-:-:S02]  /*0c80*/  LEA.HI R7, R7, R224, RZ, 0x5 ;  /* 0x000000e007077211 */ /* 0x000fc400078f28ff */
[----:B------:R-:W-:Y:S01]  /*0c90*/  LEA.HI R0, R0, R227, RZ, 0x3 ;  /* 0x000000e300007211 */ /* 0x000fe200078f18ff */
[----:B------:R-:W-:Y:S01]  /*0ca0*/  IMAD.IADD R10, R9, 0x1, -R10 ;  /* 0x00000001090a7824 */ /* 0x000fe200078e0a0a */
[----:B------:R-:W-:Y:S02]  /*0cb0*/  LOP3.LUT R2, R2, 0x3fffffe, RZ, 0xc0, !PT ;  /* 0x03fffffe02027812 */ /* 0x000fe400078ec0ff */
[----:B------:R-:W-:Y:S02]  /*0cc0*/  SHF.R.S32.HI R7, RZ, 0x5, R7 ;  /* 0x00000005ff077819 */ /* 0x000fe40000011407 */
[----:B------:R-:W-:Y:S02]  /*0cd0*/  LEA R5, R5, R6, 0x3 ;  /* 0x0000000605057211 */ /* 0x000fe400078e18ff */
[----:B------:R-:W-:Y:S01]  /*0ce0*/  LOP3.LUT R0, R0, 0x1ffffff8, RZ, 0xc0, !PT ;  /* 0x1ffffff800007812 */ /* 0x000fe200078ec0ff */
[----:B------:R-:W-:Y:S01]  /*0cf0*/  UMOV UR4, UR39 ;  /* 0x0000002700047c82 */ /* 0x000fe20008000000 */
[----:B----4-:R-:W-:Y:S01]  /*0d00*/  UMOV UR5, UR6 ;  /* 0x0000000600057c82 */ /* 0x010fe20008000000 */
[----:B------:R-:W-:Y:S01]  /*0d10*/  LOP3.LUT R9, R8, 0x7ffffffc, RZ, 0xc0, !PT ;  /* 0x7ffffffc08097812 */ /* 0x000fe200078ec0ff */
[----:B------:R-:W-:Y:S01]  /*0d20*/  IMAD.IADD R2, R3, 0x1, -R2 ;  /* 0x0000000103027824 */ /* 0x000fe200078e0a02 */
[----:B------:R-:W-:Y:S01]  /*0d30*/  SHF.L.U32 R5, R5, 0x3, RZ ;  /* 0x0000000305057819 */ /* 0x000fe200000006ff */
[----:B------:R-:W-:-:S02]  /*0d40*/  IMAD R7, R7, 0x10, R10 ;  /* 0x0000001007077824 */ /* 0x000fc400078e020a */
[----:B------:R-:W-:Y:S02]  /*0d50*/  IMAD.U32 R202, RZ, RZ, UR4 ;  /* 0x00000004ffca7e24 */ /* 0x000fe4000f8e00ff */
[----:B------:R-:W-:Y:S02]  /*0d60*/  IMAD.U32 R203, RZ, RZ, UR5 ;  /* 0x00000005ffcb7e24 */ /* 0x000fe4000f8e00ff */
[----:B------:R-:W-:Y:S01]  /*0d70*/  IMAD.IADD R0, R227, 0x1, -R0 ;  /* 0x00000001e3007824 */ /* 0x000fe200078e0a00 */
[----:B------:R-:W-:Y:S01]  /*0d80*/  LEA R225, R2, R7, 0x6 ;  /* 0x0000000702e17211 */ /* 0x000fe200078e30ff */
[----:B------:R-:W-:Y:S02]  /*0d90*/  IMAD.IADD R224, R224, 0x1, -R9 ;  /* 0x00000001e0e07824 */ /* 0x000fe400078e0a09 */
[----:B------:R-:W-:Y:S01]  /*0da0*/  IMAD.WIDE R202, R5, 0x2, R202 ;  /* 0x0000000205ca7825 */ /* 0x000fe200078e02ca */
[----:B------:R-:W-:-:S03]  /*0db0*/  UMOV UR4, UR7 ;  /* 0x0000000700047c82 */ /* 0x000fc60008000000 */
[----:B------:R-:W-:Y:S02]  /*0dc0*/  IMAD.MOV.U32 R226, RZ, RZ, RZ ;  /* 0x000000ffffe27224 */ /* 0x000fe400078e00ff */
[----:B------:R-:W-:Y:S01]  /*0dd0*/  IMAD.SHL.U32 R204, R0, 0x8, RZ ;  /* 0x0000000800cc7824 */ /* 0x000fe200078e00ff */
[----:B------:R-:W-:Y:S01]  /*0de0*/  ULDC.64 UR60, c[0x0][0x198] ;  /* 0x00006600003c7ab9 */ /* 0x000fe20000000a00 */
[----:B------:R-:W-:Y:S01]  /*0df0*/  UMOV UR37, URZ ;  /* 0x0000003f00257c82 */ /* 0x000fe20008000000 */
[----:B------:R-:W-:Y:S01]  /*0e00*/  UMOV UR36, URZ ;  /* 0x0000003f00247c82 */ /* 0x000fe20008000000 */
[----:B--2---:R-:W-:-:S07]  /*0e10*/  LOP3.LUT R219, R11, 0x1, RZ, 0xfc, !PT ;  /* 0x000000010bdb7812 */ /* 0x004fce00078efcff */
.L_x_3449:
        /* <DEDUP_REMOVED lines=20> */
.L_x_3402:
[----:B------:R-:W-:Y:S01]  /*0f60*/  ULDC UR6, c[0x0][0xec4] ;  /* 0x0003b10000067ab9 */ /* 0x000fe20000000800 */
[----:B------:R-:W-:Y:S01]  /*0f70*/  UMOV UR40, UR7 ;  /* 0x0000000700287c82 */ /* 0x000fe20008000000 */
[----:B------:R-:W-:-:S11]  /*0f80*/  UISETP.NE.AND UP0, UPT, UR6, 0x1, UPT ;  /* 0x000000010600788c */ /* 0x000fd6000bf05270 */
[----:B------:R-:W-:Y:S02]  /*0f90*/  @UP0 ULDC.64 UR10, c[0x0][0xec8] ;  /* 0x0003b200000a0ab9 */ /* 0x000fe40000000a00 */
[----:B------:R-:W-:-:S04]  /*0fa0*/  UIMAD.WIDE.U32 UR4, UR7, UR10, URZ ;  /* 0x0000000a070472a5 */ /* 0x000fc8000f8e003f */
[----:B------:R-:W-:-:S04]  /*0fb0*/  @UP0 USHF.R.U32.HI UR40, URZ, UR11, UR5 ;  /* 0x0000000b3f280299 */ /* 0x000fc80008011605 */
[----:B------:R-:W-:-:S12]  /*0fc0*/  UIMAD UR4, UR40, UR6, URZ ;  /* 0x00000006280472a4 */ /* 0x000fd8000f8e023f */
.L_x_3403:
[----:B------:R-:W1:Y:S01]  /*0fd0*/  LDC R2, c[0x0][0x288] ;  /* 0x0000a200ff027b82 */ /* 0x000e620000000800 */
[----:B------:R-:W-:Y:S01]  /*0fe0*/  ULOP3.LUT UR5, URZ, UR40, URZ, 0x33, !UPT ;  /* 0x000000283f057292 */ /* 0x000fe2000f8e333f */
[----:B------:R-:W-:Y:S01]  /*0ff0*/  PLOP3.LUT P0, PT, PT, PT, PT, 0x80, 0x0 ;  /* 0x000000000000781c */ /* 0x000fe20003f0f070 */
[----:B------:R-:W-:Y:S01]  /*1000*/  ULDC UR6, c[0x0][0xeac] ;  /* 0x0003ab0000067ab9 */ /* 0x000fe20000000800 */
[----:B------:R-:W-:Y:S01]  /*1010*/  ULDC.64 UR10, c[0x0][0x3f8] ;  /* 0x0000fe00000a7ab9 */ /* 0x000fe20000000a00 */
[----:B------:R-:W-:Y:S01]  /*1020*/  UIADD3 UR5, UR5, UR6, URZ ;  /* 0x0000000605057290 */ /* 0x000fe2000fffe03f */
[----:B------:R-:W-:Y:S01]  /*1030*/  MOV R150, RZ ;  /* 0x000000ff00967202 */ /* 0x000fe20000000f00 */
[----:B------:R-:W-:Y:S01]  /*1040*/  UISETP.NE.U32.AND UP0, UPT, UR10, URZ, UPT ;  /* 0x0000003f0a00728c */ /* 0x000fe2000bf05070 */
[----:B------:R-:W2:Y:S01]  /*1050*/  LDC R157, c[0x0][0x2e0] ;  /* 0x0000b800ff9d7b82 */ /* 0x000ea20000000800 */
[----:B------:R-:W-:Y:S01]  /*1060*/  USHF.L.U32 UR42, UR5, 0x7, URZ ;  /* 0x00000007052a7899 */ /* 0x000fe2000800063f */
[----:B------:R-:W-:Y:S01]  /*1070*/  CS2R R148, SRZ ;  /* 0x0000000000947805 */ /* 0x000fe2000001ff00 */
[----:B------:R-:W-:Y:S01]  /*1080*/  UISETP.NE.AND.EX UP0, UPT, UR11, URZ, UPT, UP0 ;  /* 0x0000003f0b00728c */ /* 0x000fe2000bf05300 */
[----:B------:R-:W-:Y:S01]  /*1090*/  CS2R R146, SRZ ;  /* 0x0000000000927805 */ /* 0x000fe2000001ff00 */
[----:B------:R-:W-:Y:S01]  /*10a0*/  ULDC UR6, c[0x0][0x404] ;  /* 0x0001010000067ab9 */ /* 0x000fe20000000800 */
[----:B------:R-:W-:Y:S01]  /*10b0*/  ULDC UR43, c[0x0][0xeb8] ;  /* 0x0003ae00002b7ab9 */ /* 0x000fe20000000800 */
[----:B------:R-:W-:Y:S01]  /*10c0*/  USEL UR5, UR6, 0x1, UP0 ;  /* 0x0000000106057887 */ /* 0x000fe20008000000 */
[----:B------:R-:W-:Y:S01]  /*10d0*/  MOV R223, UR42 ;  /* 0x0000002a00df7c02 */ /* 0x000fe20008000f00 */
[----:B------:R-:W-:Y:S01]  /*10e0*/  UISETP.NE.AND UP0, UPT, UR43, 0x1, UPT ;  /* 0x000000012b00788c */ /* 0x000fe2000bf05270 */
[----:B------:R-:W-:Y:S01]  /*10f0*/  CS2R R144, SRZ ;  /* 0x0000000000907805 */ /* 0x000fe2000001ff00 */
[----:B------:R-:W-:Y:S01]  /*1100*/  UIADD3 UR4, UR7, -UR4, URZ ;  /* 0x8000000407047290 */ /* 0x000fe2000fffe03f */
[----:B------:R-:W-:-:S02]  /*1110*/  CS2R R142, SRZ ;  /* 0x00000000008e7805 */ /* 0x000fc4000001ff00 */
[----:B------:R-:W-:Y:S02]  /*1120*/  CS2R R140, SRZ ;  /* 0x00000000008c7805 */ /* 0x000fe4000001ff00 */
[----:B------:R-:W-:Y:S02]  /*1130*/  CS2R R138, SRZ ;  /* 0x00000000008a7805 */ /* 0x000fe4000001ff00 */
[----:B------:R-:W-:Y:S02]  /*1140*/  CS2R R136, SRZ ;  /* 0x0000000000887805 */ /* 0x000fe4000001ff00 */
[----:B-1----:R-:W-:Y:S02]  /*1150*/  IADD3 R2, R223, 0xdf, -R2 ;  /* 0x000000dfdf027810 */ /* 0x002fe40007ffe802 */
[----:B------:R-:W-:Y:S02]  /*1160*/  CS2R R134, SRZ ;  /* 0x0000000000867805 */ /* 0x000fe4000001ff00 */
[----:B------:R-:W-:-:S02]  /*1170*/  CS2R R132, SRZ ;  /* 0x0000000000847805 */ /* 0x000fc4000001ff00 */
[----:B------:R-:W-:Y:S01]  /*1180*/  CS2R R130, SRZ ;  /* 0x0000000000827805 */ /* 0x000fe2000001ff00 */
[----:B------:R-:W-:Y:S01]  /*1190*/  @UP0 ULDC UR6, c[0x0][0xec0] ;  /* 0x0003b00000060ab9 */ /* 0x000fe20000000800 */
[----:B------:R-:W-:Y:S02]  /*11a0*/  CS2R R128, SRZ ;  /* 0x0000000000807805 */ /* 0x000fe4000001ff00 */
[----:B------:R-:W-:Y:S02]  /*11b0*/  CS2R R126, SRZ ;  /* 0x00000000007e7805 */ /* 0x000fe4000001ff00 */
[----:B------:R-:W-:Y:S01]  /*11c0*/  CS2R R124, SRZ ;  /* 0x00000000007c7805 */ /* 0x000fe2000001ff00 */
[----:B--2---:R-:W-:Y:S01]  /*11d0*/  IMAD R157, R157, UR5, RZ ;  /* 0x000000059d9d7c24 */ /* 0x004fe2000f8e02ff */
[----:B------:R-:W-:Y:S01]  /*11e0*/  ULDC UR5, c[0x0][0xec4] ;  /* 0x0003b10000057ab9 */ /* 0x000fe20000000800 */
[----:B------:R-:W-:Y:S01]  /*11f0*/  CS2R R122, SRZ ;  /* 0x00000000007a7805 */ /* 0x000fe2000001ff00 */
[----:B------:R-:W-:Y:S01]  /*1200*/  UIMAD UR8, UR8, UR5, UR4 ;  /* 0x00000005080872a4 */ /* 0x000fe2000f8e0204 */
[C---:B------:R-:W-:Y:S01]  /*1210*/  VIADD R0, R157.reuse, 0x5f ;  /* 0x0000005f9d007836 */ /* 0x040fe20000000000 */
[----:B------:R-:W-:Y:S01]  /*1220*/  CS2R R120, SRZ ;  /* 0x0000000000787805 */ /* 0x000fe2000001ff00 */
[----:B------:R-:W-:Y:S01]  /*1230*/  IMAD.IADD R2, R157, 0x1, R2 ;  /* 0x000000019d027824 */ /* 0x000fe200078e0202 */
[----:B------:R-:W-:Y:S01]  /*1240*/  @UP0 ULDC UR4, c[0x0][0xebc] ;  /* 0x0003af0000040ab9 */ /* 0x000fe20000000800 */
[----:B------:R-:W-:Y:S01]  /*1250*/  IMAD.HI R0, R0, 0x2aaaaaab, RZ ;  /* 0x2aaaaaab00007827 */ /* 0x000fe200078e02ff */
[----:B------:R-:W-:Y:S01]  /*1260*/  UIMAD.WIDE.U32 UR4, UR8, UR4, URZ ;  /* 0x00000004080472a5 */ /* 0x000fe2000f8e003f */
[----:B------:R-:W-:Y:S01]  /*1270*/  CS2R R118, SRZ ;  /* 0x0000000000767805 */ /* 0x000fe2000001ff00 */
[----:B------:R-:W-:Y:S01]  /*1280*/  UMOV UR44, UR8 ;  /* 0x00000008002c7c82 */ /* 0x000fe20008000000 */
[----:B------:R-:W-:Y:S01]  /*1290*/  IMAD.HI R2, R2, 0x2aaaaaab, RZ ;  /* 0x2aaaaaab02027827 */ /* 0x000fe200078e02ff */
[----:B------:R-:W-:Y:S01]  /*12a0*/  SHF.R.U32.HI R3, RZ, 0x1f, R0 ;  /* 0x0000001fff037819 */ /* 0x000fe20000011600 */
[----:B------:R-:W-:Y:S01]  /*12b0*/  @UP0 USHF.R.U32.HI UR44, URZ, UR6, UR5 ;  /* 0x000000063f2c0299 */ /* 0x000fe20008011605 */
[----:B------:R-:W-:-:S02]  /*12c0*/  CS2R R116, SRZ ;  /* 0x0000000000747805 */ /* 0x000fc4000001ff00 */
[----:B------:R-:W-:Y:S02]  /*12d0*/  CS2R R114, SRZ ;  /* 0x0000000000727805 */ /* 0x000fe4000001ff00 */
[----:B------:R-:W-:Y:S01]  /*12e0*/  SHF.R.U32.HI R5, RZ, 0x1f, R2 ;  /* 0x0000001fff057819 */ /* 0x000fe20000011602 */
[----:B------:R-:W-:Y:S01]  /*12f0*/  UIADD3 UR4, -UR44, URZ, URZ ;  /* 0x0000003f2c047290 */ /* 0x000fe2000fffe13f */
[----:B------:R-:W-:Y:S01]  /*1300*/  LEA.HI.SX32 R3, R0, R3, 0x1c ;  /* 0x0000000300037211 */ /* 0x000fe200078fe2ff */
[----:B------:R-:W-:Y:S01]  /*1310*/  IMAD.MOV.U32 R0, RZ, RZ, RZ ;  /* 0x000000ffff007224 */ /* 0x000fe200078e00ff */
[----:B------:R-:W-:Y:S01]  /*1320*/  LEA.HI.SX32 R2, R2, R5, 0x1c ;  /* 0x0000000502027211 */ /* 0x000fe200078fe2ff */
[----:B------:R-:W-:Y:S01]  /*1330*/  UIMAD UR43, UR43, UR4, UR8 ;  /* 0x000000042b2b72a4 */ /* 0x000fe2000f8e0208 */
[----:B------:R-:W-:Y:S02]  /*1340*/  CS2R R112, SRZ ;  /* 0x0000000000707805 */ /* 0x000fe4000001ff00 */
[----:B------:R-:W-:-:S02]  /*1350*/  CS2R R110, SRZ ;  /* 0x00000000006e7805 */ /* 0x000fc4000001ff00 */
[----:B------:R-:W-:Y:S02]  /*1360*/  VIMNMX R159, R3, R2, PT ;  /* 0x00000002039f7248 */ /* 0x000fe40003fe0100 */
[----:B------:R-:W-:Y:S02]  /*1370*/  CS2R R2, SRZ ;  /* 0x0000000000027805 */ /* 0x000fe4000001ff00 */
[----:B------:R-:W-:Y:S02]  /*1380*/  CS2R R108, SRZ ;  /* 0x00000000006c7805 */ /* 0x000fe4000001ff00 */
[----:B------:R-:W-:Y:S02]  /*1390*/  CS2R R106, SRZ ;  /* 0x00000000006a7805 */ /* 0x000fe4000001ff00 */
[----:B------:R-:W-:Y:S02]  /*13a0*/  ISETP.GE.AND P1, PT, R159, 0x1, PT ;  /* 0x000000019f00780c */ /* 0x000fe40003f26270 */
        /* <DEDUP_REMOVED lines=41> */
[----:B------:R-:W-:Y:S01]  /*1640*/  IMAD.MOV.U32 R168, RZ, RZ, RZ ;  /* 0x000000ffffa87224 */ /* 0x000fe200078e00ff */
[----:B------:R-:W-:Y:S01]  /*1650*/  MOV R25, RZ ;  /* 0x000000ff00197202 */ /* 0x000fe20000000f00 */
        /* <DEDUP_REMOVED lines=13> */
[----:B------:R-:W-:Y:S02]  /*1730*/  USHF.R.U32.HI UR4, URZ, 0x4, UR5 ;  /* 0x000000043f047899 */ /* 0x000fe40008011605 */
[----:B------:R-:W-:Y:S02]  /*1740*/  UIADD3 UR5, UR5, 0xa000, URZ ;  /* 0x0000a00005057890 */ /* 0x000fe4000fffe03f */
[----:B------:R-:W-:Y:S02]  /*1750*/  ULOP3.LUT UR4, UR4, 0x3fff, URZ, 0xc0, !UPT ;  /* 0x00003fff04047892 */ /* 0x000fe4000f8ec03f */
[----:B------:R-:W-:Y:S02]  /*1760*/  USHF.R.U32.HI UR5, URZ, 0x4, UR5 ;  /* 0x000000043f057899 */ /* 0x000fe40008011605 */
[----:B------:R-:W-:Y:S02]  /*1770*/  ULOP3.LUT UR41, UR4, 0x10000, URZ, 0xfc, !UPT ;  /* 0x0001000004297892 */ /* 0x000fe4000f8efc3f */
[----:B------:R-:W-:-:S03]  /*1780*/  ULOP3.LUT UR45, UR5, 0x3fff, URZ, 0xc0, !UPT ;  /* 0x00003fff052d7892 */ /* 0x000fc6000f8ec03f */
[----:B------:R-:W-:Y:S02]  /*1790*/  UMOV UR5, 0x40000040 ;  /* 0x4000004000057882 */ /* 0x000fe40000000000 */
[----:B------:R-:W-:Y:S01]  /*17a0*/  UMOV UR4, UR41 ;  /* 0x0000002900047c82 */ /* 0x000fe20008000000 */
[----:B------:R-:W-:Y:S02]  /*17b0*/  IMAD.U32 R201, RZ, RZ, UR5 ;  /* 0x00000005ffc97e24 */ /* 0x000fe4000f8e00ff */
[----:B------:R-:W-:Y:S01]  /*17c0*/  IMAD.U32 R200, RZ, RZ, UR4 ;  /* 0x00000004ffc87e24 */ /* 0x000fe2000f8e00ff */
[----:B------:R-:W-:Y:S06]  /*17d0*/  @!P0 BRA `(.L_x_3405) ;  /* 0x0000000000408947 */ /* 0x000fec0003800000 */
[----:B------:R-:W-:Y:S01]  /*17e0*/  MOV R0, 0x0 ;  /* 0x0000000000007802 */ /* 0x000fe20000000f00 */
[----:B------:R-:W-:Y:S01]  /*17f0*/  ULDC.64 UR4, c[0x4][0x90] ;  /* 0x0100240000047ab9 */ /* 0x000fe20000000a00 */
[----:B------:R-:W-:Y:S01]  /*1800*/  ULDC.64 UR6, c[0x4][0x28] ;  /* 0x01000a0000067ab9 */ /* 0x000fe20000000a00 */
[----:B------:R-:W-:Y:S01]  /*1810*/  IMAD.U32 R4, RZ, RZ, UR4 ;  /* 0x00000004ff047e24 */ /* 0x000fe2000f8e00ff */
[----:B------:R1:W2:Y:S01]  /*1820*/  LDC.64 R2, c[0x4][R0] ;  /* 0x0100000000027b82 */ /* 0x0002a20000000a00 */
[----:B------:R-:W-:Y:S01]  /*1830*/  MOV R5, UR5 ;  /* 0x0000000500057c02 */ /* 0x000fe20008000f00 */
        /* <DEDUP_REMOVED lines=9> */
[----:B--2---:R-:W-:Y:S05]  /*18d0*/  CALL.ABS.NOINC R2 ;  /* 0x0000000002007343 */ /* 0x004fea0003c00000 */
.L_x_3405:
[----:B------:R-:W-:Y:S01]  /*18e0*/  LEA.HI R0, R226, R226, RZ, 0x1 ;  /* 0x000000e2e2007211 */ /* 0x000fe200078f08ff */
[----:B------:R-:W1:Y:S03]  /*18f0*/  S2R R2, SR_TID.X ;  /* 0x0000000000027919 */ /* 0x000e660000002100 */
[----:B------:R-:W-:-:S04]  /*1900*/  LOP3.LUT R3, R0, 0xfffffffe, RZ, 0xc0, !PT ;  /* 0xfffffffe00037812 */ /* 0x000fc800078ec0ff */
[----:B------:R-:W-:-:S04]  /*1910*/  IADD3 R0, R226, -R3, RZ ;  /* 0x80000003e2007210 */ /* 0x000fc80007ffe0ff */
[----:B------:R-:W-:-:S04]  /*1920*/  SHF.L.U32 R0, R0, 0x1f, RZ ;  /* 0x0000001f00007819 */ /* 0x000fc800000006ff */
[----:B------:R-:W2:Y:S01]  /*1930*/  SYNCS.PHASECHK.TRANS64.TRYWAIT P0, [UR39+0x32400], R0 ;  /* 0x03240000ff0075a7 */ /* 0x000ea20008000167 */
[----:B-1----:R-:W-:-:S05]  /*1940*/  SHF.R.U32.HI R2, RZ, 0x7, R2 ;  /* 0x00000007ff027819 */ /* 0x002fca0000011602 */
[----:B------:R-:W-:Y:S01]  /*1950*/  VIADD R188, R2, 0x8 ;  /* 0x0000000802bc7836 */ /* 0x000fe20000000000 */
[----:B--2---:R-:W-:Y:S06]  /*1960*/  @!P0 BRA `(.L_x_3406) ;  /* 0x000000d800488947 */ /* 0x004fec0003800000 */
.L_x_3510:
[----:B------:R-:W-:Y:S01]  /*1970*/  ISETP.NE.AND P0, PT, R219, 0x3, PT ;  /* 0x00000003db00780c */ /* 0x000fe20003f05270 */
[----:B------:R-:W-:Y:S05]  /*1980*/  WARPSYNC.ALL ;  /* 0x0000000000007948 */ /* 0x000fea0003800000 */
[----:B------:R2:W-:Y:S07]  /*1990*/  BAR.SYNC.DEFER_BLOCKING R188, 0x100 ;  /* 0x000400bc0000751d */ /* 0x0005ee0000010000 */
[----:B------:R-:W-:Y:S05]  /*19a0*/  @!P0 BRA `(.L_x_3407) ;  /* 0x0000000000048947 */ /* 0x000fea0003800000 */
[----:B------:R-:W-:Y:S01]  /*19b0*/  BPT.TRAP 0x1 ;  /* 0x000000040000795c */ /* 0x000fe20000300000 */
.L_x_3407:
[----:B------:R-:W-:Y:S01]  /*19c0*/  ULEA UR7, UR36, UR39, 0x3 ;  /* 0x0000002724077291 */ /* 0x000fe2000f8e183f */
[----:B------:R-:W-:-:S05]  /*19d0*/  IMAD.U32 R2, RZ, RZ, UR37 ;  /* 0x00000025ff027e24 */ /* 0x000fca000f8e00ff */
[----:B------:R-:W-:-:S04]  /*19e0*/  SHF.L.U32 R2, R2, 0x1f, RZ ;  /* 0x0000001f02027819 */ /* 0x000fc800000006ff */
[----:B------:R3:W4:Y:S01]  /*19f0*/  SYNCS.PHASECHK.TRANS64.TRYWAIT P1, [UR7+0x32430], R2 ;  /* 0x03243002ff0075a7 */ /* 0x0007220008020147 */
[----:B------:R-:W-:Y:S05]  /*1a00*/  @!P0 BRA `(.L_x_3408) ;  /* 0x0000000000048947 */ /* 0x000fea0003800000 */
[----:B------:R-:W-:Y:S01]  /*1a10*/  BPT.TRAP 0x1 ;  /* 0x000000040000795c */ /* 0x000fe20000300000 */
.L_x_3408:
[----:B----4-:R-:W-:Y:S05]  /*1a20*/  @P1 BRA `(.L_x_3409) ;  /* 0x0000000000081947 */ /* 0x010fea0003800000 */
[----:B------:R-:W4:Y:S02]  /*1a30*/  SYNCS.PHASECHK.TRANS64.TRYWAIT P1, [UR7+0x32430], R2 ;  /* 0x03243002ff0075a7 */ /* 0x000f240008020147 */
[----:B----4-:R-:W-:Y:S05]  /*1a40*/  @!P1 BRA `(.L_x_3410) ;  /* 0x000000d800289947 */ /* 0x010fea0003800000 */
.L_x_3409:
[----:B------:R-:W-:Y:S01]  /*1a50*/  UIADD3 UR4, UR39, 0x1c400, URZ ;  /* 0x0001c40027047890 */ /* 0x000fe2000fffe03f */
[----:B------:R-:W-:Y:S01]  /*1a60*/  R2UR UR8, R200 ;  /* 0x00000000c80872ca */ /* 0x000fe200000e0000 */
[----:B------:R-:W-:Y:S01]  /*1a70*/  WARPGROUP.ARRIVE ;  /* 0x00000000000079c5 */ /* 0x000fe20000000000 */
[----:B------:R-:W-:Y:S01]  /*1a80*/  R2UR UR9, R201 ;  /* 0x00000000c90972ca */ /* 0x000fe200000e0000 */
[----:B------:R-:W-:Y:S01]  /*1a90*/  USHF.R.U32.HI UR4, URZ, 0x4, UR4 ;  /* 0x000000043f047899 */ /* 0x000fe20008011604 */
[----:B------:R-:W-:Y:S01]  /*1aa0*/  UMOV UR11, 0x40000040 ;  /* 0x40000040000b7882 */ /* 0x000fe20000000000 */
[----:B------:R-:W-:Y:S02]  /*1ab0*/  UIADD3 UR5, UR41, 0x2, URZ ;  /* 0x0000000229057890 */ /* 0x000fe4000fffe03f */
[----:B------:R-:W-:-:S04]  /*1ac0*/  ULOP3.LUT UR4, UR4, 0x3fff, URZ, 0xc0, !UPT ;  /* 0x00003fff04047892 */ /* 0x000fc8000f8ec03f */
[----:B------:R-:W-:-:S04]  /*1ad0*/  ULOP3.LUT UR38, UR4, 0x10000, URZ, 0xfc, !UPT ;  /* 0x0001000004267892 */ /* 0x000fc8000f8efc3f */
[----:B------:R-:W-:-:S04]  /*1ae0*/  UIMAD UR4, UR36, 0x300, UR38 ;  /* 0x00000300240478a4 */ /* 0x000fc8000f8e0226 */
[----:B------:R-:W-:-:S03]  /*1af0*/  UIADD3 UR6, UR4, 0x2, URZ ;  /* 0x0000000204067890 */ /* 0x000fc6000fffe03f */
[----:B------:R-:W-:Y:S02]  /*1b00*/  UMOV UR10, UR4 ;  /* 0x00000004000a7c82 */ /* 0x000fe40008000000 */
        /* <DEDUP_REMOVED lines=8> */
[----:B------:R-:W-:Y:S01]  /*1b90*/  MOV R23, UR9 ;  /* 0x0000000900177c02 */ /* 0x000fe20008000f00 */
        /* <DEDUP_REMOVED lines=18> */
[----:B------:R-:W-:Y:S01]  /*1cc0*/  IMAD.U32 R18, RZ, RZ, UR8 ;  /* 0x00000008ff127e24 */ /* 0x000fe2000f8e00ff */
[----:B------:R-:W-:Y:S01]  /*1cd0*/  MOV R19, UR9 ;  /* 0x0000000900137c02 */ /* 0x000fe20008000f00 */
[----:B------:R-:W-:Y:S02]  /*1ce0*/  WARPGROUP.DEPBAR.LE gsb0, 0x0 ;  /* 0x00008000000079c5 */ /* 0x000fe40000010000 */
[----:B------:R-:W-:-:S06]  /*1cf0*/  WARPGROUP.ARRIVE ;  /* 0x00000000000079c5 */ /* 0x000fcc0000000000 */
[----:B------:R-:W-:Y:S03]  /*1d00*/  HGMMA.64x96x16.F32.BF16 R24, gdesc[UR8], R24, gsb0 ;  /* 0x01600000081879f0 */ /* 0x000fe60008001818 */
[----:B------:R-:W-:Y:S02]  /*1d10*/  WARPGROUP.DEPBAR.LE gsb0, 0x0 ;  /* 0x00008000000079c5 */ /* 0x000fe40000010000 */
[----:B------:R-:W4:Y:S02]  /*1d20*/  SYNCS.PHASECHK.TRANS64.TRYWAIT P1, [UR39+0x32410], R0 ;  /* 0x03241000ff0075a7 */ /* 0x000f240008020167 */
[----:B----4-:R-:W-:Y:S05]  /*1d30*/  @!P1 BRA `(.L_x_3411) ;  /* 0x000000d400849947 */ /* 0x010fea0003800000 */
.L_x_3511:
[----:B------:R-:W-:Y:S05]  /*1d40*/  @!P0 BRA `(.L_x_3412) ;  /* 0x0000000000048947 */ /* 0x000fea0003800000 */
[----:B------:R-:W-:Y:S01]  /*1d50*/  BPT.TRAP 0x1 ;  /* 0x000000040000795c */ /* 0x000fe20000300000 */
.L_x_3412:
[----:B------:R4:W1:Y:S01]  /*1d60*/  SYNCS.PHASECHK.TRANS64.TRYWAIT P1, [UR7+0x32450], R2 ;  /* 0x03245002ff0075a7 */ /* 0x0008620008020147 */
[----:B------:R-:W-:Y:S05]  /*1d70*/  @!P0 BRA `(.L_x_3413) ;  /* 0x0000000000048947 */ /* 0x000fea0003800000 */
[----:B------:R-:W-:Y:S01]  /*1d80*/  BPT.TRAP 0x1 ;  /* 0x000000040000795c */ /* 0x000fe20000300000 */
.L_x_3413:
[----:B-1----:R-:W-:Y:S05]  /*1d90*/  @P1 BRA `(.L_x_3414) ;  /* 0x0000000000081947 */ /* 0x002fea0003800000 */
[----:B------:R-:W1:Y:S02]  /*1da0*/  SYNCS.PHASECHK.TRANS64.TRYWAIT P1, [UR7+0x32450], R2 ;  /* 0x03245002ff0075a7 */ /* 0x000e640008020147 */
[----:B-1----:R-:W-:Y:S05]  /*1db0*/  @!P1 BRA `(.L_x_3415) ;  /* 0x000000d4007c9947 */ /* 0x002fea0003800000 */
.L_x_3414:
[----:B------:R-:W-:Y:S01]  /*1dc0*/  UIADD3 UR4, UR39, 0x400, URZ ;  /* 0x0000040027047890 */ /* 0x000fe2000fffe03f */
[----:B------:R-:W-:Y:S01]  /*1dd0*/  WARPGROUP.ARRIVE ;  /* 0x00000000000079c5 */ /* 0x000fe20000000000 */
[----:B------:R-:W-:Y:S01]  /*1de0*/  UMOV UR9, 0x40000040 ;  /* 0x4000004000097882 */ /* 0x000fe20000000000 */
[----:B------:R-:W-:Y:S01]  /*1df0*/  UMOV UR11, 0x40000040 ;  /* 0x40000040000b7882 */ /* 0x000fe20000000000 */
[----:B------:R-:W-:Y:S01]  /*1e00*/  USHF.R.U32.HI UR4, URZ, 0x4, UR4 ;  /* 0x000000043f047899 */ /* 0x000fe20008011604 */
[----:B------:R-:W-:Y:S01]  /*1e10*/  IMAD.U32 R17, RZ, RZ, UR9 ;  /* 0x00000009ff117e24 */ /* 0x000fe2000f8e00ff */
[----:B------:R-:W-:Y:S01]  /*1e20*/  UMOV UR13, 0x40000040 ;  /* 0x40000040000d7882 */ /* 0x000fe20000000000 */
[----:B------:R-:W-:Y:S01]  /*1e30*/  UMOV UR15, 0x40000040 ;  /* 0x40000040000f7882 */ /* 0x000fe20000000000 */
[----:B------:R-:W-:Y:S01]  /*1e40*/  ULOP3.LUT UR41, UR4, 0x3fff, URZ, 0xc0, !UPT ;  /* 0x00003fff04297892 */ /* 0x000fe2000f8ec03f */
[----:B------:R-:W-:Y:S01]  /*1e50*/  MOV R15, UR13 ;  /* 0x0000000d000f7c02 */ /* 0x000fe20008000f00 */
[----:B------:R-:W-:Y:S01]  /*1e60*/  ULOP3.LUT UR4, UR45, 0x10000, URZ, 0xfc, !UPT ;  /* 0x000100002d047892 */ /* 0x000fe2000f8efc3f */
[----:B------:R-:W1:Y:S01]  /*1e70*/  LDC R0, c[0x0][0x288] ;  /* 0x0000a200ff007b82 */ /* 0x000e620000000800 */
[----:B------:R-:W-:Y:S01]  /*1e80*/  ULOP3.LUT UR6, UR41, 0x10000, URZ, 0xfc, !UPT ;  /* 0x0001000029067892 */ /* 0x000fe2000f8efc3f */
[----:B------:R-:W-:Y:S01]  /*1e90*/  IMAD R13, R159, -0x60, R157 ;  /* 0xffffffa09f0d7824 */ /* 0x000fe200078e029d */
[----:B------:R-:W-:Y:S01]  /*1ea0*/  UIADD3 UR16, UR4, 0x800, URZ ;  /* 0x0000080004107890 */ /* 0x000fe2000fffe03f */
[----:B------:R-:W5:Y:S01]  /*1eb0*/  S2R R74, SR_TID.X ;  /* 0x00000000004a7919 */ /* 0x000f620000002100 */
[----:B------:R-:W-:Y:S01]  /*1ec0*/  UIMAD UR5, UR36, 0xc00, UR6 ;  /* 0x00000c00240578a4 */ /* 0x000fe2000f8e0206 */
[----:B------:R-:W-:Y:S01]  /*1ed0*/  VIADD R73, R13, 0x60 ;  /* 0x000000600d497836 */ /* 0x000fe20000000000 */
[----:B------:R-:W-:Y:S01]  /*1ee0*/  UMOV UR8, UR4 ;  /* 0x0000000400087c82 */ /* 0x000fe20008000000 */
[----:B------:R-:W-:Y:S01]  /*1ef0*/  UMOV UR17, 0x40000040 ;  /* 0x4000004000117882 */ /* 0x000fe20000000000 */
[----:B------:R-:W-:Y:S01]  /*1f00*/  IMAD.U32 R16, RZ, RZ, UR8 ;  /* 0x00000008ff107e24 */ /* 0x000fe2000f8e00ff */
[----:B------:R-:W-:Y:S01]  /*1f10*/  UIADD3 UR18, UR5, 0x600, URZ ;  /* 0x0000060005127890 */ /* 0x000fe2000fffe03f */
[----:B------:R-:W-:Y:S01]  /*1f20*/  IMAD R73, R224, -0x2, R73 ;  /* 0xfffffffee0497824 */ /* 0x000fe200078e0249 */
[----:B------:R-:W-:Y:S01]  /*1f30*/  UMOV UR10, UR5 ;  /* 0x00000005000a7c82 */ /* 0x000fe20008000000 */
[----:B------:R-:W-:Y:S01]  /*1f40*/  UMOV UR19, 0x40000040 ;  /* 0x4000004000137882 */ /* 0x000fe20000000000 */
[----:B------:R-:W-:Y:S01]  /*1f50*/  HGMMA.64x96x16.F32.BF16 R24, gdesc[UR8], R24, gsb0 ;  /* 0x01600000081879f0 */ /* 0x000fe20008001818 */
[----:B------:R-:W-:Y:S01]  /*1f60*/  UIADD3 UR8, UR4, 0x2, URZ ;  /* 0x0000000204087890 */ /* 0x000fe2000fffe03f */
[----:B------:R-:W-:Y:S01]  /*1f70*/  IMAD.U32 R165, RZ, RZ, UR7 ;  /* 0x00000007ffa57e24 */ /* 0x000fe2000f8e00ff */
[----:B------:R-:W-:-:S02]  /*1f80*/  UIADD3 UR9, UR5, 0x2, URZ ;  /* 0x0000000205097890 */ /* 0x000fc4000fffe03f */
[----:B------:R-:W-:Y:S01]  /*1f90*/  UIADD3 UR10, UR5, 0x304, URZ ;  /* 0x00000304050a7890 */ /* 0x000fe2000fffe03f */
[----:B------:R-:W-:Y:S02]  /*1fa0*/  UMOV UR11, 0x40000040 ;  /* 0x40000040000b7882 */ /* 0x000fe40000000000 */
[----:B------:R-:W-:Y:S01]  /*1fb0*/  UMOV UR12, UR8 ;  /* 0x00000008000c7c82 */ /* 0x000fe20008000000 */
[----:B------:R-:W-:Y:S01]  /*1fc0*/  UIADD3 UR8, UR4, 0x4, URZ ;  /* 0x0000000404087890 */ /* 0x000fe2000fffe03f */
[----:B------:R-:W-:Y:S01]  /*1fd0*/  IMAD.U32 R14, RZ, RZ, UR12 ;  /* 0x0000000cff0e7e24 */ /* 0x000fe2000f8e00ff */
[----:B------:R-:W-:Y:S01]  /*1fe0*/  UMOV UR14, UR9 ;  /* 0x00000009000e7c82 */ /* 0x000fe20008000000 */
[----:B------:R-:W-:Y:S01]  /*1ff0*/  UIADD3 UR9, UR5, 0x4, URZ ;  /* 0x0000000405097890 */ /* 0x000fe2000fffe03f */
[C---:B-1----:R-:W-:Y:S01]  /*2000*/  IADD3 R13, -R0.reuse, 0x61, R13 ;  /* 0x00000061000d7810 */ /* 0x042fe20007ffe10d */
[----:B------:R-:W-:Y:S01]  /*2010*/  UIADD3 UR20, UR4, 0x802, URZ ;  /* 0x0000080204147890 */ /* 0x000fe2000fffe03f */
[----:B------:R-:W-:Y:S01]  /*2020*/  IADD3 R0, -R0, UR42, R157 ;  /* 0x0000002a00007c10 */ /* 0x000fe2000fffe19d */
[----:B------:R-:W-:Y:S01]  /*2030*/  UIADD3 UR22, UR5, 0x602, URZ ;  /* 0x0000060205167890 */ /* 0x000fe2000fffe03f */
[----:B------:R-:W-:Y:S01]  /*2040*/  UMOV UR21, 0x40000040 ;  /* 0x4000004000157882 */ /* 0x000fe20000000000 */
[----:B------:R-:W-:Y:S01]  /*2050*/  UMOV UR23, 0x40000040 ;  /* 0x4000004000177882 */ /* 0x000fe20000000000 */
[----:B------:R-:W-:Y:S01]  /*2060*/  UIADD3 UR24, UR4, 0x804, URZ ;  /* 0x0000080404187890 */ /* 0x000fe2000fffe03f */
[----:B------:R-:W-:Y:S01]  /*2070*/  IMAD R12, R224, -0x2, R13 ;  /* 0xfffffffee00c7824 */ /* 0x000fe200078e020d */
[----:B------:R-:W-:Y:S01]  /*2080*/  UIADD3 UR26, UR5, 0x604, URZ ;  /* 0x00000604051a7890 */ /* 0x000fe2000fffe03f */
[----:B------:R-:W-:Y:S01]  /*2090*/  IADD3 R13, R225, UR42, RZ ;  /* 0x0000002ae10d7c10 */ /* 0x000fe2000fffe0ff */
[----:B------:R-:W-:Y:S01]  /*20a0*/  UMOV UR25, 0x40000040 ;  /* 0x4000004000197882 */ /* 0x000fe20000000000 */
[----:B------:R-:W-:Y:S01]  /*20b0*/  UMOV UR27, 0x40000040 ;  /* 0x40000040001b7882 */ /* 0x000fe20000000000 */
[----:B------:R-:W-:Y:S01]  /*20c0*/  UIADD3 UR28, UR4, 0x806, URZ ;  /* 0x00000806041c7890 */ /* 0x000fe2000fffe03f */
[----:B------:R-:W-:Y:S01]  /*20d0*/  VIADDMNMX R72, R13, R12, R73, PT ;  /* 0x0000000c0d487246 */ /* 0x000fe20003800149 */
[----:B------:R-:W-:Y:S01]  /*20e0*/  UIADD3 UR30, UR5, 0x606, URZ ;  /* 0x00000606051e7890 */ /* 0x000fe2000fffe03f */
[----:B------:R-:W-:Y:S01]  /*20f0*/  IADD3 R12, R12, 0x8, R13 ;  /* 0x000000080c0c7810 */ /* 0x000fe20007ffe00d */
[----:B------:R-:W-:Y:S01]  /*2100*/  UMOV UR29, 0x40000040 ;  /* 0x40000040001d7882 */ /* 0x000fe20000000000 */
[----:B------:R-:W-:Y:S01]  /*2110*/  UMOV UR31, 0x40000040 ;  /* 0x40000040001f7882 */ /* 0x000fe20000000000 */
[----:B------:R-:W-:Y:S01]  /*2120*/  UIADD3 UR32, UR4, 0xc00, URZ ;  /* 0x00000c0004207890 */ /* 0x000fe2000fffe03f */
[C---:B------:R-:W-:Y:S01]  /*2130*/  ISETP.GT.AND P5, PT, R72.reuse, RZ, PT ;  /* 0x000000ff4800720c */ /* 0x040fe20003fa4270 */
[----:B------:R-:W-:Y:S01]  /*2140*/  UIADD3 UR34, UR5, 0x900, URZ ;  /* 0x0000090005227890 */ /* 0x000fe2000fffe03f */
[C---:B------:R-:W-:Y:S01]  /*2150*/  ISETP.GT.AND P6, PT, R72.reuse, 0x1, PT ;  /* 0x000000014800780c */ /* 0x040fe20003fc4270 */
[----:B------:R-:W-:Y:S01]  /*2160*/  UMOV UR33, 0x40000040 ;  /* 0x4000004000217882 */ /* 0x000fe20000000000 */
[----:B------:R-:W-:Y:S01]  /*2170*/  UMOV UR35, 0x40000040 ;  /* 0x4000004000237882 */ /* 0x000fe20000000000 */
[----:B------:R-:W-:Y:S01]  /*2180*/  UIADD3 UR48, UR4, 0xc02, URZ ;  /* 0x00000c0204307890 */ /* 0x000fe2000fffe03f */
[C---:B------:R-:W-:Y:S01]  /*2190*/  ISETP.GT.AND P1, PT, R72.reuse, 0x8, PT ;  /* 0x000000084800780c */ /* 0x040fe20003f24270 */
[----:B------:R-:W-:Y:S01]  /*21a0*/  UIADD3 UR50, UR5, 0x902, URZ ;  /* 0x0000090205327890 */ /* 0x000fe2000fffe03f */
[----:B------:R-:W-:Y:S01]  /*21b0*/  VIMNMX R12, R73, R12, PT ;  /* 0x0000000c490c7248 */ /* 0x000fe20003fe0100 */
[----:B------:R-:W-:Y:S01]  /*21c0*/  UMOV UR49, 0x40000040 ;  /* 0x4000004000317882 */ /* 0x000fe20000000000 */
[----:B------:R-:W-:Y:S01]  /*21d0*/  UMOV UR51, 0x40000040 ;  /* 0x4000004000337882 */ /* 0x000fe20000000000 */
[----:B------:R-:W-:Y:S01]  /*21e0*/  UIADD3 UR52, UR4, 0xc04, URZ ;  /* 0x00000c0404347890 */ /* 0x000fe2000fffe03f */
[C---:B------:R-:W-:Y:S01]  /*21f0*/  ISETP.GT.AND P2, PT, R72.reuse, 0x9, PT ;  /* 0x000000094800780c */ /* 0x040fe20003f44270 */
[----:B------:R-:W-:Y:S01]  /*2200*/  UIADD3 UR54, UR5, 0x904, URZ ;  /* 0x0000090405367890 */ /* 0x000fe2000fffe03f */
[C---:B------:R-:W-:Y:S01]  /*2210*/  ISETP.GT.AND P3, PT, R72.reuse, 0x10, PT ;  /* 0x000000104800780c */ /* 0x040fe20003f64270 */
[----:B------:R-:W-:Y:S01]  /*2220*/  UMOV UR53, 0x40000040 ;  /* 0x4000004000357882 */ /* 0x000fe20000000000 */
[----:B------:R-:W-:Y:S01]  /*2230*/  UMOV UR55, 0x40000040 ;  /* 0x4000004000377882 */ /* 0x000fe20000000000 */
[----:B------:R-:W-:Y:S01]  /*2240*/  UMOV UR57, 0x40000040 ;  /* 0x4000004000397882 */ /* 0x000fe20000000000 */
[----:B------:R-:W-:Y:S01]  /*2250*/  UMOV UR59, 0x40000040 ;  /* 0x40000040003b7882 */ /* 0x000fe20000000000 */
[----:B------:R-:W-:Y:S01]  /*2260*/  ISETP.GT.AND P4, PT, R72, 0x11, PT ;  /* 0x000000114800780c */ /* 0x000fe20003f84270 */
[----:B------:R-:W-:Y:S01]  /*2270*/  ULOP3.LUT UR7, UR41, 0x3000000, URZ, 0xfc, !UPT ;  /* 0x0300000029077892 */ /* 0x000fe2000f8efc3f */
[----:B------:R-:W-:-:S04]  /*2280*/  IMAD.HI R0, R0, 0x2aaaaaab, RZ ;  /* 0x2aaaaaab00007827 */ /* 0x000fc800078e02ff */
        /* <DEDUP_REMOVED lines=43> */
[----:B------:R-:W-:Y:S01]  /*2540*/  UMOV UR9, 0x40000040 ;  /* 0x4000004000097882 */ /* 0x000fe20000000000 */
[----:B------:R-:W-:Y:S01]  /*2550*/  MOV R5, UR13 ;  /* 0x0000000d00057c02 */ /* 0x000fe20008000f00 */
[----:B------:R-:W-:Y:S02]  /*2560*/  WARPGROUP.DEPBAR.LE gsb0, 0x0 ;  /* 0x00008000000079c5 */ /* 0x000fe40000010000 */
[----:B------:R-:W-:-:S06]  /*2570*/  WARPGROUP.ARRIVE ;  /* 0x00000000000079c5 */ /* 0x000fcc0000000000 */
[----:B------:R-:W-:Y:S01]  /*2580*/  HGMMA.64x96x16.F32.BF16 R24, gdesc[UR12], R24, gsb0 ;  /* 0x016000000c1879f0 */ /* 0x000fe20008001818 */
[----:B------:R-:W-:Y:S02]  /*2590*/  UIADD3 UR12, UR4, 0x406, URZ ;  /* 0x00000406040c7890 */ /* 0x000fe4000fffe03f */
[----:B------:R-:W-:Y:S01]  /*25a0*/  UIADD3 UR14, UR5, 0x306, URZ ;  /* 0x00000306050e7890 */ /* 0x000fe2000fffe03f */
[----:B------:R-:W-:Y:S01]  /*25b0*/  UMOV UR13, 0x40000040 ;  /* 0x40000040000d7882 */ /* 0x000fe20000000000 */
[----:B------:R-:W-:Y:S01]  /*25c0*/  UMOV UR15, 0x40000040 ;  /* 0x40000040000f7882 */ /* 0x000fe20000000000 */
[----:B------:R-:W-:Y:S02]  /*25d0*/  UIADD3 UR4, UR4, 0xc06, URZ ;  /* 0x00000c0604047890 */ /* 0x000fe4000fffe03f */
[----:B------:R-:W-:-:S05]  /*25e0*/  UIADD3 UR5, UR5, 0x906, URZ ;  /* 0x0000090605057890 */ /* 0x000fca000fffe03f */
[----:B------:R-:W-:Y:S01]  /*25f0*/  UMOV UR56, UR4 ;  /* 0x0000000400387c82 */ /* 0x000fe20008000000 */
[----:B------:R-:W-:Y:S01]  /*2600*/  ULDC UR4, c[0x0][0xad0] ;  /* 0x0002b40000047ab9 */ /* 0x000fe20000000800 */
[----:B------:R-:W-:Y:S01]  /*2610*/  UMOV UR58, UR5 ;  /* 0x00000005003a7c82 */ /* 0x000fe20008000000 */
[----:B---34-:R-:W-:Y:S01]  /*2620*/  IMAD.U32 R2, RZ, RZ, UR56 ;  /* 0x00000038ff027e24 */ /* 0x018fe2000f8e00ff */
        /* <DEDUP_REMOVED lines=57> */
[----:B-1----:R-:W-:Y:S01]  /*29c0*/  FSEL R13, R24, -INF , P5 ;  /* 0xff800000180d7808 */ /* 0x002fe20002800000 */
[----:B------:R-:W-:Y:S01]  /*29d0*/  FMUL.FTZ R30, R30, UR4 ;  /* 0x000000041e1e7c20 */ /* 0x000fe20008410000 */
[----:B------:R-:W-:Y:S01]  /*29e0*/  ISETP.GT.AND P5, PT, R72, 0x18, PT ;  /* 0x000000184800780c */ /* 0x000fe20003fa4270 */
[----:B------:R-:W-:Y:S01]  /*29f0*/  FMUL.FTZ R68, R68, UR4 ;  /* 0x0000000444447c20 */ /* 0x000fe20008410000 */
[----:B------:R-:W-:Y:S01]  /*2a00*/  FMUL.FTZ R31, R31, UR4 ;  /* 0x000000041f1f7c20 */ /* 0x000fe20008410000 */
[----:B------:R-:W1:Y:S01]  /*2a10*/  MUFU.TANH R36, R36 ;  /* 0x0000002400247308 */ /* 0x000e620000002400 */
[----:B---3--:R-:W-:Y:S01]  /*2a20*/  FSEL R25, R25, -INF , P6 ;  /* 0xff80000019197808 */ /* 0x008fe20003000000 */
[----:B------:R-:W-:Y:S01]  /*2a30*/  FMUL.FTZ R35, R35, UR4 ;  /* 0x0000000423237c20 */ /* 0x000fe20008410000 */
[----:B------:R-:W-:Y:S01]  /*2a40*/  ISETP.GT.AND P6, PT, R72, 0x19, PT ;  /* 0x000000194800780c */ /* 0x000fe20003fc4270 */
        /* <DEDUP_REMOVED lines=13> */
[----:B-1----:R-:W-:Y:S01]  /*2b20*/  FSEL R173, R36, -INF , P5 ;  /* 0xff80000024ad7808 */ /* 0x002fe20002800000 */
[----:B------:R-:W-:Y:S01]  /*2b30*/  FMUL.FTZ R47, R47, UR4 ;  /* 0x000000042f2f7c20 */ /* 0x000fe20008410000 */
[----:B------:R-:W-:Y:S01]  /*2b40*/  ISETP.GT.AND P5, PT, R72, 0x30, PT ;  /* 0x000000304800780c */ /* 0x000fe20003fa4270 */
[----:B------:R-:W-:Y:S01]  /*2b50*/  FMUL.FTZ R50, R50, UR4 ;  /* 0x0000000432327c20 */ /* 0x000fe20008410000 */
[----:B------:R-:W-:Y:S01]  /*2b60*/  FMUL.FTZ R57, R57, UR4 ;  /* 0x0000000439397c20 */ /* 0x000fe20008410000 */
[----:B------:R-:W-:Y:S01]  /*2b70*/  FMUL.FTZ R51, R51, UR4 ;  /* 0x0000000433337c20 */ /* 0x000fe20008410000 */
[----:B------:R-:W-:Y:S01]  /*2b80*/  FMUL.FTZ R54, R54, UR4 ;  /* 0x0000000436367c20 */ /* 0x000fe20008410000 */
[----:B------:R-:W1:Y:S01]  /*2b90*/  MUFU.TANH R40, R40 ;  /* 0x0000002800287308 */ /* 0x000e620000002400 */
[----:B---3--:R-:W-:Y:S01]  /*2ba0*/  FSEL R175, R37, -INF , P6 ;  /* 0xff80000025af7808 */ /* 0x008fe20003000000 */
[----:B------:R-:W-:Y:S01]  /*2bb0*/  FMUL.FTZ R55, R55, UR4 ;  /* 0x0000000437377c20 */ /* 0x000fe20008410000 */
[----:B------:R-:W-:Y:S01]  /*2bc0*/  ISETP.GT.AND P6, PT, R72, 0x31, PT ;  /* 0x000000314800780c */ /* 0x000fe20003fc4270 */
[----:B------:R-:W-:Y:S01]  /*2bd0*/  FMUL.FTZ R58, R58, UR4 ;  /* 0x000000043a3a7c20 */ /* 0x000fe20008410000 */
[----:B------:R-:W-:Y:S01]  /*2be0*/  FMUL.FTZ R59, R59, UR4 ;  /* 0x000000043b3b7c20 */ /* 0x000fe20008410000 */
        /* <DEDUP_REMOVED lines=14> */
[----:B------:R-:W-:-:S02]  /*2cd0*/  ULDC UR4, c[0x0][0xa80] ;  /* 0x0002a00000047ab9 */ /* 0x000fc40000000800 */
[----:B------:R-:W-:Y:S01]  /*2ce0*/  IMAD.U32 R195, RZ, RZ, UR4 ;  /* 0x00000004ffc37e24 */ /* 0x000fe2000f8e00ff */
[----:B------:R-:W-:Y:S01]  /*2cf0*/  UIMAD UR4, UR36, 0xc00, UR7 ;  /* 0x00000c00240478a4 */ /* 0x000fe2000f8e0207 */
[----:B------:R-:W1:Y:S01]  /*2d00*/  MUFU.TANH R32, R32 ;  /* 0x0000002000207308 */ /* 0x000e620000002400 */
[----:B---3--:R-:W-:Y:S02]  /*2d10*/  FSEL R233, R48, -INF , P5 ;  /* 0xff80000030e97808 */ /* 0x008fe40002800000 */
[----:B------:R-:W-:-:S03]  /*2d20*/  ISETP.GT.AND P5, PT, R72, 0x48, PT ;  /* 0x000000484800780c */ /* 0x000fc60003fa4270 */
[----:B------:R-:W-:Y:S02]  /*2d30*/  UMOV UR10, UR4 ;  /* 0x00000004000a7c82 */ /* 0x000fe40008000000 */
[----:B------:R-:W3:Y:S01]  /*2d40*/  MUFU.TANH R41, R41 ;  /* 0x0000002900297308 */ /* 0x000ee20000002400 */
[----:B----4-:R-:W-:Y:S02]  /*2d50*/  FSEL R215, R49, -INF , P6 ;  /* 0xff80000031d77808 */ /* 0x010fe40003000000 */
[----:B------:R-:W-:-:S05]  /*2d60*/  ISETP.GT.AND P6, PT, R72, 0x49, PT ;  /* 0x000000494800780c */ /* 0x000fca0003fc4270 */
[----:B------:R-:W4:Y:S01]  /*2d70*/  MUFU.TANH R52, R52 ;  /* 0x0000003400347308 */ /* 0x000f220000002400 */
[----:B-1----:R-:W-:Y:S02]  /*2d80*/  FSEL R169, R32, -INF , P3 ;  /* 0xff80000020a97808 */ /* 0x002fe40001800000 */
[----:B------:R-:W-:Y:S02]  /*2d90*/  ISETP.GT.AND P3, PT, R72, 0x28, PT ;  /* 0x000000284800780c */ /* 0x000fe40003f64270 */
[----:B------:R-:W-:-:S03]  /*2da0*/  FMNMX.FTZ R24, R169, R24, !PT ;  /* 0x00000018a9187209 */ /* 0x000fc60007810000 */
[----:B------:R-:W1:Y:S01]  /*2db0*/  MUFU.TANH R60, R60 ;  /* 0x0000003c003c7308 */ /* 0x000e620000002400 */
[----:B---3--:R-:W-:Y:S02]  /*2dc0*/  FSEL R194, R41, -INF , P2 ;  /* 0xff80000029c27808 */ /* 0x008fe40001000000 */
[----:B------:R-:W-:-:S05]  /*2dd0*/  ISETP.GT.AND P2, PT, R72, 0x39, PT ;  /* 0x000000394800780c */ /* 0x000fca0003f44270 */
[----:B------:R-:W3:Y:S01]  /*2de0*/  MUFU.TANH R61, R61 ;  /* 0x0000003d003d7308 */ /* 0x000ee20000002400 */
[----:B----4-:R-:W-:Y:S02]  /*2df0*/  FSEL R231, R52, -INF , P1 ;  /* 0xff80000034e77808 */ /* 0x010fe40000800000 */
[----:B------:R-:W-:-:S05]  /*2e00*/  ISETP.GT.AND P1, PT, R72, 0x50, PT ;  /* 0x000000504800780c */ /* 0x000fca0003f24270 */
[----:B------:R-:W4:Y:S01]  /*2e10*/  MUFU.TANH R44, R44 ;  /* 0x0000002c002c7308 */ /* 0x000f220000002400 */
[----:B-1----:R-:W-:Y:S02]  /*2e20*/  FSEL R181, R60, -INF , P5 ;  /* 0xff8000003cb57808 */ /* 0x002fe40002800000 */
[----:B------:R-:W-:-:S05]  /*2e30*/  ISETP.GT.AND P5, PT, R12, RZ, PT ;  /* 0x000000ff0c00720c */ /* 0x000fca0003fa4270 */
        /* <DEDUP_REMOVED lines=17> */
[----:B------:R-:W-:Y:S02]  /*2f50*/  FMNMX.FTZ R26, R171, R24, !PT ;  /* 0x00000018ab1a7209 */ /* 0x000fe40007810000 */
[----:B------:R-:W-:Y:S02]  /*2f60*/  ISETP.GT.AND P5, PT, R12, 0x11, PT ;  /* 0x000000110c00780c */ /* 0x000fe40003fa4270 */
[----:B------:R-:W-:Y:S01]  /*2f70*/  FMNMX.FTZ R26, R173, R26, !PT ;  /* 0x0000001aad1a7209 */ /* 0x000fe20007810000 */
[----:B------:R-:W1:Y:S01]  /*2f80*/  MUFU.TANH R65, R65 ;  /* 0x0000004100417308 */ /* 0x000e620000002400 */
[----:B---3--:R-:W-:Y:S02]  /*2f90*/  FSEL R27, R27, -INF , P6 ;  /* 0xff8000001b1b7808 */ /* 0x008fe40003000000 */
[----:B------:R-:W-:-:S02]  /*2fa0*/  FMNMX.FTZ R26, R175, R26, !PT ;  /* 0x0000001aaf1a7209 */ /* 0x000fc40007810000 */
[----:B------:R-:W-:Y:S02]  /*2fb0*/  FMNMX.FTZ R24, R33, R27, !PT ;  /* 0x0000001b21187209 */ /* 0x000fe40007810000 */
[----:B------:R-:W-:Y:S01]  /*2fc0*/  FMNMX.FTZ R41, R193, R26, !PT ;  /* 0x0000001ac1297209 */ /* 0x000fe20007810000 */
[----:B------:R-:W3:Y:S01]  /*2fd0*/  MUFU.TANH R30, R30 ;  /* 0x0000001e001e7308 */ /* 0x000ee20000002400 */
[----:B----4-:R-:W-:Y:S02]  /*2fe0*/  FSEL R177, R56, -INF , P3 ;  /* 0xff80000038b17808 */ /* 0x010fe40001800000 */
[----:B------:R-:W-:Y:S02]  /*2ff0*/  ISETP.GT.AND P3, PT, R72, 0x58, PT ;  /* 0x000000584800780c */ /* 0x000fe40003f64270 */
[----:B------:R-:W-:Y:S02]  /*3000*/  ISETP.GT.AND P6, PT, R12, 0x18, PT ;  /* 0x000000180c00780c */ /* 0x000fe40003fc4270 */
[----:B------:R-:W-:Y:S01]  /*3010*/  FMNMX.FTZ R41, R194, R41, !PT ;  /* 0x00000029c2297209 */ /* 0x000fe20007810000 */
[----:B------:R-:W4:Y:S01]  /*3020*/  MUFU.TANH R68, R68 ;  /* 0x0000004400447308 */ /* 0x000f220000002400 */
[----:B-1----:R-:W-:-:S02]  /*3030*/  FSEL R168, R65, -INF , P2 ;  /* 0xff80000041a87808 */ /* 0x002fc40001000000 */
[----:B------:R-:W-:-:S05]  /*3040*/  ISETP.GT.AND P2, PT, R12, 0x9, PT ;  /* 0x000000090c00780c */ /* 0x000fca0003f44270 */
[----:B------:R-:W1:Y:S01]  /*3050*/  MUFU.TANH R31, R31 ;  /* 0x0000001f001f7308 */ /* 0x000e620000002400 */
[----:B---3--:R-:W-:Y:S02]  /*3060*/  FSEL R37, R30, -INF , P1 ;  /* 0xff8000001e257808 */ /* 0x008fe40000800000 */
[----:B------:R-:W-:Y:S02]  /*3070*/  ISETP.GT.AND P1, PT, R12, 0x19, PT ;  /* 0x000000190c00780c */ /* 0x000fe40003f24270 */
[----:B------:R-:W-:-:S03]  /*3080*/  FMNMX.FTZ R24, R37, R24, !PT ;  /* 0x0000001825187209 */ /* 0x000fc60007810000 */
        /* <DEDUP_REMOVED lines=8> */
[----:B------:R-:W-:Y:S02]  /*3110*/  FMNMX.FTZ R35, R31, R24, !PT ;  /* 0x000000181f237209 */ /* 0x000fe40007810000 */
[----:B------:R-:W-:Y:S02]  /*3120*/  FMNMX.FTZ R24, R196, R41, !PT ;  /* 0x00000029c4187209 */ /* 0x000fe40007810000 */
[----:B------:R-:W-:Y:S01]  /*3130*/  ISETP.GT.AND P5, PT, R12, 0x28, PT ;  /* 0x000000280c00780c */ /* 0x000fe20003fa4270 */
[----:B------:R-:W3:Y:S01]  /*3140*/  MUFU.TANH R45, R45 ;  /* 0x0000002d002d7308 */ /* 0x000ee20000002400 */
[----:B----4-:R-:W-:Y:S02]  /*3150*/  FSEL R190, R34, -INF , P3 ;  /* 0xff80000022be7808 */ /* 0x010fe40001800000 */
[----:B------:R-:W-:-:S02]  /*3160*/  ISETP.GT.AND P3, PT, R12, 0x21, PT ;  /* 0x000000210c00780c */ /* 0x000fc40003f64270 */
[----:B------:R-:W-:-:S03]  /*3170*/  FMNMX.FTZ R35, R190, R35, !PT ;  /* 0x00000023be237209 */ /* 0x000fc60007810000 */
[----:B------:R-:W4:Y:S01]  /*3180*/  MUFU.TANH R39, R39 ;  /* 0x0000002700277308 */ /* 0x000f220000002400 */
[----:B-1----:R-:W-:Y:S02]  /*3190*/  FSEL R198, R38, -INF , P6 ;  /* 0xff80000026c67808 */ /* 0x002fe40003000000 */
[----:B------:R-:W-:Y:S02]  /*31a0*/  FMNMX.FTZ R35, R192, R35, !PT ;  /* 0x00000023c0237209 */ /* 0x000fe40007810000 */
[----:B------:R-:W-:Y:S02]  /*31b0*/  ISETP.GT.AND P6, PT, R12, 0x29, PT ;  /* 0x000000290c00780c */ /* 0x000fe40003fc4270 */
[----:B------:R-:W-:Y:S01]  /*31c0*/  FMNMX.FTZ R35, R198, R35, !PT ;  /* 0x00000023c6237209 */ /* 0x000fe20007810000 */
[----:B------:R-:W1:Y:S01]  /*31d0*/  MUFU.TANH R42, R42 ;  /* 0x0000002a002a7308 */ /* 0x000e620000002400 */
[----:B---3--:R-:W-:Y:S02]  /*31e0*/  FSEL R199, R45, -INF , P4 ;  /* 0xff8000002dc77808 */ /* 0x008fe40002000000 */
[----:B------:R-:W-:-:S02]  /*31f0*/  ISETP.GT.AND P4, PT, R72, 0x41, PT ;  /* 0x000000414800780c */ /* 0x000fc40003f84270 */
[----:B------:R-:W-:-:S03]  /*3200*/  FMNMX.FTZ R26, R199, R24, !PT ;  /* 0x00000018c71a7209 */ /* 0x000fc60007810000 */
[----:B------:R-:W3:Y:S01]  /*3210*/  MUFU.TANH R43, R43 ;  /* 0x0000002b002b7308 */ /* 0x000ee20000002400 */
[----:B----4-:R-:W-:Y:S02]  /*3220*/  FSEL R206, R39, -INF , P1 ;  /* 0xff80000027ce7808 */ /* 0x010fe40000800000 */
[----:B------:R-:W-:Y:S02]  /*3230*/  FMNMX.FTZ R26, R233, R26, !PT ;  /* 0x0000001ae91a7209 */ /* 0x000fe40007810000 */
[----:B------:R-:W-:Y:S02]  /*3240*/  FMNMX.FTZ R24, R206, R35, !PT ;  /* 0x00000023ce187209 */ /* 0x000fe40007810000 */
[----:B------:R-:W-:Y:S01]  /*3250*/  FMNMX.FTZ R26, R215, R26, !PT ;  /* 0x0000001ad71a7209 */ /* 0x000fe20007810000 */
[----:B------:R-:W4:Y:S01]  /*3260*/  MUFU.TANH R46, R46 ;  /* 0x0000002e002e7308 */ /* 0x000f220000002400 */
[----:B-1----:R-:W-:Y:S02]  /*3270*/  FSEL R237, R42, -INF , P2 ;  /* 0xff8000002aed7808 */ /* 0x002fe40001000000 */
[----:B------:R-:W-:-:S02]  /*3280*/  FMNMX.FTZ R26, R231, R26, !PT ;  /* 0x0000001ae71a7209 */ /* 0x000fc40007810000 */
[----:B------:R-:W-:Y:S02]  /*3290*/  FMNMX.FTZ R24, R237, R24, !PT ;  /* 0x00000018ed187209 */ /* 0x000fe40007810000 */
[C---:B------:R-:W-:Y:S01]  /*32a0*/  ISETP.GT.AND P1, PT, R12.reuse, 0x30, PT ;  /* 0x000000300c00780c */ /* 0x040fe20003f24270 */
[----:B------:R-:W1:Y:S01]  /*32b0*/  MUFU.TANH R47, R47 ;  /* 0x0000002f002f7308 */ /* 0x000e620000002400 */
[----:B---3--:R-:W-:Y:S02]  /*32c0*/  FSEL R207, R43, -INF , P3 ;  /* 0xff8000002bcf7808 */ /* 0x008fe40001800000 */
[----:B------:R-:W-:Y:S02]  /*32d0*/  FMNMX.FTZ R26, R229, R26, !PT ;  /* 0x0000001ae51a7209 */ /* 0x000fe40007810000 */
[----:B------:R-:W-:Y:S02]  /*32e0*/  FMNMX.FTZ R24, R207, R24, !PT ;  /* 0x00000018cf187209 */ /* 0x000fe40007810000 */
[----:B------:R-:W-:Y:S01]  /*32f0*/  ISETP.GT.AND P2, PT, R12, 0x31, PT ;  /* 0x000000310c00780c */ /* 0x000fe20003f44270 */
[----:B------:R-:W3:Y:S01]  /*3300*/  MUFU.TANH R50, R50 ;  /* 0x0000003200327308 */ /* 0x000ee20000002400 */
[----:B----4-:R-:W-:-:S02]  /*3310*/  FSEL R235, R46, -INF , P5 ;  /* 0xff8000002eeb7808 */ /* 0x010fc40002800000 */
[----:B------:R-:W-:Y:S02]  /*3320*/  FMNMX.FTZ R26, R177, R26, !PT ;  /* 0x0000001ab11a7209 */ /* 0x000fe40007810000 */
[----:B------:R-:W-:Y:S02]  /*3330*/  FMNMX.FTZ R24, R235, R24, !PT ;  /* 0x00000018eb187209 */ /* 0x000fe40007810000 */
[C---:B------:R-:W-:Y:S01]  /*3340*/  ISETP.GT.AND P3, PT, R12.reuse, 0x38, PT ;  /* 0x000000380c00780c */ /* 0x040fe20003f64270 */
[----:B------:R-:W4:Y:S01]  /*3350*/  MUFU.TANH R57, R57 ;  /* 0x0000003900397308 */ /* 0x000f220000002400 */
[----:B-1----:R-:W-:Y:S02]  /*3360*/  FSEL R209, R47, -INF , P6 ;  /* 0xff8000002fd17808 */ /* 0x002fe40003000000 */
[----:B------:R-:W-:Y:S02]  /*3370*/  ISETP.GT.AND P5, PT, R12, 0x39, PT ;  /* 0x000000390c00780c */ /* 0x000fe40003fa4270 */
[----:B------:R-:W-:-:S02]  /*3380*/  FMNMX.FTZ R24, R209, R24, !PT ;  /* 0x00000018d1187209 */ /* 0x000fc40007810000 */
[----:B------:R-:W-:Y:S01]  /*3390*/  ISETP.GT.AND P6, PT, R12, 0x40, PT ;  /* 0x000000400c00780c */ /* 0x000fe20003fc4270 */
[----:B------:R-:W1:Y:S01]  /*33a0*/  MUFU.TANH R51, R51 ;  /* 0x0000003300337308 */ /* 0x000e620000002400 */
[----:B---3--:R-:W-:Y:S02]  /*33b0*/  FSEL R221, R50, -INF , P1 ;  /* 0xff80000032dd7808 */ /* 0x008fe40000800000 */
[----:B------:R-:W-:Y:S02]  /*33c0*/  ISETP.GT.AND P1, PT, R12, 0x41, PT ;  /* 0x000000410c00780c */ /* 0x000fe40003f24270 */
[----:B------:R-:W-:-:S03]  /*33d0*/  FMNMX.FTZ R24, R221, R24, !PT ;  /* 0x00000018dd187209 */ /* 0x000fc60007810000 */
[----:B------:R-:W3:Y:S01]  /*33e0*/  MUFU.TANH R54, R54 ;  /* 0x0000003600367308 */ /* 0x000ee20000002400 */
[----:B----4-:R-:W-:Y:S02]  /*33f0*/  FSEL R179, R57, -INF , P4 ;  /* 0xff80000039b37808 */ /* 0x010fe40002000000 */
[----:B------:R-:W-:Y:S02]  /*3400*/  ISETP.GT.AND P4, PT, R72, 0x59, PT ;  /* 0x000000594800780c */ /* 0x000fe40003f84270 */
[----:B------:R-:W-:-:S03]  /*3410*/  FMNMX.FTZ R26, R179, R26, !PT ;  /* 0x0000001ab31a7209 */ /* 0x000fc60007810000 */
[----:B------:R-:W4:Y:S01]  /*3420*/  MUFU.TANH R55, R55 ;  /* 0x0000003700377308 */ /* 0x000f220000002400 */
[----:B-1----:R-:W-:Y:S02]  /*3430*/  FSEL R217, R51, -INF , P2 ;  /* 0xff80000033d97808 */ /* 0x002fe40001000000 */
[----:B------:R-:W-:Y:S02]  /*3440*/  FMNMX.FTZ R26, R181, R26, !PT ;  /* 0x0000001ab51a7209 */ /* 0x000fe40007810000 */
[----:B------:R-:W-:Y:S02]  /*3450*/  FMNMX.FTZ R24, R217, R24, !PT ;  /* 0x00000018d9187209 */ /* 0x000fe40007810000 */
[----:B------:R-:W-:Y:S01]  /*3460*/  FMNMX.FTZ R35, R183, R26, !PT ;  /* 0x0000001ab7237209 */ /* 0x000fe20007810000 */
[----:B------:R-:W1:Y:S01]  /*3470*/  MUFU.TANH R58, R58 ;  /* 0x0000003a003a7308 */ /* 0x000e620000002400 */
[----:B---3--:R-:W-:Y:S02]  /*3480*/  FSEL R213, R54, -INF , P3 ;  /* 0xff80000036d57808 */ /* 0x008fe40001800000 */
[----:B------:R-:W-:-:S02]  /*3490*/  FMNMX.FTZ R35, R166, R35, !PT ;  /* 0x00000023a6237209 */ /* 0x000fc40007810000 */
[----:B------:R-:W-:Y:S02]  /*34a0*/  FMNMX.FTZ R24, R213, R24, !PT ;  /* 0x00000018d5187209 */ /* 0x000fe40007810000 */
[----:B------:R-:W-:Y:S01]  /*34b0*/  ISETP.GT.AND P2, PT, R12, 0x48, PT ;  /* 0x000000480c00780c */ /* 0x000fe20003f44270 */
[----:B------:R-:W3:Y:S01]  /*34c0*/  MUFU.TANH R59, R59 ;  /* 0x0000003b003b7308 */ /* 0x000ee20000002400 */
[----:B----4-:R-:W-:Y:S02]  /*34d0*/  FSEL R211, R55, -INF , P5 ;  /* 0xff80000037d37808 */ /* 0x010fe40002800000 */
[----:B------:R-:W-:Y:S02]  /*34e0*/  FMNMX.FTZ R35, R168, R35, !PT ;  /* 0x00000023a8237209 */ /* 0x000fe40007810000 */
[----:B------:R-:W-:Y:S02]  /*34f0*/  FMNMX.FTZ R24, R211, R24, !PT ;  /* 0x00000018d3187209 */ /* 0x000fe40007810000 */
[----:B------:R-:W-:Y:S01]  /*3500*/  ISETP.GT.AND P3, PT, R12, 0x49, PT ;  /* 0x000000490c00780c */ /* 0x000fe20003f64270 */
[----:B------:R-:W4:Y:S01]  /*3510*/  MUFU.TANH R62, R62 ;  /* 0x0000003e003e7308 */ /* 0x000f220000002400 */
[----:B-1----:R-:W-:-:S02]  /*3520*/  FSEL R185, R58, -INF , P6 ;  /* 0xff8000003ab97808 */ /* 0x002fc40003000000 */
[----:B------:R-:W-:Y:S02]  /*3530*/  FMNMX.FTZ R35, R170, R35, !PT ;  /* 0x00000023aa237209 */ /* 0x000fe40007810000 */
[----:B------:R-:W-:Y:S02]  /*3540*/  FMNMX.FTZ R24, R185, R24, !PT ;  /* 0x00000018b9187209 */ /* 0x000fe40007810000 */
[C---:B------:R-:W-:Y:S01]  /*3550*/  ISETP.GT.AND P5, PT, R12.reuse, 0x50, PT ;  /* 0x000000500c00780c */ /* 0x040fe20003fa4270 */
        /* <DEDUP_REMOVED lines=9> */
[----:B-1----:R-:W-:-:S04]  /*35f0*/  FSEL R172, R69, -INF , P4 ;  /* 0xff80000045ac7808 */ /* 0x002fc80002000000 */
[----:B------:R-:W-:-:S03]  /*3600*/  FMNMX.FTZ R26, R172, R35, !PT ;  /* 0x00000023ac1a7209 */ /* 0x000fc60007810000 */
[----:B------:R-:W1:Y:S01]  /*3610*/  MUFU.TANH R67, R67 ;  /* 0x0000004300437308 */ /* 0x000e620000002400 */
[----:B---3--:R-:W-:Y:S01]  /*3620*/  FSEL R191, R63, -INF , P3 ;  /* 0xff8000003fbf7808 */ /* 0x008fe20001800000 */
[----:B------:R-:W3:Y:S03]  /*3630*/  SHFL.BFLY PT, R39, R26, 0x2, 0x1f ;  /* 0x0c401f001a277f89 */ /* 0x000ee600000e0000 */
[----:B------:R-:W-:-:S03]  /*3640*/  FMNMX.FTZ R35, R191, R24, !PT ;  /* 0x00000018bf237209 */ /* 0x000fc60007810000 */
[----:B------:R-:W2:Y:S01]  /*3650*/  MUFU.TANH R70, R70 ;  /* 0x0000004600467308 */ /* 0x000ea20000002400 */
[----:B----4-:R-:W-:-:S04]  /*3660*/  FSEL R174, R66, -INF , P5 ;  /* 0xff80000042ae7808 */ /* 0x010fc80002800000 */
[----:B------:R-:W-:-:S03]  /*3670*/  FMNMX.FTZ R35, R174, R35, !PT ;  /* 0x00000023ae237209 */ /* 0x000fc60007810000 */
[----:B------:R-:W4:Y:S01]  /*3680*/  MUFU.TANH R71, R71 ;  /* 0x0000004700477308 */ /* 0x000f220000002400 */
[----:B-1----:R-:W-:Y:S02]  /*3690*/  FSEL R176, R67, -INF , P1 ;  /* 0xff80000043b07808 */ /* 0x002fe40000800000 */
[----:B------:R-:W-:Y:S02]  /*36a0*/  ISETP.GT.AND P1, PT, R12, 0x59, PT ;  /* 0x000000590c00780c */ /* 0x000fe40003f24270 */
[----:B------:R-:W-:Y:S02]  /*36b0*/  FMNMX.FTZ R35, R176, R35, !PT ;  /* 0x00000023b0237209 */ /* 0x000fe40007810000 */
[----:B--2---:R-:W-:Y:S02]  /*36c0*/  FSEL R178, R70, -INF , P2 ;  /* 0xff80000046b27808 */ /* 0x004fe40001000000 */
[----:B---3--:R-:W-:Y:S02]  /*36d0*/  FMNMX.FTZ R39, R26, R39, !PT ;  /* 0x000000271a277209 */ /* 0x008fe40007810000 */
[----:B------:R-:W-:-:S03]  /*36e0*/  FMNMX.FTZ R35, R178, R35, !PT ;  /* 0x00000023b2237209 */ /* 0x000fc60007810000 */
[----:B------:R-:W1:Y:S01]  /*36f0*/  SHFL.BFLY PT, R12, R39, 0x1, 0x1f ;  /* 0x0c201f00270c7f89 */ /* 0x000e6200000e0000 */
[----:B----4-:R-:W-:-:S04]  /*3700*/  FSEL R180, R71, -INF , P1 ;  /* 0xff80000047b47808 */ /* 0x010fc80000800000 */
[----:B------:R-:W-:-:S05]  /*3710*/  FMNMX.FTZ R35, R180, R35, !PT ;  /* 0x00000023b4237209 */ /* 0x000fca0007810000 */
[----:B------:R-:W2:Y:S01]  /*3720*/  SHFL.BFLY PT, R24, R35, 0x2, 0x1f ;  /* 0x0c401f0023187f89 */ /* 0x000ea200000e0000 */
[----:B-1----:R-:W-:-:S04]  /*3730*/  FMNMX.FTZ R197, R39, R12, !PT ;  /* 0x0000000c27c57209 */ /* 0x002fc80007810000 */
[C---:B------:R-:W-:Y:S01]  /*3740*/  FSETP.NEU.FTZ.AND P1, PT, R197.reuse, -INF , PT ;  /* 0xff800000c500780b */ /* 0x040fe20003f3d000 */
[----:B------:R-:W-:Y:S01]  /*3750*/  FMUL.FTZ R182, R197, R195 ;  /* 0x000000c3c5b67220 */ /* 0x000fe20000410000 */
[----:B--2---:R-:W-:-:S04]  /*3760*/  FMNMX.FTZ R24, R35, R24, !PT ;  /* 0x0000001823187209 */ /* 0x004fc80007810000 */
[----:B------:R-:W-:Y:S01]  /*3770*/  FSEL R182, R182, RZ, P1 ;  /* 0x000000ffb6b67208 */ /* 0x000fe20000800000 */
[----:B------:R-:W1:Y:S04]  /*3780*/  SHFL.BFLY PT, R41, R24, 0x1, 0x1f ;  /* 0x0c201f0018297f89 */ /* 0x000e6800000e0000 */
        /* <DEDUP_REMOVED lines=18> */
[-CC-:B------:R-:W-:Y:S01]  /*38b0*/  FFMA.FTZ R179, R181, R195.reuse, -R182.reuse ;  /* 0x000000c3b5b37223 */ /* 0x180fe200000108b6 */
[-CC-:B------:R-:W-:Y:S01]  /*38c0*/  FFMA.FTZ R218, R183, R195.reuse, -R182.reuse ;  /* 0x000000c3b7da7223 */ /* 0x180fe200000108b6 */
[-CC-:B------:R-:W-:Y:S01]  /*38d0*/  FFMA.FTZ R177, R177, R195.reuse, -R182.reuse ;  /* 0x000000c3b1b17223 */ /* 0x180fe200000108b6 */
[----:B------:R-:W-:Y:S01]  /*38e0*/  FFMA.FTZ R166, R166, R195, -R182 ;  /* 0x000000c3a6a67223 */ /* 0x000fe200000108b6 */
[----:B-1----:R-:W-:Y:S01]  /*38f0*/  FMNMX.FTZ R156, R24, R41, !PT ;  /* 0x00000029189c7209 */ /* 0x002fe20007810000 */
[----:B------:R-:W-:Y:S03]  /*3900*/  MUFU.EX2 R160, R160 ;  /* 0x000000a000a07308 */ /* 0x000fe60000000800 */
[C---:B------:R-:W-:Y:S01]  /*3910*/  FSETP.NEU.FTZ.AND P1, PT, R156.reuse, -INF , PT ;  /* 0xff8000009c00780b */ /* 0x040fe20003f3d000 */
[----:B------:R-:W-:-:S04]  /*3920*/  FMUL.FTZ R184, R156, R195 ;  /* 0x000000c39cb87220 */ /* 0x000fc80000410000 */
[----:B------:R-:W1:Y:S01]  /*3930*/  MUFU.EX2 R161, R161 ;  /* 0x000000a100a17308 */ /* 0x000e620000000800 */
[----:B------:R-:W-:Y:S02]  /*3940*/  FSEL R184, R184, RZ, P1 ;  /* 0x000000ffb8b87208 */ /* 0x000fe40000800000 */
[----:B-----5:R-:W-:Y:S02]  /*3950*/  LOP3.LUT P1, RZ, R74, 0x7f, RZ, 0xc0, !PT ;  /* 0x0000007f4aff7812 */ /* 0x020fe4000782c0ff */
[----:B------:R-:W-:Y:S01]  /*3960*/  SHF.R.U32.HI R74, RZ, 0x7, R74 ;  /* 0x00000007ff4a7819 */ /* 0x000fe2000001164a */
[-CC-:B------:R-:W-:Y:S01]  /*3970*/  FFMA.FTZ R162, R33, R195.reuse, -R184.reuse ;  /* 0x000000c321a27223 */ /* 0x180fe200000108b8 */
[-CC-:B------:R-:W-:Y:S01]  /*3980*/  FFMA.FTZ R163, R27, R195.reuse, -R184.reuse ;  /* 0x000000c31ba37223 */ /* 0x180fe200000108b8 */
[-CC-:B------:R-:W-:Y:S01]  /*3990*/  FFMA.FTZ R164, R37, R195.reuse, -R184.reuse ;  /* 0x000000c325a47223 */ /* 0x180fe200000108b8 */
[----:B------:R-:W-:Y:S01]  /*39a0*/  IADD3 R158, -R74, 0xb, RZ ;  /* 0x0000000b4a9e7810 */ /* 0x000fe20007ffe1ff */
[-CC-:B------:R-:W-:Y:S01]  /*39b0*/  FFMA.FTZ R167, R31, R195.reuse, -R184.reuse ;  /* 0x000000c31fa77223 */ /* 0x180fe200000108b8 */
[----:B--2---:R-:W-:Y:S01]  /*39c0*/  F2FP.BF16.F32.PACK_AB R152, R13, R12 ;  /* 0x0000000c0d98723e */ /* 0x004fe200000010ff */
[----:B------:R-:W-:Y:S01]  /*39d0*/  MUFU.EX2 R162, R162 ;  /* 0x000000a200a27308 */ /* 0x000fe20000000800 */
[-CC-:B------:R-:W-:Y:S01]  /*39e0*/  FFMA.FTZ R173, R190, R195.reuse, -R184.reuse ;  /* 0x000000c3bead7223 */ /* 0x180fe200000108b8 */
[-CC-:B------:R-:W-:Y:S01]  /*39f0*/  FFMA.FTZ R190, R192, R195.reuse, -R184.reuse ;  /* 0x000000c3c0be7223 */ /* 0x180fe200000108b8 */
[-CC-:B------:R-:W-:Y:S01]  /*3a00*/  FFMA.FTZ R192, R206, R195.reuse, -R184.reuse ;  /* 0x000000c3cec07223 */ /* 0x180fe200000108b8 */
[----:B------:R-:W-:Y:S01]  /*3a10*/  @!P1 VIADD R24, R165, 0x32440 ;  /* 0x00032440a5189836 */ /* 0x000fe20000000000 */
[----:B-1----:R-:W-:Y:S01]  /*3a20*/  F2FP.BF16.F32.PACK_AB R154, R161, R160 ;  /* 0x000000a0a19a723e */ /* 0x002fe200000010ff */
[-CC-:B------:R-:W-:Y:S01]  /*3a30*/  FFMA.FTZ R207, R207, R195.reuse, -R184.reuse ;  /* 0x000000c3cfcf7223 */ /* 0x180fe200000108b8 */
[-C--:B------:R-:W-:Y:S01]  /*3a40*/  FFMA.FTZ R206, R235, R195.reuse, -R184 ;  /* 0x000000c3ebce7223 */ /* 0x080fe200000108b8 */
[----:B------:R-:W1:Y:S01]  /*3a50*/  MUFU.EX2 R163, R163 ;  /* 0x000000a300a37308 */ /* 0x000e620000000800 */
[----:B------:R-:W-:Y:S01]  /*3a60*/  @!P1 PRMT R24, RZ, 0x654, R24 ;  /* 0x00000654ff189816 */ /* 0x000fe20000000018 */
[----:B------:R2:W-:Y:S06]  /*3a70*/  BAR.ARV R158, 0x100 ;  /* 0x0004009e0000751d */ /* 0x0005ec0000002000 */
[----:B------:R3:W-:Y:S01]  /*3a80*/  @!P1 SYNCS.ARRIVE.TRANS64.RED.A1T0 RZ, [R24+URZ], RZ ;  /* 0x000000ff18ff99a7 */ /* 0x0007e2000810043f */
[----:B------:R-:W-:Y:S01]  /*3a90*/  MUFU.EX2 R164, R164 ;  /* 0x000000a400a47308 */ /* 0x000fe20000000800 */
[----:B------:R4:W-:Y:S01]  /*3aa0*/  BAR.SYNC.DEFER_BLOCKING R188, 0x100 ;  /* 0x000400bc0000751d */ /* 0x0009e20000010000 */
[-CC-:B------:R-:W-:Y:S01]  /*3ab0*/  FFMA.FTZ R209, R209, R195.reuse, -R184.reuse ;  /* 0x000000c3d1d17223 */ /* 0x180fe200000108b8 */
[-CC-:B------:R-:W-:Y:S01]  /*3ac0*/  FFMA.FTZ R212, R221, R195.reuse, -R184.reuse ;  /* 0x000000c3ddd47223 */ /* 0x180fe200000108b8 */
[-CC-:B------:R-:W-:Y:S01]  /*3ad0*/  FFMA.FTZ R217, R217, R195.reuse, -R184.reuse ;  /* 0x000000c3d9d97223 */ /* 0x180fe200000108b8 */
[-CC-:B------:R-:W-:Y:S01]  /*3ae0*/  FFMA.FTZ R213, R213, R195.reuse, -R184.reuse ;  /* 0x000000c3d5d57223 */ /* 0x180fe200000108b8 */
[-CC-:B------:R-:W-:Y:S01]  /*3af0*/  FFMA.FTZ R214, R211, R195.reuse, -R184.reuse ;  /* 0x000000c3d3d67223 */ /* 0x180fe200000108b8 */
[-C--:B------:R-:W-:Y:S01]  /*3b00*/  FFMA.FTZ R181, R185, R195.reuse, -R184 ;  /* 0x000000c3b9b57223 */ /* 0x080fe200000108b8 */
[----:B------:R-:W5:Y:S01]  /*3b10*/  MUFU.EX2 R167, R167 ;  /* 0x000000a700a77308 */ /* 0x000f620000000800 */
[----:B-1----:R-:W-:Y:S01]  /*3b20*/  F2FP.BF16.F32.PACK_AB R153, R163, R162 ;  /* 0x000000a2a399723e */ /* 0x002fe200000010ff */
[-C--:B----4-:R-:W-:Y:S01]  /*3b30*/  FFMA.FTZ R188, R175, R195.reuse, -R182 ;  /* 0x000000c3afbc7223 */ /* 0x090fe200000108b6 */
[-CC-:B------:R-:W-:Y:S01]  /*3b40*/  FFMA.FTZ R175, R198, R195.reuse, -R184.reuse ;  /* 0x000000c3c6af7223 */ /* 0x180fe200000108b8 */
[-CC-:B------:R-:W-:Y:S01]  /*3b50*/  FFMA.FTZ R198, R237, R195.reuse, -R184.reuse ;  /* 0x000000c3edc67223 */ /* 0x180fe200000108b8 */
[-CC-:B------:R-:W-:Y:S01]  /*3b60*/  FFMA.FTZ R220, R187, R195.reuse, -R184.reuse ;  /* 0x000000c3bbdc7223 */ /* 0x180fe200000108b8 */
[-CC-:B------:R-:W-:Y:S01]  /*3b70*/  FFMA.FTZ R183, R189, R195.reuse, -R184.reuse ;  /* 0x000000c3bdb77223 */ /* 0x180fe200000108b8 */
[-C--:B------:R-:W-:Y:S01]  /*3b80*/  FFMA.FTZ R222, R191, R195.reuse, -R184 ;  /* 0x000000c3bfde7223 */ /* 0x080fe200000108b8 */
[----:B------:R-:W-:Y:S01]  /*3b90*/  MUFU.EX2 R169, R169 ;  /* 0x000000a900a97308 */ /* 0x000fe20000000800 */
[-CC-:B------:R-:W-:Y:S01]  /*3ba0*/  FFMA.FTZ R185, R168, R195.reuse, -R182.reuse ;  /* 0x000000c3a8b97223 */ /* 0x180fe200000108b6 */
[-CC-:B------:R-:W-:Y:S01]  /*3bb0*/  FFMA.FTZ R168, R170, R195.reuse, -R182.reuse ;  /* 0x000000c3aaa87223 */ /* 0x180fe200000108b6 */
[-C--:B------:R-:W-:Y:S01]  /*3bc0*/  FFMA.FTZ R187, R172, R195.reuse, -R182 ;  /* 0x000000c3acbb7223 */ /* 0x080fe200000108b6 */
[-CC-:B------:R-:W-:Y:S01]  /*3bd0*/  FFMA.FTZ R189, R174, R195.reuse, -R184.reuse ;  /* 0x000000c3aebd7223 */ /* 0x180fe200000108b8 */
[-CC-:B------:R-:W-:Y:S01]  /*3be0*/  FFMA.FTZ R170, R176, R195.reuse, -R184.reuse ;  /* 0x000000c3b0aa7223 */ /* 0x180fe200000108b8 */
[-CC-:B------:R-:W-:Y:S01]  /*3bf0*/  FFMA.FTZ R172, R178, R195.reuse, -R184.reuse ;  /* 0x000000c3b2ac7223 */ /* 0x180fe200000108b8 */
[----:B------:R-:W-:Y:S01]  /*3c00*/  FFMA.FTZ R191, R180, R195, -R184 ;  /* 0x000000c3b4bf7223 */ /* 0x000fe200000108b8 */
[----:B------:R-:W1:Y:S01]  /*3c10*/  MUFU.EX2 R186, R186 ;  /* 0x000000ba00ba7308 */ /* 0x000e620000000800 */
[----:B-----5:R-:W-:Y:S01]  /*3c20*/  F2FP.BF16.F32.PACK_AB R155, R167, R164 ;  /* 0x000000a4a79b723e */ /* 0x020fe200000010ff */
[----:B------:R-:W-:Y:S01]  /*3c30*/  FADD.FTZ R13, R12, R13 ;  /* 0x0000000d0c0d7221 */ /* 0x000fe20000010000 */
[----:B------:R-:W-:Y:S01]  /*3c40*/  FADD.FTZ R163, R162, R163 ;  /* 0x000000a3a2a37221 */ /* 0x000fe20000010000 */
[----:B------:R-:W-:Y:S01]  /*3c50*/  @!P1 IADD3 R165, R165, 0x32460, RZ ;  /* 0x00032460a5a59810 */ /* 0x000fe20007ffe0ff */
[----:B---3--:R-:W-:Y:S01]  /*3c60*/  WARPGROUP.ARRIVE ;  /* 0x00000000000079c5 */ /* 0x008fe20000000000 */
[----:B------:R-:W-:Y:S01]  /*3c70*/  FADD.FTZ R160, R160, R13 ;  /* 0x0000000da0a07221 */ /* 0x000fe20000010000 */
[----:B------:R-:W-:Y:S01]  /*3c80*/  FADD.FTZ R164, R164, R163 ;  /* 0x000000a3a4a47221 */ /* 0x000fe20000010000 */
[----:B------:R-:W-:Y:S01]  /*3c90*/  MUFU.EX2 R171, R171 ;  /* 0x000000ab00ab7308 */ /* 0x000fe20000000800 */
[----:B------:R-:W-:Y:S01]  /*3ca0*/  SHF.R.U32.HI R13, RZ, 0x1f, R0 ;  /* 0x0000001fff0d7819 */ /* 0x000fe20000011600 */
[----:B------:R-:W-:Y:S01]  /*3cb0*/  FADD.FTZ R160, R161, R160 ;  /* 0x000000a0a1a07221 */ /* 0x000fe20000010000 */
[----:B------:R-:W-:Y:S01]  /*3cc0*/  HGMMA.64x256x16.F32.BF16 R24, R152, gdesc[UR8].tnspB, RZ, !UPT, gsb0 ;  /* 0x43e0000898187df0 */ /* 0x000fe2000c0018ff */
[----:B------:R-:W-:Y:S01]  /*3cd0*/  UIADD3 UR10, UR4, 0x80, URZ ;  /* 0x00000080040a7890 */ /* 0x000fe2000fffe03f */
[----:B------:R-:W-:Y:S01]  /*3ce0*/  FADD.FTZ R164, R167, R164 ;  /* 0x000000a4a7a47221 */ /* 0x000fe20000010000 */
[----:B------:R-:W-:Y:S01]  /*3cf0*/  UMOV UR11, 0x40000040 ;  /* 0x40000040000b7882 */ /* 0x000fe20000000000 */
[----:B------:R-:W-:Y:S01]  /*3d00*/  @!P1 PRMT R165, RZ, 0x654, R165 ;  /* 0x00000654ffa59816 */ /* 0x000fe200000000a5 */
        /* <DEDUP_REMOVED lines=70> */
[----:B------:R-:W-:Y:S01]  /*4170*/  LEA.HI.SX32 R206, R0, R13, 0x1c ;  /* 0x0000000d00ce7211 */ /* 0x000fe200078fe2ff */
[----:B------:R-:W-:Y:S01]  /*4180*/  UMOV UR11, 0x40000040 ;  /* 0x40000040000b7882 */ /* 0x000fe20000000000 */
[----:B------:R-:W-:Y:S02]  /*4190*/  VIADD R13, R159, 0xfffffffe ;  /* 0xfffffffe9f0d7836 */ /* 0x000fe40000000000 */
[----:B------:R-:W-:-:S04]  /*41a0*/  VIMNMX R206, RZ, R206, !PT ;  /* 0x000000ceffce7248 */ /* 0x000fc80007fe0100 */
[----:B------:R-:W-:Y:S01]  /*41b0*/  ISETP.GE.AND P2, PT, R13, R206, PT ;  /* 0x000000ce0d00720c */ /* 0x000fe20003f46270 */
        /* <DEDUP_REMOVED lines=17> */
[----:B------:R-:W-:Y:S01]  /*42d0*/  UIADD3 UR4, UR4, 0x280, URZ ;  /* 0x0000028004047890 */ /* 0x000fe2000fffe03f */
        /* <DEDUP_REMOVED lines=13> */
[----:B------:R-:W-:-:S07]  /*43b0*/  FADD.FTZ R222, R222, R183 ;  /* 0x000000b7dede7221 */ /* 0x000fce0000010000 */
[----:B------:R-:W-:Y:S01]  /*43c0*/  HGMMA.64x256x16.F32.BF16 R24, R152, gdesc[UR8].tnspB, R24, gsb0 ;  /* 0x43e0000898187df0 */ /* 0x000fe20008001818 */
[----:B------:R-:W-:Y:S01]  /*43d0*/  UMOV UR10, UR4 ;  /* 0x00000004000a7c82 */ /* 0x000fe20008000000 */
[----:B------:R-:W-:Y:S01]  /*43e0*/  UMOV UR11, 0x40000040 ;  /* 0x40000040000b7882 */ /* 0x000fe20000000000 */
[----:B------:R-:W-:Y:S02]  /*43f0*/  WARPGROUP.DEPBAR.LE gsb0, 0x0 ;  /* 0x00008000000079c5 */ /* 0x000fe40000010000 */
[----:B------:R-:W-:Y:S01]  /*4400*/  F2FP.BF16.F32.PACK_AB R152, R185, R166 ;  /* 0x000000a6b998723e */ /* 0x000fe200000010ff */
[----:B------:R-:W-:Y:S01]  /*4410*/  FADD.FTZ R166, R166, R179 ;  /* 0x000000b3a6a67221 */ /* 0x000fe20000010000 */
[C---:B-1----:R-:W-:Y:S01]  /*4420*/  F2FP.BF16.F32.PACK_AB R153, R170.reuse, R189 ;  /* 0x000000bdaa99723e */ /* 0x042fe200000010ff */
        /* <DEDUP_REMOVED lines=14> */
[----:B------:R-:W-:Y:S02]  /*4510*/  IMAD.MOV.U32 R207, RZ, RZ, R156 ;  /* 0x000000ffffcf7224 */ /* 0x000fe400078e009c */
[----:B------:R-:W-:-:S07]  /*4520*/  IMAD.MOV.U32 R208, RZ, RZ, R197 ;  /* 0x000000ffffd07224 */ /* 0x000fce00078e00c5 */
.L_x_3425:
[----:B------:R-:W-:-:S04]  /*4530*/  UIADD3 UR36, UR36, 0x1, URZ ;  /* 0x0000000124247890 */ /* 0x000fc8000fffe03f */
[----:B------:R-:W-:-:S04]  /*4540*/  UISETP.NE.AND UP0, UPT, UR36, 0x2, UPT ;  /* 0x000000022400788c */ /* 0x000fc8000bf05270 */
[----:B------:R-:W-:Y:S02]  /*4550*/  USEL UR4, URZ, 0x1, UP0 ;  /* 0x000000013f047887 */ /* 0x000fe40008000000 */
[----:B------:R-:W-:Y:S02]  /*4560*/  USEL UR36, UR36, URZ, UP0 ;  /* 0x0000003f24247287 */ /* 0x000fe40008000000 */
[----:B------:R-:W-:Y:S01]  /*4570*/  ULOP3.LUT UR37, UR37, UR4, URZ, 0x3c, !UPT ;  /* 0x0000000425257292 */ /* 0x000fe2000f8e3c3f */
[----:B--2---:R-:W-:Y:S11]  /*4580*/  @!P0 BRA `(.L_x_3417) ;  /* 0x0000000000048947 */ /* 0x004ff60003800000 */
[----:B------:R-:W-:Y:S01]  /*4590*/  BPT.TRAP 0x1 ;  /* 0x000000040000795c */ /* 0x000fe20000300000 */
.L_x_3417:
[----:B------:R-:W-:Y:S01]  /*45a0*/  ULEA UR4, UR36, UR39, 0x3 ;  /* 0x0000002724047291 */ /* 0x000fe2000f8e183f */
[----:B------:R-:W-:-:S04]  /*45b0*/  MOV R209, UR37 ;  /* 0x0000002500d17c02 */ /* 0x000fc80008000f00 */
[----:B------:R-:W-:-:S04]  /*45c0*/  SHF.L.U32 R209, R209, 0x1f, RZ ;  /* 0x0000001fd1d17819 */ /* 0x000fc800000006ff */
[----:B------:R2:W3:Y:S01]  /*45d0*/  SYNCS.PHASECHK.TRANS64.TRYWAIT P2, [UR4+0x32430], R209 ;  /* 0x032430d1ff0075a7 */ /* 0x0004e20008040144 */
[----:B------:R-:W-:Y:S05]  /*45e0*/  @!P0 BRA `(.L_x_3418) ;  /* 0x0000000000048947 */ /* 0x000fea0003800000 */
[----:B------:R-:W-:Y:S01]  /*45f0*/  BPT.TRAP 0x1 ;  /* 0x000000040000795c */ /* 0x000fe20000300000 */
.L_x_3418:
[----:B---3--:R-:W-:Y:S05]  /*4600*/  @P2 BRA `(.L_x_3419) ;  /* 0x0000000000082947 */ /* 0x008fea0003800000 */
[----:B------:R-:W3:Y:S02]  /*4610*/  SYNCS.PHASECHK.TRANS64.TRYWAIT P2, [UR4+0x32430], R209 ;  /* 0x032430d1ff0075a7 */ /* 0x000ee40008040144 */
[----:B---3--:R-:W-:Y:S05]  /*4620*/  @!P2 BRA `(.L_x_3420) ;  /* 0x000000ac0078a947 */ /* 0x008fea0003800000 */
.L_x_3419:
[----:B------:R-:W-:Y:S01]  /*4630*/  R2UR UR56, R200 ;  /* 0x00000000c83872ca */ /* 0x000fe200000e0000 */
[----:B------:R-:W-:Y:S01]  /*4640*/  UIMAD UR5, UR36, 0x300, UR38 ;  /* 0x00000300240578a4 */ /* 0x000fe2000f8e0226 */
[----:B------:R-:W-:Y:S01]  /*4650*/  R2UR UR57, R201 ;  /* 0x00000000c93972ca */ /* 0x000fe200000e0000 */
[----:B-1-3--:R-:W-:Y:S01]  /*4660*/  WARPGROUP.ARRIVE ;  /* 0x00000000000079c5 */ /* 0x00afe20000000000 */
        /* <DEDUP_REMOVED lines=27> */
.L_x_3421:
[----:B------:R1:W3:Y:S01]  /*4820*/  SYNCS.PHASECHK.TRANS64.TRYWAIT P2, [UR4+0x32450], R209 ;  /* 0x032450d1ff0075a7 */ /* 0x0002e20008040144 */
[----:B------:R-:W-:Y:S05]  /*4830*/  @!P0 BRA `(.L_x_3422) ;  /* 0x0000000000048947 */ /* 0x000fea0003800000 */
[----:B------:R-:W-:Y:S01]  /*4840*/  BPT.TRAP 0x1 ;  /* 0x000000040000795c */ /* 0x000fe20000300000 */
.L_x_3422:
[----:B---3--:R-:W-:Y:S05]  /*4850*/  @P2 BRA `(.L_x_3423) ;  /* 0x0000000000082947 */ /* 0x008fea0003800000 */
[----:B------:R-:W3:Y:S02]  /*4860*/  SYNCS.PHASECHK.TRANS64.TRYWAIT P2, [UR4+0x32450], R209 ;  /* 0x032450d1ff0075a7 */ /* 0x000ee40008040144 */
[----:B---3--:R-:W-:Y:S05]  /*4870*/  @!P2 BRA `(.L_x_3424) ;  /* 0x000000a800fca947 */ /* 0x008fea0003800000 */
.L_x_3423:
[----:B------:R-:W-:Y:S01]  /*4880*/  R2UR UR56, R16 ;  /* 0x00000000103872ca */ /* 0x000fe200000e0000 */
[----:B------:R-:W-:Y:S01]  /*4890*/  UIMAD UR5, UR36, 0xc00, UR6 ;  /* 0x00000c00240578a4 */ /* 0x000fe2000f8e0206 */
[----:B------:R-:W-:Y:S01]  /*48a0*/  R2UR UR57, R17 ;  /* 0x00000000113972ca */ /* 0x000fe200000e0000 */
[----:B------:R-:W-:Y:S01]  /*48b0*/  WARPGROUP.ARRIVE ;  /* 0x00000000000079c5 */ /* 0x000fe20000000000 */
[----:B------:R-:W-:Y:S01]  /*48c0*/  UMOV UR59, 0x40000040 ;  /* 0x40000040003b7882 */ /* 0x000fe20000000000 */
[----:B------:R-:W-:-:S04]  /*48d0*/  UIADD3 UR10, UR5, 0x304, URZ ;  /* 0x00000304050a7890 */ /* 0x000fc8000fffe03f */
[----:B------:R-:W4:Y:S01]  /*48e0*/  S2R R229, SR_TID.X ;  /* 0x0000000000e57919 */ /* 0x000f220000002100 */
        /* <DEDUP_REMOVED lines=23> */
[----:B----4-:R-:W-:Y:S01]  /*4a60*/  SHF.R.U32.HI R229, RZ, 0x7, R229 ;  /* 0x00000007ffe57819 */ /* 0x010fe200000116e5 */
        /* <DEDUP_REMOVED lines=35> */
[----:B------:R-:W-:Y:S01]  /*4ca0*/  ULDC UR5, c[0x0][0xad0] ;  /* 0x0002b40000057ab9 */ /* 0x000fe20000000800 */
[----:B------:R-:W-:Y:S02]  /*4cb0*/  WARPGROUP.DEPBAR.LE gsb0, 0x0 ;  /* 0x00008000000079c5 */ /* 0x000fe40000010000 */
[----:B------:R-:W-:-:S06]  /*4cc0*/  WARPGROUP.ARRIVE ;  /* 0x00000000000079c5 */ /* 0x000fcc0000000000 */
[----:B------:R-:W-:Y:S01]  /*4cd0*/  HGMMA.64x96x16.F32.BF16 R152, gdesc[UR8], R152, gsb0 ;  /* 0x01600000089879f0 */ /* 0x000fe20008001898 */
[----:B------:R-:W-:Y:S02]  /*4ce0*/  ULDC.64 UR10, c[0x0][0x3f8] ;  /* 0x0000fe00000a7ab9 */ /* 0x000fe40000000a00 */
[----:B------:R-:W-:-:S03]  /*4cf0*/  UISETP.NE.U32.AND UP0, UPT, UR10, URZ, UPT ;  /* 0x0000003f0a00728c */ /* 0x000fc6000bf05070 */
[----:B------:R-:W-:Y:S01]  /*4d00*/  ULDC UR10, c[0x0][0x404] ;  /* 0x00010100000a7ab9 */ /* 0x000fe20000000800 */
[----:B------:R-:W-:-:S03]  /*4d10*/  UISETP.NE.AND.EX UP0, UPT, UR11, URZ, UPT, UP0 ;  /* 0x0000003f0b00728c */ /* 0x000fc6000bf05300 */
[----:B------:R-:W-:Y:S01]  /*4d20*/  UMOV UR11, 0x40000040 ;  /* 0x40000040000b7882 */ /* 0x000fe20000000000 */
[----:B------:R-:W-:Y:S01]  /*4d30*/  USEL UR10, UR10, 0x1, UP0 ;  /* 0x000000010a0a7887 */ /* 0x000fe20008000000 */
        /* <DEDUP_REMOVED lines=29> */
[----:B---3--:R-:W-:Y:S01]  /*4f10*/  FMUL.FTZ R210, R152, UR5 ;  /* 0x0000000598d27c20 */ /* 0x008fe20008410000 */
[----:B------:R-:W3:Y:S01]  /*4f20*/  LDC R165, c[0x0][0x2e0] ;  /* 0x0000b800ffa57b82 */ /* 0x000ee20000000800 */
[----:B------:R-:W-:Y:S01]  /*4f30*/  FMUL.FTZ R152, R154, UR5 ;  /* 0x000000059a987c20 */ /* 0x000fe20008410000 */
[----:B------:R-:W-:Y:S01]  /*4f40*/  FMUL.FTZ R154, R158, UR5 ;  /* 0x000000059e9a7c20 */ /* 0x000fe20008410000 */
[----:B------:R-:W-:Y:S01]  /*4f50*/  FMUL.FTZ R158, R163, UR5 ;  /* 0x00000005a39e7c20 */ /* 0x000fe20008410000 */
[----:B------:R-:W-:-:S02]  /*4f60*/  IMAD R163, R13, -0x60, R223 ;  /* 0xffffffa00da37824 */ /* 0x000fc400078e02df */
[----:B------:R-:W-:Y:S01]  /*4f70*/  FMUL.FTZ R213, R160, UR5 ;  /* 0x00000005a0d57c20 */ /* 0x000fe20008410000 */
[----:B------:R-:W-:Y:S01]  /*4f80*/  FMUL.FTZ R160, R164, UR5 ;  /* 0x00000005a4a07c20 */ /* 0x000fe20008410000 */
[----:B-12---:R-:W-:Y:S01]  /*4f90*/  FMUL.FTZ R209, R153, UR5 ;  /* 0x0000000599d17c20 */ /* 0x006fe20008410000 */
[----:B------:R-:W-:Y:S02]  /*4fa0*/  VIADD R164, R163, 0x1 ;  /* 0x00000001a3a47836 */ /* 0x000fe40000000000 */
        /* <DEDUP_REMOVED lines=15> */
[----:B---3--:R-:W-:Y:S01]  /*50a0*/  IMAD R164, R165, UR10, R164 ;  /* 0x0000000aa5a47c24 */ /* 0x008fe2000f8e02a4 */
[----:B------:R-:W-:Y:S01]  /*50b0*/  ULDC UR10, c[0x0][0x288] ;  /* 0x0000a200000a7ab9 */ /* 0x000fe20000000800 */
[----:B------:R-:W-:Y:S01]  /*50c0*/  FMUL.FTZ R180, R181, UR5 ;  /* 0x00000005b5b47c20 */ /* 0x000fe20008410000 */
[----:B------:R-:W-:Y:S01]  /*50d0*/  FMUL.FTZ R174, R176, UR5 ;  /* 0x00000005b0ae7c20 */ /* 0x000fe20008410000 */
[----:B------:R-:W-:Y:S01]  /*50e0*/  VIADD R165, R164, -UR10 ;  /* 0x8000000aa4a57c36 */ /* 0x000fe20008000000 */
[----:B------:R-:W3:Y:S01]  /*50f0*/  MUFU.TANH R211, R211 ;  /* 0x000000d300d37308 */ /* 0x000ee20000002400 */
[----:B------:R-:W-:Y:S01]  /*5100*/  FMUL.FTZ R221, R177, UR5 ;  /* 0x00000005b1dd7c20 */ /* 0x000fe20008410000 */
[----:B------:R-:W-:Y:S01]  /*5110*/  FMUL.FTZ R181, R184, UR5 ;  /* 0x00000005b8b57c20 */ /* 0x000fe20008410000 */
[----:B------:R-:W-:-:S02]  /*5120*/  IMAD R164, R224, -0x2, R165 ;  /* 0xfffffffee0a47824 */ /* 0x000fc400078e02a5 */
[----:B------:R-:W-:Y:S01]  /*5130*/  FMUL.FTZ R161, R166, UR5 ;  /* 0x00000005a6a17c20 */ /* 0x000fe20008410000 */
[----:B------:R-:W-:Y:S01]  /*5140*/  FMUL.FTZ R185, R185, UR5 ;  /* 0x00000005b9b97c20 */ /* 0x000fe20008410000 */
[----:B------:R-:W-:Y:S01]  /*5150*/  FMUL.FTZ R177, R183, UR5 ;  /* 0x00000005b7b17c20 */ /* 0x000fe20008410000 */
[----:B------:R-:W-:Y:S01]  /*5160*/  IMAD.IADD R175, R225, 0x1, R164 ;  /* 0x00000001e1af7824 */ /* 0x000fe200078e02a4 */
[----:B------:R-:W-:Y:S01]  /*5170*/  MUFU.TANH R157, R157 ;  /* 0x0000009d009d7308 */ /* 0x000fe20000002400 */
[----:B------:R-:W-:Y:S01]  /*5180*/  FMUL.FTZ R164, R188, UR5 ;  /* 0x00000005bca47c20 */ /* 0x000fe20008410000 */
[----:B------:R-:W-:Y:S01]  /*5190*/  FMUL.FTZ R183, R189, UR5 ;  /* 0x00000005bdb77c20 */ /* 0x000fe20008410000 */
[----:B------:R-:W-:Y:S01]  /*51a0*/  FMUL.FTZ R156, R162, UR5 ;  /* 0x00000005a29c7c20 */ /* 0x000fe20008410000 */
[----:B------:R-:W-:Y:S01]  /*51b0*/  ISETP.GT.AND P5, PT, R175, 0x1, PT ;  /* 0x00000001af00780c */ /* 0x000fe20003fa4270 */
[----:B------:R-:W-:Y:S01]  /*51c0*/  FMUL.FTZ R162, R167, UR5 ;  /* 0x00000005a7a27c20 */ /* 0x000fe20008410000 */
[C---:B------:R-:W-:Y:S01]  /*51d0*/  ISETP.GT.AND P6, PT, R175.reuse, RZ, PT ;  /* 0x000000ffaf00720c */ /* 0x040fe20003fc4270 */
[----:B------:R-:W-:Y:S01]  /*51e0*/  FMUL.FTZ R228, R196, UR5 ;  /* 0x00000005c4e47c20 */ /* 0x000fe20008410000 */
[----:B------:R-:W4:Y:S01]  /*51f0*/  MUFU.TANH R160, R160 ;  /* 0x000000a000a07308 */ /* 0x000f220000002400 */
[----:B------:R-:W-:Y:S01]  /*5200*/  ISETP.GT.AND P2, PT, R175, 0x8, PT ;  /* 0x00000008af00780c */ /* 0x000fe20003f44270 */
[----:B------:R-:W-:Y:S01]  /*5210*/  FMUL.FTZ R184, R192, UR5 ;  /* 0x00000005c0b87c20 */ /* 0x000fe20008410000 */
[----:B-1----:R-:W-:Y:S01]  /*5220*/  FSEL R166, R209, -INF , P5 ;  /* 0xff800000d1a67808 */ /* 0x002fe20002800000 */
[----:B------:R-:W-:Y:S01]  /*5230*/  FMUL.FTZ R214, R170, UR5 ;  /* 0x00000005aad67c20 */ /* 0x000fe20008410000 */
[----:B------:R-:W-:Y:S01]  /*5240*/  ISETP.GT.AND P4, PT, R175, 0x9, PT ;  /* 0x00000009af00780c */ /* 0x000fe20003f84270 */
[----:B------:R-:W-:Y:S01]  /*5250*/  FMUL.FTZ R170, R191, UR5 ;  /* 0x00000005bfaa7c20 */ /* 0x000fe20008410000 */
[C---:B------:R-:W-:Y:S01]  /*5260*/  ISETP.GT.AND P5, PT, R175.reuse, 0x18, PT ;  /* 0x00000018af00780c */ /* 0x040fe20003fa4270 */
[----:B------:R-:W1:Y:S01]  /*5270*/  MUFU.TANH R213, R213 ;  /* 0x000000d500d57308 */ /* 0x000e620000002400 */
[----:B------:R-:W-:Y:S01]  /*5280*/  ISETP.GT.AND P3, PT, R175, 0x10, PT ;  /* 0x00000010af00780c */ /* 0x000fe20003f64270 */
[----:B------:R-:W-:Y:S01]  /*5290*/  FMUL.FTZ R222, R193, UR5 ;  /* 0x00000005c1de7c20 */ /* 0x000fe20008410000 */
[----:B--2---:R-:W-:Y:S01]  /*52a0*/  FSEL R167, R210, -INF , P6 ;  /* 0xff800000d2a77808 */ /* 0x004fe20003000000 */
[----:B------:R-:W-:Y:S01]  /*52b0*/  FMUL.FTZ R176, R194, UR5 ;  /* 0x00000005c2b07c20 */ /* 0x000fe20008410000 */
[----:B---3--:R-:W-:Y:S01]  /*52c0*/  FSEL R165, R211, -INF , P2 ;  /* 0xff800000d3a57808 */ /* 0x008fe20001000000 */
[----:B------:R-:W-:Y:S01]  /*52d0*/  FMUL.FTZ R215, R171, UR5 ;  /* 0x00000005abd77c20 */ /* 0x000fe20008410000 */
[----:B------:R-:W-:Y:S01]  /*52e0*/  ISETP.GT.AND P6, PT, R175, 0x11, PT ;  /* 0x00000011af00780c */ /* 0x000fe20003fc4270 */
[----:B------:R-:W2:Y:S01]  /*52f0*/  MUFU.TANH R159, R159 ;  /* 0x0000009f009f7308 */ /* 0x000ea20000002400 */
[----:B----4-:R-:W-:Y:S01]  /*5300*/  FSEL R211, R160, -INF , P5 ;  /* 0xff800000a0d37808 */ /* 0x010fe20002800000 */
[----:B------:R-:W-:Y:S01]  /*5310*/  FMUL.FTZ R179, R179, UR5 ;  /* 0x00000005b3b37c20 */ /* 0x000fe20008410000 */
[C---:B------:R-:W-:Y:S01]  /*5320*/  ISETP.GT.AND P2, PT, R175.reuse, 0x19, PT ;  /* 0x00000019af00780c */ /* 0x040fe20003f44270 */
[----:B------:R-:W-:Y:S01]  /*5330*/  FMUL.FTZ R171, R186, UR5 ;  /* 0x00000005baab7c20 */ /* 0x000fe20008410000 */
[----:B------:R-:W-:Y:S01]  /*5340*/  ISETP.GT.AND P5, PT, R175, 0x29, PT ;  /* 0x00000029af00780c */ /* 0x000fe20003fa4270 */
[----:B------:R-:W-:Y:S01]  /*5350*/  FMUL.FTZ R169, R198, UR5 ;  /* 0x00000005c6a97c20 */ /* 0x000fe20008410000 */
[----:B------:R-:W-:Y:S01]  /*5360*/  FMUL.FTZ R182, R182, UR5 ;  /* 0x00000005b6b67c20 */ /* 0x000fe20008410000 */
[----:B------:R-:W3:Y:S01]  /*5370*/  MUFU.TANH R212, R212 ;  /* 0x000000d400d47308 */ /* 0x000ee20000002400 */
[----:B-1----:R-:W-:Y:S01]  /*5380*/  FSEL R213, R213, -INF , P3 ;  /* 0xff800000d5d57808 */ /* 0x002fe20001800000 */
[----:B------:R-:W-:Y:S01]  /*5390*/  FMUL.FTZ R187, R187, UR5 ;  /* 0x00000005bbbb7c20 */ /* 0x000fe20008410000 */
[----:B------:R-:W-:Y:S01]  /*53a0*/  ISETP.GT.AND P3, PT, R175, 0x21, PT ;  /* 0x00000021af00780c */ /* 0x000fe20003f64270 */
[----:B------:R-:W-:Y:S01]  /*53b0*/  FMUL.FTZ R190, R190, UR5 ;  /* 0x00000005bebe7c20 */ /* 0x000fe20008410000 */
[----:B------:R-:W-:Y:S01]  /*53c0*/  FMUL.FTZ R168, R199, UR5 ;  /* 0x00000005c7a87c20 */ /* 0x000fe20008410000 */
[----:B------:R-:W-:Y:S01]  /*53d0*/  FMUL.FTZ R195, R195, UR5 ;  /* 0x00000005c3c37c20 */ /* 0x000fe20008410000 */
[----:B------:R-:W-:Y:S01]  /*53e0*/  FMUL.FTZ R197, R197, UR5 ;  /* 0x00000005c5c57c20 */ /* 0x000fe20008410000 */
[----:B------:R-:W-:Y:S01]  /*53f0*/  MUFU.TANH R218, R218 ;  /* 0x000000da00da7308 */ /* 0x000fe20000002400 */
[----:B--2---:R-:W-:-:S02]  /*5400*/  FSEL R210, R159, -INF , P6 ;  /* 0xff8000009fd27808 */ /* 0x004fc40003000000 */
[----:B------:R-:W-:-:S05]  /*5410*/  ISETP.GT.AND P6, PT, R175, 0x28, PT ;  /* 0x00000028af00780c */ /* 0x000fca0003fc4270 */
[----:B------:R-:W1:Y:S01]  /*5420*/  MUFU.TANH R173, R173 ;  /* 0x000000ad00ad7308 */ /* 0x000e620000002400 */
[----:B---3--:R-:W-:Y:S02]  /*5430*/  FSEL R212, R212, -INF , P2 ;  /* 0xff800000d4d47808 */ /* 0x008fe40001000000 */
[----:B------:R-:W-:-:S05]  /*5440*/  ISETP.GT.AND P2, PT, R175, 0x30, PT ;  /* 0x00000030af00780c */ /* 0x000fca0003f44270 */
[----:B------:R-:W2:Y:S08]  /*5450*/  MUFU.TANH R220, R220 ;  /* 0x000000dc00dc7308 */ /* 0x000eb00000002400 */
[----:B------:R-:W3:Y:S01]  /*5460*/  MUFU.TANH R172, R172 ;  /* 0x000000ac00ac7308 */ /* 0x000ee20000002400 */
[----:B-1----:R-:W-:Y:S02]  /*5470*/  FSEL R194, R173, -INF , P5 ;  /* 0xff800000adc27808 */ /* 0x002fe40002800000 */
[----:B------:R-:W-:-:S05]  /*5480*/  ISETP.GT.AND P5, PT, R175, 0x40, PT ;  /* 0x00000040af00780c */ /* 0x000fca0003fa4270 */
[----:B------:R-:W1:Y:S01]  /*5490*/  MUFU.TANH R174, R174 ;  /* 0x000000ae00ae7308 */ /* 0x000e620000002400 */
[----:B--2---:R-:W-:Y:S02]  /*54a0*/  FSEL R192, R220, -INF , P3 ;  /* 0xff800000dcc07808 */ /* 0x004fe40001800000 */
[----:B------:R-:W-:-:S05]  /*54b0*/  ISETP.GT.AND P3, PT, R175, 0x38, PT ;  /* 0x00000038af00780c */ /* 0x000fca0003f64270 */
[----:B------:R-:W-:Y:S01]  /*54c0*/  MUFU.TANH R221, R221 ;  /* 0x000000dd00dd7308 */ /* 0x000fe20000002400 */
[----:B---3--:R-:W-:Y:S02]  /*54d0*/  FSEL R193, R172, -INF , P6 ;  /* 0xff800000acc17808 */ /* 0x008fe40003000000 */
[----:B------:R-:W-:-:S05]  /*54e0*/  ISETP.GT.AND P6, PT, R175, 0x39, PT ;  /* 0x00000039af00780c */ /* 0x000fca0003fc4270 */
[----:B------:R-:W2:Y:S01]  /*54f0*/  MUFU.TANH R181, R181 ;  /* 0x000000b500b57308 */ /* 0x000ea20000002400 */
[----:B-1----:R-:W-:Y:S02]  /*5500*/  FSEL R186, R174, -INF , P2 ;  /* 0xff800000aeba7808 */ /* 0x002fe40001000000 */
[----:B------:R-:W-:-:S05]  /*5510*/  ISETP.GT.AND P2, PT, R175, 0x41, PT ;  /* 0x00000041af00780c */ /* 0x000fca0003f44270 */
[----:B------:R-:W-:Y:S08]  /*5520*/  MUFU.TANH R178, R178 ;  /* 0x000000b200b27308 */ /* 0x000ff00000002400 */
[----:B------:R-:W1:Y:S01]  /*5530*/  MUFU.TANH R180, R180 ;  /* 0x000000b400b47308 */ /* 0x000e620000002400 */
[----:B--2---:R-:W-:Y:S02]  /*5540*/  FSEL R172, R181, -INF , P5 ;  /* 0xff800000b5ac7808 */ /* 0x004fe40002800000 */
[----:B------:R-:W-:-:S02]  /*5550*/  FMNMX.FTZ R181, R167, R208, !PT ;  /* 0x000000d0a7b57209 */ /* 0x000fc40007810000 */
[----:B------:R-:W-:-:S03]  /*5560*/  ISETP.GT.AND P5, PT, R175, 0x51, PT ;  /* 0x00000051af00780c */ /* 0x000fc60003fa4270 */
[----:B------:R1:W2:Y:S08]  /*5570*/  MUFU.TANH R188, R185 ;  /* 0x000000b900bc7308 */ /* 0x0002b00000002400 */
[----:B------:R3:W4:Y:S01]  /*5580*/  MUFU.TANH R189, R164 ;  /* 0x000000a400bd7308 */ /* 0x0007220000002400 */
[----:B-1----:R-:W-:Y:S02]  /*5590*/  FSEL R185, R180, -INF , P6 ;  /* 0xff800000b4b97808 */ /* 0x002fe40003000000 */
[----:B------:R-:W-:-:S05]  /*55a0*/  ISETP.GT.AND P6, PT, R175, 0x50, PT ;  /* 0x00000050af00780c */ /* 0x000fca0003fc4270 */
[----:B------:R1:W-:Y:S01]  /*55b0*/  MUFU.TANH R196, R183 ;  /* 0x000000b700c47308 */ /* 0x0003e20000002400 */
[----:B---3--:R-:W-:Y:S02]  /*55c0*/  FSEL R164, R157, -INF , P4 ;  /* 0xff8000009da47808 */ /* 0x008fe40002000000 */
[C---:B------:R-:W-:Y:S02]  /*55d0*/  ISETP.GT.AND P4, PT, R175.reuse, 0x20, PT ;  /* 0x00000020af00780c */ /* 0x040fe40003f84270 */
[----:B--2---:R-:W-:Y:S02]  /*55e0*/  FSEL R173, R188, -INF , P2 ;  /* 0xff800000bcad7808 */ /* 0x004fe40001000000 */
[----:B------:R-:W-:Y:S01]  /*55f0*/  FSEL R191, R218, -INF , P4 ;  /* 0xff800000dabf7808 */ /* 0x000fe20002000000 */
[----:B------:R-:W-:Y:S01]  /*5600*/  MUFU.TANH R152, R152 ;  /* 0x0000009800987308 */ /* 0x000fe20000002400 */
[C---:B------:R-:W-:Y:S02]  /*5610*/  ISETP.GT.AND P4, PT, R175.reuse, 0x31, PT ;  /* 0x00000031af00780c */ /* 0x040fe40003f84270 */
[----:B------:R-:W-:-:S02]  /*5620*/  ISETP.GT.AND P2, PT, R175, 0x58, PT ;  /* 0x00000058af00780c */ /* 0x000fc40003f44270 */
[----:B-1----:R-:W-:Y:S02]  /*5630*/  FSEL R183, R221, -INF , P4 ;  /* 0xff800000ddb77808 */ /* 0x002fe40002000000 */
[----:B------:R-:W-:Y:S01]  /*5640*/  ISETP.GT.AND P4, PT, R175, 0x48, PT ;  /* 0x00000048af00780c */ /* 0x000fe20003f84270 */
[----:B------:R1:W2:Y:S03]  /*5650*/  MUFU.TANH R157, R184 ;  /* 0x000000b8009d7308 */ /* 0x0002a60000002400 */
[----:B----4-:R-:W-:Y:S02]  /*5660*/  FSEL R174, R189, -INF , P4 ;  /* 0xff800000bdae7808 */ /* 0x010fe40002000000 */
[----:B------:R-:W-:-:S03]  /*5670*/  ISETP.GT.AND P4, PT, R175, 0x59, PT ;  /* 0x00000059af00780c */ /* 0x000fc60003f84270 */
[----:B------:R-:W-:Y:S01]  /*5680*/  MUFU.TANH R156, R156 ;  /* 0x0000009c009c7308 */ /* 0x000fe20000002400 */
[----:B-1----:R-:W-:Y:S02]  /*5690*/  FSEL R184, R178, -INF , P3 ;  /* 0xff800000b2b87808 */ /* 0x002fe40001800000 */
[----:B------:R-:W-:Y:S02]  /*56a0*/  ISETP.GT.AND P3, PT, R175, 0x49, PT ;  /* 0x00000049af00780c */ /* 0x000fe40003f64270 */
[----:B------:R-:W-:-:S03]  /*56b0*/  FMNMX.FTZ R178, R166, R181, !PT ;  /* 0x000000b5a6b27209 */ /* 0x000fc60007810000 */
[----:B------:R-:W1:Y:S01]  /*56c0*/  MUFU.TANH R222, R222 ;  /* 0x000000de00de7308 */ /* 0x000e620000002400 */
[----:B------:R-:W-:Y:S02]  /*56d0*/  FMNMX.FTZ R181, R165, R178, !PT ;  /* 0x000000b2a5b57209 */ /* 0x000fe40007810000 */
[----:B--2---:R-:W-:Y:S02]  /*56e0*/  FSEL R160, R157, -INF , P6 ;  /* 0xff8000009da07808 */ /* 0x004fe40003000000 */
[----:B------:R-:W-:-:S03]  /*56f0*/  FMNMX.FTZ R178, R164, R181, !PT ;  /* 0x000000b5a4b27209 */ /* 0x000fc60007810000 */
[----:B------:R-:W2:Y:S01]  /*5700*/  MUFU.TANH R153, R153 ;  /* 0x0000009900997308 */ /* 0x000ea20000002400 */
[----:B------:R-:W-:-:S04]  /*5710*/  FMNMX.FTZ R181, R213, R178, !PT ;  /* 0x000000b2d5b57209 */ /* 0x000fc80007810000 */
[----:B------:R-:W-:-:S03]  /*5720*/  FMNMX.FTZ R178, R210, R181, !PT ;  /* 0x000000b5d2b27209 */ /* 0x000fc60007810000 */
[----:B------:R3:W-:Y:S01]  /*5730*/  MUFU.TANH R198, R179 ;  /* 0x000000b300c67308 */ /* 0x0007e20000002400 */
[----:B-1----:R-:W-:Y:S02]  /*5740*/  FSEL R157, R222, -INF , P5 ;  /* 0xff800000de9d7808 */ /* 0x002fe40002800000 */
[----:B------:R-:W-:-:S05]  /*5750*/  FMNMX.FTZ R189, R211, R178, !PT ;  /* 0x000000b2d3bd7209 */ /* 0x000fca0007810000 */
[----:B------:R-:W1:Y:S01]  /*5760*/  MUFU.TANH R159, R228 ;  /* 0x000000e4009f7308 */ /* 0x000e620000002400 */
[----:B---3--:R-:W-:Y:S02]  /*5770*/  IADD3 R179, R175, 0x8, RZ ;  /* 0x00000008afb37810 */ /* 0x008fe40007ffe0ff */
[----:B------:R-:W-:Y:S02]  /*5780*/  FSEL R175, R196, -INF , P3 ;  /* 0xff800000c4af7808 */ /* 0x000fe40001800000 */
[C---:B------:R-:W-:Y:S02]  /*5790*/  ISETP.GT.AND P3, PT, R179.reuse, RZ, PT ;  /* 0x000000ffb300720c */ /* 0x040fe40003f64270 */
[C---:B------:R-:W-:Y:S01]  /*57a0*/  ISETP.GT.AND P6, PT, R179.reuse, 0x1, PT ;  /* 0x00000001b300780c */ /* 0x040fe20003fc4270 */
[----:B------:R-:W3:Y:S01]  /*57b0*/  MUFU.TANH R154, R154 ;  /* 0x0000009a009a7308 */ /* 0x000ee20000002400 */
[----:B------:R-:W-:Y:S02]  /*57c0*/  FSEL R152, R152, -INF , P3 ;  /* 0xff80000098987808 */ /* 0x000fe40001800000 */
[----:B------:R-:W-:-:S02]  /*57d0*/  ISETP.GT.AND P3, PT, R179, 0x10, PT ;  /* 0x00000010b300780c */ /* 0x000fc40003f64270 */
[----:B------:R-:W-:Y:S02]  /*57e0*/  ISETP.GT.AND P5, PT, R179, 0x8, PT ;  /* 0x00000008b300780c */ /* 0x000fe40003fa4270 */
[----:B------:R-:W-:Y:S01]  /*57f0*/  FSEL R218, R156, -INF , P3 ;  /* 0xff8000009cda7808 */ /* 0x000fe20001800000 */
[----:B------:R-:W4:Y:S01]  /*5800*/  MUFU.TANH R155, R155 ;  /* 0x0000009b009b7308 */ /* 0x000f220000002400 */
[----:B--2---:R-:W-:Y:S02]  /*5810*/  FSEL R153, R153, -INF , P6 ;  /* 0xff80000099997808 */ /* 0x004fe40003000000 */
[----:B------:R-:W-:Y:S02]  /*5820*/  FMNMX.FTZ R156, R152, R207, !PT ;  /* 0x000000cf989c7209 */ /* 0x000fe40007810000 */
[----:B-1----:R-:W-:Y:S02]  /*5830*/  FSEL R159, R159, -INF , P2 ;  /* 0xff8000009f9f7808 */ /* 0x002fe40001000000 */
[----:B------:R-:W-:Y:S01]  /*5840*/  ISETP.GT.AND P2, PT, R179, 0x9, PT ;  /* 0x00000009b300780c */ /* 0x000fe20003f44270 */
[----:B------:R-:W1:Y:S01]  /*5850*/  MUFU.TANH R158, R158 ;  /* 0x0000009e009e7308 */ /* 0x000e620000002400 */
[----:B---3--:R-:W-:-:S02]  /*5860*/  FSEL R154, R154, -INF , P5 ;  /* 0xff8000009a9a7808 */ /* 0x008fc40002800000 */
[----:B------:R-:W-:Y:S02]  /*5870*/  FMNMX.FTZ R181, R153, R156, !PT ;  /* 0x0000009c99b57209 */ /* 0x000fe40007810000 */
[C---:B------:R-:W-:Y:S02]  /*5880*/  ISETP.GT.AND P6, PT, R179.reuse, 0x11, PT ;  /* 0x00000011b300780c */ /* 0x040fe40003fc4270 */
[----:B------:R-:W-:Y:S01]  /*5890*/  ISETP.GT.AND P5, PT, R179, 0x18, PT ;  /* 0x00000018b300780c */ /* 0x000fe20003fa4270 */
[----:B------:R-:W2:Y:S01]  /*58a0*/  MUFU.TANH R161, R161 ;  /* 0x000000a100a17308 */ /* 0x000ea20000002400 */
[----:B----4-:R-:W-:Y:S02]  /*58b0*/  FSEL R155, R155, -INF , P2 ;  /* 0xff8000009b9b7808 */ /* 0x010fe40001000000 */
[----:B------:R-:W-:Y:S02]  /*58c0*/  FMNMX.FTZ R156, R154, R181, !PT ;  /* 0x000000b59a9c7209 */ /* 0x000fe40007810000 */
[----:B------:R-:W-:-:S02]  /*58d0*/  ISETP.GT.AND P2, PT, R179, 0x19, PT ;  /* 0x00000019b300780c */ /* 0x000fc40003f44270 */
[C---:B------:R-:W-:Y:S01]  /*58e0*/  ISETP.GT.AND P3, PT, R179.reuse, 0x20, PT ;  /* 0x00000020b300780c */ /* 0x040fe20003f64270 */
[----:B------:R-:W3:Y:S01]  /*58f0*/  MUFU.TANH R162, R162 ;  /* 0x000000a200a27308 */ /* 0x000ee20000002400 */
[----:B-1----:R-:W-:Y:S02]  /*5900*/  FSEL R220, R158, -INF , P6 ;  /* 0xff8000009edc7808 */ /* 0x002fe40003000000 */
[----:B------:R-:W-:Y:S02]  /*5910*/  FMNMX.FTZ R158, R212, R189, !PT ;  /* 0x000000bdd49e7209 */ /* 0x000fe40007810000 */
[----:B------:R-:W-:Y:S02]  /*5920*/  ISETP.GT.AND P6, PT, R179, 0x21, PT ;  /* 0x00000021b300780c */ /* 0x000fe40003fc4270 */
[----:B------:R-:W-:Y:S01]  /*5930*/  FMNMX.FTZ R181, R191, R158, !PT ;  /* 0x0000009ebfb57209 */ /* 0x000fe20007810000 */
[----:B------:R-:W1:Y:S01]  /*5940*/  MUFU.TANH R214, R214 ;  /* 0x000000d600d67308 */ /* 0x000e620000002400 */
[----:B--2---:R-:W-:-:S02]  /*5950*/  FSEL R221, R161, -INF , P5 ;  /* 0xff800000a1dd7808 */ /* 0x004fc40002800000 */
[----:B------:R-:W-:Y:S02]  /*5960*/  FMNMX.FTZ R161, R155, R156, !PT ;  /* 0x0000009c9ba17209 */ /* 0x000fe40007810000 */
[----:B------:R-:W-:Y:S02]  /*5970*/  FMNMX.FTZ R158, R192, R181, !PT ;  /* 0x000000b5c09e7209 */ /* 0x000fe40007810000 */
[----:B------:R-:W-:Y:S01]  /*5980*/  FMNMX.FTZ R161, R218, R161, !PT ;  /* 0x000000a1daa17209 */ /* 0x000fe20007810000 */
[----:B------:R-:W2:Y:S01]  /*5990*/  MUFU.TANH R215, R215 ;  /* 0x000000d700d77308 */ /* 0x000ea20000002400 */
[----:B------:R-:W-:Y:S02]  /*59a0*/  FMNMX.FTZ R181, R193, R158, !PT ;  /* 0x0000009ec1b57209 */ /* 0x000fe40007810000 */
[----:B------:R-:W-:Y:S02]  /*59b0*/  FMNMX.FTZ R156, R220, R161, !PT ;  /* 0x000000a1dc9c7209 */ /* 0x000fe40007810000 */
[----:B---3--:R-:W-:-:S02]  /*59c0*/  FSEL R222, R162, -INF , P2 ;  /* 0xff800000a2de7808 */ /* 0x008fc40001000000 */
[----:B------:R-:W-:Y:S01]  /*59d0*/  FMNMX.FTZ R161, R221, R156, !PT ;  /* 0x0000009cdda17209 */ /* 0x000fe20007810000 */
[----:B------:R-:W3:Y:S01]  /*59e0*/  MUFU.TANH R216, R216 ;  /* 0x000000d800d87308 */ /* 0x000ee20000002400 */
[----:B------:R-:W-:Y:S02]  /*59f0*/  FMNMX.FTZ R181, R194, R181, !PT ;  /* 0x000000b5c2b57209 */ /* 0x000fe40007810000 */
[----:B-1----:R-:W-:Y:S02]  /*5a00*/  FSEL R214, R214, -INF , P3 ;  /* 0xff800000d6d67808 */ /* 0x002fe40001800000 */
[----:B------:R-:W-:Y:S02]  /*5a10*/  FMNMX.FTZ R161, R222, R161, !PT ;  /* 0x000000a1dea17209 */ /* 0x000fe40007810000 */
[----:B------:R-:W-:Y:S01]  /*5a20*/  FMNMX.FTZ R162, R186, R181, !PT ;  /* 0x000000b5baa27209 */ /* 0x000fe20007810000 */
[----:B------:R-:W1:Y:S01]  /*5a30*/  MUFU.TANH R217, R217 ;  /* 0x000000d900d97308 */ /* 0x000e620000002400 */
[----:B------:R-:W-:-:S02]  /*5a40*/  ISETP.GT.AND P5, PT, R179, 0x28, PT ;  /* 0x00000028b300780c */ /* 0x000fc40003fa4270 */
[----:B--2---:R-:W-:Y:S02]  /*5a50*/  FSEL R215, R215, -INF , P6 ;  /* 0xff800000d7d77808 */ /* 0x004fe40003000000 */
[----:B------:R-:W-:Y:S02]  /*5a60*/  FMNMX.FTZ R158, R214, R161, !PT ;  /* 0x000000a1d69e7209 */ /* 0x000fe40007810000 */
[----:B------:R-:W-:Y:S01]  /*5a70*/  FMNMX.FTZ R181, R183, R162, !PT ;  /* 0x000000a2b7b57209 */ /* 0x000fe20007810000 */
[----:B------:R-:W2:Y:S01]  /*5a80*/  MUFU.TANH R163, R163 ;  /* 0x000000a300a37308 */ /* 0x000ea20000002400 */
[----:B------:R-:W-:Y:S02]  /*5a90*/  ISETP.GT.AND P2, PT, R179, 0x29, PT ;  /* 0x00000029b300780c */ /* 0x000fe40003f44270 */
[----:B---3--:R-:W-:Y:S02]  /*5aa0*/  FSEL R216, R216, -INF , P5 ;  /* 0xff800000d8d87808 */ /* 0x008fe40002800000 */
[----:B------:R-:W-:-:S02]  /*5ab0*/  FMNMX.FTZ R161, R215, R158, !PT ;  /* 0x0000009ed7a17209 */ /* 0x000fc40007810000 */
[----:B------:R-:W-:Y:S01]  /*5ac0*/  ISETP.GT.AND P3, PT, R179, 0x30, PT ;  /* 0x00000030b300780c */ /* 0x000fe20003f64270 */
[----:B------:R-:W3:Y:S01]  /*5ad0*/  MUFU.TANH R182, R182 ;  /* 0x000000b600b67308 */ /* 0x000ee20000002400 */
[----:B------:R-:W-:Y:S02]  /*5ae0*/  FMNMX.FTZ R162, R184, R181, !PT ;  /* 0x000000b5b8a27209 */ /* 0x000fe40007810000 */
[----:B-1----:R-:W-:Y:S02]  /*5af0*/  FSEL R217, R217, -INF , P2 ;  /* 0xff800000d9d97808 */ /* 0x002fe40001000000 */
[----:B------:R-:W-:Y:S02]  /*5b00*/  FMNMX.FTZ R158, R216, R161, !PT ;  /* 0x000000a1d89e7209 */ /* 0x000fe40007810000 */
[----:B------:R-:W-:Y:S01]  /*5b10*/  ISETP.GT.AND P6, PT, R179, 0x31, PT ;  /* 0x00000031b300780c */ /* 0x000fe20003fc4270 */
[----:B------:R-:W1:Y:S01]  /*5b20*/  MUFU.TANH R177, R177 ;  /* 0x000000b100b17308 */ /* 0x000e620000002400 */
[----:B--2---:R-:W-:-:S02]  /*5b30*/  FSEL R196, R163, -INF , P3 ;  /* 0xff800000a3c47808 */ /* 0x004fc40001800000 */
[----:B------:R-:W-:Y:S02]  /*5b40*/  FMNMX.FTZ R163, R185, R162, !PT ;  /* 0x000000a2b9a37209 */ /* 0x000fe40007810000 */
[----:B------:R-:W-:Y:S02]  /*5b50*/  FMNMX.FTZ R161, R217, R158, !PT ;  /* 0x0000009ed9a17209 */ /* 0x000fe40007810000 */
[----:B------:R-:W-:Y:S01]  /*5b60*/  FMNMX.FTZ R158, R172, R163, !PT ;  /* 0x000000a3ac9e7209 */ /* 0x000fe20007810000 */
[----:B------:R-:W2:Y:S01]  /*5b70*/  MUFU.TANH R171, R171 ;  /* 0x000000ab00ab7308 */ /* 0x000ea20000002400 */
[----:B------:R-:W-:Y:S02]  /*5b80*/  ISETP.GT.AND P5, PT, R179, 0x38, PT ;  /* 0x00000038b300780c */ /* 0x000fe40003fa4270 */
[----:B------:R-:W-:Y:S02]  /*5b90*/  FSEL R198, R198, -INF , P6 ;  /* 0xff800000c6c67808 */ /* 0x000fe40003000000 */
[----:B------:R-:W-:-:S02]  /*5ba0*/  FMNMX.FTZ R161, R196, R161, !PT ;  /* 0x000000a1c4a17209 */ /* 0x000fc40007810000 */
[----:B------:R-:W-:Y:S01]  /*5bb0*/  FMNMX.FTZ R163, R173, R158, !PT ;  /* 0x0000009eada37209 */ /* 0x000fe20007810000 */
[----:B------:R2:W4:Y:S01]  /*5bc0*/  MUFU.TANH R188, R187 ;  /* 0x000000bb00bc7308 */ /* 0x0005220000002400 */
[C---:B------:R-:W-:Y:S02]  /*5bd0*/  ISETP.GT.AND P2, PT, R179.reuse, 0x39, PT ;  /* 0x00000039b300780c */ /* 0x040fe40003f44270 */
[----:B---3--:R-:W-:Y:S02]  /*5be0*/  FSEL R199, R182, -INF , P5 ;  /* 0xff800000b6c77808 */ /* 0x008fe40002800000 */
[----:B------:R-:W-:Y:S02]  /*5bf0*/  FMNMX.FTZ R158, R198, R161, !PT ;  /* 0x000000a1c69e7209 */ /* 0x000fe40007810000 */
[----:B------:R-:W-:Y:S01]  /*5c00*/  FMNMX.FTZ R162, R174, R163, !PT ;  /* 0x000000a3aea27209 */ /* 0x000fe20007810000 */
[----:B------:R-:W3:Y:S01]  /*5c10*/  MUFU.TANH R189, R190 ;  /* 0x000000be00bd7308 */ /* 0x000ee20000002400 */
[----:B------:R-:W-:-:S02]  /*5c20*/  ISETP.GT.AND P3, PT, R179, 0x40, PT ;  /* 0x00000040b300780c */ /* 0x000fc40003f64270 */
[----:B-1----:R-:W-:Y:S02]  /*5c30*/  FSEL R209, R177, -INF , P2 ;  /* 0xff800000b1d17808 */ /* 0x002fe40001000000 */
[----:B------:R-:W-:Y:S02]  /*5c40*/  FMNMX.FTZ R158, R199, R158, !PT ;  /* 0x0000009ec79e7209 */ /* 0x000fe40007810000 */
[----:B------:R-:W-:Y:S01]  /*5c50*/  FMNMX.FTZ R161, R175, R162, !PT ;  /* 0x000000a2afa17209 */ /* 0x000fe20007810000 */
[----:B------:R-:W1:Y:S01]  /*5c60*/  MUFU.TANH R170, R170 ;  /* 0x000000aa00aa7308 */ /* 0x000e620000002400 */
[----:B------:R-:W-:Y:S02]  /*5c70*/  ISETP.GT.AND P6, PT, R179, 0x41, PT ;  /* 0x00000041b300780c */ /* 0x000fe40003fc4270 */
[----:B--2---:R-:W-:Y:S02]  /*5c80*/  FSEL R187, R171, -INF , P3 ;  /* 0xff800000abbb7808 */ /* 0x004fe40001800000 */
[----:B------:R-:W-:-:S02]  /*5c90*/  FMNMX.FTZ R158, R209, R158, !PT ;  /* 0x0000009ed19e7209 */ /* 0x000fc40007810000 */
[----:B------:R-:W-:Y:S01]  /*5ca0*/  FMNMX.FTZ R162, R160, R161, !PT ;  /* 0x000000a1a0a27209 */ /* 0x000fe20007810000 */
[----:B------:R-:W2:Y:S01]  /*5cb0*/  MUFU.TANH R156, R176 ;  /* 0x000000b0009c7308 */ /* 0x000ea20000002400 */
[----:B------:R-:W-:Y:S02]  /*5cc0*/  ISETP.GT.AND P5, PT, R179, 0x48, PT ;  /* 0x00000048b300780c */ /* 0x000fe40003fa4270 */
[----:B----4-:R-:W-:Y:S02]  /*5cd0*/  FSEL R188, R188, -INF , P6 ;  /* 0xff800000bcbc7808 */ /* 0x010fe40003000000 */
[----:B------:R-:W-:Y:S02]  /*5ce0*/  FMNMX.FTZ R161, R187, R158, !PT ;  /* 0x0000009ebba17209 */ /* 0x000fe40007810000 */
[----:B------:R-:W-:Y:S01]  /*5cf0*/  ISETP.GT.AND P2, PT, R179, 0x49, PT ;  /* 0x00000049b300780c */ /* 0x000fe20003f44270 */
[----:B------:R4:W5:Y:S01]  /*5d00*/  MUFU.TANH R178, R195 ;  /* 0x000000c300b27308 */ /* 0x0009620000002400 */
[----:B---3--:R-:W-:-:S02]  /*5d10*/  FSEL R189, R189, -INF , P5 ;  /* 0xff800000bdbd7808 */ /* 0x008fc40002800000 */
[----:B------:R-:W-:Y:S02]  /*5d20*/  FMNMX.FTZ R158, R188, R161, !PT ;  /* 0x000000a1bc9e7209 */ /* 0x000fe40007810000 */
[----:B------:R-:W-:Y:S02]  /*5d30*/  ISETP.GT.AND P3, PT, R179, 0x50, PT ;  /* 0x00000050b300780c */ /* 0x000fe40003f64270 */
[----:B-1----:R-:W-:Y:S01]  /*5d40*/  FSEL R190, R170, -INF , P2 ;  /* 0xff800000aabe7808 */ /* 0x002fe20001000000 */
[----:B------:R-:W1:Y:S01]  /*5d50*/  MUFU.TANH R169, R169 ;  /* 0x000000a900a97308 */ /* 0x000e620000002400 */
[----:B------:R-:W-:Y:S01]  /*5d60*/  FMNMX.FTZ R161, R189, R158, !PT ;  /* 0x0000009ebda17209 */ /* 0x000fe20007810000 */
[----:B----4-:R-:W3:Y:S01]  /*5d70*/  LDC R195, c[0x0][0xa80] ;  /* 0x0002a000ffc37b82 */ /* 0x010ee20000000800 */
[----:B--2---:R-:W-:Y:S02]  /*5d80*/  FSEL R177, R156, -INF , P3 ;  /* 0xff8000009cb17808 */ /* 0x004fe40001800000 */
[----:B------:R-:W-:-:S02]  /*5d90*/  ISETP.GT.AND P2, PT, R179, 0x51, PT ;  /* 0x00000051b300780c */ /* 0x000fc40003f44270 */
[----:B------:R-:W-:Y:S01]  /*5da0*/  FMNMX.FTZ R156, R190, R161, !PT ;  /* 0x000000a1be9c7209 */ /* 0x000fe20007810000 */
[----:B------:R-:W2:Y:S01]  /*5db0*/  MUFU.TANH R176, R197 ;  /* 0x000000c500b07308 */ /* 0x000ea20000002400 */
[----:B------:R-:W-:Y:S02]  /*5dc0*/  ISETP.GT.AND P3, PT, R179, 0x58, PT ;  /* 0x00000058b300780c */ /* 0x000fe40003f64270 */
[----:B-----5:R-:W-:Y:S02]  /*5dd0*/  FSEL R178, R178, -INF , P2 ;  /* 0xff800000b2b27808 */ /* 0x020fe40001000000 */
[----:B------:R-:W-:Y:S02]  /*5de0*/  FMNMX.FTZ R161, R177, R156, !PT ;  /* 0x0000009cb1a17209 */ /* 0x000fe40007810000 */
[----:B------:R-:W-:Y:S01]  /*5df0*/  FMNMX.FTZ R162, R157, R162, !PT ;  /* 0x000000a29da27209 */ /* 0x000fe20007810000 */
[----:B------:R-:W4:Y:S01]  /*5e00*/  MUFU.TANH R168, R168 ;  /* 0x000000a800a87308 */ /* 0x000f220000002400 */
[----:B------:R-:W-:-:S02]  /*5e10*/  ISETP.GT.AND P2, PT, R179, 0x59, PT ;  /* 0x00000059b300780c */ /* 0x000fc40003f44270 */
[----:B-1----:R-:W-:Y:S01]  /*5e20*/  FSEL R179, R169, -INF , P3 ;  /* 0xff800000a9b37808 */ /* 0x002fe20001800000 */
[----:B------:R-:W-:Y:S01]  /*5e30*/  IMAD.U32 R169, RZ, RZ, UR4 ;  /* 0x00000004ffa97e24 */ /* 0x000fe2000f8e00ff */
[----:B------:R-:W-:Y:S01]  /*5e40*/  FMNMX.FTZ R156, R178, R161, !PT ;  /* 0x000000a1b29c7209 */ /* 0x000fe20007810000 */
[----:B------:R-:W-:Y:S01]  /*5e50*/  UIMAD UR4, UR36, 0xc00, UR7 ;  /* 0x00000c00240478a4 */ /* 0x000fe2000f8e0207 */
[----:B------:R-:W-:Y:S02]  /*5e60*/  FMNMX.FTZ R163, R159, R162, !PT ;  /* 0x000000a29fa37209 */ /* 0x000fe40007810000 */
[----:B--2---:R-:W-:Y:S02]  /*5e70*/  FSEL R176, R176, -INF , P4 ;  /* 0xff800000b0b07808 */ /* 0x004fe40002000000 */
[----:B------:R-:W-:Y:S02]  /*5e80*/  FMNMX.FTZ R161, R179, R156, !PT ;  /* 0x0000009cb3a17209 */ /* 0x000fe40007810000 */
[----:B------:R-:W-:Y:S01]  /*5e90*/  FMNMX.FTZ R163, R176, R163, !PT ;  /* 0x000000a3b0a37209 */ /* 0x000fe20007810000 */
[----:B------:R-:W-:Y:S01]  /*5ea0*/  UMOV UR10, UR4 ;  /* 0x00000004000a7c82 */ /* 0x000fe20008000000 */
[----:B----4-:R-:W-:-:S03]  /*5eb0*/  FSEL R180, R168, -INF , P2 ;  /* 0xff800000a8b47808 */ /* 0x010fc60001000000 */
[----:B------:R-:W1:Y:S01]  /*5ec0*/  SHFL.BFLY PT, R158, R163, 0x2, 0x1f ;  /* 0x0c401f00a39e7f89 */ /* 0x000e6200000e0000 */
[----:B------:R-:W-:-:S05]  /*5ed0*/  FMNMX.FTZ R161, R180, R161, !PT ;  /* 0x000000a1b4a17209 */ /* 0x000fca0007810000 */
[----:B------:R-:W2:Y:S01]  /*5ee0*/  SHFL.BFLY PT, R156, R161, 0x2, 0x1f ;  /* 0x0c401f00a19c7f89 */ /* 0x000ea200000e0000 */
[----:B-1----:R-:W-:-:S05]  /*5ef0*/  FMNMX.FTZ R158, R163, R158, !PT ;  /* 0x0000009ea39e7209 */ /* 0x002fca0007810000 */
[----:B------:R-:W1:Y:S01]  /*5f00*/  SHFL.BFLY PT, R197, R158, 0x1, 0x1f ;  /* 0x0c201f009ec57f89 */ /* 0x000e6200000e0000 */
[----:B--2---:R-:W-:-:S05]  /*5f10*/  FMNMX.FTZ R163, R161, R156, !PT ;  /* 0x0000009ca1a37209 */ /* 0x004fca0007810000 */
[----:B------:R-:W2:Y:S01]  /*5f20*/  SHFL.BFLY PT, R156, R163, 0x1, 0x1f ;  /* 0x0c201f00a39c7f89 */ /* 0x000ea200000e0000 */
[----:B-1----:R-:W-:Y:S02]  /*5f30*/  FMNMX.FTZ R197, R158, R197, !PT ;  /* 0x000000c59ec57209 */ /* 0x002fe40007810000 */
[----:B------:R-:W-:-:S05]  /*5f40*/  IADD3 R158, -R229, 0xb, RZ ;  /* 0x0000000be59e7810 */ /* 0x000fca0007ffe1ff */
[----:B------:R4:W-:Y:S06]  /*5f50*/  BAR.ARV R158, 0x100 ;  /* 0x0004009e0000751d */ /* 0x0009ec0000002000 */
[----:B--2---:R-:W-:Y:S01]  /*5f60*/  FMNMX.FTZ R156, R163, R156, !PT ;  /* 0x0000009ca39c7209 */ /* 0x004fe20007810000 */
[CC--:B---3--:R-:W-:Y:S01]  /*5f70*/  FMUL.FTZ R181, R197.reuse, R195.reuse ;  /* 0x000000c3c5b57220 */ /* 0x0c8fe20000410000 */
[----:B------:R-:W-:Y:S02]  /*5f80*/  FSETP.NEU.FTZ.AND P2, PT, R197, -INF , PT ;  /* 0xff800000c500780b */ /* 0x000fe40003f5d000 */
[C---:B------:R-:W-:Y:S01]  /*5f90*/  FSETP.NEU.FTZ.AND P3, PT, R156.reuse, -INF , PT ;  /* 0xff8000009c00780b */ /* 0x040fe20003f7d000 */
[----:B------:R-:W-:Y:S01]  /*5fa0*/  FMUL.FTZ R182, R156, R195 ;  /* 0x000000c39cb67220 */ /* 0x000fe20000410000 */
[----:B------:R-:W-:-:S04]  /*5fb0*/  FSEL R181, R181, RZ, P2 ;  /* 0x000000ffb5b57208 */ /* 0x000fc80001000000 */
[----:B------:R-:W-:Y:S01]  /*5fc0*/  FSEL R182, R182, RZ, P3 ;  /* 0x000000ffb6b67208 */ /* 0x000fe20001800000 */
[-CC-:B------:R-:W-:Y:S01]  /*5fd0*/  FFMA.FTZ R162, R166, R195.reuse, -R181.reuse ;  /* 0x000000c3a6a27223 */ /* 0x180fe200000108b5 */
[-CC-:B------:R-:W-:Y:S01]  /*5fe0*/  FFMA.FTZ R167, R167, R195.reuse, -R181.reuse ;  /* 0x000000c3a7a77223 */ /* 0x180fe200000108b5 */
[-CC-:B------:R-:W-:Y:S01]  /*5ff0*/  FFMA.FTZ R163, R165, R195.reuse, -R181.reuse ;  /* 0x000000c3a5a37223 */ /* 0x180fe200000108b5 */
[-CC-:B------:R-:W-:Y:S01]  /*6000*/  FFMA.FTZ R164, R164, R195.reuse, -R181.reuse ;  /* 0x000000c3a4a47223 */ /* 0x180fe200000108b5 */
[-CC-:B------:R-:W-:Y:S01]  /*6010*/  FFMA.FTZ R166, R153, R195.reuse, -R182.reuse ;  /* 0x000000c399a67223 */ /* 0x180fe200000108b6 */
[----:B------:R-:W-:Y:S01]  /*6020*/  FSEL R153, R197, RZ, P2 ;  /* 0x000000ffc5997208 */ /* 0x000fe20001000000 */
[----:B------:R1:W-:Y:S01]  /*6030*/  MUFU.EX2 R161, R167 ;  /* 0x000000a700a17308 */ /* 0x0003e20000000800 */
[-CC-:B------:R-:W-:Y:S01]  /*6040*/  FFMA.FTZ R165, R152, R195.reuse, -R182.reuse ;  /* 0x000000c398a57223 */ /* 0x180fe200000108b6 */
[-C--:B------:R-:W-:Y:S01]  /*6050*/  FFMA.FTZ R168, R155, R195.reuse, -R182 ;  /* 0x000000c39ba87223 */ /* 0x080fe200000108b6 */
[-CC-:B------:R-:W-:Y:S01]  /*6060*/  FFMA.FTZ R191, R191, R195.reuse, -R181.reuse ;  /* 0x000000c3bfbf7223 */ /* 0x180fe200000108b5 */
[----:B------:R-:W-:Y:S01]  /*6070*/  FADD.FTZ R152, -R153, R208 ;  /* 0x000000d099987221 */ /* 0x000fe20000010100 */
[-CC-:B------:R-:W-:Y:S01]  /*6080*/  FFMA.FTZ R208, R210, R195.reuse, -R181.reuse ;  /* 0x000000c3d2d07223 */ /* 0x180fe200000108b5 */
[-CC-:B------:R-:W-:Y:S01]  /*6090*/  FFMA.FTZ R210, R211, R195.reuse, -R181.reuse ;  /* 0x000000c3d3d27223 */ /* 0x180fe200000108b5 */
[-C--:B------:R-:W-:Y:S01]  /*60a0*/  FFMA.FTZ R211, R212, R195.reuse, -R181 ;  /* 0x000000c3d4d37223 */ /* 0x080fe200000108b5 */
[-C--:B------:R-:W-:Y:S01]  /*60b0*/  FMUL.FTZ R170, R152, R195.reuse ;  /* 0x000000c398aa7220 */ /* 0x080fe20000410000 */
[-CC-:B-1----:R-:W-:Y:S01]  /*60c0*/  FFMA.FTZ R167, R154, R195.reuse, -R182.reuse ;  /* 0x000000c39aa77223 */ /* 0x182fe200000108b6 */
[----:B------:R-:W-:Y:S01]  /*60d0*/  FSEL R154, R156, RZ, P3 ;  /* 0x000000ff9c9a7208 */ /* 0x000fe20001800000 */
[----:B------:R-:W-:Y:S01]  /*60e0*/  @!P1 VIADD R152, R169, 0x32440 ;  /* 0x00032440a9989836 */ /* 0x000fe20000000000 */
[----:B------:R-:W1:Y:S01]  /*60f0*/  MUFU.EX2 R162, R162 ;  /* 0x000000a200a27308 */ /* 0x000e620000000800 */
[-CC-:B------:R-:W-:Y:S01]  /*6100*/  FFMA.FTZ R212, R218, R195.reuse, -R182.reuse ;  /* 0x000000c3dad47223 */ /* 0x180fe200000108b6 */
[-C--:B------:R-:W-:Y:S01]  /*6110*/  FFMA.FTZ R218, R221, R195.reuse, -R182 ;  /* 0x000000c3ddda7223 */ /* 0x080fe200000108b6 */
[----:B------:R-:W-:Y:S01]  /*6120*/  FADD.FTZ R154, -R154, R207 ;  /* 0x000000cf9a9a7221 */ /* 0x000fe20000010100 */
[----:B------:R-:W-:Y:S01]  /*6130*/  VIADD R207, R229, 0x8 ;  /* 0x00000008e5cf7836 */ /* 0x000fe20000000000 */
[----:B------:R-:W-:Y:S01]  /*6140*/  @!P1 PRMT R152, RZ, 0x654, R152 ;  /* 0x00000654ff989816 */ /* 0x000fe20000000098 */
[-CC-:B------:R-:W-:Y:S01]  /*6150*/  FFMA.FTZ R192, R192, R195.reuse, -R181.reuse ;  /* 0x000000c3c0c07223 */ /* 0x180fe200000108b5 */
[-C--:B------:R-:W-:Y:S01]  /*6160*/  FMUL.FTZ R171, R154, R195.reuse ;  /* 0x000000c39aab7220 */ /* 0x080fe20000410000 */
[----:B------:R-:W2:Y:S01]  /*6170*/  MUFU.EX2 R170, R170 ;  /* 0x000000aa00aa7308 */ /* 0x000ea20000000800 */
[----:B------:R1:W-:Y:S01]  /*6180*/  @!P1 SYNCS.ARRIVE.TRANS64.RED.A1T0 RZ, [R152+URZ], RZ ;  /* 0x000000ff98ff99a7 */ /* 0x0003e2000810043f */
[----:B------:R3:W-:Y:S01]  /*6190*/  BAR.SYNC.DEFER_BLOCKING R207, 0x100 ;  /* 0x000400cf0000751d */ /* 0x0007e20000010000 */
[-CC-:B------:R-:W-:Y:S01]  /*61a0*/  FFMA.FTZ R193, R193, R195.reuse, -R181.reuse ;  /* 0x000000c3c1c17223 */ /* 0x180fe200000108b5 */
[-CC-:B------:R-:W-:Y:S01]  /*61b0*/  FFMA.FTZ R194, R194, R195.reuse, -R181.reuse ;  /* 0x000000c3c2c27223 */ /* 0x180fe200000108b5 */
[-CC-:B------:R-:W-:Y:S01]  /*61c0*/  FFMA.FTZ R214, R214, R195.reuse, -R182.reuse ;  /* 0x000000c3d6d67223 */ /* 0x180fe200000108b6 */
[-CC-:B------:R-:W-:Y:S01]  /*61d0*/  FFMA.FTZ R215, R215, R195.reuse, -R182.reuse ;  /* 0x000000c3d7d77223 */ /* 0x180fe200000108b6 */
[--C-:B------:R-:W-:Y:S01]  /*61e0*/  FFMA.FTZ R216, R216, R195, -R182.reuse ;  /* 0x000000c3d8d87223 */ /* 0x100fe200000108b6 */
[----:B------:R-:W5:Y:S01]  /*61f0*/  MUFU.EX2 R171, R171 ;  /* 0x000000ab00ab7308 */ /* 0x000f620000000800 */
[----:B-1----:R-:W-:Y:S01]  /*6200*/  F2FP.BF16.F32.PACK_AB R152, R162, R161 ;  /* 0x000000a1a298723e */ /* 0x002fe200000010ff */
[-CC-:B---3--:R-:W-:Y:S01]  /*6210*/  FFMA.FTZ R207, R213, R195.reuse, -R181.reuse ;  /* 0x000000c3d5cf7223 */ /* 0x188fe200000108b5 */
[-CC-:B------:R-:W-:Y:S01]  /*6220*/  FFMA.FTZ R213, R220, R195.reuse, -R182.reuse ;  /* 0x000000c3dcd57223 */ /* 0x180fe200000108b6 */
[-CC-:B------:R-:W-:Y:S01]  /*6230*/  FFMA.FTZ R220, R222, R195.reuse, -R182.reuse ;  /* 0x000000c3dedc7223 */ /* 0x180fe200000108b6 */
[-CC-:B------:R-:W-:Y:S01]  /*6240*/  FFMA.FTZ R217, R217, R195.reuse, -R182.reuse ;  /* 0x000000c3d9d97223 */ /* 0x180fe200000108b6 */
[-CC-:B------:R-:W-:Y:S01]  /*6250*/  FFMA.FTZ R221, R198, R195.reuse, -R182.reuse ;  /* 0x000000c3c6dd7223 */ /* 0x180fe200000108b6 */
[--C-:B------:R-:W-:Y:S01]  /*6260*/  FFMA.FTZ R198, R199, R195, -R182.reuse ;  /* 0x000000c3c7c67223 */ /* 0x100fe200000108b6 */
[----:B------:R-:W-:Y:S01]  /*6270*/  MUFU.EX2 R163, R163 ;  /* 0x000000a300a37308 */ /* 0x000fe20000000800 */
[-C--:B--2---:R-:W-:Y:S01]  /*6280*/  FMUL.FTZ R24, R24, R170.reuse ;  /* 0x000000aa18187220 */ /* 0x084fe20000410000 */
        /* <DEDUP_REMOVED lines=132> */
[----:B-1----:R-:W-:Y:S01]  /*6ad0*/  F2FP.BF16.F32.PACK_AB R154, R164, R163 ;  /* 0x000000a3a49a723e */ /* 0x002fe200000010ff */
[----:B------:R-:W-:Y:S01]  /*6ae0*/  MUFU.EX2 R207, R207 ;  /* 0x000000cf00cf7308 */ /* 0x000fe20000000800 */
[----:B--2---:R-:W-:Y:S01]  /*6af0*/  F2FP.BF16.F32.PACK_AB R153, R166, R165 ;  /* 0x000000a5a699723e */ /* 0x004fe200000010ff */
[--C-:B------:R-:W-:Y:S01]  /*6b00*/  FFMA.FTZ R186, R186, R195, -R181.reuse ;  /* 0x000000c3baba7223 */ /* 0x100fe200000108b5 */
[----:B---3--:R-:W-:Y:S01]  /*6b10*/  F2FP.BF16.F32.PACK_AB R155, R168, R167 ;  /* 0x000000a7a89b723e */ /* 0x008fe200000010ff */
[-CC-:B------:R-:W-:Y:S01]  /*6b20*/  FFMA.FTZ R183, R183, R195.reuse, -R181.reuse ;  /* 0x000000c3b7b77223 */ /* 0x180fe200000108b5 */
[-CC-:B------:R-:W-:Y:S01]  /*6b30*/  FFMA.FTZ R184, R184, R195.reuse, -R181.reuse ;  /* 0x000000c3b8b87223 */ /* 0x180fe200000108b5 */
[-CC-:B------:R-:W-:Y:S01]  /*6b40*/  FFMA.FTZ R185, R185, R195.reuse, -R181.reuse ;  /* 0x000000c3b9b97223 */ /* 0x180fe200000108b5 */
[----:B------:R-:W-:Y:S01]  /*6b50*/  WARPGROUP.ARRIVE ;  /* 0x00000000000079c5 */ /* 0x000fe20000000000 */
[----:B------:R-:W1:Y:S01]  /*6b60*/  MUFU.EX2 R208, R208 ;  /* 0x000000d000d07308 */ /* 0x000e620000000800 */
[-CC-:B------:R-:W-:Y:S01]  /*6b70*/  FFMA.FTZ R196, R196, R195.reuse, -R182.reuse ;  /* 0x000000c3c4c47223 */ /* 0x180fe200000108b6 */
[-CC-:B------:R-:W-:Y:S01]  /*6b80*/  FFMA.FTZ R199, R209, R195.reuse, -R182.reuse ;  /* 0x000000c3d1c77223 */ /* 0x180fe200000108b6 */
[-CC-:B------:R-:W-:Y:S01]  /*6b90*/  FFMA.FTZ R172, R172, R195.reuse, -R181.reuse ;  /* 0x000000c3acac7223 */ /* 0x180fe200000108b5 */
[-CC-:B------:R-:W-:Y:S01]  /*6ba0*/  FFMA.FTZ R173, R173, R195.reuse, -R181.reuse ;  /* 0x000000c3adad7223 */ /* 0x180fe200000108b5 */
[----:B------:R-:W-:Y:S01]  /*6bb0*/  HGMMA.64x256x16.F32.BF16 R24, R152, gdesc[UR8].tnspB, R24, gsb0 ;  /* 0x43e0000898187df0 */ /* 0x000fe20008001818 */
[----:B------:R-:W-:Y:S01]  /*6bc0*/  UIADD3 UR10, UR4, 0x80, URZ ;  /* 0x00000080040a7890 */ /* 0x000fe2000fffe03f */
[-CC-:B------:R-:W-:Y:S01]  /*6bd0*/  FFMA.FTZ R174, R174, R195.reuse, -R181.reuse ;  /* 0x000000c3aeae7223 */ /* 0x180fe200000108b5 */
[----:B------:R-:W-:Y:S01]  /*6be0*/  MUFU.EX2 R210, R210 ;  /* 0x000000d200d27308 */ /* 0x000fe20000000800 */
[----:B------:R-:W-:Y:S01]  /*6bf0*/  UMOV UR11, 0x40000040 ;  /* 0x40000040000b7882 */ /* 0x000fe20000000000 */
        /* <DEDUP_REMOVED lines=14> */
[----:B------:R-:W-:Y:S01]  /*6ce0*/  MUFU.EX2 R212, R212 ;  /* 0x000000d400d47308 */ /* 0x000fe20000000800 */
[----:B------:R-:W-:Y:S01]  /*6cf0*/  FFMA.FTZ R161, R170, R12, R161 ;  /* 0x0000000caaa17223 */ /* 0x000fe200000100a1 */
[----:B------:R-:W-:Y:S01]  /*6d00*/  FFMA.FTZ R165, R171, R0, R165 ;  /* 0x00000000aba57223 */ /* 0x000fe200000100a5 */
[C---:B------:R-:W-:Y:S01]  /*6d10*/  ISETP.GT.AND P2, PT, R13.reuse, R206, PT ;  /* 0x000000ce0d00720c */ /* 0x040fe20003f44270 */
[----:B------:R-:W-:-:S02]  /*6d20*/  VIADD R13, R13, 0xffffffff ;  /* 0xffffffff0d0d7836 */ /* 0x000fc40000000000 */
[----:B------:R-:W-:Y:S01]  /*6d30*/  FADD.FTZ R162, R162, R161 ;  /* 0x000000a1a2a27221 */ /* 0x000fe20000010000 */
[----:B------:R-:W-:Y:S01]  /*6d40*/  FADD.FTZ R166, R166, R165 ;  /* 0x000000a5a6a67221 */ /* 0x000fe20000010000 */
[----:B------:R-:W-:Y:S01]  /*6d50*/  @!P1 IADD3 R169, R169, 0x32460, RZ ;  /* 0x00032460a9a99810 */ /* 0x000fe20007ffe0ff */
[----:B------:R-:W2:Y:S01]  /*6d60*/  MUFU.EX2 R213, R213 ;  /* 0x000000d500d57308 */ /* 0x000ea20000000800 */
[----:B------:R-:W-:Y:S01]  /*6d70*/  FADD.FTZ R163, R163, R162 ;  /* 0x000000a2a3a37221 */ /* 0x000fe20000010000 */
[----:B------:R-:W-:Y:S01]  /*6d80*/  FADD.FTZ R167, R167, R166 ;  /* 0x000000a6a7a77221 */ /* 0x000fe20000010000 */
[----:B------:R-:W-:Y:S02]  /*6d90*/  @!P1 PRMT R169, RZ, 0x654, R169 ;  /* 0x00000654ffa99816 */ /* 0x000fe400000000a9 */
[----:B------:R-:W-:Y:S01]  /*6da0*/  FADD.FTZ R164, R164, R163 ;  /* 0x000000a3a4a47221 */ /* 0x000fe20000010000 */
[----:B------:R-:W-:Y:S02]  /*6db0*/  FADD.FTZ R167, R168, R167 ;  /* 0x000000a7a8a77221 */ /* 0x000fe40000010000 */
[----:B------:R-:W-:Y:S08]  /*6dc0*/  MUFU.EX2 R218, R218 ;  /* 0x000000da00da7308 */ /* 0x000ff00000000800 */
[----:B------:R-:W3:Y:S08]  /*6dd0*/  MUFU.EX2 R220, R220 ;  /* 0x000000dc00dc7308 */ /* 0x000ef00000000800 */
[----:B------:R-:W-:Y:S08]  /*6de0*/  MUFU.EX2 R191, R191 ;  /* 0x000000bf00bf7308 */ /* 0x000ff00000000800 */
[----:B------:R-:W5:Y:S08]  /*6df0*/  MUFU.EX2 R192, R192 ;  /* 0x000000c000c07308 */ /* 0x000f700000000800 */
[----:B------:R-:W-:Y:S08]  /*6e00*/  MUFU.EX2 R193, R193 ;  /* 0x000000c100c17308 */ /* 0x000ff00000000800 */
[----:B------:R-:W-:Y:S08]  /*6e10*/  MUFU.EX2 R194, R194 ;  /* 0x000000c200c27308 */ /* 0x000ff00000000800 */
[----:B------:R-:W-:Y:S08]  /*6e20*/  MUFU.EX2 R214, R214 ;  /* 0x000000d600d67308 */ /* 0x000ff00000000800 */
[----:B------:R-:W4:Y:S08]  /*6e30*/  MUFU.EX2 R215, R215 ;  /* 0x000000d700d77308 */ /* 0x000f300000000800 */
[----:B------:R-:W-:Y:S08]  /*6e40*/  MUFU.EX2 R216, R216 ;  /* 0x000000d800d87308 */ /* 0x000ff00000000800 */
[----:B------:R-:W4:Y:S08]  /*6e50*/  MUFU.EX2 R217, R217 ;  /* 0x000000d900d97308 */ /* 0x000f300000000800 */
[----:B------:R-:W-:Y:S08]  /*6e60*/  MUFU.EX2 R186, R186 ;  /* 0x000000ba00ba7308 */ /* 0x000ff00000000800 */
[----:B------:R-:W4:Y:S08]  /*6e70*/  MUFU.EX2 R183, R183 ;  /* 0x000000b700b77308 */ /* 0x000f300000000800 */
        /* <DEDUP_REMOVED lines=17> */
[----:B------:R-:W-:Y:S01]  /*6f90*/  MUFU.EX2 R176, R176 ;  /* 0x000000b000b07308 */ /* 0x000fe20000000800 */
[----:B------:R-:W-:-:S02]  /*6fa0*/  WARPGROUP.DEPBAR.LE gsb0, 0x0 ;  /* 0x00008000000079c5 */ /* 0x000fc40000010000 */
[----:B-1----:R-:W-:Y:S01]  /*6fb0*/  F2FP.BF16.F32.PACK_AB R152, R208, R207 ;  /* 0x000000cfd098723e */ /* 0x002fe200000010ff */
[----:B------:R-:W-:Y:S01]  /*6fc0*/  FADD.FTZ R207, R207, R164 ;  /* 0x000000a4cfcf7221 */ /* 0x000fe20000010000 */
[----:B--2---:R-:W-:-:S03]  /*6fd0*/  F2FP.BF16.F32.PACK_AB R153, R213, R212 ;  /* 0x000000d4d599723e */ /* 0x004fc600000010ff */
[----:B------:R-:W-:Y:S01]  /*6fe0*/  MUFU.EX2 R177, R177 ;  /* 0x000000b100b17308 */ /* 0x000fe20000000800 */
[----:B------:R-:W-:Y:S01]  /*6ff0*/  F2FP.BF16.F32.PACK_AB R154, R211, R210 ;  /* 0x000000d2d39a723e */ /* 0x000fe200000010ff */
[----:B------:R-:W-:Y:S01]  /*7000*/  FADD.FTZ R212, R212, R167 ;  /* 0x000000a7d4d47221 */ /* 0x000fe20000010000 */
[----:B---3--:R-:W-:Y:S01]  /*7010*/  F2FP.BF16.F32.PACK_AB R155, R220, R218 ;  /* 0x000000dadc9b723e */ /* 0x008fe200000010ff */
[----:B------:R-:W-:Y:S01]  /*7020*/  FADD.FTZ R207, R208, R207 ;  /* 0x000000cfd0cf7221 */ /* 0x000fe20000010000 */
[----:B------:R-:W-:Y:S02]  /*7030*/  IMAD.MOV.U32 R208, RZ, RZ, R197 ;  /* 0x000000ffffd07224 */ /* 0x000fe400078e00c5 */
[----:B------:R-:W-:Y:S01]  /*7040*/  FADD.FTZ R213, R213, R212 ;  /* 0x000000d4d5d57221 */ /* 0x000fe20000010000 */
[----:B------:R-:W-:Y:S01]  /*7050*/  WARPGROUP.ARRIVE ;  /* 0x00000000000079c5 */ /* 0x000fe20000000000 */
[----:B------:R-:W1:Y:S01]  /*7060*/  MUFU.EX2 R178, R178 ;  /* 0x000000b200b27308 */ /* 0x000e620000000800 */
[----:B------:R-:W-:Y:S01]  /*7070*/  FADD.FTZ R210, R210, R207 ;  /* 0x000000cfd2d27221 */ /* 0x000fe20000010000 */
[----:B------:R-:W-:Y:S01]  /*7080*/  FADD.FTZ R213, R218, R213 ;  /* 0x000000d5dad57221 */ /* 0x000fe20000010000 */
[----:B------:R-:W-:-:S02]  /*7090*/  IMAD.MOV.U32 R207, RZ, RZ, R156 ;  /* 0x000000ffffcf7224 */ /* 0x000fc400078e009c */
[----:B------:R-:W-:Y:S01]  /*70a0*/  HGMMA.64x256x16.F32.BF16 R24, R152, gdesc[UR8].tnspB, R24, gsb0 ;  /* 0x43e0000898187df0 */ /* 0x000fe20008001818 */
[----:B------:R-:W-:Y:S01]  /*70b0*/  UIADD3 UR10, UR4, 0x100, URZ ;  /* 0x00000100040a7890 */ /* 0x000fe2000fffe03f */
[----:B------:R-:W-:Y:S01]  /*70c0*/  FADD.FTZ R210, R211, R210 ;  /* 0x000000d2d3d27221 */ /* 0x000fe20000010000 */
[----:B------:R-:W-:Y:S01]  /*70d0*/  UMOV UR11, 0x40000040 ;  /* 0x40000040000b7882 */ /* 0x000fe20000000000 */
[----:B------:R-:W-:Y:S01]  /*70e0*/  MUFU.EX2 R179, R179 ;  /* 0x000000b300b37308 */ /* 0x000fe20000000800 */
[----:B------:R-:W-:-:S07]  /*70f0*/  FADD.FTZ R213, R220, R213 ;  /* 0x000000d5dcd57221 */ /* 0x000fce0000010000 */
[----:B------:R-:W2:Y:S01]  /*7100*/  MUFU.EX2 R180, R180 ;  /* 0x000000b400b47308 */ /* 0x000ea20000000800 */
[----:B------:R-:W-:Y:S02]  /*7110*/  WARPGROUP.DEPBAR.LE gsb0, 0x0 ;  /* 0x00008000000079c5 */ /* 0x000fe40000010000 */
[----:B-----5:R-:W-:Y:S01]  /*7120*/  F2FP.BF16.F32.PACK_AB R152, R192, R191 ;  /* 0x000000bfc098723e */ /* 0x020fe200000010ff */
[----:B------:R-:W-:Y:S01]  /*7130*/  FADD.FTZ R191, R191, R210 ;  /* 0x000000d2bfbf7221 */ /* 0x000fe20000010000 */
[----:B----4-:R-:W-:Y:S01]  /*7140*/  F2FP.BF16.F32.PACK_AB R153, R215, R214 ;  /* 0x000000d6d799723e */ /* 0x010fe200000010ff */
        /* <DEDUP_REMOVED lines=30> */
[----:B------:R-:W-:Y:S01]  /*7330*/  UIADD3 UR4, UR4, 0x280, URZ ;  /* 0x0000028004047890 */ /* 0x000fe2000fffe03f */
        /* <DEDUP_REMOVED lines=35> */
.L_x_3416:
[----:B------:R-:W-:-:S13]  /*7570*/  ISETP.GE.AND P2, PT, R13, RZ, PT ;  /* 0x000000ff0d00720c */ /* 0x000fda0003f46270 */
[----:B------:R-:W-:Y:S05]  /*7580*/  @!P2 BRA `(.L_x_3426) ;  /* 0x000000280048a947 */ /* 0x000fea0003800000 */
[----:B------:R-:W-:Y:S01]  /*7590*/  MOV R207, R156 ;  /* 0x0000009c00cf7202 */ /* 0x000fe20000000f00 */
[----:B------:R-:W-:-:S07]  /*75a0*/  IMAD.MOV.U32 R206, RZ, RZ, R197 ;  /* 0x000000ffffce7224 */ /* 0x000fce00078e00c5 */
.L_x_3435:
[----:B------:R-:W-:-:S04]  /*75b0*/  UIADD3 UR36, UR36, 0x1, URZ ;  /* 0x0000000124247890 */ /* 0x000fc8000fffe03f */
[----:B------:R-:W-:-:S04]  /*75c0*/  UISETP.NE.AND UP0, UPT, UR36, 0x2, UPT ;  /* 0x000000022400788c */ /* 0x000fc8000bf05270 */
[----:B------:R-:W-:Y:S02]  /*75d0*/  USEL UR4, URZ, 0x1, UP0 ;  /* 0x000000013f047887 */ /* 0x000fe40008000000 */
[----:B------:R-:W-:Y:S02]  /*75e0*/  USEL UR36, UR36, URZ, UP0 ;  /* 0x0000003f24247287 */ /* 0x000fe40008000000 */
[----:B------:R-:W-:Y:S01]  /*75f0*/  ULOP3.LUT UR37, UR37, UR4, URZ, 0x3c, !UPT ;  /* 0x0000000425257292 */ /* 0x000fe2000f8e3c3f */
[----:B---3--:R-:W-:Y:S11]  /*7600*/  @!P0 BRA `(.L_x_3427) ;  /* 0x0000000000048947 */ /* 0x008ff60003800000 */
[----:B------:R-:W-:Y:S01]  /*7610*/  BPT.TRAP 0x1 ;  /* 0x000000040000795c */ /* 0x000fe20000300000 */
.L_x_3427:
[----:B------:R-:W-:Y:S01]  /*7620*/  ULEA UR4, UR36, UR39, 0x3 ;  /* 0x0000002724047291 */ /* 0x000fe2000f8e183f */
[----:B------:R-:W-:-:S05]  /*7630*/  IMAD.U32 R208, RZ, RZ, UR37 ;  /* 0x00000025ffd07e24 */ /* 0x000fca000f8e00ff */
[----:B------:R-:W-:-:S04]  /*7640*/  SHF.L.U32 R208, R208, 0x1f, RZ ;  /* 0x0000001fd0d07819 */ /* 0x000fc800000006ff */
[----:B------:R3:W4:Y:S01]  /*7650*/  SYNCS.PHASECHK.TRANS64.TRYWAIT P2, [UR4+0x32430], R208 ;  /* 0x032430d0ff0075a7 */ /* 0x0007220008040144 */
[----:B------:R-:W-:Y:S05]  /*7660*/  @!P0 BRA `(.L_x_3428) ;  /* 0x0000000000048947 */ /* 0x000fea0003800000 */
[----:B------:R-:W-:Y:S01]  /*7670*/  BPT.TRAP 0x1 ;  /* 0x000000040000795c */ /* 0x000fe20000300000 */
.L_x_3428:
[----:B----4-:R-:W-:Y:S05]  /*7680*/  @P2 BRA `(.L_x_3429) ;  /* 0x0000000000082947 */ /* 0x010fea0003800000 */
[----:B------:R-:W4:Y:S02]  /*7690*/  SYNCS.PHASECHK.TRANS64.TRYWAIT P2, [UR4+0x32430], R208 ;  /* 0x032430d0ff0075a7 */ /* 0x000f240008040144 */
[----:B----4-:R-:W-:Y:S05]  /*76a0*/  @!P2 BRA `(.L_x_3430) ;  /* 0x0000007c0088a947 */ /* 0x010fea0003800000 */
.L_x_3429:
[----:B------:R-:W-:Y:S01]  /*76b0*/  R2UR UR56, R200 ;  /* 0x00000000c83872ca */ /* 0x000fe200000e0000 */
[----:B------:R-:W-:Y:S01]  /*76c0*/  UIMAD UR5, UR36, 0x300, UR38 ;  /* 0x00000300240578a4 */ /* 0x000fe2000f8e0226 */
[----:B------:R-:W-:Y:S01]  /*76d0*/  R2UR UR57, R201 ;  /* 0x00000000c93972ca */ /* 0x000fe200000e0000 */
[----:B-12-4-:R-:W-:Y:S01]  /*76e0*/  WARPGROUP.ARRIVE ;  /* 0x00000000000079c5 */ /* 0x016fe20000000000 */
        /* <DEDUP_REMOVED lines=27> */
.L_x_3431:
[----:B------:R1:W2:Y:S01]  /*78a0*/  SYNCS.PHASECHK.TRANS64.TRYWAIT P2, [UR4+0x32450], R208 ;  /* 0x032450d0ff0075a7 */ /* 0x0002a20008040144 */
[----:B------:R-:W-:Y:S05]  /*78b0*/  @!P0 BRA `(.L_x_3432) ;  /* 0x0000000000048947 */ /* 0x000fea0003800000 */
[----:B------:R-:W-:Y:S01]  /*78c0*/  BPT.TRAP 0x1 ;  /* 0x000000040000795c */ /* 0x000fe20000300000 */
.L_x_3432:
[----:B--2---:R-:W-:Y:S05]  /*78d0*/  @P2 BRA `(.L_x_3433) ;  /* 0x0000000000082947 */ /* 0x004fea0003800000 */
[----:B------:R-:W2:Y:S02]  /*78e0*/  SYNCS.PHASECHK.TRANS64.TRYWAIT P2, [UR4+0x32450], R208 ;  /* 0x032450d0ff0075a7 */ /* 0x000ea40008040144 */
[----:B--2---:R-:W-:Y:S05]  /*78f0*/  @!P2 BRA `(.L_x_3434) ;  /* 0x0000007c000ca947 */ /* 0x004fea0003800000 */
.L_x_3433:
        /* <DEDUP_REMOVED lines=10> */
[C---:B------:R-:W-:Y:S01]  /*79a0*/  ISETP.GT.AND P2, PT, R13.reuse, RZ, PT ;  /* 0x000000ff0d00720c */ /* 0x040fe20003f44270 */
[----:B------:R-:W-:Y:S01]  /*79b0*/  UMOV UR15, 0x40000040 ;  /* 0x40000040000f7882 */ /* 0x000fe20000000000 */
[----:B------:R-:W-:Y:S01]  /*79c0*/  UIADD3 UR18, UR5, 0x600, URZ ;  /* 0x0000060005127890 */ /* 0x000fe2000fffe03f */
[----:B------:R-:W-:Y:S01]  /*79d0*/  VIADD R13, R13, 0xffffffff ;  /* 0xffffffff0d0d7836 */ /* 0x000fe20000000000 */
        /* <DEDUP_REMOVED lines=116> */
[----:B-123--:R-:W-:Y:S01]  /*8120*/  FMNMX.FTZ R208, R152, R206, !PT ;  /* 0x000000ce98d07209 */ /* 0x00efe20007810000 */
[----:B------:R-:W1:Y:S01]  /*8130*/  MUFU.TANH R157, R157 ;  /* 0x0000009d009d7308 */ /* 0x000e620000002400 */
[----:B------:R-:W-:Y:S01]  /*8140*/  FMUL.FTZ R181, R182, UR5 ;  /* 0x00000005b6b57c20 */ /* 0x000fe20008410000 */
[----:B------:R-:W-:Y:S01]  /*8150*/  FMUL.FTZ R154, R154, UR5 ;  /* 0x000000059a9a7c20 */ /* 0x000fe20008410000 */
[----:B------:R-:W-:Y:S01]  /*8160*/  FMUL.FTZ R182, R183, UR5 ;  /* 0x00000005b7b67c20 */ /* 0x000fe20008410000 */
[----:B------:R-:W-:Y:S01]  /*8170*/  FMUL.FTZ R183, R184, UR5 ;  /* 0x00000005b8b77c20 */ /* 0x000fe20008410000 */
[----:B------:R-:W-:Y:S01]  /*8180*/  FMUL.FTZ R184, R185, UR5 ;  /* 0x00000005b9b87c20 */ /* 0x000fe20008410000 */
[----:B----4-:R-:W-:Y:S01]  /*8190*/  FMNMX.FTZ R209, R153, R208, !PT ;  /* 0x000000d099d17209 */ /* 0x010fe20007810000 */
[----:B------:R-:W-:Y:S01]  /*81a0*/  FMUL.FTZ R185, R186, UR5 ;  /* 0x00000005bab97c20 */ /* 0x000fe20008410000 */
[----:B------:R-:W2:Y:S01]  /*81b0*/  MUFU.TANH R217, R217 ;  /* 0x000000d900d97308 */ /* 0x000ea20000002400 */
[----:B------:R-:W-:Y:S01]  /*81c0*/  FMUL.FTZ R155, R155, UR5 ;  /* 0x000000059b9b7c20 */ /* 0x000fe20008410000 */
[----:B------:R-:W-:Y:S01]  /*81d0*/  FMUL.FTZ R186, R187, UR5 ;  /* 0x00000005bbba7c20 */ /* 0x000fe20008410000 */
[----:B------:R-:W-:Y:S01]  /*81e0*/  FMUL.FTZ R187, R188, UR5 ;  /* 0x00000005bcbb7c20 */ /* 0x000fe20008410000 */
[----:B-----5:R-:W-:Y:S01]  /*81f0*/  FMNMX.FTZ R188, R156, R209, !PT ;  /* 0x000000d19cbc7209 */ /* 0x020fe20007810000 */
[----:B------:R-:W-:Y:S01]  /*8200*/  FMUL.FTZ R158, R158, UR5 ;  /* 0x000000059e9e7c20 */ /* 0x000fe20008410000 */
[----:B------:R-:W-:-:S02]  /*8210*/  FMUL.FTZ R159, R159, UR5 ;  /* 0x000000059f9f7c20 */ /* 0x000fc40008410000 */
[----:B------:R-:W3:Y:S01]  /*8220*/  MUFU.TANH R160, R160 ;  /* 0x000000a000a07308 */ /* 0x000ee20000002400 */
[----:B-1----:R-:W-:Y:S01]  /*8230*/  FMNMX.FTZ R208, R157, R188, !PT ;  /* 0x000000bc9dd07209 */ /* 0x002fe20007810000 */
[----:B------:R-:W-:-:S06]  /*8240*/  FMUL.FTZ R188, R189, UR5 ;  /* 0x00000005bdbc7c20 */ /* 0x000fcc0008410000 */
[----:B------:R-:W1:Y:S01]  /*8250*/  MUFU.TANH R163, R163 ;  /* 0x000000a300a37308 */ /* 0x000e620000002400 */
[----:B--2---:R-:W-:-:S07]  /*8260*/  FMNMX.FTZ R189, R217, R208, !PT ;  /* 0x000000d0d9bd7209 */ /* 0x004fce0007810000 */
[----:B------:R-:W2:Y:S01]  /*8270*/  MUFU.TANH R154, R154 ;  /* 0x0000009a009a7308 */ /* 0x000ea20000002400 */
[----:B---3--:R-:W-:Y:S01]  /*8280*/  FMNMX.FTZ R208, R160, R189, !PT ;  /* 0x000000bda0d07209 */ /* 0x008fe20007810000 */
[----:B------:R-:W-:-:S06]  /*8290*/  FMUL.FTZ R189, R190, UR5 ;  /* 0x00000005bebd7c20 */ /* 0x000fcc0008410000 */
        /* <DEDUP_REMOVED lines=8> */
[----:B------:R-:W-:-:S06]  /*8320*/  FMUL.FTZ R190, R191, UR5 ;  /* 0x00000005bfbe7c20 */ /* 0x000fcc0008410000 */
[----:B------:R-:W1:Y:S01]  /*8330*/  MUFU.TANH R168, R168 ;  /* 0x000000a800a87308 */ /* 0x000e620000002400 */
[----:B--2---:R-:W-:-:S07]  /*8340*/  FMNMX.FTZ R191, R167, R210, !PT ;  /* 0x000000d2a7bf7209 */ /* 0x004fce0007810000 */
[----:B------:R-:W2:Y:S01]  /*8350*/  MUFU.TANH R159, R159 ;  /* 0x0000009f009f7308 */ /* 0x000ea20000002400 */
[----:B---3--:R-:W-:-:S07]  /*8360*/  FMNMX.FTZ R208, R158, R209, !PT ;  /* 0x000000d19ed07209 */ /* 0x008fce0007810000 */
[----:B------:R-:W3:Y:S01]  /*8370*/  MUFU.TANH R171, R171 ;  /* 0x000000ab00ab7308 */ /* 0x000ee20000002400 */
[----:B-1----:R-:W-:Y:S01]  /*8380*/  FMNMX.FTZ R210, R168, R191, !PT ;  /* 0x000000bfa8d27209 */ /* 0x002fe20007810000 */
[----:B------:R-:W-:Y:S01]  /*8390*/  FMUL.FTZ R191, R192, UR5 ;  /* 0x00000005c0bf7c20 */ /* 0x000fe20008410000 */
[----:B------:R-:W-:-:S05]  /*83a0*/  FMUL.FTZ R192, R193, UR5 ;  /* 0x00000005c1c07c20 */ /* 0x000fca0008410000 */
        /* <DEDUP_REMOVED lines=35> */
[----:B------:R-:W-:-:S06]  /*85e0*/  FMUL.FTZ R211, R199, UR5 ;  /* 0x00000005c7d37c20 */ /* 0x000fcc0008410000 */
        /* <DEDUP_REMOVED lines=25> */
[----:B--2---:R-:W-:-:S05]  /*8780*/  FMNMX.FTZ R197, R196, R197, !PT ;  /* 0x000000c5c4c57209 */ /* 0x004fca0007810000 */
[----:B------:R-:W2:Y:S02]  /*8790*/  SHFL.BFLY PT, R210, R197, 0x2, 0x1f ;  /* 0x0c401f00c5d27f89 */ /* 0x000ea400000e0000 */
[----:B------:R-:W4:Y:S01]  /*87a0*/  MUFU.TANH R190, R190 ;  /* 0x000000be00be7308 */ /* 0x000f220000002400 */
[----:B---3--:R-:W-:-:S07]  /*87b0*/  FMNMX.FTZ R198, R186, R195, !PT ;  /* 0x000000c3bac67209 */ /* 0x008fce0007810000 */
[----:B------:R-:W3:Y:S01]  /*87c0*/  MUFU.TANH R193, R193 ;  /* 0x000000c100c17308 */ /* 0x000ee20000002400 */
[----:B-1----:R-:W-:-:S07]  /*87d0*/  FMNMX.FTZ R195, R189, R198, !PT ;  /* 0x000000c6bdc37209 */ /* 0x002fce0007810000 */
[----:B------:R-:W1:Y:S01]  /*87e0*/  MUFU.TANH R208, R208 ;  /* 0x000000d000d07308 */ /* 0x000e620000002400 */
[----:B----4-:R-:W-:Y:S02]  /*87f0*/  FMNMX.FTZ R198, R190, R195, !PT ;  /* 0x000000c3bec67209 */ /* 0x010fe40007810000 */
[----:B--2---:R-:W-:-:S05]  /*8800*/  FMNMX.FTZ R210, R197, R210, !PT ;  /* 0x000000d2c5d27209 */ /* 0x004fca0007810000 */
[----:B------:R-:W2:Y:S01]  /*8810*/  MUFU.TANH R209, R209 ;  /* 0x000000d100d17308 */ /* 0x000ea20000002400 */
[----:B---3--:R-:W-:Y:S01]  /*8820*/  FMNMX.FTZ R195, R193, R198, !PT ;  /* 0x000000c6c1c37209 */ /* 0x008fe20007810000 */
[----:B------:R-:W3:Y:S06]  /*8830*/  SHFL.BFLY PT, R213, R210, 0x1, 0x1f ;  /* 0x0c201f00d2d57f89 */ /* 0x000eec00000e0000 */
[----:B------:R-:W4:Y:S01]  /*8840*/  MUFU.TANH R211, R211 ;  /* 0x000000d300d37308 */ /* 0x000f220000002400 */
[----:B-1----:R-:W-:Y:S02]  /*8850*/  FMNMX.FTZ R198, R208, R195, !PT ;  /* 0x000000c3d0c67209 */ /* 0x002fe40007810000 */
[----:B------:R-:W1:Y:S02]  /*8860*/  LDC R195, c[0x0][0xa80] ;  /* 0x0002a000ffc37b82 */ /* 0x000e640000000800 */
[----:B--2---:R-:W-:-:S04]  /*8870*/  FMNMX.FTZ R198, R209, R198, !PT ;  /* 0x000000c6d1c67209 */ /* 0x004fc80007810000 */
[----:B----4-:R-:W-:Y:S02]  /*8880*/  FMNMX.FTZ R199, R211, R198, !PT ;  /* 0x000000c6d3c77209 */ /* 0x010fe40007810000 */
[----:B---3--:R-:W-:-:S03]  /*8890*/  FMNMX.FTZ R197, R210, R213, !PT ;  /* 0x000000d5d2c57209 */ /* 0x008fc60007810000 */
[----:B------:R-:W2:Y:S02]  /*88a0*/  SHFL.BFLY PT, R198, R199, 0x2, 0x1f ;  /* 0x0c401f00c7c67f89 */ /* 0x000ea400000e0000 */
[----:B-1----:R-:W-:-:S04]  /*88b0*/  FMUL.FTZ R212, R197, R195 ;  /* 0x000000c3c5d47220 */ /* 0x002fc80000410000 */
        /* <DEDUP_REMOVED lines=15> */
[----:B--2---:R-:W-:Y:S01]  /*89b0*/  FMNMX.FTZ R214, R199, R198, !PT ;  /* 0x000000c6c7d67209 */ /* 0x004fe20007810000 */
[----:B------:R-:W-:Y:S01]  /*89c0*/  FADD.FTZ R198, -R197, R206 ;  /* 0x000000cec5c67221 */ /* 0x000fe20000010100 */
[-CC-:B------:R-:W-:Y:S01]  /*89d0*/  FFMA.FTZ R206, R153, R195.reuse, -R212.reuse ;  /* 0x000000c399ce7223 */ /* 0x180fe200000108d4 */
[-CC-:B------:R-:W-:Y:S01]  /*89e0*/  FFMA.FTZ R153, R157, R195.reuse, -R212.reuse ;  /* 0x000000c39d997223 */ /* 0x180fe200000108d4 */
[-CC-:B------:R-:W-:Y:S01]  /*89f0*/  FFMA.FTZ R180, R180, R195.reuse, -R212.reuse ;  /* 0x000000c3b4b47223 */ /* 0x180fe200000108d4 */
[----:B------:R-:W1:Y:S01]  /*8a00*/  SHFL.BFLY PT, R213, R214, 0x1, 0x1f ;  /* 0x0c201f00d6d57f89 */ /* 0x000e6200000e0000 */
[-C--:B------:R-:W-:Y:S01]  /*8a10*/  FMUL.FTZ R198, R198, R195.reuse ;  /* 0x000000c3c6c67220 */ /* 0x080fe20000410000 */
        /* <DEDUP_REMOVED lines=9> */
[----:B------:R-:W-:-:S07]  /*8ab0*/  FFMA.FTZ R194, R194, R195, -R212 ;  /* 0x000000c3c2c27223 */ /* 0x000fce00000108d4 */
[----:B------:R-:W-:Y:S01]  /*8ac0*/  MUFU.EX2 R206, R206 ;  /* 0x000000ce00ce7308 */ /* 0x000fe20000000800 */
[----:B-1----:R-:W-:Y:S01]  /*8ad0*/  FMNMX.FTZ R156, R214, R213, !PT ;  /* 0x000000d5d69c7209 */ /* 0x002fe20007810000 */
[----:B------:R-:W-:Y:S01]  /*8ae0*/  IMAD.U32 R214, RZ, RZ, UR4 ;  /* 0x00000004ffd67e24 */ /* 0x000fe2000f8e00ff */
[----:B------:R-:W-:Y:S01]  /*8af0*/  UIMAD UR4, UR36, 0xc00, UR7 ;  /* 0x00000c00240478a4 */ /* 0x000fe2000f8e0207 */
[-C--:B--2---:R-:W-:Y:S01]  /*8b00*/  FMUL.FTZ R24, R24, R198.reuse ;  /* 0x000000c618187220 */ /* 0x084fe20000410000 */
[-C--:B------:R-:W-:Y:S01]  /*8b10*/  FMUL.FTZ R25, R25, R198.reuse ;  /* 0x000000c619197220 */ /* 0x080fe20000410000 */
[C---:B------:R-:W-:Y:S01]  /*8b20*/  FADD.FTZ R152, -R156.reuse, R207 ;  /* 0x000000cf9c987221 */ /* 0x040fe20000010100 */
[-C--:B------:R-:W-:Y:S01]  /*8b30*/  FMUL.FTZ R218, R156, R195.reuse ;  /* 0x000000c39cda7220 */ /* 0x080fe20000410000 */
[----:B------:R1:W-:Y:S01]  /*8b40*/  MUFU.EX2 R207, R153 ;  /* 0x0000009900cf7308 */ /* 0x0003e20000000800 */
[----:B------:R-:W-:Y:S01]  /*8b50*/  FMUL.FTZ R28, R28, R198 ;  /* 0x000000c61c1c7220 */ /* 0x000fe20000410000 */
[-C--:B------:R-:W-:Y:S01]  /*8b60*/  FMUL.FTZ R157, R152, R195.reuse ;  /* 0x000000c3989d7220 */ /* 0x080fe20000410000 */
[----:B------:R-:W-:Y:S01]  /*8b70*/  @!P1 IADD3 R152, R214, 0x32440, RZ ;  /* 0x00032440d6989810 */ /* 0x000fe20007ffe0ff */
[-CC-:B------:R-:W-:Y:S01]  /*8b80*/  FFMA.FTZ R216, R158, R195.reuse, -R218.reuse ;  /* 0x000000c39ed87223 */ /* 0x180fe200000108da */
[----:B------:R-:W-:Y:S01]  /*8b90*/  IADD3 R158, -R220, 0xb, RZ ;  /* 0x0000000bdc9e7810 */ /* 0x000fe20007ffe1ff */
[-C--:B------:R-:W-:Y:S01]  /*8ba0*/  FFMA.FTZ R213, R154, R195.reuse, -R218 ;  /* 0x000000c39ad57223 */ /* 0x080fe200000108da */
[----:B------:R-:W-:Y:S01]  /*8bb0*/  @!P1 PRMT R152, RZ, 0x654, R152 ;  /* 0x00000654ff989816 */ /* 0x000fe20000000098 */
[----:B------:R-:W-:Y:S01]  /*8bc0*/  FFMA.FTZ R215, R155, R195, -R218 ;  /* 0x000000c39bd77223 */ /* 0x000fe200000108da */
[----:B-1----:R-:W-:-:S02]  /*8bd0*/  VIADD R153, R220, 0x8 ;  /* 0x00000008dc997836 */ /* 0x002fc40000000000 */
[--C-:B------:R-:W-:Y:S01]  /*8be0*/  FFMA.FTZ R159, R159, R195, -R218.reuse ;  /* 0x000000c39f9f7223 */ /* 0x100fe200000108da */
[----:B------:R3:W-:Y:S06]  /*8bf0*/  BAR.ARV R158, 0x100 ;  /* 0x0004009e0000751d */ /* 0x0007ec0000002000 */
[----:B------:R1:W-:Y:S01]  /*8c00*/  @!P1 SYNCS.ARRIVE.TRANS64.RED.A1T0 RZ, [R152+URZ], RZ ;  /* 0x000000ff98ff99a7 */ /* 0x0003e2000810043f */
        /* <DEDUP_REMOVED lines=132> */
[----:B------:R-:W-:Y:S01]  /*9450*/  UMOV UR10, UR4 ;  /* 0x00000004000a7c82 */ /* 0x000fe20008000000 */
[----:B------:R-:W-:Y:S01]  /*9460*/  F2FP.BF16.F32.PACK_AB R154, R207, R210 ;  /* 0x000000d2cf9a723e */ /* 0x000fe200000010ff */
[--C-:B------:R-:W-:Y:S01]  /*9470*/  FFMA.FTZ R161, R161, R195, -R218.reuse ;  /* 0x000000c3a1a17223 */ /* 0x100fe200000108da */
[----:B----4-:R-:W-:Y:S01]  /*9480*/  F2FP.BF16.F32.PACK_AB R153, R215, R213 ;  /* 0x000000d5d799723e */ /* 0x010fe200000010ff */
[-CC-:B------:R-:W-:Y:S01]  /*9490*/  FFMA.FTZ R162, R162, R195.reuse, -R218.reuse ;  /* 0x000000c3a2a27223 */ /* 0x180fe200000108da */
[----:B-----5:R-:W-:Y:S01]  /*94a0*/  F2FP.BF16.F32.PACK_AB R155, R159, R216 ;  /* 0x000000d89f9b723e */ /* 0x020fe200000010ff */
[-CC-:B------:R-:W-:Y:S01]  /*94b0*/  FFMA.FTZ R165, R165, R195.reuse, -R218.reuse ;  /* 0x000000c3a5a57223 */ /* 0x180fe200000108da */
[-CC-:B------:R-:W-:Y:S01]  /*94c0*/  FFMA.FTZ R166, R166, R195.reuse, -R218.reuse ;  /* 0x000000c3a6a67223 */ /* 0x180fe200000108da */
[----:B------:R-:W1:Y:S01]  /*94d0*/  MUFU.EX2 R160, R160 ;  /* 0x000000a000a07308 */ /* 0x000e620000000800 */
[----:B------:R-:W-:Y:S01]  /*94e0*/  WARPGROUP.ARRIVE ;  /* 0x00000000000079c5 */ /* 0x000fe20000000000 */
[-CC-:B------:R-:W-:Y:S01]  /*94f0*/  FFMA.FTZ R169, R169, R195.reuse, -R218.reuse ;  /* 0x000000c3a9a97223 */ /* 0x180fe200000108da */
[-CC-:B------:R-:W-:Y:S01]  /*9500*/  FFMA.FTZ R170, R170, R195.reuse, -R218.reuse ;  /* 0x000000c3aaaa7223 */ /* 0x180fe200000108da */
[-CC-:B------:R-:W-:Y:S01]  /*9510*/  FFMA.FTZ R173, R173, R195.reuse, -R218.reuse ;  /* 0x000000c3adad7223 */ /* 0x180fe200000108da */
[-CC-:B------:R-:W-:Y:S01]  /*9520*/  FFMA.FTZ R174, R174, R195.reuse, -R218.reuse ;  /* 0x000000c3aeae7223 */ /* 0x180fe200000108da */
[-CC-:B------:R-:W-:Y:S01]  /*9530*/  FFMA.FTZ R177, R177, R195.reuse, -R218.reuse ;  /* 0x000000c3b1b17223 */ /* 0x180fe200000108da */
[----:B------:R-:W-:Y:S01]  /*9540*/  HGMMA.64x256x16.F32.BF16 R24, R152, gdesc[UR8].tnspB, R24, gsb0 ;  /* 0x43e0000898187df0 */ /* 0x000fe20008001818 */
[----:B------:R-:W-:Y:S01]  /*9550*/  MUFU.EX2 R163, R163 ;  /* 0x000000a300a37308 */ /* 0x000fe20000000800 */
[----:B------:R-:W-:Y:S01]  /*9560*/  UIADD3 UR10, UR4, 0x80, URZ ;  /* 0x00000080040a7890 */ /* 0x000fe2000fffe03f */
[-CC-:B------:R-:W-:Y:S01]  /*9570*/  FFMA.FTZ R178, R178, R195.reuse, -R218.reuse ;  /* 0x000000c3b2b27223 */ /* 0x180fe200000108da */
[----:B------:R-:W-:Y:S01]  /*9580*/  UMOV UR11, 0x40000040 ;  /* 0x40000040000b7882 */ /* 0x000fe20000000000 */
        /* <DEDUP_REMOVED lines=10> */
[----:B------:R-:W-:Y:S01]  /*9630*/  FFMA.FTZ R209, R211, R195, -R218 ;  /* 0x000000c3d3d17223 */ /* 0x000fe200000108da */
[----:B------:R-:W-:Y:S01]  /*9640*/  FFMA.FTZ R199, R198, R12, R199 ;  /* 0x0000000cc6c77223 */ /* 0x000fe200000100c7 */
[----:B------:R-:W-:Y:S01]  /*9650*/  MUFU.EX2 R161, R161 ;  /* 0x000000a100a17308 */ /* 0x000fe20000000800 */
[----:B------:R-:W-:Y:S01]  /*9660*/  FFMA.FTZ R0, R157, R0, R213 ;  /* 0x000000009d007223 */ /* 0x000fe200000100d5 */
[----:B------:R-:W-:-:S02]  /*9670*/  @!P1 VIADD R214, R214, 0x32460 ;  /* 0x00032460d6d69836 */ /* 0x000fc40000000000 */
[----:B------:R-:W-:Y:S01]  /*9680*/  FADD.FTZ R199, R206, R199 ;  /* 0x000000c7cec77221 */ /* 0x000fe20000010000 */
[----:B------:R-:W-:Y:S02]  /*9690*/  IMAD.MOV.U32 R206, RZ, RZ, R197 ;  /* 0x000000ffffce7224 */ /* 0x000fe400078e00c5 */
[----:B------:R-:W-:Y:S01]  /*96a0*/  FADD.FTZ R215, R215, R0 ;  /* 0x00000000d7d77221 */ /* 0x000fe20000010000 */
[----:B------:R-:W-:Y:S01]  /*96b0*/  FADD.FTZ R210, R210, R199 ;  /* 0x000000c7d2d27221 */ /* 0x000fe20000010000 */
[----:B------:R-:W4:Y:S02]  /*96c0*/  MUFU.EX2 R162, R162 ;  /* 0x000000a200a27308 */ /* 0x000f240000000800 */
[----:B------:R-:W-:Y:S01]  /*96d0*/  FADD.FTZ R216, R216, R215 ;  /* 0x000000d7d8d87221 */ /* 0x000fe20000010000 */
[----:B------:R-:W-:Y:S01]  /*96e0*/  @!P1 PRMT R214, RZ, 0x654, R214 ;  /* 0x00000654ffd69816 */ /* 0x000fe200000000d6 */
[----:B------:R-:W-:Y:S01]  /*96f0*/  FADD.FTZ R210, R207, R210 ;  /* 0x000000d2cfd27221 */ /* 0x000fe20000010000 */
[----:B------:R-:W-:Y:S01]  /*9700*/  MOV R207, R156 ;  /* 0x0000009c00cf7202 */ /* 0x000fe20000000f00 */
[----:B------:R-:W-:-:S02]  /*9710*/  FADD.FTZ R216, R159, R216 ;  /* 0x000000d89fd87221 */ /* 0x000fc40000010000 */
[----:B------:R-:W-:Y:S08]  /*9720*/  MUFU.EX2 R165, R165 ;  /* 0x000000a500a57308 */ /* 0x000ff00000000800 */
[----:B------:R-:W5:Y:S08]  /*9730*/  MUFU.EX2 R166, R166 ;  /* 0x000000a600a67308 */ /* 0x000f700000000800 */
[----:B------:R-:W-:Y:S08]  /*9740*/  MUFU.EX2 R167, R167 ;  /* 0x000000a700a77308 */ /* 0x000ff00000000800 */
[----:B------:R-:W3:Y:S08]  /*9750*/  MUFU.EX2 R168, R168 ;  /* 0x000000a800a87308 */ /* 0x000ef00000000800 */
        /* <DEDUP_REMOVED lines=25> */
[----:B------:R-:W3:Y:S01]  /*98f0*/  MUFU.EX2 R221, R221 ;  /* 0x000000dd00dd7308 */ /* 0x000ee20000000800 */
[----:B------:R-:W-:-:S02]  /*9900*/  WARPGROUP.DEPBAR.LE gsb0, 0x0 ;  /* 0x00008000000079c5 */ /* 0x000fc40000010000 */
[----:B-1----:R-:W-:-:S05]  /*9910*/  F2FP.BF16.F32.PACK_AB R152, R160, R217 ;  /* 0x000000d9a098723e */ /* 0x002fca00000010ff */
[----:B------:R-:W-:Y:S01]  /*9920*/  MUFU.EX2 R193, R193 ;  /* 0x000000c100c17308 */ /* 0x000fe20000000800 */
[----:B--2---:R-:W-:Y:S01]  /*9930*/  F2FP.BF16.F32.PACK_AB R154, R164, R163 ;  /* 0x000000a3a49a723e */ /* 0x004fe200000010ff */
[----:B------:R-:W-:Y:S01]  /*9940*/  FADD.FTZ R217, R217, R210 ;  /* 0x000000d2d9d97221 */ /* 0x000fe20000010000 */
[----:B----4-:R-:W-:Y:S01]  /*9950*/  F2FP.BF16.F32.PACK_AB R153, R162, R161 ;  /* 0x000000a1a299723e */ /* 0x010fe200000010ff */
[----:B------:R-:W-:Y:S01]  /*9960*/  FADD.FTZ R161, R161, R216 ;  /* 0x000000d8a1a17221 */ /* 0x000fe20000010000 */
[----:B-----5:R-:W-:Y:S01]  /*9970*/  F2FP.BF16.F32.PACK_AB R155, R166, R165 ;  /* 0x000000a5a69b723e */ /* 0x020fe200000010ff */
[----:B------:R-:W-:Y:S02]  /*9980*/  FADD.FTZ R160, R160, R217 ;  /* 0x000000d9a0a07221 */ /* 0x000fe40000010000 */
[----:B------:R-:W1:Y:S01]  /*9990*/  MUFU.EX2 R196, R196 ;  /* 0x000000c400c47308 */ /* 0x000e620000000800 */
[----:B------:R-:W-:Y:S01]  /*99a0*/  WARPGROUP.ARRIVE ;  /* 0x00000000000079c5 */ /* 0x000fe20000000000 */
[----:B------:R-:W-:Y:S01]  /*99b0*/  FADD.FTZ R162, R162, R161 ;  /* 0x000000a1a2a27221 */ /* 0x000fe20000010000 */
[----:B------:R-:W-:-:S03]  /*99c0*/  FADD.FTZ R163, R163, R160 ;  /* 0x000000a0a3a37221 */ /* 0x000fc60000010000 */
[----:B------:R-:W-:Y:S01]  /*99d0*/  FADD.FTZ R165, R165, R162 ;  /* 0x000000a2a5a57221 */ /* 0x000fe20000010000 */
[----:B------:R-:W-:Y:S01]  /*99e0*/  HGMMA.64x256x16.F32.BF16 R24, R152, gdesc[UR8].tnspB, R24, gsb0 ;  /* 0x43e0000898187df0 */ /* 0x000fe20008001818 */
[----:B------:R-:W-:Y:S01]  /*99f0*/  UIADD3 UR10, UR4, 0x100, URZ ;  /* 0x00000100040a7890 */ /* 0x000fe2000fffe03f */
[----:B------:R-:W-:Y:S01]  /*9a00*/  MUFU.EX2 R208, R208 ;  /* 0x000000d000d07308 */ /* 0x000fe20000000800 */
[----:B------:R-:W-:Y:S01]  /*9a10*/  UMOV UR11, 0x40000040 ;  /* 0x40000040000b7882 */ /* 0x000fe20000000000 */
[----:B------:R-:W-:Y:S01]  /*9a20*/  FADD.FTZ R164, R164, R163 ;  /* 0x000000a3a4a47221 */ /* 0x000fe20000010000 */
[----:B------:R-:W-:-:S05]  /*9a30*/  FADD.FTZ R166, R166, R165 ;  /* 0x000000a5a6a67221 */ /* 0x000fca0000010000 */
[----:B------:R-:W2:Y:S01]  /*9a40*/  MUFU.EX2 R209, R209 ;  /* 0x000000d100d17308 */ /* 0x000ea20000000800 */
[----:B------:R-:W-:Y:S02]  /*9a50*/  WARPGROUP.DEPBAR.LE gsb0, 0x0 ;  /* 0x00008000000079c5 */ /* 0x000fe40000010000 */
[----:B---3--:R-:W-:Y:S01]  /*9a60*/  F2FP.BF16.F32.PACK_AB R152, R168, R167 ;  /* 0x000000a7a898723e */ /* 0x008fe200000010ff */
        /* <DEDUP_REMOVED lines=13> */
[----:B------:R-:W-:Y:S01]  /*9b40*/  FADD.FTZ R174, R174, R173 ;  /* 0x000000adaeae7221 */ /* 0x000fe20000010000 */
[----:B------:R-:W-:Y:S01]  /*9b50*/  UMOV UR11, 0x40000040 ;  /* 0x40000040000b7882 */ /* 0x000fe20000000000 */
[----:B------:R-:W-:-:S02]  /*9b60*/  WARPGROUP.DEPBAR.LE gsb0, 0x0 ;  /* 0x00008000000079c5 */ /* 0x000fc40000010000 */
[----:B------:R-:W-:Y:S01]  /*9b70*/  F2FP.BF16.F32.PACK_AB R152, R176, R175 ;  /* 0x000000afb098723e */ /* 0x000fe200000010ff */
[----:B------:R-:W-:Y:S01]  /*9b80*/  FADD.FTZ R175, R175, R172 ;  /* 0x000000acafaf7221 */ /* 0x000fe20000010000 */
[----:B------:R-:W-:Y:S02]  /*9b90*/  F2FP.BF16.F32.PACK_AB R154, R180, R179 ;  /* 0x000000b3b49a723e */ /* 0x000fe400000010ff */
        /* <DEDUP_REMOVED lines=10> */
[----:B------:R-:W-:Y:S01]  /*9c40*/  UIADD3 UR10, UR4, 0x200, URZ ;  /* 0x00000200040a7890 */ /* 0x000fe2000fffe03f */
[----:B------:R-:W-:Y:S01]  /*9c50*/  FADD.FTZ R182, R182, R181 ;  /* 0x000000b5b6b67221 */ /* 0x000fe20000010000 */
[----:B------:R-:W-:Y:S01]  /*9c60*/  UMOV UR11, 0x40000040 ;  /* 0x40000040000b7882 */ /* 0x000fe20000000000 */
[----:B------:R-:W-:Y:S01]  /*9c70*/  UIADD3 UR4, UR4, 0x280, URZ ;  /* 0x0000028004047890 */ /* 0x000fe2000fffe03f */
        /* <DEDUP_REMOVED lines=12> */
[----:B------:R-:W-:-:S06]  /*9d40*/  FADD.FTZ R188, R188, R187 ;  /* 0x000000bbbcbc7221 */ /* 0x000fcc0000010000 */
[----:B------:R-:W-:Y:S01]  /*9d50*/  HGMMA.64x256x16.F32.BF16 R24, R152, gdesc[UR8].tnspB, R24, gsb0 ;  /* 0x43e0000898187df0 */ /* 0x000fe20008001818 */
[----:B------:R-:W-:Y:S01]  /*9d60*/  UMOV UR10, UR4 ;  /* 0x00000004000a7c82 */ /* 0x000fe20008000000 */
[----:B------:R-:W-:Y:S01]  /*9d70*/  UMOV UR11, 0x40000040 ;  /* 0x40000040000b7882 */ /* 0x000fe20000000000 */
[----:B------:R-:W-:Y:S01]  /*9d80*/  FADD.FTZ R190, R190, R189 ;  /* 0x000000bdbebe7221 */ /* 0x000fe20000010000 */
[----:B------:R-:W-:Y:S02]  /*9d90*/  WARPGROUP.DEPBAR.LE gsb0, 0x0 ;  /* 0x00008000000079c5 */ /* 0x000fe40000010000 */
[----:B------:R-:W-:Y:S01]  /*9da0*/  F2FP.BF16.F32.PACK_AB R152, R192, R191 ;  /* 0x000000bfc098723e */ /* 0x000fe200000010ff */
[----:B------:R-:W-:Y:S01]  /*9db0*/  FADD.FTZ R191, R191, R188 ;  /* 0x000000bcbfbf7221 */ /* 0x000fe20000010000 */
[----:B------:R-:W-:Y:S02]  /*9dc0*/  F2FP.BF16.F32.PACK_AB R154, R221, R194 ;  /* 0x000000c2dd9a723e */ /* 0x000fe400000010ff */
[----:B-1----:R-:W-:Y:S01]  /*9dd0*/  F2FP.BF16.F32.PACK_AB R153, R196, R193 ;  /* 0x000000c1c499723e */ /* 0x002fe200000010ff */
[----:B------:R-:W-:Y:S01]  /*9de0*/  FADD.FTZ R193, R193, R190 ;  /* 0x000000bec1c17221 */ /* 0x000fe20000010000 */
[----:B--2---:R-:W-:Y:S01]  /*9df0*/  F2FP.BF16.F32.PACK_AB R155, R209, R208 ;  /* 0x000000d0d19b723e */ /* 0x004fe200000010ff */
        /* <DEDUP_REMOVED lines=11> */
.L_x_3426:
[----:B------:R-:W4:Y:S01]  /*9eb0*/  SHFL.BFLY PT, R3, R12, 0x2, 0x1f ;  /* 0x0c401f000c037f89 */ /* 0x000f2200000e0000 */
[----:B------:R-:W-:Y:S01]  /*9ec0*/  IMAD.MOV.U32 R7, RZ, RZ, RZ ;  /* 0x000000ffff077224 */ /* 0x000fe200078e00ff */
[----:B------:R-:W-:Y:S01]  /*9ed0*/  UIADD3 UR36, UR36, 0x1, URZ ;  /* 0x0000000124247890 */ /* 0x000fe2000fffe03f */
[----:B------:R5:W-:Y:S06]  /*9ee0*/  BAR.ARV R158, 0x100 ;  /* 0x0004009e0000751d */ /* 0x000bec0000002000 */
[----:B------:R-:W-:Y:S02]  /*9ef0*/  UISETP.NE.AND UP0, UPT, UR36, 0x2, UPT ;  /* 0x000000022400788c */ /* 0x000fe4000bf05270 */
[----:B------:R-:W-:Y:S06]  /*9f00*/  BAR.ARV 0x8, 0x120 ;  /* 0x0204800000007b1d */ /* 0x000fec0000002000 */
[----:B------:R-:W-:Y:S01]  /*9f10*/  USEL UR4, URZ, 0x1, UP0 ;  /* 0x000000013f047887 */ /* 0x000fe20008000000 */
[----:B------:R-:W-:Y:S01]  /*9f20*/  PLOP3.LUT P0, PT, PT, PT, PT, 0x8, 0x0 ;  /* 0x000000000000781c */ /* 0x000fe20003f0e170 */
[----:B------:R-:W1:Y:S01]  /*9f30*/  SHFL.BFLY PT, R5, R0, 0x2, 0x1f ;  /* 0x0c401f0000057f89 */ /* 0x000e6200000e0000 */
[----:B------:R-:W-:Y:S01]  /*9f40*/  VIADD R226, R226, 0x1 ;  /* 0x00000001e2e27836 */ /* 0x000fe20000000000 */
[----:B------:R-:W-:Y:S01]  /*9f50*/  USEL UR36, UR36, URZ, UP0 ;  /* 0x0000003f24247287 */ /* 0x000fe20008000000 */
[----:B----4-:R-:W-:Y:S01]  /*9f60*/  FADD.FTZ R2, R3, R12 ;  /* 0x0000000c03027221 */ /* 0x010fe20000010000 */
[----:B------:R-:W-:-:S04]  /*9f70*/  ULOP3.LUT UR37, UR37, UR4, URZ, 0x3c, !UPT ;  /* 0x0000000425257292 */ /* 0x000fc8000f8e3c3f */
[----:B------:R-:W4:Y:S01]  /*9f80*/  SHFL.BFLY PT, R3, R2, 0x1, 0x1f ;  /* 0x0c201f0002037f89 */ /* 0x000f2200000e0000 */
[----:B-1----:R-:W-:Y:S01]  /*9f90*/  FADD.FTZ R5, R5, R0 ;  /* 0x0000000005057221 */ /* 0x002fe20000010000 */
[----:B------:R-:W-:-:S04]  /*9fa0*/  MOV R0, 0xff800000 ;  /* 0xff80000000007802 */ /* 0x000fc80000000f00 */
[----:B------:R-:W1:Y:S01]  /*9fb0*/  SHFL.BFLY PT, R4, R5, 0x1, 0x1f ;  /* 0x0c201f0005047f89 */ /* 0x000e6200000e0000 */
[----:B----4-:R-:W-:Y:S01]  /*9fc0*/  FADD.FTZ R21, R2, R3 ;  /* 0x0000000302157221 */ /* 0x010fe20000010000 */
[----:B------:R-:W-:Y:S02]  /*9fd0*/  IMAD.MOV.U32 R3, RZ, RZ, RZ ;  /* 0x000000ffff037224 */ /* 0x000fe400078e00ff */
[----:B------:R-:W-:Y:S02]  /*9fe0*/  IMAD.MOV.U32 R2, RZ, RZ, -0x800000 ;  /* 0xff800000ff027424 */ /* 0x000fe400078e00ff */
[----:B------:R-:W-:-:S13]  /*9ff0*/  FSETP.NE.FTZ.AND P1, PT, R21, RZ, PT ;  /* 0x000000ff1500720b */ /* 0x000fda0003f35000 */
[----:B------:R-:W4:Y:S01]  /*a000*/  @P1 MUFU.RCP R7, R21 ;  /* 0x0000001500071308 */ /* 0x000f220000001000 */
[----:B------:R-:W-:Y:S01]  /*a010*/  @P1 FMUL.FTZ R20, R195, 0.69314718246459960938 ;  /* 0x3f317218c3141820 */ /* 0x000fe20000410000 */
[----:B-1----:R-:W-:-:S05]  /*a020*/  FADD.FTZ R22, R5, R4 ;  /* 0x0000000405167221 */ /* 0x002fca0000010000 */
[----:B------:R-:W-:Y:S01]  /*a030*/  FSETP.NE.FTZ.AND P2, PT, R22, RZ, PT ;  /* 0x000000ff1600720b */ /* 0x000fe20003f55000 */
[----:B------:R-:W1:Y:S01]  /*a040*/  @P1 MUFU.LG2 R21, R21 ;  /* 0x0000001500151308 */ /* 0x000e620000000c00 */
[-C--:B----4-:R-:W-:Y:S01]  /*a050*/  FMUL.FTZ R4, R24, R7.reuse ;  /* 0x0000000718047220 */ /* 0x090fe20000410000 */
[-C--:B------:R-:W-:Y:S01]  /*a060*/  FMUL.FTZ R25, R25, R7.reuse ;  /* 0x0000000719197220 */ /* 0x080fe20000410000 */
[----:B------:R-:W-:-:S09]  /*a070*/  FMUL.FTZ R6, R28, R7 ;  /* 0x000000071c067220 */ /* 0x000fd20000410000 */
[----:B------:R-:W4:Y:S01]  /*a080*/  @P2 MUFU.RCP R3, R22 ;  /* 0x0000001600032308 */ /* 0x000f220000001000 */
[----:B------:R-:W-:Y:S01]  /*a090*/  @P2 FMUL.FTZ R24, R195, 0.69314718246459960938 ;  /* 0x3f317218c3182820 */ /* 0x000fe20000410000 */
[-C--:B------:R-:W-:Y:S01]  /*a0a0*/  FMUL.FTZ R29, R29, R7.reuse ;  /* 0x000000071d1d7220 */ /* 0x080fe20000410000 */
[-C--:B------:R-:W-:Y:S01]  /*a0b0*/  FMUL.FTZ R32, R32, R7.reuse ;  /* 0x0000000720207220 */ /* 0x080fe20000410000 */
[-C--:B------:R-:W-:Y:S01]  /*a0c0*/  FMUL.FTZ R33, R33, R7.reuse ;  /* 0x0000000721217220 */ /* 0x080fe20000410000 */
[----:B-1----:R-:W-:Y:S01]  /*a0d0*/  @P1 FMUL.FTZ R21, R21, 0.69314718246459960938 ;  /* 0x3f31721815151820 */ /* 0x002fe20000410000 */
        /* <DEDUP_REMOVED lines=14> */
[----:B------:R-:W-:Y:S01]  /*a1c0*/  FMUL.FTZ R78, R79, R3 ;  /* 0x000000034f4e7220 */ /* 0x000fe20000410000 */
        /* <DEDUP_REMOVED lines=111> */
.L_x_3404:
        /* <DEDUP_REMOVED lines=16> */
[----:B------:R-:W-:Y:S01]  /*a9c0*/  UIMAD.WIDE.U32 UR8, UR43, UR6, URZ ;  /* 0x000000062b0872a5 */ /* 0x000fe2000f8e003f */
[----:B------:R-:W-:Y:S01]  /*a9d0*/  SHF.R.U64 R34, R34, 0x3, RZ ;  /* 0x0000000322227819 */ /* 0x000fe200000012ff */
[----:B------:R-:W-:Y:S01]  /*a9e0*/  UIMAD UR5, UR5, UR6, URZ ;  /* 0x00000006050572a4 */ /* 0x000fe2000f8e023f */
[----:B------:R-:W-:-:S02]  /*a9f0*/  LOP3.LUT R22, R22, R23, RZ, 0x3c, !PT ;  /* 0x0000001716167212 */ /* 0x000fc400078e3cff */
[----:B------:R-:W-:Y:S01]  /*aa00*/  LOP3.LUT R34, R34, R35, RZ, 0x3c, !PT ;  /* 0x0000002322227212 */ /* 0x000fe200078e3cff */
[----:B------:R-:W-:Y:S01]  /*aa10*/  ULDC UR6, c[0x0][0xb88] ;  /* 0x0002e20000067ab9 */ /* 0x000fe20000000800 */
[----:B------:R-:W-:Y:S01]  /*aa20*/  IADD3.X R23, RZ, R203, RZ, P0, !PT ;  /* 0x000000cbff177210 */ /* 0x000fe200007fe4ff */
[----:B------:R-:W-:Y:S01]  /*aa30*/  UIMAD UR5, UR43, UR7, UR5 ;  /* 0x000000072b0572a4 */ /* 0x000fe2000f8e0205 */
[C---:B------:R-:W-:Y:S02]  /*aa40*/  IADD3 R35, P0, R202.reuse, 0x8020, RZ ;  /* 0x00008020ca237810 */ /* 0x040fe40007f1e0ff */
[C---:B------:R-:W-:Y:S01]  /*aa50*/  IADD3 R21, P6, R202.reuse, 0x20, RZ ;  /* 0x00000020ca157810 */ /* 0x040fe20007fde0ff */
[----:B------:R-:W-:Y:S01]  /*aa60*/  UIADD3 UR5, UR9, UR5, URZ ;  /* 0x0000000509057290 */ /* 0x000fe2000fffe03f */
[----:B------:R-:W-:Y:S02]  /*aa70*/  LOP3.LUT R24, R35, 0x380, RZ, 0xc0, !PT ;  /* 0x0000038023187812 */ /* 0x000fe400078ec0ff */
[----:B------:R-:W-:-:S02]  /*aa80*/  IADD3 R31, P2, R202, 0x4000, RZ ;  /* 0x00004000ca1f7810 */ /* 0x000fc40007f5e0ff */
[----:B------:R-:W-:Y:S02]  /*aa90*/  SHF.R.U64 R24, R24, 0x3, RZ ;  /* 0x0000000318187819 */ /* 0x000fe400000012ff */
[----:B------:R-:W-:Y:S02]  /*aaa0*/  LOP3.LUT R20, R21, 0x380, RZ, 0xc0, !PT ;  /* 0x0000038015147812 */ /* 0x000fe400078ec0ff */
[----:B------:R-:W-:Y:S02]  /*aab0*/  LOP3.LUT R30, R31, 0x380, RZ, 0xc0, !PT ;  /* 0x000003801f1e7812 */ /* 0x000fe400078ec0ff */
[----:B------:R-:W-:Y:S01]  /*aac0*/  LOP3.LUT R24, R24, R35, RZ, 0x3c, !PT ;  /* 0x0000002318187212 */ /* 0x000fe200078e3cff */
[----:B------:R-:W-:Y:S01]  /*aad0*/  IMAD.X R35, RZ, RZ, R203, P3 ;  /* 0x000000ffff237224 */ /* 0x000fe200018e06cb */
[----:B------:R-:W-:Y:S02]  /*aae0*/  IADD3 R27, P1, R202, 0x60, RZ ;  /* 0x00000060ca1b7810 */ /* 0x000fe40007f3e0ff */
[----:B------:R-:W-:-:S02]  /*aaf0*/  SHF.R.U64 R20, R20, 0x3, RZ ;  /* 0x0000000314147819 */ /* 0x000fc400000012ff */
[----:B------:R-:W-:Y:S02]  /*ab00*/  IADD3 R39, P4, R202, 0x4040, RZ ;  /* 0x00004040ca277810 */ /* 0x000fe40007f9e0ff */
[----:B------:R-:W-:Y:S02]  /*ab10*/  SHF.R.U64 R30, R30, 0x3, RZ ;  /* 0x000000031e1e7819 */ /* 0x000fe400000012ff */
[----:B------:R-:W-:Y:S02]  /*ab20*/  IADD3 R55, P3, R202, 0xc000, RZ ;  /* 0x0000c000ca377810 */ /* 0x000fe40007f7e0ff */
[----:B------:R-:W-:Y:S02]  /*ab30*/  LOP3.LUT R26, R27, 0x380, RZ, 0xc0, !PT ;  /* 0x000003801b1a7812 */ /* 0x000fe400078ec0ff */
[----:B------:R-:W-:Y:S01]  /*ab40*/  LOP3.LUT R20, R20, R21, RZ, 0x3c, !PT ;  /* 0x0000001514147212 */ /* 0x000fe200078e3cff */
[----:B------:R-:W-:Y:S01]  /*ab50*/  IMAD.X R21, RZ, RZ, R203, P6 ;  /* 0x000000ffff157224 */ /* 0x000fe200030e06cb */
[----:B------:R-:W-:-:S02]  /*ab60*/  LOP3.LUT R38, R39, 0x380, RZ, 0xc0, !PT ;  /* 0x0000038027267812 */ /* 0x000fc400078ec0ff */
[----:B------:R-:W-:Y:S01]  /*ab70*/  LOP3.LUT R30, R30, R31, RZ, 0x3c, !PT ;  /* 0x0000001f1e1e7212 */ /* 0x000fe200078e3cff */
[----:B------:R-:W-:Y:S01]  /*ab80*/  IMAD.X R31, RZ, RZ, R203, P2 ;  /* 0x000000ffff1f7224 */ /* 0x000fe200010e06cb */
[----:B------:R-:W-:Y:S02]  /*ab90*/  LOP3.LUT R54, R55, 0x380, RZ, 0xc0, !PT ;  /* 0x0000038037367812 */ /* 0x000fe400078ec0ff */
[C---:B------:R-:W-:Y:S02]  /*aba0*/  IADD3 R47, P6, R202.reuse, 0x8000, RZ ;  /* 0x00008000ca2f7810 */ /* 0x040fe40007fde0ff */
[----:B------:R-:W-:Y:S02]  /*abb0*/  IADD3 R51, P2, R202, 0x8060, RZ ;  /* 0x00008060ca337810 */ /* 0x000fe40007f5e0ff */
[----:B------:R-:W-:Y:S02]  /*abc0*/  SHF.R.U64 R26, R26, 0x3, RZ ;  /* 0x000000031a1a7819 */ /* 0x000fe400000012ff */
[----:B------:R-:W-:-:S02]  /*abd0*/  LOP3.LUT R67, R202, 0x380, RZ, 0xc0, !PT ;  /* 0x00000380ca437812 */ /* 0x000fc400078ec0ff */
[----:B------:R-:W-:Y:S02]  /*abe0*/  SHF.R.U64 R38, R38, 0x3, RZ ;  /* 0x0000000326267819 */ /* 0x000fe400000012ff */
[----:B------:R-:W-:Y:S02]  /*abf0*/  SHF.R.U64 R54, R54, 0x3, RZ ;  /* 0x0000000336367819 */ /* 0x000fe400000012ff */
[----:B------:R-:W-:Y:S02]  /*ac00*/  LOP3.LUT R46, R47, 0x380, RZ, 0xc0, !PT ;  /* 0x000003802f2e7812 */ /* 0x000fe400078ec0ff */
[----:B------:R-:W-:Y:S02]  /*ac10*/  SHF.R.S32.HI R86, RZ, 0x1f, R227 ;  /* 0x0000001fff567819 */ /* 0x000fe400000114e3 */
[----:B------:R-:W-:Y:S02]  /*ac20*/  LOP3.LUT R50, R51, 0x380, RZ, 0xc0, !PT ;  /* 0x0000038033327812 */ /* 0x000fe400078ec0ff */
[----:B------:R-:W-:Y:S01]  /*ac30*/  LOP3.LUT R26, R26, R27, RZ, 0x3c, !PT ;  /* 0x0000001b1a1a7212 */ /* 0x000fe200078e3cff */
[----:B------:R-:W-:Y:S01]  /*ac40*/  IMAD.X R27, RZ, RZ, R203, P1 ;  /* 0x000000ffff1b7224 */ /* 0x000fe200008e06cb */
[----:B------:R-:W-:-:S02]  /*ac50*/  SHF.R.U64 R67, R67, 0x3, RZ ;  /* 0x0000000343437819 */ /* 0x000fc400000012ff */
[----:B------:R-:W-:Y:S02]  /*ac60*/  LOP3.LUT R38, R38, R39, RZ, 0x3c, !PT ;  /* 0x0000002726267212 */ /* 0x000fe400078e3cff */
[----:B------:R-:W-:Y:S02]  /*ac70*/  LOP3.LUT R54, R54, R55, RZ, 0x3c, !PT ;  /* 0x0000003736367212 */ /* 0x000fe400078e3cff */
[C---:B------:R-:W-:Y:S02]  /*ac80*/  IADD3 R43, P5, R202.reuse, 0x4060, RZ ;  /* 0x00004060ca2b7810 */ /* 0x040fe40007fbe0ff */
[----:B------:R-:W-:Y:S02]  /*ac90*/  IADD3 R39, P1, R202, 0x8040, RZ ;  /* 0x00008040ca277810 */ /* 0x000fe40007f3e0ff */
[----:B------:R-:W-:Y:S02]  /*aca0*/  SHF.R.U64 R46, R46, 0x3, RZ ;  /* 0x000000032e2e7819 */ /* 0x000fe400000012ff */
[----:B------:R-:W-:-:S02]  /*acb0*/  LEA.HI R55, R86, R227, RZ, 0x7 ;  /* 0x000000e356377211 */ /* 0x000fc400078f38ff */
[----:B------:R-:W-:Y:S02]  /*acc0*/  SHF.R.U64 R50, R50, 0x3, RZ ;  /* 0x0000000332327819 */ /* 0x000fe400000012ff */
[----:B------:R-:W-:Y:S02]  /*acd0*/  LOP3.LUT R66, R67, R202, RZ, 0x3c, !PT ;  /* 0x000000ca43427212 */ /* 0x000fe400078e3cff */
[----:B------:R-:W-:Y:S02]  /*ace0*/  MOV R67, R203 ;  /* 0x000000cb00437202 */ /* 0x000fe40000000f00 */
[----:B------:R-:W-:Y:S02]  /*acf0*/  LOP3.LUT R42, R43, 0x380, RZ, 0xc0, !PT ;  /* 0x000003802b2a7812 */ /* 0x000fe400078ec0ff */
[----:B------:R-:W-:Y:S02]  /*ad00*/  LOP3.LUT R28, R39, 0x380, RZ, 0xc0, !PT ;  /* 0x00000380271c7812 */ /* 0x000fe400078ec0ff */
[----:B------:R-:W-:Y:S01]  /*ad10*/  LOP3.LUT R46, R46, R47, RZ, 0x3c, !PT ;  /* 0x0000002f2e2e7212 */ /* 0x000fe200078e3cff */
[--C-:B------:R-:W-:Y:S01]  /*ad20*/  IMAD.X R47, RZ, RZ, R203.reuse, P6 ;  /* 0x000000ffff2f7224 */ /* 0x100fe200030e06cb */
[----:B------:R-:W-:Y:S01]  /*ad30*/  LOP3.LUT R94, R55, 0xffffff80, RZ, 0xc0, !PT ;  /* 0xffffff80375e7812 */ /* 0x000fe200078ec0ff */
[----:B------:R-:W-:Y:S01]  /*ad40*/  IMAD.X R55, RZ, RZ, R203, P3 ;  /* 0x000000ffff377224 */ /* 0x000fe200018e06cb */
[----:B------:R-:W-:-:S02]  /*ad50*/  LOP3.LUT R50, R50, R51, RZ, 0x3c, !PT ;  /* 0x0000003332327212 */ /* 0x000fc400078e3cff */
[----:B------:R-:W-:Y:S01]  /*ad60*/  IADD3 R51, P6, R202, 0xc060, RZ ;  /* 0x0000c060ca337810 */ /* 0x000fe20007fde0ff */
[----:B------:R-:W-:Y:S01]  /*ad70*/  IMAD.IADD R94, R227, 0x1, -R94 ;  /* 0x00000001e35e7824 */ /* 0x000fe200078e0a5e */
[----:B------:R-:W-:Y:S02]  /*ad80*/  MOV R67, R66 ;  /* 0x0000004200437202 */ /* 0x000fe40000000f00 */
[----:B------:R-:W-:Y:S01]  /*ad90*/  F2FP.BF16.F32.PACK_AB R4, R25, R4 ;  /* 0x000000041904723e */ /* 0x000fe200000010ff */
[----:B------:R-:W-:Y:S01]  /*ada0*/  IMAD.X R25, RZ, RZ, R203, P0 ;  /* 0x000000ffff197224 */ /* 0x000fe200000e06cb */
[----:B------:R-:W-:Y:S02]  /*adb0*/  F2FP.BF16.F32.PACK_AB R5, R168, R5 ;  /* 0x00000005a805723e */ /* 0x000fe400000010ff */
[----:B------:R-:W-:Y:S02]  /*adc0*/  F2FP.BF16.F32.PACK_AB R6, R29, R6 ;  /* 0x000000061d06723e */ /* 0x000fe400000010ff */
[----:B------:R-:W-:-:S02]  /*add0*/  F2FP.BF16.F32.PACK_AB R7, R166, R7 ;  /* 0x00000007a607723e */ /* 0x000fc400000010ff */
[----:B------:R-:W-:Y:S02]  /*ade0*/  SHF.R.U64 R42, R42, 0x3, RZ ;  /* 0x000000032a2a7819 */ /* 0x000fe400000012ff */
[----:B------:R-:W-:Y:S01]  /*adf0*/  SHF.R.U64 R28, R28, 0x3, RZ ;  /* 0x000000031c1c7819 */ /* 0x000fe200000012ff */
[----:B------:R1:W-:Y:S01]  /*ae00*/  STSM.16.M88.4 [R67], R4 ;  /* 0x0000000443007844 */ /* 0x0003e20000000200 */
[----:B------:R-:W-:Y:S01]  /*ae10*/  MOV R26, R26 ;  /* 0x0000001a001a7202 */ /* 0x000fe20000000f00 */
[----:B------:R-:W-:Y:S01]  /*ae20*/  VIADD R27, R225, UR42 ;  /* 0x0000002ae11b7c36 */ /* 0x000fe20008000000 */
[----:B------:R-:W-:Y:S02]  /*ae30*/  LOP3.LUT R66, R51, 0x380, RZ, 0xc0, !PT ;  /* 0x0000038033427812 */ /* 0x000fe400078ec0ff */
[----:B------:R-:W-:Y:S01]  /*ae40*/  LOP3.LUT R42, R42, R43, RZ, 0x3c, !PT ;  /* 0x0000002b2a2a7212 */ /* 0x000fe200078e3cff */
[----:B------:R-:W-:Y:S01]  /*ae50*/  IMAD.X R43, RZ, RZ, R203, P5 ;  /* 0x000000ffff2b7224 */ /* 0x000fe200028e06cb */
[----:B------:R-:W-:-:S02]  /*ae60*/  LOP3.LUT R28, R28, R39, RZ, 0x3c, !PT ;  /* 0x000000271c1c7212 */ /* 0x000fc400078e3cff */
[-C--:B------:R-:W-:Y:S02]  /*ae70*/  IADD3.X R39, RZ, R203.reuse, RZ, P4, !PT ;  /* 0x000000cbff277210 */ /* 0x080fe400027fe4ff */
[C---:B------:R-:W-:Y:S02]  /*ae80*/  IADD3 R59, P4, R202.reuse, 0xc020, RZ ;  /* 0x0000c020ca3b7810 */ /* 0x040fe40007f9e0ff */
[----:B------:R-:W-:Y:S02]  /*ae90*/  IADD3 R63, P5, R202, 0xc040, RZ ;  /* 0x0000c040ca3f7810 */ /* 0x000fe40007fbe0ff */
[----:B------:R-:W-:Y:S01]  /*aea0*/  SHF.R.U64 R66, R66, 0x3, RZ ;  /* 0x0000000342427819 */ /* 0x000fe200000012ff */
[----:B-1----:R-:W-:Y:S01]  /*aeb0*/  VIADD R4, R27, 0x8 ;  /* 0x000000081b047836 */ /* 0x002fe20000000000 */
[----:B------:R-:W-:Y:S02]  /*aec0*/  LOP3.LUT P0, RZ, R94, 0x3, RZ, 0xc0, !PT ;  /* 0x000000035eff7812 */ /* 0x000fe4000780c0ff */
[----:B------:R-:W-:-:S02]  /*aed0*/  IADD3.X R29, RZ, R203, RZ, P1, !PT ;  /* 0x000000cbff1d7210 */ /* 0x000fc40000ffe4ff */
[----:B------:R-:W-:Y:S02]  /*aee0*/  LOP3.LUT R58, R59, 0x380, RZ, 0xc0, !PT ;  /* 0x000003803b3a7812 */ /* 0x000fe400078ec0ff */
[----:B------:R-:W-:Y:S02]  /*aef0*/  LOP3.LUT R62, R63, 0x380, RZ, 0xc0, !PT ;  /* 0x000003803f3e7812 */ /* 0x000fe400078ec0ff */
[----:B------:R-:W-:Y:S01]  /*af00*/  LOP3.LUT R66, R66, R51, RZ, 0x3c, !PT ;  /* 0x0000003342427212 */ /* 0x000fe200078e3cff */
[----:B------:R-:W-:Y:S01]  /*af10*/  IMAD.X R51, RZ, RZ, R203, P2 ;  /* 0x000000ffff337224 */ /* 0x000fe200010e06cb */
[----:B------:R-:W-:Y:S02]  /*af20*/  IADD3.X R67, RZ, R203, RZ, P6, !PT ;  /* 0x000000cbff437210 */ /* 0x000fe400037fe4ff */
[----:B------:R-:W-:Y:S02]  /*af30*/  ISETP.GE.OR P1, PT, R4, UR6, P0 ;  /* 0x0000000604007c0c */ /* 0x000fe40008726670 */
[----:B------:R-:W-:Y:S01]  /*af40*/  MOV R94, R20 ;  /* 0x00000014005e7202 */ /* 0x000fe20000000f00 */
[----:B------:R-:W-:Y:S01]  /*af50*/  IMAD.U32 R21, RZ, RZ, UR9 ;  /* 0x00000009ff157e24 */ /* 0x000fe2000f8e00ff */
[----:B------:R-:W-:Y:S01]  /*af60*/  F2FP.BF16.F32.PACK_AB R4, R33, R32 ;  /* 0x000000202104723e */ /* 0x000fe200000010ff */
[----:B------:R-:W-:Y:S01]  /*af70*/  IMAD.U32 R20, RZ, RZ, UR8 ;  /* 0x00000008ff147e24 */ /* 0x000fe2000f8e00ff */
[----:B------:R-:W-:-:S02]  /*af80*/  F2FP.BF16.F32.PACK_AB R5, R167, R48 ;  /* 0x00000030a705723e */ /* 0x000fc400000010ff */
[----:B------:R-:W-:Y:S02]  /*af90*/  F2FP.BF16.F32.PACK_AB R6, R37, R36 ;  /* 0x000000242506723e */ /* 0x000fe400000010ff */
[----:B------:R-:W-:Y:S02]  /*afa0*/  F2FP.BF16.F32.PACK_AB R7, R165, R44 ;  /* 0x0000002ca507723e */ /* 0x000fe400000010ff */
[----:B------:R-:W-:Y:S02]  /*afb0*/  MOV R87, R22 ;  /* 0x0000001600577202 */ /* 0x000fe40000000f00 */
[----:B------:R-:W-:Y:S01]  /*afc0*/  F2FP.BF16.F32.PACK_AB R8, R41, R8 ;  /* 0x000000082908723e */ /* 0x000fe200000010ff */
[----:B------:R-:W1:Y:S01]  /*afd0*/  LDC.64 R22, c[0x0][0xc78] ;  /* 0x00031e00ff167b82 */ /* 0x000e620000000a00 */
[----:B------:R-:W-:Y:S01]  /*afe0*/  F2FP.BF16.F32.PACK_AB R9, R164, R9 ;  /* 0x00000009a409723e */ /* 0x000fe200000010ff */
[----:B------:R4:W-:Y:S01]  /*aff0*/  STSM.16.M88.4 [R94], R4 ;  /* 0x000000045e007844 */ /* 0x0009e20000000200 */
[----:B------:R-:W-:-:S02]  /*b000*/  F2FP.BF16.F32.PACK_AB R10, R45, R10 ;  /* 0x0000000a2d0a723e */ /* 0x000fc400000010ff */
[----:B------:R-:W-:Y:S02]  /*b010*/  F2FP.BF16.F32.PACK_AB R11, R162, R11 ;  /* 0x0000000ba20b723e */ /* 0x000fe400000010ff */
[----:B------:R-:W-:Y:S02]  /*b020*/  MOV R25, R24 ;  /* 0x0000001800197202 */ /* 0x000fe40000000f00 */
[----:B------:R-:W-:Y:S01]  /*b030*/  F2FP.BF16.F32.PACK_AB R12, R49, R12 ;  /* 0x0000000c310c723e */ /* 0x000fe200000010ff */
[----:B------:R-:W-:Y:S01]  /*b040*/  STSM.16.M88.4 [R87], R8 ;  /* 0x0000000857007844 */ /* 0x000fe20000000200 */
[----:B------:R-:W-:Y:S02]  /*b050*/  F2FP.BF16.F32.PACK_AB R13, R160, R13 ;  /* 0x0000000da00d723e */ /* 0x000fe400000010ff */
[----:B------:R-:W-:Y:S02]  /*b060*/  F2FP.BF16.F32.PACK_AB R14, R53, R14 ;  /* 0x0000000e350e723e */ /* 0x000fe400000010ff */
[----:B------:R-:W-:-:S02]  /*b070*/  F2FP.BF16.F32.PACK_AB R15, R158, R15 ;  /* 0x0000000f9e0f723e */ /* 0x000fc400000010ff */
[----:B------:R-:W-:Y:S02]  /*b080*/  SHF.R.U64 R58, R58, 0x3, RZ ;  /* 0x000000033a3a7819 */ /* 0x000fe400000012ff */
[----:B------:R-:W-:Y:S01]  /*b090*/  SHF.R.U64 R62, R62, 0x3, RZ ;  /* 0x000000033e3e7819 */ /* 0x000fe200000012ff */
[----:B------:R-:W-:Y:S01]  /*b0a0*/  STSM.16.M88.4 [R26], R12 ;  /* 0x0000000c1a007844 */ /* 0x000fe20000000200 */
[----:B------:R-:W-:Y:S02]  /*b0b0*/  MOV R30, R30 ;  /* 0x0000001e001e7202 */ /* 0x000fe40000000f00 */
[----:B------:R-:W-:Y:S02]  /*b0c0*/  MOV R24, R66 ;  /* 0x0000004200187202 */ /* 0x000fe40000000f00 */
[----:B------:R-:W-:Y:S02]  /*b0d0*/  F2FP.BF16.F32.PACK_AB R16, R57, R16 ;  /* 0x000000103910723e */ /* 0x000fe400000010ff */
[----:B------:R-:W-:-:S02]  /*b0e0*/  F2FP.BF16.F32.PACK_AB R17, R154, R17 ;  /* 0x000000119a11723e */ /* 0x000fc400000010ff */
        /* <DEDUP_REMOVED lines=22> */
[----:B------:R-:W-:Y:S01]  /*b250*/  F2FP.BF16.F32.PACK_AB R96, R97, R96 ;  /* 0x000000606160723e */ /* 0x000fe200000010ff */
[----:B------:R-:W-:Y:S01]  /*b260*/  STSM.16.M88.4 [R42], R80 ;  /* 0x000000502a007844 */ /* 0x000fe20000000200 */
[----:B------:R-:W-:Y:S02]  /*b270*/  LOP3.LUT R58, R58, R59, RZ, 0x3c, !PT ;  /* 0x0000003b3a3a7212 */ /* 0x000fe400078e3cff */
[----:B------:R-:W-:Y:S01]  /*b280*/  LOP3.LUT R62, R62, R63, RZ, 0x3c, !PT ;  /* 0x0000003f3e3e7212 */ /* 0x000fe200078e3cff */
[----:B------:R-:W-:Y:S01]  /*b290*/  IMAD.X R63, RZ, RZ, R203, P5 ;  /* 0x000000ffff3f7224 */ /* 0x000fe200028e06cb */
[----:B------:R-:W-:Y:S02]  /*b2a0*/  MOV R46, R46 ;  /* 0x0000002e002e7202 */ /* 0x000fe40000000f00 */
[----:B------:R-:W-:-:S02]  /*b2b0*/  F2FP.BF16.F32.PACK_AB R90, R93, R92 ;  /* 0x0000005c5d5a723e */ /* 0x000fc400000010ff */
[----:B------:R-:W-:Y:S02]  /*b2c0*/  F2FP.BF16.F32.PACK_AB R91, R56, R91 ;  /* 0x0000005b385b723e */ /* 0x000fe400000010ff */
[----:B------:R-:W-:Y:S02]  /*b2d0*/  F2FP.BF16.F32.PACK_AB R97, R71, R98 ;  /* 0x000000624761723e */ /* 0x000fe400000010ff */
[----:B------:R-:W-:Y:S01]  /*b2e0*/  F2FP.BF16.F32.PACK_AB R104, R105, R104 ;  /* 0x000000686968723e */ /* 0x000fe200000010ff */
[----:B------:R-:W-:Y:S01]  /*b2f0*/  STSM.16.M88.4 [R46], R88 ;  /* 0x000000582e007844 */ /* 0x000fe20000000200 */
[----:B------:R-:W-:Y:S02]  /*b300*/  IADD3.X R59, RZ, R203, RZ, P4, !PT ;  /* 0x000000cbff3b7210 */ /* 0x000fe400027fe4ff */
        /* <DEDUP_REMOVED lines=35> */
[----:B------:R-:W-:Y:S02]  /*b540*/  F2FP.BF16.F32.PACK_AB R147, R3, R150 ;  /* 0x000000960393723e */ /* 0x000fe400000010ff */
[----:B------:R-:W-:Y:S02]  /*b550*/  LEA.HI R86, R86, R227, RZ, 0x5 ;  /* 0x000000e356567211 */ /* 0x000fe400078f28ff */
[----:B------:R-:W-:Y:S01]  /*b560*/  MOV R21, UR5 ;  /* 0x0000000500157c02 */ /* 0x000fe20008000f00 */
[----:B------:R-:W-:Y:S01]  /*b570*/  STSM.16.M88.4 [R24], R144 ;  /* 0x0000009018007844 */ /* 0x000fe20000000200 */
[----:B------:R-:W-:Y:S01]  /*b580*/  USHF.R.S32.HI UR5, URZ, 0x1f, UR44 ;  /* 0x0000001f3f057899 */ /* 0x000fe2000801142c */
[----:B------:R-:W-:Y:S01]  /*b590*/  SHF.R.S32.HI R86, RZ, 0x5, R86 ;  /* 0x00000005ff567819 */ /* 0x000fe20000011456 */
[----:B------:R-:W-:Y:S01]  /*b5a0*/  @!PT LDS RZ, [RZ] ;  /* 0x00000000fffff984 */ /* 0x000fe20000000800 */
[----:B------:R-:W-:Y:S01]  /*b5b0*/  @!PT LDS RZ, [RZ] ;  /* 0x00000000fffff984 */ /* 0x000fe20000000800 */
[----:B------:R-:W-:Y:S01]  /*b5c0*/  @!PT LDS RZ, [RZ] ;  /* 0x00000000fffff984 */ /* 0x000fe20000000800 */
[----:B------:R-:W-:Y:S01]  /*b5d0*/  @!PT LDS RZ, [RZ] ;  /* 0x00000000fffff984 */ /* 0x000fe20000000800 */
[----:B------:R5:W-:Y:S06]  /*b5e0*/  MEMBAR.ALL.CTA ;  /* 0x0000000000007992 */ /* 0x000bec0000008000 */
[----:B-----5:R-:W5:Y:S01]  /*b5f0*/  FENCE.VIEW.ASYNC.S ;  /* 0x00000000000073c6 */ /* 0x020f620000000000 */
[----:B-1----:R-:W-:Y:S01]  /*b600*/  IMAD.WIDE.U32 R20, R22, UR44, R20 ;  /* 0x0000002c16147c25 */ /* 0x002fe2000f8e0014 */
[----:B----4-:R-:W-:-:S02]  /*b610*/  SHF.R.S32.HI R5, RZ, 0x1f, R27 ;  /* 0x0000001fff057819 */ /* 0x010fc4000001141b */
[----:B-----5:R-:W1:Y:S01]  /*b620*/  SHFL.IDX PT, R3, R86, RZ, 0x1f ;  /* 0x00001fff56037589 */ /* 0x020e6200000e0000 */
[----:B------:R-:W-:Y:S01]  /*b630*/  IMAD R4, R22, UR5, RZ ;  /* 0x0000000516047c24 */ /* 0x000fe2000f8e02ff */
[----:B------:R-:W-:Y:S06]  /*b640*/  BAR.ARV 0x1, 0x120 ;  /* 0x0044800000007b1d */ /* 0x000fec0000002000 */
[----:B------:R-:W-:Y:S01]  /*b650*/  IMAD R4, R23, UR44, R4 ;  /* 0x0000002c17047c24 */ /* 0x000fe2000f8e0204 */
[C---:B------:R-:W-:Y:S02]  /*b660*/  IADD3 R6, P2, R27.reuse, R20, RZ ;  /* 0x000000141b067210 */ /* 0x040fe40007f5e0ff */
[----:B------:R-:W-:Y:S01]  /*b670*/  ISETP.GE.OR P0, PT, R27, UR6, P0 ;  /* 0x000000061b007c0c */ /* 0x000fe20008706670 */
[----:B------:R-:W-:Y:S01]  /*b680*/  ULDC.64 UR6, c[0x0][0xc40] ;  /* 0x0003100000067ab9 */ /* 0x000fe20000000a00 */
[----:B------:R-:W-:-:S02]  /*b690*/  IADD3.X R5, R5, R21, R4, P2, !PT ;  /* 0x0000001505057210 */ /* 0x000fc400017fe404 */
[----:B------:R-:W-:-:S04]  /*b6a0*/  LEA R4, P2, R6, UR6, 0x2 ;  /* 0x0000000606047c11 */ /* 0x000fc8000f8410ff */
[----:B------:R-:W-:-:S05]  /*b6b0*/  LEA.HI.X R5, R6, UR7, R5, 0x2, P2 ;  /* 0x0000000706057c11 */ /* 0x000fca00090f1405 */
[----:B------:R4:W-:Y:S04]  /*b6c0*/  @!P1 STG.E desc[UR46][R4.64+0x20], R2 ;  /* 0x0000200204009986 */ /* 0x0009e8000c10192e */
[----:B------:R4:W-:Y:S01]  /*b6d0*/  @!P0 STG.E desc[UR46][R4.64], R0 ;  /* 0x0000000004008986 */ /* 0x0009e2000c10192e */
[----:B-1----:R-:W-:-:S13]  /*b6e0*/  ISETP.NE.AND P0, PT, R3, 0x7, PT ;  /* 0x000000070300780c */ /* 0x002fda0003f05270 */
        /* <DEDUP_REMOVED lines=31> */
.L_x_3439:
[----:B------:R-:W-:Y:S05]  /*b8e0*/  BSYNC B0 ;  /* 0x0000000000007941 */ /* 0x000fea0003800000 */
.L_x_3438:
[----:B------:R-:W-:Y:S05]  /*b8f0*/  BRA `(.L_x_3437) ;  /* 0x0000000800847947 */ /* 0x000fea0003800000 */
.L_x_3436:
[----:B------:R-:W1:Y:S01]  /*b900*/  LDC R12, c[0x0][0xeac] ;  /* 0x0003ab00ff0c7b82 */ /* 0x000e620000000800 */
[----:B------:R-:W-:Y:S01]  /*b910*/  ISETP.GT.AND P0, PT, R227, 0x7f, PT ;  /* 0x0000007fe300780c */ /* 0x000fe20003f04270 */
[----:B------:R-:W-:Y:S01]  /*b920*/  USHF.R.S32.HI UR5, URZ, 0x1f, UR43 ;  /* 0x0000001f3f057899 */ /* 0x000fe2000801142b */
[----:B------:R-:W-:Y:S01]  /*b930*/  BSSY B0, `(.L_x_3440) ;  /* 0x000001c000007945 */ /* 0x000fe20003800000 */
[----:B------:R-:W-:Y:S01]  /*b940*/  USHF.R.S32.HI UR6, URZ, 0x1f, UR44 ;  /* 0x0000001f3f067899 */ /* 0x000fe2000801142c */
[----:B------:R-:W-:Y:S02]  /*b950*/  SHF.R.S32.HI R205, RZ, 0x1f, R204 ;  /* 0x0000001fffcd7819 */ /* 0x000fe400000114cc */
[----:B------:R-:W-:Y:S01]  /*b960*/  SHF.R.S32.HI R14, RZ, 0x1f, R227 ;  /* 0x0000001fff0e7819 */ /* 0x000fe200000114e3 */
[----:B------:R-:W4:Y:S08]  /*b970*/  LDC.64 R6, c[0x0][0xbe0] ;  /* 0x0002f800ff067b82 */ /* 0x000f300000000a00 */
[----:B------:R-:W1:Y:S01]  /*b980*/  LDC.64 R8, c[0x0][0xbe8] ;  /* 0x0002fa00ff087b82 */ /* 0x000e620000000a00 */
[----:B------:R-:W-:Y:S05]  /*b990*/  @P0 BRA `(.L_x_3441) ;  /* 0x0000000000540947 */ /* 0x000fea0003800000 */
[----:B------:R-:W5:Y:S01]  /*b9a0*/  S2R R0, SR_TID.X ;  /* 0x0000000000007919 */ /* 0x000f620000002100 */
[----:B------:R-:W-:Y:S01]  /*b9b0*/  ULDC UR7, c[0x0][0xb88] ;  /* 0x0002e20000077ab9 */ /* 0x000fe20000000800 */
[----:B-----5:R-:W-:-:S04]  /*b9c0*/  IADD3 R2, R223, -0x80, R0 ;  /* 0xffffff80df027810 */ /* 0x020fc80007ffe000 */
[----:B------:R-:W-:-:S13]  /*b9d0*/  ISETP.GE.AND P0, PT, R2, UR7, PT ;  /* 0x0000000702007c0c */ /* 0x000fda000bf06270 */
[----:B------:R-:W-:Y:S05]  /*b9e0*/  @P0 BRA `(.L_x_3441) ;  /* 0x0000000000400947 */ /* 0x000fea0003800000 */
[----:B------:R-:W5:Y:S01]  /*b9f0*/  LDC.64 R4, c[0x0][0xc70] ;  /* 0x00031c00ff047b82 */ /* 0x000f620000000a00 */
[----:B------:R-:W-:Y:S01]  /*ba00*/  SHF.R.S32.HI R3, RZ, 0x1f, R2 ;  /* 0x0000001fff037819 */ /* 0x000fe20000011402 */
[----:B------:R-:W-:-:S06]  /*ba10*/  ULDC.64 UR8, c[0x0][0xc40] ;  /* 0x0003100000087ab9 */ /* 0x000fcc0000000a00 */
[----:B------:R-:W1:Y:S01]  /*ba20*/  LDC.64 R10, c[0x0][0xc78] ;  /* 0x00031e00ff0a7b82 */ /* 0x000e620000000a00 */
[C---:B-----5:R-:W-:Y:S02]  /*ba30*/  IMAD R0, R4.reuse, UR5, RZ ;  /* 0x0000000504007c24 */ /* 0x060fe4000f8e02ff */
[----:B------:R-:W-:-:S04]  /*ba40*/  IMAD.WIDE.U32 R2, R4, UR43, R2 ;  /* 0x0000002b04027c25 */ /* 0x000fc8000f8e0002 */
[----:B------:R-:W-:Y:S02]  /*ba50*/  IMAD R5, R5, UR43, R0 ;  /* 0x0000002b05057c24 */ /* 0x000fe4000f8e0200 */
[C---:B-1----:R-:W-:Y:S02]  /*ba60*/  IMAD R0, R10.reuse, UR6, RZ ;  /* 0x000000060a007c24 */ /* 0x042fe4000f8e02ff */
[----:B------:R-:W-:Y:S02]  /*ba70*/  IMAD.IADD R3, R3, 0x1, R5 ;  /* 0x0000000103037824 */ /* 0x000fe400078e0205 */
[----:B------:R-:W-:Y:S02]  /*ba80*/  IMAD R5, R11, UR44, R0 ;  /* 0x0000002c0b057c24 */ /* 0x000fe4000f8e0200 */
[----:B------:R-:W-:-:S05]  /*ba90*/  IMAD.WIDE.U32 R2, R10, UR44, R2 ;  /* 0x0000002c0a027c25 */ /* 0x000fca000f8e0002 */
[----:B------:R-:W-:Y:S02]  /*baa0*/  IADD3 R3, R3, R5, RZ ;  /* 0x0000000503037210 */ /* 0x000fe40007ffe0ff */
[----:B------:R-:W-:-:S04]  /*bab0*/  LEA R4, P0, R2, UR8, 0x2 ;  /* 0x0000000802047c11 */ /* 0x000fc8000f8010ff */
[----:B------:R-:W-:Y:S01]  /*bac0*/  LEA.HI.X R5, R2, UR9, R3, 0x2, P0 ;  /* 0x0000000902057c11 */ /* 0x000fe200080f1403 */
[----:B------:R-:W-:-:S05]  /*bad0*/  IMAD.MOV.U32 R3, RZ, RZ, -0x800000 ;  /* 0xff800000ff037424 */ /* 0x000fca00078e00ff */
[----:B------:R1:W-:Y:S03]  /*bae0*/  STG.E desc[UR46][R4.64], R3 ;  /* 0x0000000304007986 */ /* 0x0003e6000c10192e */
.L_x_3441:
[----:B------:R-:W-:Y:S05]  /*baf0*/  BSYNC B0 ;  /* 0x0000000000007941 */ /* 0x000fea0003800000 */
.L_x_3440:
[----:B----4-:R-:W-:Y:S01]  /*bb00*/  IMAD R0, R6, UR5, RZ ;  /* 0x0000000506007c24 */ /* 0x010fe2000f8e02ff */
[----:B------:R-:W-:Y:S01]  /*bb10*/  LEA.HI R14, R14, R227, RZ, 0x3 ;  /* 0x000000e30e0e7211 */ /* 0x000fe200078f18ff */
[----:B------:R-:W-:Y:S01]  /*bb20*/  ULDC UR5, c[0x0][0xb88] ;  /* 0x0002e20000057ab9 */ /* 0x000fe20000000800 */
[----:B-1----:R-:W-:Y:S01]  /*bb30*/  IMAD.WIDE.U32 R4, R6, UR43, R204 ;  /* 0x0000002b06047c25 */ /* 0x002fe2000f8e00cc */
[----:B------:R-:W-:Y:S01]  /*bb40*/  UIADD3 UR42, -UR42, UR5, URZ ;  /* 0x000000052a2a7290 */ /* 0x000fe2000fffe13f */
[----:B------:R-:W-:Y:S01]  /*bb50*/  SHF.R.S32.HI R2, RZ, 0x3, R14 ;  /* 0x00000003ff027819 */ /* 0x000fe2000001140e */
[----:B------:R-:W-:Y:S01]  /*bb60*/  ULOP3.LUT UR40, URZ, UR40, URZ, 0x33, !UPT ;  /* 0x000000283f287292 */ /* 0x000fe2000f8e333f */
[----:B------:R-:W-:Y:S01]  /*bb70*/  IMAD R3, R7, UR43, R0 ;  /* 0x0000002b07037c24 */ /* 0x000fe2000f8e0200 */
[----:B------:R-:W-:Y:S01]  /*bb80*/  BSSY B0, `(.L_x_3442) ;  /* 0x0000026000007945 */ /* 0x000fe20003800000 */
[C---:B------:R-:W-:Y:S01]  /*bb90*/  IADD3 R6, R2.reuse, 0x40, RZ ;  /* 0x0000004002067810 */ /* 0x040fe20007ffe0ff */
[C---:B------:R-:W-:Y:S01]  /*bba0*/  VIADD R0, R2.reuse, 0x20 ;  /* 0x0000002002007836 */ /* 0x040fe20000000000 */
[----:B------:R-:W-:Y:S01]  /*bbb0*/  ISETP.GE.AND P2, PT, R2, UR42, PT ;  /* 0x0000002a02007c0c */ /* 0x000fe2000bf46270 */
[----:B------:R-:W-:Y:S01]  /*bbc0*/  IMAD.IADD R5, R5, 0x1, R3 ;  /* 0x0000000105057824 */ /* 0x000fe200078e0203 */
[----:B------:R-:W-:Y:S01]  /*bbd0*/  SHF.R.S32.HI R3, RZ, 0x1f, R2 ;  /* 0x0000001fff037819 */ /* 0x000fe20000011402 */
[----:B------:R-:W-:Y:S01]  /*bbe0*/  VIADD R11, R12, UR40 ;  /* 0x000000280c0b7c36 */ /* 0x000fe20008000000 */
[----:B------:R-:W-:Y:S01]  /*bbf0*/  ISETP.GE.AND P0, PT, R0, UR42, PT ;  /* 0x0000002a00007c0c */ /* 0x000fe2000bf06270 */
[----:B------:R-:W-:Y:S01]  /*bc00*/  IMAD R0, R8, UR6, RZ ;  /* 0x0000000608007c24 */ /* 0x000fe2000f8e02ff */
[----:B------:R-:W-:Y:S01]  /*bc10*/  ISETP.GE.AND P1, PT, R6, UR42, PT ;  /* 0x0000002a06007c0c */ /* 0x000fe2000bf26270 */
[----:B------:R-:W-:-:S04]  /*bc20*/  IMAD.WIDE.U32 R6, R8, UR44, R4 ;  /* 0x0000002c08067c25 */ /* 0x000fc8000f8e0004 */
[----:B------:R-:W-:Y:S01]  /*bc30*/  IMAD R9, R9, UR44, R0 ;  /* 0x0000002c09097c24 */ /* 0x000fe2000f8e0200 */
[----:B------:R-:W-:Y:S01]  /*bc40*/  IADD3 R0, R2, 0x60, RZ ;  /* 0x0000006002007810 */ /* 0x000fe20007ffe0ff */
[----:B------:R-:W-:-:S04]  /*bc50*/  IMAD.WIDE R4, R11, 0x80, R2 ;  /* 0x000000800b047825 */ /* 0x000fc800078e0202 */
[----:B------:R-:W-:Y:S01]  /*bc60*/  IMAD.IADD R11, R7, 0x1, R9 ;  /* 0x00000001070b7824 */ /* 0x000fe200078e0209 */
[----:B------:R-:W-:Y:S06]  /*bc70*/  @P2 BRA `(.L_x_3443) ;  /* 0x0000000000582947 */ /* 0x000fec0003800000 */
[C---:B------:R-:W-:Y:S01]  /*bc80*/  VIADD R2, R204.reuse, 0x40 ;  /* 0x00000040cc027836 */ /* 0x040fe20000000000 */
[C---:B------:R-:W-:Y:S01]  /*bc90*/  IADD3 R3, R204.reuse, 0x80, RZ ;  /* 0x00000080cc037810 */ /* 0x040fe20007ffe0ff */
[----:B------:R-:W-:Y:S01]  /*bca0*/  ULDC UR5, c[0x0][0xb8c] ;  /* 0x0002e30000057ab9 */ /* 0x000fe20000000800 */
[----:B------:R-:W-:Y:S01]  /*bcb0*/  ULDC.64 UR6, c[0x0][0xbd8] ;  /* 0x0002f60000067ab9 */ /* 0x000fe20000000a00 */
[----:B------:R-:W-:Y:S01]  /*bcc0*/  VIADD R8, R204, 0xc0 ;  /* 0x000000c0cc087836 */ /* 0x000fe20000000000 */
[----:B------:R-:W-:Y:S01]  /*bcd0*/  ISETP.GE.AND P4, PT, R3, UR5, PT ;  /* 0x0000000503007c0c */ /* 0x000fe2000bf86270 */
[----:B------:R-:W-:Y:S01]  /*bce0*/  IMAD R9, R5, UR6, RZ ;  /* 0x0000000605097c24 */ /* 0x000fe2000f8e02ff */
[----:B------:R-:W-:Y:S01]  /*bcf0*/  ISETP.GE.AND P3, PT, R2, UR5, PT ;  /* 0x0000000502007c0c */ /* 0x000fe2000bf66270 */
[----:B------:R-:W-:Y:S01]  /*bd00*/  IMAD.MOV.U32 R2, RZ, RZ, R6 ;  /* 0x000000ffff027224 */ /* 0x000fe200078e0006 */
[----:B------:R-:W-:Y:S01]  /*bd10*/  MOV R3, R11 ;  /* 0x0000000b00037202 */ /* 0x000fe20000000f00 */
[----:B------:R-:W-:Y:S01]  /*bd20*/  IMAD R9, R4, UR7, R9 ;  /* 0x0000000704097c24 */ /* 0x000fe2000f8e0209 */
[----:B------:R-:W-:-:S02]  /*bd30*/  ISETP.GE.AND P2, PT, R204, UR5, PT ;  /* 0x00000005cc007c0c */ /* 0x000fc4000bf46270 */
        /* <DEDUP_REMOVED lines=10> */
.L_x_3443:
[----:B------:R-:W-:Y:S05]  /*bde0*/  BSYNC B0 ;  /* 0x0000000000007941 */ /* 0x000fea0003800000 */
.L_x_3442:
[----:B------:R-:W-:Y:S01]  /*bdf0*/  BSSY B0, `(.L_x_3444) ;  /* 0x000001b000007945 */ /* 0x000fe20003800000 */
[----:B------:R-:W-:-:S03]  /*be00*/  ISETP.GE.AND P2, PT, R0, UR42, PT ;  /* 0x0000002a00007c0c */ /* 0x000fc6000bf46270 */
[----:B------:R-:W-:Y:S10]  /*be10*/  @P0 BRA `(.L_x_3445) ;  /* 0x0000000000600947 */ /* 0x000ff40003800000 */
[----:B-1----:R-:W-:Y:S01]  /*be20*/  IADD3 R9, P0, R4, 0x20, RZ ;  /* 0x0000002004097810 */ /* 0x002fe20007f1e0ff */
[C---:B------:R-:W-:Y:S01]  /*be30*/  VIADD R2, R204.reuse, 0x40 ;  /* 0x00000040cc027836 */ /* 0x040fe20000000000 */
[----:B------:R-:W-:Y:S01]  /*be40*/  IADD3 R3, R204, 0x80, RZ ;  /* 0x00000080cc037810 */ /* 0x000fe20007ffe0ff */
[----:B------:R-:W-:Y:S01]  /*be50*/  ULDC UR5, c[0x0][0xb8c] ;  /* 0x0002e30000057ab9 */ /* 0x000fe20000000800 */
[----:B------:R-:W-:Y:S01]  /*be60*/  ULDC.64 UR6, c[0x0][0xbd8] ;  /* 0x0002f60000067ab9 */ /* 0x000fe20000000a00 */
[----:B------:R-:W-:Y:S01]  /*be70*/  IMAD.X R0, RZ, RZ, R5, P0 ;  /* 0x000000ffff007224 */ /* 0x000fe200000e0605 */
        /* <DEDUP_REMOVED lines=18> */
.L_x_3445:
[----:B------:R-:W-:Y:S05]  /*bfa0*/  BSYNC B0 ;  /* 0x0000000000007941 */ /* 0x000fea0003800000 */
.L_x_3444:
[----:B------:R-:W-:Y:S04]  /*bfb0*/  BSSY B0, `(.L_x_3446) ;  /* 0x000001a000007945 */ /* 0x000fe80003800000 */
[----:B------:R-:W-:Y:S05]  /*bfc0*/  @P1 BRA `(.L_x_3447) ;  /* 0x0000000000601947 */ /* 0x000fea0003800000 */
[----:B-1--4-:R-:W-:Y:S01]  /*bfd0*/  IADD3 R9, P0, R4, 0x40, RZ ;  /* 0x0000004004097810 */ /* 0x012fe20007f1e0ff */
        /* <DEDUP_REMOVED lines=9> */
[----:B------:R-:W-:Y:S01]  /*c070*/  IADD3 R8, R204, 0xc0, RZ ;  /* 0x000000c0cc087810 */ /* 0x000fe20007ffe0ff */
        /* <DEDUP_REMOVED lines=13> */
.L_x_3447:
[----:B------:R-:W-:Y:S05]  /*c150*/  BSYNC B0 ;  /* 0x0000000000007941 */ /* 0x000fea0003800000 */
.L_x_3446:
[----:B------:R-:W-:Y:S04]  /*c160*/  BSSY B0, `(.L_x_3437) ;  /* 0x000001a000007945 */ /* 0x000fe80003800000 */
[----:B------:R-:W-:Y:S05]  /*c170*/  @P2 BRA `(.L_x_3448) ;  /* 0x0000000000602947 */ /* 0x000fea0003800000 */
[----:B------:R-:W-:Y:S01]  /*c180*/  IADD3 R7, P0, R4, 0x60, RZ ;  /* 0x0000006004077810 */ /* 0x000fe20007f1e0ff */
[----:B------:R-:W-:Y:S01]  /*c190*/  ULDC UR5, c[0x0][0xb8c] ;  /* 0x0002e30000057ab9 */ /* 0x000fe20000000800 */
[C---:B------:R-:W-:Y:S01]  /*c1a0*/  IADD3 R0, R204.reuse, 0x40, RZ ;  /* 0x00000040cc007810 */ /* 0x040fe20007ffe0ff */
        /* <DEDUP_REMOVED lines=21> */
.L_x_3448:
[----:B------:R-:W-:Y:S05]  /*c300*/  BSYNC B0 ;  /* 0x0000000000007941 */ /* 0x000fea0003800000 */
.L_x_3437:
[----:B------:R-:W5:Y:S02]  /*c310*/  LDC R0, c[0x0][0xea8] ;  /* 0x0003aa00ff007b82 */ /* 0x000f640000000800 */
[----:B-----5:R-:W-:-:S13]  /*c320*/  ISETP.LE.AND P0, PT, R0, UR4, PT ;  /* 0x0000000400007c0c */ /* 0x020fda000bf03270 */
[----:B------:R-:W-:Y:S05]  /*c330*/  @!P0 BRA `(.L_x_3449) ;  /* 0xffffff4800b88947 */ /* 0x000fea000383ffff */
[----:B------:R-:W-:Y:S05]  /*c340*/  EXIT ;  /* 0x000000000000794d */ /* 0x000fea0003800000 */
.L_x_3400:
[----:B------:R-:W-:-:S08]  /*c350*/  NOP ;  /* 0x0000000000007918 */ /* 0x000fd00000000000 */
[----:B---3--:R-:W1:-:S00]  /*c360*/  USETMAXREG.DEALLOC.CTAPOOL 0x18 ;  /* 0x00000018000079c8 */ /* 0x008e4000080e0500 */
[----:B-1----:R-:W-:-:S06]  /*c370*/  LOP3.LUT R0, R0, 0x3, RZ, 0xc0, !PT ;  /* 0x0000000300007812 */ /* 0x002fcc00078ec0ff */
[----:B------:R-:W1:Y:S02]  /*c380*/  SHFL.IDX PT, R0, R0, RZ, 0x1f ;  /* 0x00001fff00007589 */ /* 0x000e6400000e0000 */
[----:B-1----:R-:W-:-:S13]  /*c390*/  ISETP.NE.AND P0, PT, R0, RZ, PT ;  /* 0x000000ff0000720c */ /* 0x002fda0003f05270 */
[----:B------:R-:W-:Y:S05]  /*c3a0*/  @P0 EXIT ;  /* 0x000000000000094d */ /* 0x000fea0003800000 */
[----:B------:R-:W1:Y:S01]  /*c3b0*/  S2UR UR4, SR_CTAID.X ;  /* 0x00000000000479c3 */ /* 0x000e620000002500 */
[----:B------:R2:W-:Y:S01]  /*c3c0*/  STL [R1+0x4], RZ ;  /* 0x000004ff01007387 */ /* 0x0005e20000100800 */
[----:B------:R-:W-:Y:S01]  /*c3d0*/  IMAD.MOV.U32 R16, RZ, RZ, RZ ;  /* 0x000000ffff107224 */ /* 0x000fe200078e00ff */
[----:B------:R-:W-:-:S05]  /*c3e0*/  MOV R17, 0x1 ;  /* 0x0000000100117802 */ /* 0x000fca0000000f00 */
[----:B------:R-:W1:Y:S02]  /*c3f0*/  LDC R0, c[0x0][0xea8] ;  /* 0x0003aa00ff007b82 */ /* 0x000e640000000800 */
[----:B-1----:R-:W-:-:S13]  /*c400*/  ISETP.LE.AND P0, PT, R0, UR4, PT ;  /* 0x0000000400007c0c */ /* 0x002fda000bf03270 */
[----:B--2---:R-:W-:Y:S05]  /*c410*/  @P0 BRA `(.L_x_3450) ;  /* 0x0000002800cc0947 */ /* 0x004fea0003800000 */
[----:B------:R-:W-:Y:S01]  /*c420*/  IMAD.U32 R0, RZ, RZ, UR4 ;  /* 0x00000004ff007e24 */ /* 0x000fe2000f8e00ff */
[----:B------:R-:W-:Y:S01]  /*c430*/  MOV R16, RZ ;  /* 0x000000ff00107202 */ /* 0x000fe20000000f00 */
[----:B------:R-:W-:Y:S01]  /*c440*/  IMAD.MOV.U32 R17, RZ, RZ, 0x1 ;  /* 0x00000001ff117424 */ /* 0x000fe200078e00ff */
[----:B------:R-:W-:Y:S01]  /*c450*/  ULDC UR44, c[0x0][0xc] ;  /* 0x00000300002c7ab9 */ /* 0x000fe20000000800 */
[----:B------:R-:W-:Y:S01]  /*c460*/  ULDC.64 UR38, c[0x0][0x198] ;  /* 0x0000660000267ab9 */ /* 0x000fe20000000a00 */
[----:B------:R1:W-:Y:S04]  /*c470*/  STL [R1], R0 ;  /* 0x0000000001007387 */ /* 0x0003e80000100800 */
[----:B------:R1:W-:Y:S02]  /*c480*/  STL [R1+0x4], RZ ;  /* 0x000004ff01007387 */ /* 0x0003e40000100800 */
.L_x_3500:
[----:B--23--:R-:W2:Y:S01]  /*c490*/  LDL R6, [R1] ;  /* 0x0000000001067983 */ /* 0x00cea20000100800 */
        /* <DEDUP_REMOVED lines=12> */
[----:B----4-:R-:W-:Y:S05]  /*c560*/  @!P0 BRA `(.L_x_3451) ;  /* 0x0000000000208947 */ /* 0x010fea0003800000 */
        /* <DEDUP_REMOVED lines=8> */
.L_x_3451:
[----:B------:R-:W-:Y:S01]  /*c5f0*/  ULDC UR11, c[0x0][0xec4] ;  /* 0x0003b100000b7ab9 */ /* 0x000fe20000000800 */
[----:B------:R-:W-:Y:S01]  /*c600*/  UMOV UR9, UR10 ;  /* 0x0000000a00097c82 */ /* 0x000fe20008000000 */
[----:B------:R-:W-:-:S11]  /*c610*/  UISETP.NE.AND UP0, UPT, UR11, 0x1, UPT ;  /* 0x000000010b00788c */ /* 0x000fd6000bf05270 */
[----:B------:R-:W-:Y:S02]  /*c620*/  @UP0 ULDC.64 UR12, c[0x0][0xec8] ;  /* 0x0003b200000c0ab9 */ /* 0x000fe40000000a00 */
[----:B------:R-:W-:-:S04]  /*c630*/  UIMAD.WIDE.U32 UR6, UR10, UR12, URZ ;  /* 0x0000000c0a0672a5 */ /* 0x000fc8000f8e003f */
[----:B------:R-:W-:-:S04]  /*c640*/  @UP0 USHF.R.U32.HI UR9, URZ, UR13, UR7 ;  /* 0x0000000d3f090299 */ /* 0x000fc80008011607 */
[----:B------:R-:W-:-:S12]  /*c650*/  UIMAD UR6, UR9, UR11, URZ ;  /* 0x0000000b090672a4 */ /* 0x000fd8000f8e023f */
.L_x_3452:
[----:B------:R-:W1:Y:S01]  /*c660*/  LDC R0, c[0x0][0x404] ;  /* 0x00010100ff007b82 */ /* 0x000e620000000800 */
[----:B------:R-:W-:Y:S01]  /*c670*/  ULOP3.LUT UR7, URZ, UR9, URZ, 0x33, !UPT ;  /* 0x000000093f077292 */ /* 0x000fe2000f8e333f */
[----:B------:R-:W-:Y:S01]  /*c680*/  BSSY B6, `(.L_x_3453) ;  /* 0x000027a000067945 */ /* 0x000fe20003800000 */
[----:B------:R-:W-:Y:S01]  /*c690*/  ULDC.64 UR12, c[0x0][0x3f8] ;  /* 0x0000fe00000c7ab9 */ /* 0x000fe20000000a00 */
[----:B------:R-:W-:Y:S01]  /*c6a0*/  ULDC UR9, c[0x0][0xeac] ;  /* 0x0003ab0000097ab9 */ /* 0x000fe20000000800 */
[----:B------:R-:W-:Y:S01]  /*c6b0*/  ISETP.NE.U32.AND P0, PT, RZ, UR12, PT ;  /* 0x0000000cff007c0c */ /* 0x000fe2000bf05070 */
[----:B------:R-:W-:Y:S02]  /*c6c0*/  UIADD3 UR7, UR7, UR9, URZ ;  /* 0x0000000907077290 */ /* 0x000fe4000fffe03f */
[----:B------:R-:W2:Y:S01]  /*c6d0*/  LDC R2, c[0x0][0x288] ;  /* 0x0000a200ff027b82 */ /* 0x000ea20000000800 */
[----:B------:R-:W-:Y:S01]  /*c6e0*/  ISETP.NE.AND.EX P0, PT, RZ, UR13, PT, P0 ;  /* 0x0000000dff007c0c */ /* 0x000fe2000bf05300 */
[----:B------:R-:W-:Y:S01]  /*c6f0*/  USHF.L.U32 UR41, UR7, 0x7, URZ ;  /* 0x0000000707297899 */ /* 0x000fe2000800063f */
[----:B------:R-:W-:Y:S01]  /*c700*/  ULDC UR9, c[0x0][0xeb8] ;  /* 0x0003ae0000097ab9 */ /* 0x000fe20000000800 */
[----:B------:R-:W-:-:S02]  /*c710*/  UIADD3 UR6, UR10, -UR6, URZ ;  /* 0x800000060a067290 */ /* 0x000fc4000fffe03f */
[----:B------:R-:W-:Y:S02]  /*c720*/  UISETP.NE.AND UP0, UPT, UR9, 0x1, UPT ;  /* 0x000000010900788c */ /* 0x000fe4000bf05270 */
[----:B------:R-:W3:Y:S01]  /*c730*/  LDC R4, c[0x0][0x2e0] ;  /* 0x0000b800ff047b82 */ /* 0x000ee20000000800 */
[----:B------:R-:W-:Y:S01]  /*c740*/  IMAD.U32 R5, RZ, RZ, UR41 ;  /* 0x00000029ff057e24 */ /* 0x000fe2000f8e00ff */
[----:B------:R-:W-:Y:S02]  /*c750*/  ULDC UR7, c[0x0][0xec4] ;  /* 0x0003b10000077ab9 */ /* 0x000fe40000000800 */
[----:B------:R-:W-:Y:S01]  /*c760*/  UIMAD UR8, UR8, UR7, UR6 ;  /* 0x00000007080872a4 */ /* 0x000fe2000f8e0206 */
[----:B-1----:R-:W-:-:S04]  /*c770*/  SEL R3, R0, 0x1, P0 ;  /* 0x0000000100037807 */ /* 0x002fc80000000000 */
[----:B------:R-:W-:Y:S01]  /*c780*/  @UP0 ULDC UR6, c[0x0][0xebc] ;  /* 0x0003af0000060ab9 */ /* 0x000fe20000000800 */
[----:B------:R-:W-:Y:S01]  /*c790*/  @UP0 ULDC UR10, c[0x0][0xec0] ;  /* 0x0003b000000a0ab9 */ /* 0x000fe20000000800 */
[----:B------:R-:W-:Y:S02]  /*c7a0*/  UIMAD.WIDE.U32 UR6, UR8, UR6, URZ ;  /* 0x00000006080672a5 */ /* 0x000fe4000f8e003f */
[----:B------:R-:W-:Y:S01]  /*c7b0*/  UMOV UR43, UR8 ;  /* 0x00000008002b7c82 */ /* 0x000fe20008000000 */
[----:B--2---:R-:W-:Y:S01]  /*c7c0*/  IADD3 R2, R5, 0xdf, -R2 ;  /* 0x000000df05027810 */ /* 0x004fe20007ffe802 */
[----:B------:R-:W-:-:S04]  /*c7d0*/  @UP0 USHF.R.U32.HI UR43, URZ, UR10, UR7 ;  /* 0x0000000a3f2b0299 */ /* 0x000fc80008011607 */
[----:B------:R-:W-:Y:S01]  /*c7e0*/  UIADD3 UR42, -UR43, URZ, URZ ;  /* 0x0000003f2b2a7290 */ /* 0x000fe2000fffe13f */
[----:B---3--:R-:W-:-:S03]  /*c7f0*/  IMAD R0, R3, R4, 0x5f ;  /* 0x0000005f03007424 */ /* 0x008fc600078e0204 */
[----:B------:R-:W-:Y:S01]  /*c800*/  UIMAD UR42, UR9, UR42, UR8 ;  /* 0x0000002a092a72a4 */ /* 0x000fe2000f8e0208 */
[----:B------:R-:W-:Y:S02]  /*c810*/  IMAD R2, R3, R4, R2 ;  /* 0x0000000403027224 */ /* 0x000fe400078e0202 */
[----:B------:R-:W-:-:S04]  /*c820*/  IMAD.HI R0, R0, 0x2aaaaaab, RZ ;  /* 0x2aaaaaab00007827 */ /* 0x000fc800078e02ff */
[----:B------:R-:W-:Y:S01]  /*c830*/  IMAD.HI R2, R2, 0x2aaaaaab, RZ ;  /* 0x2aaaaaab02027827 */ /* 0x000fe200078e02ff */
[----:B------:R-:W-:-:S04]  /*c840*/  SHF.R.U32.HI R3, RZ, 0x1f, R0 ;  /* 0x0000001fff037819 */ /* 0x000fc80000011600 */
[----:B------:R-:W-:Y:S02]  /*c850*/  SHF.R.U32.HI R5, RZ, 0x1f, R2 ;  /* 0x0000001fff057819 */ /* 0x000fe40000011602 */
[----:B------:R-:W-:Y:S02]  /*c860*/  LEA.HI.SX32 R3, R0, R3, 0x1c ;  /* 0x0000000300037211 */ /* 0x000fe400078fe2ff */
[----:B------:R-:W-:-:S04]  /*c870*/  LEA.HI.SX32 R2, R2, R5, 0x1c ;  /* 0x0000000502027211 */ /* 0x000fc800078fe2ff */
[----:B------:R-:W-:-:S04]  /*c880*/  VIMNMX R19, R3, R2, PT ;  /* 0x0000000203137248 */ /* 0x000fc80003fe0100 */
[----:B------:R-:W-:-:S13]  /*c890*/  ISETP.GT.AND P0, PT, R19, RZ, PT ;  /* 0x000000ff1300720c */ /* 0x000fda0003f04270 */
        /* <DEDUP_REMOVED lines=19> */
.L_x_3454:
[----:B------:R-:W1:Y:S01]  /*c9d0*/  S2R R3, SR_CgaCtaId ;  /* 0x0000000000037919 */ /* 0x000e620000008800 */
[----:B------:R-:W-:-:S04]  /*c9e0*/  MOV R18, 0x400 ;  /* 0x0000040000127802 */ /* 0x000fc80000000f00 */
[----:B-1----:R-:W-:-:S04]  /*c9f0*/  LEA R18, R3, R18, 0x18 ;  /* 0x0000001203127211 */ /* 0x002fc800078ec0ff */
[----:B------:R-:W-:-:S04]  /*ca00*/  IADD3 R0, R18, 0x1c400, RZ ;  /* 0x0001c40012007810 */ /* 0x000fc80007ffe0ff */
[----:B------:R-:W-:-:S13]  /*ca10*/  LOP3.LUT P0, RZ, R0, 0x3ff, RZ, 0xc0, !PT ;  /* 0x000003ff00ff7812 */ /* 0x000fda000780c0ff */
[----:B------:R-:W-:Y:S05]  /*ca20*/  @!P0 BRA `(.L_x_3456) ;  /* 0x0000000000408947 */ /* 0x000fea0003800000 */
        /* <DEDUP_REMOVED lines=16> */
.L_x_3456:
        /* <DEDUP_REMOVED lines=19> */
.L_x_3458:
        /* <DEDUP_REMOVED lines=16> */
.L_x_3457:
[----:B------:R-:W-:Y:S01]  /*cd60*/  ULDC.64 UR4, c[0x0][0xaf0] ;  /* 0x0002bc0000047ab9 */ /* 0x000fe20000000a00 */
[----:B------:R-:W-:Y:S01]  /*cd70*/  IMAD.U32 R5, RZ, RZ, UR43 ;  /* 0x0000002bff057e24 */ /* 0x000fe2000f8e00ff */
[----:B------:R-:W-:Y:S01]  /*cd80*/  ISETP.NE.U32.AND P0, PT, RZ, UR4, PT ;  /* 0x00000004ff007c0c */ /* 0x000fe2000bf05070 */
[----:B------:R-:W1:Y:S01]  /*cd90*/  LDC R0, c[0x0][0x428] ;  /* 0x00010a00ff007b82 */ /* 0x000e620000000800 */
[----:B------:R-:W-:Y:S01]  /*cda0*/  MOV R6, UR43 ;  /* 0x0000002b00067c02 */ /* 0x000fe20008000f00 */
        /* <DEDUP_REMOVED lines=25> */
.L_x_3513:
[----:B------:R-:W-:Y:S01]  /*cf40*/  UMOV UR4, 0xffffffff ;  /* 0xffffffff00047882 */ /* 0x000fe20000000000 */
[----:B------:R-:W-:Y:S02]  /*cf50*/  SHF.R.S32.HI R7, RZ, 0x1f, R6 ;  /* 0x0000001fff077819 */ /* 0x000fe40000011406 */
[----:B------:R-:W-:Y:S05]  /*cf60*/  BRA.DIV UR4, `(.L_x_3460) ;  /* 0x0000002604b47947 */ /* 0x000fea000b800000 */
[----:B------:R-:W-:-:S13]  /*cf70*/  ELECT P6, URZ, PT ;  /* 0x00000000003f782f */ /* 0x000fda00038c0000 */
.L_x_3516:
[----:B------:R-:W-:Y:S05]  /*cf80*/  @!P6 BRA `(.L_x_3461) ;  /* 0x0000000000c8e947 */ /* 0x000fea0003800000 */
[----:B------:R-:W-:Y:S01]  /*cf90*/  MOV R4, R6 ;  /* 0x0000000600047202 */ /* 0x000fe20000000f00 */
        /* <DEDUP_REMOVED lines=13> */
[----:B------:R-:W-:-:S05]  /*d070*/  IMAD.WIDE.U32 R4, R6, UR4, R4 ;  /* 0x0000000406047c25 */ /* 0x000fca000f8e0004 */
[----:B------:R-:W-:Y:S02]  /*d080*/  IADD3 R9, R5, R9, RZ ;  /* 0x0000000905097210 */ /* 0x000fe40007ffe0ff */
[----:B------:R-:W-:-:S04]  /*d090*/  LEA R10, P2, R4, R2, 0x2 ;  /* 0x00000002040a7211 */ /* 0x000fc800078410ff */
[----:B------:R-:W-:-:S05]  /*d0a0*/  LEA.HI.X R11, R4, R3, R9, 0x2, P2 ;  /* 0x00000003040b7211 */ /* 0x000fca00010f1409 */
[----:B------:R1:W5:Y:S04]  /*d0b0*/  LDG.E R4, desc[UR46][R10.64] ;  /* 0x0000002e0a047981 */ /* 0x000368000c1e1900 */
.L_x_3462:
[----:B-1----:R-:W-:Y:S01]  /*d0c0*/  IMAD R10, R16, 0x8, R18 ;  /* 0x00000008100a7824 */ /* 0x002fe200078e0212 */
[----:B------:R-:W-:-:S04]  /*d0d0*/  SHF.L.U32 R5, R17, 0x1f, RZ ;  /* 0x0000001f11057819 */ /* 0x000fc800000006ff */
[----:B------:R-:W1:Y:S02]  /*d0e0*/  SYNCS.PHASECHK.TRANS64.TRYWAIT P2, [R10+URZ+0x32440], R5 ;  /* 0x032440050a0075a7 */ /* 0x000e64000804017f */
[----:B-1----:R-:W-:Y:S05]  /*d0f0*/  @!P2 BRA `(.L_x_3463) ;  /* 0x000000240070a947 */ /* 0x002fea0003800000 */
.L_x_3517:
        /* <DEDUP_REMOVED lines=11> */
.L_x_3464:
        /* <DEDUP_REMOVED lines=16> */
.L_x_3461:
[----:B------:R-:W2:Y:S01]  /*d2b0*/  LDL.LU R9, [R1+0x4] ;  /* 0x0000040001097983 */ /* 0x000ea20000300800 */
[----:B------:R-:W-:Y:S05]  /*d2c0*/  WARPSYNC.ALL ;  /* 0x0000000000007948 */ /* 0x000fea0003800000 */
[----:B------:R-:W-:Y:S01]  /*d2d0*/  BAR.SYNC.DEFER_BLOCKING 0x8, 0x120 ;  /* 0x0204800000007b1d */ /* 0x000fe20000010000 */
[----:B------:R-:W-:-:S05]  /*d2e0*/  ELECT P2, URZ, PT ;  /* 0x00000000003f782f */ /* 0x000fca0003840000 */
[----:B------:R-:W-:Y:S01]  /*d2f0*/  BSSY B0, `(.L_x_3465) ;  /* 0x0000030000007945 */ /* 0x000fe20003800000 */
[----:B--2---:R-:W-:-:S05]  /*d300*/  IADD3 R9, R9, 0x1, RZ ;  /* 0x0000000109097810 */ /* 0x004fca0007ffe0ff */
[----:B------:R1:W-:Y:S02]  /*d310*/  STL [R1+0x4], R9 ;  /* 0x0000040901007387 */ /* 0x0003e40000100800 */
[----:B------:R-:W-:Y:S05]  /*d320*/  @!P2 BRA `(.L_x_3466) ;  /* 0x0000000000b0a947 */ /* 0x000fea0003800000 */
        /* <DEDUP_REMOVED lines=14> */
[----:B--2---:R-:W-:Y:S01]  /*d410*/  IMAD.MOV.U32 R5, RZ, RZ, 0x10000 ;  /* 0x00010000ff057424 */ /* 0x004fe200078e00ff */
        /* <DEDUP_REMOVED lines=22> */
[----:B--2---:R-:W-:Y:S01]  /*d580*/  UIADD3 UR8, UR17, 0x2e400, URZ ;  /* 0x0002e40011087890 */ /* 0x004fe2000fffe03f */
[----:B------:R-:W-:-:S02]  /*d590*/  UMOV UR10, 0xc0 ;  /* 0x000000c0000a7882 */ /* 0x000fc40000000000 */
[----:B------:R-:W-:Y:S01]  /*d5a0*/  UMOV UR17, UR33 ;  /* 0x0000002100117c82 */ /* 0x000fe20008000000 */
[----:B------:R-:W-:Y:S01]  /*d5b0*/  UMOV UR9, UR33 ;  /* 0x0000002100097c82 */ /* 0x000fe20008000000 */
[----:B------:R3:W-:Y:S04]  /*d5c0*/  UTMALDG.4D [UR16], [UR6], desc[UR14] ;  /* 0x00000e10060075b4 */ /* 0x0007e80008019000 */
[----:B------:R3:W-:Y:S02]  /*d5d0*/  UTMALDG.4D [UR8], [UR6], desc[UR14] ;  /* 0x00000e08060075b4 */ /* 0x0007e40008019000 */
[----:B---3--:R-:W-:Y:S01]  /*d5e0*/  NOP ;  /* 0x0000000000007918 */ /* 0x008fe20000000000 */
.L_x_3466:
[----:B------:R-:W-:Y:S05]  /*d5f0*/  BSYNC B0 ;  /* 0x0000000000007941 */ /* 0x000fea0003800000 */
.L_x_3465:
[----:B------:R-:W-:-:S04]  /*d600*/  LEA.HI R5, R9, R9, RZ, 0x1 ;  /* 0x0000000909057211 */ /* 0x000fc800078f08ff */
[----:B------:R-:W-:-:S04]  /*d610*/  LOP3.LUT R5, R5, 0xfffffffe, RZ, 0xc0, !PT ;  /* 0xfffffffe05057812 */ /* 0x000fc800078ec0ff */
[----:B------:R-:W-:-:S04]  /*d620*/  IADD3 R5, R9, -R5, RZ ;  /* 0x8000000509057210 */ /* 0x000fc80007ffe0ff */
[----:B------:R-:W-:-:S04]  /*d630*/  SHF.L.U32 R5, R5, 0x1f, RZ ;  /* 0x0000001f05057819 */ /* 0x000fc800000006ff */
[----:B------:R-:W2:Y:S02]  /*d640*/  SYNCS.PHASECHK.TRANS64.TRYWAIT P2, [R18+URZ+0x32420], R5 ;  /* 0x03242005120075a7 */ /* 0x000ea4000804017f */
[----:B--2---:R-:W-:Y:S05]  /*d650*/  @!P2 BRA `(.L_x_3467) ;  /* 0x00000020002ca947 */ /* 0x004fea0003800000 */
.L_x_3518:
[----:B------:R-:W-:Y:S01]  /*d660*/  ULDC.64 UR4, c[0x0][0x408] ;  /* 0x0001020000047ab9 */ /* 0x000fe20000000a00 */
[----:B------:R-:W-:Y:S04]  /*d670*/  BSSY B0, `(.L_x_3468) ;  /* 0x0000030000007945 */ /* 0x000fe80003800000 */
[----:B------:R-:W-:Y:S05]  /*d680*/  @!P6 BRA `(.L_x_3469) ;  /* 0x0000000000b8e947 */ /* 0x000fea0003800000 */
[----:B------:R-:W-:Y:S01]  /*d690*/  IMAD R10, R16, 0x8, R18 ;  /* 0x00000008100a7824 */ /* 0x000fe200078e0212 */
[----:B--2---:R-:W-:Y:S01]  /*d6a0*/  SHF.L.U32 R5, R17, 0x1f, RZ ;  /* 0x0000001f11057819 */ /* 0x004fe200000006ff */
[----:B-1----:R-:W1:Y:S03]  /*d6b0*/  S2R R9, SR_TID.X ;  /* 0x0000000000097919 */ /* 0x002e660000002100 */
[----:B------:R-:W2:Y:S01]  /*d6c0*/  SYNCS.PHASECHK.TRANS64.TRYWAIT P2, [R10+URZ+0x32460], R5 ;  /* 0x032460050a0075a7 */ /* 0x000ea2000804017f */
[----:B-1----:R-:W-:-:S04]  /*d6d0*/  LOP3.LUT R9, R9, 0x7f, RZ, 0xc0, !PT ;  /* 0x0000007f09097812 */ /* 0x002fc800078ec0ff */
[----:B------:R-:W-:Y:S01]  /*d6e0*/  ISETP.NE.AND P3, PT, R9, RZ, PT ;  /* 0x000000ff0900720c */ /* 0x000fe20003f65270 */
[----:B--2---:R-:W-:-:S12]  /*d6f0*/  @!P2 BRA `(.L_x_3470) ;  /* 0x000000200018a947 */ /* 0x004fd80003800000 */
.L_x_3519:
        /* <DEDUP_REMOVED lines=8> */
.L_x_3471:
        /* <DEDUP_REMOVED lines=31> */
.L_x_3469:
[----:B------:R-:W-:Y:S05]  /*d970*/  BSYNC B0 ;  /* 0x0000000000007941 */ /* 0x000fea0003800000 */
.L_x_3468:
[----:B------:R-:W-:-:S13]  /*d980*/  ISETP.GE.AND P2, PT, R19, 0x2, PT ;  /* 0x000000021300780c */ /* 0x000fda0003f46270 */
[----:B------:R-:W-:Y:S05]  /*d990*/  @!P2 BRA `(.L_x_3472) ;  /* 0x0000001000c4a947 */ /* 0x000fea0003800000 */
[C---:B--2---:R-:W-:Y:S02]  /*d9a0*/  LOP3.LUT R5, R19.reuse, 0x1, RZ, 0xc0, !PT ;  /* 0x0000000113057812 */ /* 0x044fe400078ec0ff */
[----:B-1----:R-:W-:Y:S02]  /*d9b0*/  IADD3 R9, R19, -0x2, RZ ;  /* 0xfffffffe13097810 */ /* 0x002fe40007ffe0ff */
[----:B------:R-:W-:-:S03]  /*d9c0*/  ISETP.NE.U32.AND P2, PT, R5, 0x1, PT ;  /* 0x000000010500780c */ /* 0x000fc60003f45070 */
[----:B------:R-:W-:-:S10]  /*d9d0*/  IMAD.MOV.U32 R8, RZ, RZ, R9 ;  /* 0x000000ffff087224 */ /* 0x000fd400078e0009 */
[----:B------:R-:W-:Y:S05]  /*d9e0*/  @!P2 BRA `(.L_x_3473) ;  /* 0x000000040088a947 */ /* 0x000fea0003800000 */
[----:B------:R-:W-:Y:S01]  /*d9f0*/  VIADD R16, R16, 0x1 ;  /* 0x0000000110107836 */ /* 0x000fe20000000000 */
[----:B------:R-:W-:Y:S04]  /*da00*/  BSSY B0, `(.L_x_3474) ;  /* 0x000005f000007945 */ /* 0x000fe80003800000 */
[----:B------:R-:W-:-:S04]  /*da10*/  ISETP.NE.AND P2, PT, R16, 0x2, PT ;  /* 0x000000021000780c */ /* 0x000fc80003f45270 */
[----:B------:R-:W-:Y:S02]  /*da20*/  SEL R8, RZ, 0x1, P2 ;  /* 0x00000001ff087807 */ /* 0x000fe40001000000 */
[----:B------:R-:W-:Y:S02]  /*da30*/  SEL R16, R16, RZ, P2 ;  /* 0x000000ff10107207 */ /* 0x000fe40001000000 */
[----:B------:R-:W-:Y:S01]  /*da40*/  LOP3.LUT R17, R17, R8, RZ, 0x3c, !PT ;  /* 0x0000000811117212 */ /* 0x000fe200078e3cff */
[----:B------:R-:W-:Y:S06]  /*da50*/  @!P6 BRA `(.L_x_3475) ;  /* 0x000000040064e947 */ /* 0x000fec0003800000 */
        /* <DEDUP_REMOVED lines=14> */
[----:B------:R-:W-:-:S03]  /*db40*/  IMAD.WIDE.U32 R4, R6, UR6, R4 ;  /* 0x0000000606047c25 */ /* 0x000fc6000f8e0004 */
[----:B------:R-:W-:Y:S02]  /*db50*/  LEA R2, P2, R4, R2, 0x2 ;  /* 0x0000000204027211 */ /* 0x000fe400078410ff */
[----:B------:R-:W-:-:S04]  /*db60*/  IADD3 R10, R10, R5, RZ ;  /* 0x000000050a0a7210 */ /* 0x000fc80007ffe0ff */
[----:B------:R-:W-:-:S05]  /*db70*/  LEA.HI.X R3, R4, R3, R10, 0x2, P2 ;  /* 0x0000000304037211 */ /* 0x000fca00010f140a */
[----:B------:R1:W5:Y:S02]  /*db80*/  LDG.E R4, desc[UR46][R2.64] ;  /* 0x0000002e02047981 */ /* 0x000364000c1e1900 */
.L_x_3476:
[----:B-1----:R-:W1:Y:S01]  /*db90*/  S2R R2, SR_TID.X ;  /* 0x0000000000027919 */ /* 0x002e620000002100 */
[----:B------:R-:W-:Y:S02]  /*dba0*/  SHF.L.U32 R3, R17, 0x1f, RZ ;  /* 0x0000001f11037819 */ /* 0x000fe400000006ff */
[----:B-1----:R-:W-:Y:S01]  /*dbb0*/  LOP3.LUT R5, R2, 0x7f, RZ, 0xc0, !PT ;  /* 0x0000007f02057812 */ /* 0x002fe200078ec0ff */
[----:B------:R-:W-:-:S03]  /*dbc0*/  IMAD R2, R16, 0x8, R18 ;  /* 0x0000000810027824 */ /* 0x000fc600078e0212 */
[----:B------:R-:W-:Y:S01]  /*dbd0*/  ISETP.NE.AND P2, PT, R5, RZ, PT ;  /* 0x000000ff0500720c */ /* 0x000fe20003f45270 */
[----:B------:R-:W1:Y:S02]  /*dbe0*/  SYNCS.PHASECHK.TRANS64.TRYWAIT P3, [R2+URZ+0x32440], R3 ;  /* 0x03244003020075a7 */ /* 0x000e64000806017f */
[----:B-1----:R-:W-:Y:S10]  /*dbf0*/  @!P3 BRA `(.L_x_3477) ;  /* 0x0000001800ecb947 */ /* 0x002ff40003800000 */
.L_x_3520:
        /* <DEDUP_REMOVED lines=8> */
.L_x_3478:
        /* <DEDUP_REMOVED lines=17> */
.L_x_3521:
        /* <DEDUP_REMOVED lines=8> */
.L_x_3480:
        /* <DEDUP_REMOVED lines=30> */
.L_x_3475:
[----:B------:R-:W-:Y:S05]  /*dff0*/  BSYNC B0 ;  /* 0x0000000000007941 */ /* 0x000fea0003800000 */
.L_x_3474:
[----:B------:R-:W-:-:S07]  /*e000*/  VIADD R8, R19, 0xfffffffd ;  /* 0xfffffffd13087836 */ /* 0x000fce0000000000 */
.L_x_3473:
[----:B------:R-:W-:Y:S01]  /*e010*/  ISETP.NE.AND P2, PT, R9, RZ, PT ;  /* 0x000000ff0900720c */ /* 0x000fe20003f45270 */
[----:B------:R-:W-:-:S12]  /*e020*/  BSSY B0, `(.L_x_3472) ;  /* 0x00000c8000007945 */ /* 0x000fd80003800000 */
[----:B------:R-:W-:Y:S05]  /*e030*/  @!P2 BRA `(.L_x_3481) ;  /* 0x0000000c0018a947 */ /* 0x000fea0003800000 */
.L_x_3496:
        /* <DEDUP_REMOVED lines=8> */
[----:B------:R-:W-:Y:S01]  /*e0c0*/  MOV R10, R8 ;  /* 0x00000008000a7202 */ /* 0x000fe20000000f00 */
        /* <DEDUP_REMOVED lines=13> */
[----:B------:R-:W-:-:S05]  /*e1a0*/  IMAD.WIDE.U32 R2, R6, UR4, R2 ;  /* 0x0000000406027c25 */ /* 0x000fca000f8e0002 */
[----:B------:R-:W-:Y:S02]  /*e1b0*/  IADD3 R11, R11, R3, RZ ;  /* 0x000000030b0b7210 */ /* 0x000fe40007ffe0ff */
[----:B-1----:R-:W-:-:S04]  /*e1c0*/  LEA R4, P2, R2, R4, 0x2 ;  /* 0x0000000402047211 */ /* 0x002fc800078410ff */
[----:B------:R-:W-:-:S05]  /*e1d0*/  LEA.HI.X R5, R2, R5, R11, 0x2, P2 ;  /* 0x0000000502057211 */ /* 0x000fca00010f140b */
[----:B------:R1:W5:Y:S04]  /*e1e0*/  LDG.E R4, desc[UR46][R4.64] ;  /* 0x0000002e04047981 */ /* 0x000368000c1e1900 */
.L_x_3484:
[----:B------:R-:W1:Y:S01]  /*e1f0*/  S2R R2, SR_TID.X ;  /* 0x0000000000027919 */ /* 0x000e620000002100 */
[----:B------:R-:W-:Y:S01]  /*e200*/  IMAD R3, R9, 0x8, R18 ;  /* 0x0000000809037824 */ /* 0x000fe200078e0212 */
[----:B-1----:R-:W-:Y:S02]  /*e210*/  LOP3.LUT R5, R2, 0x7f, RZ, 0xc0, !PT ;  /* 0x0000007f02057812 */ /* 0x002fe400078ec0ff */
[----:B------:R-:W-:Y:S02]  /*e220*/  SHF.L.U32 R2, R17, 0x1f, RZ ;  /* 0x0000001f11027819 */ /* 0x000fe400000006ff */
[----:B------:R-:W-:Y:S02]  /*e230*/  ISETP.NE.AND P2, PT, R5, RZ, PT ;  /* 0x000000ff0500720c */ /* 0x000fe40003f45270 */
[----:B------:R-:W1:Y:S02]  /*e240*/  SYNCS.PHASECHK.TRANS64.TRYWAIT P3, [R3+URZ+0x32440], R2 ;  /* 0x03244002030075a7 */ /* 0x000e64000806017f */
[----:B-1----:R-:W-:Y:S09]  /*e250*/  @!P3 BRA `(.L_x_3485) ;  /* 0x00000014007cb947 */ /* 0x002ff20003800000 */
.L_x_3522:
        /* <DEDUP_REMOVED lines=8> */
.L_x_3486:
        /* <DEDUP_REMOVED lines=17> */
.L_x_3523:
        /* <DEDUP_REMOVED lines=8> */
.L_x_3488:
        /* <DEDUP_REMOVED lines=30> */
.L_x_3483:
[----:B------:R-:W-:Y:S05]  /*e650*/  BSYNC B1 ;  /* 0x0000000000017941 */ /* 0x000fea0003800000 */
.L_x_3482:
[----:B------:R-:W-:Y:S01]  /*e660*/  VIADD R9, R9, 0x1 ;  /* 0x0000000109097836 */ /* 0x000fe20000000000 */
[----:B------:R-:W-:Y:S04]  /*e670*/  BSSY B1, `(.L_x_3489) ;  /* 0x000005f000017945 */ /* 0x000fe80003800000 */
        /* <DEDUP_REMOVED lines=8> */
[----:B------:R-:W-:-:S04]  /*e700*/  IMAD R11, R7, UR4, RZ ;  /* 0x00000004070b7c24 */ /* 0x000fc8000f8e02ff */
[----:B------:R-:W-:Y:S01]  /*e710*/  IMAD R11, R6, UR5, R11 ;  /* 0x00000005060b7c24 */ /* 0x000fe2000f8e020b */
[----:B-1----:R-:W-:-:S13]  /*e720*/  ISETP.NE.AND P2, PT, R5, 0x1, PT ;  /* 0x000000010500780c */ /* 0x002fda0003f45270 */
[----:B------:R-:W1:Y:S02]  /*e730*/  @P2 LDC.64 R2, c[0x0][0x420] ;  /* 0x00010800ff022b82 */ /* 0x000e640000000a00 */
[----:B-1----:R-:W-:Y:S01]  /*e740*/  @P2 IMAD.HI.U32 R4, R9, R2, RZ ;  /* 0x0000000209042227 */ /* 0x002fe200078e00ff */
[----:B------:R-:W-:-:S04]  /*e750*/  MOV R2, R9 ;  /* 0x0000000900027202 */ /* 0x000fc80000000f00 */
[----:B------:R-:W-:-:S04]  /*e760*/  @P2 SHF.R.U32.HI R2, RZ, R3, R4 ;  /* 0x00000003ff022219 */ /* 0x000fc80000011604 */
[--C-:B------:R-:W-:Y:S01]  /*e770*/  SHF.R.S32.HI R3, RZ, 0x1f, R2.reuse ;  /* 0x0000001fff037819 */ /* 0x100fe20000011402 */
[----:B------:R-:W-:-:S04]  /*e780*/  IMAD.MOV R4, RZ, RZ, -R2 ;  /* 0x000000ffff047224 */ /* 0x000fc800078e0a02 */
[----:B------:R-:W-:Y:S02]  /*e790*/  IMAD R9, R5, R4, R9 ;  /* 0x0000000405097224 */ /* 0x000fe400078e0209 */
[----:B------:R-:W1:Y:S01]  /*e7a0*/  LDC.64 R4, c[0x0][0x3f8] ;  /* 0x0000fe00ff047b82 */ /* 0x000e620000000a00 */
[----:B------:R-:W-:-:S04]  /*e7b0*/  IMAD.WIDE.U32 R2, R6, UR4, R2 ;  /* 0x0000000406027c25 */ /* 0x000fc8000f8e0002 */
[----:B------:R-:W-:Y:S01]  /*e7c0*/  IMAD.IADD R11, R11, 0x1, R3 ;  /* 0x000000010b0b7824 */ /* 0x000fe200078e0203 */
[----:B-1----:R-:W-:-:S04]  /*e7d0*/  LEA R4, P2, R2, R4, 0x2 ;  /* 0x0000000402047211 */ /* 0x002fc800078410ff */
[----:B------:R-:W-:-:S05]  /*e7e0*/  LEA.HI.X R5, R2, R5, R11, 0x2, P2 ;  /* 0x0000000502057211 */ /* 0x000fca00010f140b */
[----:B------:R1:W5:Y:S04]  /*e7f0*/  LDG.E R4, desc[UR46][R4.64] ;  /* 0x0000002e04047981 */ /* 0x000368000c1e1900 */
.L_x_3491:
[----:B------:R-:W1:Y:S01]  /*e800*/  S2R R2, SR_TID.X ;  /* 0x0000000000027919 */ /* 0x000e620000002100 */
[----:B------:R-:W-:Y:S02]  /*e810*/  SHF.L.U32 R3, R17, 0x1f, RZ ;  /* 0x0000001f11037819 */ /* 0x000fe400000006ff */
[----:B-1----:R-:W-:Y:S02]  /*e820*/  LOP3.LUT R5, R2, 0x7f, RZ, 0xc0, !PT ;  /* 0x0000007f02057812 */ /* 0x002fe400078ec0ff */
[----:B------:R-:W-:Y:S02]  /*e830*/  LEA R2, R16, R18, 0x3 ;  /* 0x0000001210027211 */ /* 0x000fe400078e18ff */
[----:B------:R-:W-:Y:S02]  /*e840*/  ISETP.NE.AND P2, PT, R5, RZ, PT ;  /* 0x000000ff0500720c */ /* 0x000fe40003f45270 */
[----:B------:R-:W1:Y:S02]  /*e850*/  SYNCS.PHASECHK.TRANS64.TRYWAIT P3, [R2+URZ+0x32440], R3 ;  /* 0x03244003020075a7 */ /* 0x000e64000806017f */
[----:B-1----:R-:W-:Y:S09]  /*e860*/  @!P3 BRA `(.L_x_3492) ;  /* 0x000000100020b947 */ /* 0x002ff20003800000 */
.L_x_3524:
        /* <DEDUP_REMOVED lines=8> */
.L_x_3493:
        /* <DEDUP_REMOVED lines=17> */
.L_x_3525:
        /* <DEDUP_REMOVED lines=8> */
.L_x_3495:
        /* <DEDUP_REMOVED lines=30> */
.L_x_3490:
[----:B------:R-:W-:Y:S05]  /*ec60*/  BSYNC B1 ;  /* 0x0000000000017941 */ /* 0x000fea0003800000 */
.L_x_3489:
[C---:B------:R-:W-:Y:S02]  /*ec70*/  ISETP.GT.AND P2, PT, R8.reuse, 0x1, PT ;  /* 0x000000010800780c */ /* 0x040fe40003f44270 */
[----:B------:R-:W-:-:S11]  /*ec80*/  IADD3 R8, R8, -0x2, RZ ;  /* 0xfffffffe08087810 */ /* 0x000fd60007ffe0ff */
[----:B------:R-:W-:Y:S05]  /*ec90*/  @P2 BRA `(.L_x_3496) ;  /* 0xfffffff000e82947 */ /* 0x000fea000383ffff */
.L_x_3481:
[----:B------:R-:W-:Y:S05]  /*eca0*/  BSYNC B0 ;  /* 0x0000000000007941 */ /* 0x000fea0003800000 */
.L_x_3472:
[----:B------:R3:W5:Y:S01]  /*ecb0*/  LDL R6, [R1] ;  /* 0x0000000001067983 */ /* 0x0007620000100800 */
[----:B------:R-:W-:Y:S01]  /*ecc0*/  VIADD R16, R16, 0x1 ;  /* 0x0000000110107836 */ /* 0x000fe20000000000 */
[----:B------:R-:W-:Y:S04]  /*ecd0*/  BSSY B0, `(.L_x_3497) ;  /* 0x0000012000007945 */ /* 0x000fe80003800000 */
[----:B------:R-:W-:-:S04]  /*ece0*/  ISETP.NE.AND P0, PT, R16, 0x2, PT ;  /* 0x000000021000780c */ /* 0x000fc80003f05270 */
[----:B------:R-:W-:-:S04]  /*ecf0*/  SEL R0, RZ, 0x1, P0 ;  /* 0x00000001ff007807 */ /* 0x000fc80000000000 */
[----:B------:R-:W-:Y:S01]  /*ed00*/  LOP3.LUT R17, R17, R0, RZ, 0x3c, !PT ;  /* 0x0000000011117212 */ /* 0x000fe200078e3cff */
[----:B---3--:R-:W-:Y:S06]  /*ed10*/  @P1 BRA `(.L_x_3498) ;  /* 0x0000000000341947 */ /* 0x008fec0003800000 */
[----:B--2---:R-:W2:Y:S01]  /*ed20*/  S2R R5, SR_LANEID ;  /* 0x0000000000057919 */ /* 0x004ea20000000000 */
[----:B------:R-:W-:Y:S01]  /*ed30*/  VOTEU.ANY UR6, UPT, PT ;  /* 0x0000000000067886 */ /* 0x000fe200038e0100 */
[----:B------:R-:W3:Y:S01]  /*ed40*/  LDC.64 R2, c[0x0][0xef0] ;  /* 0x0003bc00ff027b82 */ /* 0x000ee20000000a00 */
[----:B------:R-:W2:Y:S02]  /*ed50*/  FLO.U32 R0, UR6 ;  /* 0x0000000600007d00 */ /* 0x000ea400080e0000 */
[----:B--2---:R-:W-:-:S06]  /*ed60*/  ISETP.EQ.U32.AND P1, PT, R0, R5, PT ;  /* 0x000000050000720c */ /* 0x004fcc0003f22070 */
[----:B------:R-:W3:Y:S07]  /*ed70*/  POPC R5, UR6 ;  /* 0x0000000600057d09 */ /* 0x000eee0008000000 */
[----:B---3--:R-:W2:Y:S01]  /*ed80*/  @P1 ATOMG.E.ADD.STRONG.GPU PT, R3, desc[UR46][R2.64], R5 ;  /* 0x00000005020319a8 */ /* 0x008ea200081ee1ee */
[----:B------:R-:W3:Y:S02]  /*ed90*/  S2R R4, SR_LTMASK ;  /* 0x0000000000047919 */ /* 0x000ee40000003900 */
[----:B---3--:R-:W-:-:S04]  /*eda0*/  LOP3.LUT R4, R4, UR6, RZ, 0xc0, !PT ;  /* 0x0000000604047c12 */ /* 0x008fc8000f8ec0ff */
[----:B------:R-:W3:Y:S01]  /*edb0*/  POPC R7, R4 ;  /* 0x0000000400077309 */ /* 0x000ee20000000000 */
[----:B--2---:R-:W3:Y:S02]  /*edc0*/  SHFL.IDX PT, R0, R3, R0, 0x1f ;  /* 0x00001f0003007589 */ /* 0x004ee400000e0000 */
[----:B---3-5:R-:W-:-:S05]  /*edd0*/  IADD3 R6, R0, UR44, R7 ;  /* 0x0000002c00067c10 */ /* 0x028fca000fffe007 */
[----:B------:R3:W-:Y:S02]  /*ede0*/  STL [R1], R6 ;  /* 0x0000000601007387 */ /* 0x0007e40000100800 */
.L_x_3498:
[----:B------:R-:W-:Y:S05]  /*edf0*/  BSYNC B0 ;  /* 0x0000000000007941 */ /* 0x000fea0003800000 */
.L_x_3497:
[----:B------:R-:W-:Y:S01]  /*ee00*/  SEL R16, R16, RZ, P0 ;  /* 0x000000ff10107207 */ /* 0x000fe20000000000 */
[----:B-----5:R-:W-:-:S07]  /*ee10*/  IMAD.MOV.U32 R13, RZ, RZ, R6 ;  /* 0x000000ffff0d7224 */ /* 0x020fce00078e0006 */
.L_x_3455:
[----:B------:R-:W-:Y:S05]  /*ee20*/  BSYNC B6 ;  /* 0x0000000000067941 */ /* 0x000fea0003800000 */
.L_x_3453:
[----:B------:R-:W-:-:S03]  /*ee30*/  UMOV UR6, 0xffffffff ;  /* 0xffffffff00067882 */ /* 0x000fc60000000000 */
[----:B------:R-:W-:Y:S05]  /*ee40*/  BRA.DIV UR6, `(.L_x_3499) ;  /* 0x0000000a06d07947 */ /* 0x000fea000b800000 */
[----:B------:R4:W1:Y:S02]  /*ee50*/  SHFL.IDX PT, R14, R13, RZ, 0x1f ;  /* 0x00001fff0d0e7589 */ /* 0x00086400000e0000 */
.L_x_3528:
[----:B------:R-:W5:Y:S01]  /*ee60*/  S2R R0, SR_TID.X ;  /* 0x0000000000007919 */ /* 0x000f620000002100 */
[----:B------:R-:W-:Y:S05]  /*ee70*/  WARPSYNC.ALL ;  /* 0x0000000000007948 */ /* 0x000fea0003800000 */
[----:B------:R-:W-:Y:S01]  /*ee80*/  BAR.SYNC.DEFER_BLOCKING 0x4, 0x120 ;  /* 0x0104800000007b1d */ /* 0x000fe20000010000 */
[----:B-1----:R-:W-:-:S05]  /*ee90*/  MOV R2, R14 ;  /* 0x0000000e00027202 */ /* 0x002fca0000000f00 */
[----:B------:R-:W-:Y:S01]  /*eea0*/  ULDC UR6, c[0x0][0xea8] ;  /* 0x0003aa0000067ab9 */ /* 0x000fe20000000800 */
[----:B------:R1:W-:Y:S01]  /*eeb0*/  STL [R1], R2 ;  /* 0x0000000201007387 */ /* 0x0003e20000100800 */
        /* <DEDUP_REMOVED lines=8> */
[----:B-1----:R-:W-:Y:S05]  /*ef40*/  @!P0 BRA `(.L_x_3500) ;  /* 0xffffffd400508947 */ /* 0x002fea000383ffff */
.L_x_3450:
[----:B------:R-:W5:Y:S01]  /*ef50*/  LDL.LU R0, [R1+0x4] ;  /* 0x0000040001007983 */ /* 0x000f620000300800 */
[----:B--2---:R-:W1:Y:S01]  /*ef60*/  S2R R5, SR_CgaCtaId ;  /* 0x0000000000057919 */ /* 0x004e620000008800 */
[----:B-----5:R-:W-:-:S05]  /*ef70*/  VIADD R0, R0, 0x1 ;  /* 0x0000000100007836 */ /* 0x020fca0000000000 */
        /* <DEDUP_REMOVED lines=8> */
.L_x_3529:
        /* <DEDUP_REMOVED lines=9> */
[----:B------:R-:W2:Y:S02]  /*f090*/  LDL.LU R2, [R1+0x8] ;  /* 0x0000080001027983 */ /* 0x000ea40000300800 */
[----:B--2---:R-:W-:-:S04]  /*f0a0*/  LOP3.LUT R0, R2, 0x2, RZ, 0xfc, !PT ;  /* 0x0000000202007812 */ /* 0x004fc800078efcff */
[----:B------:R-:W-:-:S13]  /*f0b0*/  ISETP.NE.AND P2, PT, R0, 0x3, PT ;  /* 0x000000030000780c */ /* 0x000fda0003f45270 */
[----:B------:R-:W-:Y:S05]  /*f0c0*/  @!P2 BRA `(.L_x_3504) ;  /* 0x000000000004a947 */ /* 0x000fea0003800000 */
[----:B------:R-:W-:Y:S01]  /*f0d0*/  BPT.TRAP 0x1 ;  /* 0x000000040000795c */ /* 0x000fe20000300000 */
.L_x_3504:
[----:B------:R-:W-:Y:S01]  /*f0e0*/  IADD3 R3, R7, 0x32440, RZ ;  /* 0x0003244007037810 */ /* 0x000fe20007ffe0ff */
[----:B------:R-:W-:Y:S01]  /*f0f0*/  VIADD R0, R16, 0x1 ;  /* 0x0000000110007836 */ /* 0x000fe20000000000 */
[----:B------:R-:W-:-:S03]  /*f100*/  SHF.L.U32 R4, R17, 0x1f, RZ ;  /* 0x0000001f11047819 */ /* 0x000fc600000006ff */
[----:B------:R-:W-:Y:S01]  /*f110*/  IMAD R5, R16, 0x8, R3 ;  /* 0x0000000810057824 */ /* 0x000fe200078e0203 */
[----:B------:R-:W-:-:S03]  /*f120*/  ISETP.NE.AND P1, PT, R0, 0x2, PT ;  /* 0x000000020000780c */ /* 0x000fc60003f25270 */
[----:B------:R-:W1:Y:S01]  /*f130*/  SYNCS.PHASECHK.TRANS64.TRYWAIT P0, [R5+URZ], R4 ;  /* 0x00000004050075a7 */ /* 0x000e62000800017f */
[----:B------:R-:W-:-:S04]  /*f140*/  SEL R2, RZ, 0x1, P1 ;  /* 0x00000001ff027807 */ /* 0x000fc80000800000 */
[----:B------:R-:W-:Y:S02]  /*f150*/  LOP3.LUT R17, R17, R2, RZ, 0x3c, !PT ;  /* 0x0000000211117212 */ /* 0x000fe400078e3cff */
[----:B------:R-:W-:Y:S02]  /*f160*/  SEL R2, R0, RZ, P1 ;  /* 0x000000ff00027207 */ /* 0x000fe40000800000 */
[----:B------:R-:W-:Y:S02]  /*f170*/  SHF.L.U32 R0, R17, 0x1f, RZ ;  /* 0x0000001f11007819 */ /* 0x000fe400000006ff */
[----:B------:R-:W-:Y:S01]  /*f180*/  LEA R3, R2, R3, 0x3 ;  /* 0x0000000302037211 */ /* 0x000fe200078e18ff */
[----:B-1----:R-:W-:Y:S06]  /*f190*/  @!P0 BRA `(.L_x_3505) ;  /* 0x0000000800348947 */ /* 0x002fec0003800000 */
.L_x_3530:
[----:B------:R-:W2:Y:S02]  /*f1a0*/  SYNCS.PHASECHK.TRANS64.TRYWAIT P0, [R3+URZ], R0 ;  /* 0x00000000030075a7 */ /* 0x000ea4000800017f */
[----:B--2---:R-:W-:Y:S05]  /*f1b0*/  @!P0 BRA `(.L_x_3506) ;  /* 0x0000000800408947 */ /* 0x004fea0003800000 */
.L_x_3531:
[----:B------:R-:W-:Y:S05]  /*f1c0*/  @!P2 BRA `(.L_x_3507) ;  /* 0x000000000004a947 */ /* 0x000fea0003800000 */
[----:B------:R-:W-:Y:S01]  /*f1d0*/  BPT.TRAP 0x1 ;  /* 0x000000040000795c */ /* 0x000fe20000300000 */
.L_x_3507:
[----:B--2---:R-:W-:-:S04]  /*f1e0*/  VIADD R3, R7, 0x32460 ;  /* 0x0003246007037836 */ /* 0x004fc80000000000 */
[----:B-1----:R-:W-:-:S04]  /*f1f0*/  IMAD R5, R16, 0x8, R3 ;  /* 0x0000000810057824 */ /* 0x002fc800078e0203 */
[----:B------:R-:W1:Y:S02]  /*f200*/  SYNCS.PHASECHK.TRANS64.TRYWAIT P0, [R5+URZ], R4 ;  /* 0x00000004050075a7 */ /* 0x000e64000800017f */
[----:B-1----:R-:W-:Y:S05]  /*f210*/  @!P0 BRA `(.L_x_3508) ;  /* 0x00000008003c8947 */ /* 0x002fea0003800000 */
.L_x_3532:
[----:B------:R-:W-:-:S07]  /*f220*/  LEA R3, R2, R3, 0x3 ;  /* 0x0000000302037211 */ /* 0x000fce00078e18ff */
.L_x_3509:
[----:B--2---:R2:W1:Y:S02]  /*f230*/  SYNCS.PHASECHK.TRANS64.TRYWAIT P0, [R3+URZ], R0 ;  /* 0x00000000030075a7 */ /* 0x004464000800017f */
[----:B-1----:R-:W-:Y:S05]  /*f240*/  @!P0 NANOSLEEP.SYNCS 0x989680 ;  /* 0x009896800000895d */ /* 0x002fea0003900000 */
[----:B------:R-:W1:Y:S02]  /*f250*/  @!P0 SYNCS.PHASECHK.TRANS64 P0, [R3+URZ], R0 ;  /* 0x00000000030085a7 */ /* 0x000e64000800007f */
[----:B-1----:R-:W-:Y:S05]  /*f260*/  @!P0 BRA `(.L_x_3509) ;  /* 0xfffffffc00f08947 */ /* 0x002fea000383ffff */
.L_x_3503:
[----:B------:R-:W-:Y:S05]  /*f270*/  BSYNC B0 ;  /* 0x0000000000007941 */ /* 0x000fea0003800000 */
.L_x_3502:
[----:B------:R-:W-:Y:S05]  /*f280*/  EXIT ;  /* 0x000000000000794d */ /* 0x000fea0003800000 */
.L_x_3406:
[----:B-1----:R-:W-:-:S04]  /*f290*/  IMAD.U32 R3, RZ, RZ, UR39 ;  /* 0x00000027ff037e24 */ /* 0x002fc8000f8e00ff */
[----:B------:R1:W2:Y:S03]  /*f2a0*/  SYNCS.PHASECHK.TRANS64.TRYWAIT P0, [R3+URZ+0x32400], R0 ;  /* 0x03240000030075a7 */ /* 0x0002a6000800017f */
[----:B--2---:R-:W-:Y:S05]  /*f2b0*/  @!P0 NANOSLEEP.SYNCS 0x989680 ;  /* 0x009896800000895d */ /* 0x004fea0003900000 */
[----:B------:R-:W2:Y:S02]  /*f2c0*/  @!P0 SYNCS.PHASECHK.TRANS64 P0, [R3+URZ+0x32400], R0 ;  /* 0x03240000030085a7 */ /* 0x000ea4000800007f */
[----:B--2---:R-:W-:Y:S05]  /*f2d0*/  @!P0 BRA `(.L_x_3406) ;  /* 0xfffffffc00ec8947 */ /* 0x004fea000383ffff */
[----:B------:R-:W-:Y:S05]  /*f2e0*/  BRA `(.L_x_3510) ;  /* 0xffffff2400a07947 */ /* 0x000fea000383ffff */
.L_x_3410:
[----:B-1----:R-:W-:-:S04]  /*f2f0*/  IMAD.U32 R3, RZ, RZ, UR7 ;  /* 0x00000007ff037e24 */ /* 0x002fc8000f8e00ff */
[----:B------:R1:W4:Y:S03]  /*f300*/  SYNCS.PHASECHK.TRANS64.TRYWAIT P1, [R3+URZ+0x32430], R2 ;  /* 0x03243002030075a7 */ /* 0x000326000802017f */
[----:B----4-:R-:W-:Y:S05]  /*f310*/  @!P1 NANOSLEEP.SYNCS 0x989680 ;  /* 0x009896800000995d */ /* 0x010fea0003900000 */
[----:B------:R-:W4:Y:S02]  /*f320*/  @!P1 SYNCS.PHASECHK.TRANS64 P1, [R3+URZ+0x32430], R2 ;  /* 0x03243002030095a7 */ /* 0x000f24000802007f */
[----:B----4-:R-:W-:Y:S05]  /*f330*/  @!P1 BRA `(.L_x_3410) ;  /* 0xfffffffc00ec9947 */ /* 0x010fea000383ffff */
[----:B------:R-:W-:Y:S05]  /*f340*/  BRA `(.L_x_3409) ;  /* 0xffffff2400c07947 */ /* 0x000fea000383ffff */
.L_x_3411:
[----:B-1----:R-:W-:-:S04]  /*f350*/  MOV R3, UR39 ;  /* 0x0000002700037c02 */ /* 0x002fc80008000f00 */
[----:B------:R1:W4:Y:S03]  /*f360*/  SYNCS.PHASECHK.TRANS64.TRYWAIT P1, [R3+URZ+0x32410], R0 ;  /* 0x03241000030075a7 */ /* 0x000326000802017f */
[----:B----4-:R-:W-:Y:S05]  /*f370*/  @!P1 NANOSLEEP.SYNCS 0x989680 ;  /* 0x009896800000995d */ /* 0x010fea0003900000 */
[----:B------:R-:W4:Y:S02]  /*f380*/  @!P1 SYNCS.PHASECHK.TRANS64 P1, [R3+URZ+0x32410], R0 ;  /* 0x03241000030095a7 */ /* 0x000f24000802007f */
[----:B----4-:R-:W-:Y:S05]  /*f390*/  @!P1 BRA `(.L_x_3411) ;  /* 0xfffffffc00ec9947 */ /* 0x010fea000383ffff */
[----:B------:R-:W-:Y:S05]  /*f3a0*/  BRA `(.L_x_3511) ;  /* 0xffffff2800647947 */ /* 0x000fea000383ffff */
.L_x_3415:
[----:B------:R-:W-:-:S04]  /*f3b0*/  IMAD.U32 R3, RZ, RZ, UR7 ;  /* 0x00000007ff037e24 */ /* 0x000fc8000f8e00ff */
[----:B------:R1:W1:Y:S03]  /*f3c0*/  SYNCS.PHASECHK.TRANS64.TRYWAIT P1, [R3+URZ+0x32450], R2 ;  /* 0x03245002030075a7 */ /* 0x000266000802017f */
[----:B-1----:R-:W-:Y:S05]  /*f3d0*/  @!P1 NANOSLEEP.SYNCS 0x989680 ;  /* 0x009896800000995d */ /* 0x002fea0003900000 */
[----:B------:R-:W1:Y:S02]  /*f3e0*/  @!P1 SYNCS.PHASECHK.TRANS64 P1, [R3+URZ+0x32450], R2 ;  /* 0x03245002030095a7 */ /* 0x000e64000802007f */
[----:B-1----:R-:W-:Y:S05]  /*f3f0*/  @!P1 BRA `(.L_x_3415) ;  /* 0xfffffffc00ec9947 */ /* 0x002fea000383ffff */
[----:B------:R-:W-:Y:S05]  /*f400*/  BRA `(.L_x_3414) ;  /* 0xffffff28006c7947 */ /* 0x000fea000383ffff */
.L_x_3420:
[----:B---3--:R-:W-:-:S04]  /*f410*/  IMAD.U32 R152, RZ, RZ, UR4 ;  /* 0x00000004ff987e24 */ /* 0x008fc8000f8e00ff */
[----:B------:R3:W4:Y:S03]  /*f420*/  SYNCS.PHASECHK.TRANS64.TRYWAIT P2, [R152+URZ+0x32430], R209 ;  /* 0x032430d1980075a7 */ /* 0x000726000804017f */
[----:B----4-:R-:W-:Y:S05]  /*f430*/  @!P2 NANOSLEEP.SYNCS 0x989680 ;  /* 0x009896800000a95d */ /* 0x010fea0003900000 */
[----:B------:R-:W4:Y:S02]  /*f440*/  @!P2 SYNCS.PHASECHK.TRANS64 P2, [R152+URZ+0x32430], R209 ;  /* 0x032430d19800a5a7 */ /* 0x000f24000804007f */
[----:B----4-:R-:W-:Y:S05]  /*f450*/  @!P2 BRA `(.L_x_3420) ;  /* 0xfffffffc00eca947 */ /* 0x010fea000383ffff */
[----:B------:R-:W-:Y:S05]  /*f460*/  BRA `(.L_x_3419) ;  /* 0xffffff5000707947 */ /* 0x000fea000383ffff */
.L_x_3424:
[----:B---3--:R-:W-:-:S04]  /*f470*/  MOV R210, UR4 ;  /* 0x0000000400d27c02 */ /* 0x008fc80008000f00 */
[----:B------:R3:W4:Y:S03]  /*f480*/  SYNCS.PHASECHK.TRANS64.TRYWAIT P2, [R210+URZ+0x32450], R209 ;  /* 0x032450d1d20075a7 */ /* 0x000726000804017f */
[----:B----4-:R-:W-:Y:S05]  /*f490*/  @!P2 NANOSLEEP.SYNCS 0x989680 ;  /* 0x009896800000a95d */ /* 0x010fea0003900000 */
[----:B------:R-:W4:Y:S02]  /*f4a0*/  @!P2 SYNCS.PHASECHK.TRANS64 P2, [R210+URZ+0x32450], R209 ;  /* 0x032450d1d200a5a7 */ /* 0x000f24000804007f */
[----:B----4-:R-:W-:Y:S05]  /*f4b0*/  @!P2 BRA `(.L_x_3424) ;  /* 0xfffffffc00eca947 */ /* 0x010fea000383ffff */
[----:B------:R-:W-:Y:S05]  /*f4c0*/  BRA `(.L_x_3423) ;  /* 0xffffff5000ec7947 */ /* 0x000fea000383ffff */
.L_x_3430:
[----:B----4-:R-:W-:-:S04]  /*f4d0*/  IMAD.U32 R153, RZ, RZ, UR4 ;  /* 0x00000004ff997e24 */ /* 0x010fc8000f8e00ff */
[----:B------:R4:W1:Y:S03]  /*f4e0*/  SYNCS.PHASECHK.TRANS64.TRYWAIT P2, [R153+URZ+0x32430], R208 ;  /* 0x032430d0990075a7 */ /* 0x000866000804017f */
[----:B-1----:R-:W-:Y:S05]  /*f4f0*/  @!P2 NANOSLEEP.SYNCS 0x989680 ;  /* 0x009896800000a95d */ /* 0x002fea0003900000 */
[----:B------:R-:W1:Y:S02]  /*f500*/  @!P2 SYNCS.PHASECHK.TRANS64 P2, [R153+URZ+0x32430], R208 ;  /* 0x032430d09900a5a7 */ /* 0x000e64000804007f */
[----:B-1----:R-:W-:Y:S05]  /*f510*/  @!P2 BRA `(.L_x_3430) ;  /* 0xfffffffc00eca947 */ /* 0x002fea000383ffff */
[----:B------:R-:W-:Y:S05]  /*f520*/  BRA `(.L_x_3429) ;  /* 0xffffff8000607947 */ /* 0x000fea000383ffff */
.L_x_3434:
[----:B--2---:R-:W-:-:S04]  /*f530*/  IMAD.U32 R209, RZ, RZ, UR4 ;  /* 0x00000004ffd17e24 */ /* 0x004fc8000f8e00ff */
[----:B------:R2:W4:Y:S03]  /*f540*/  SYNCS.PHASECHK.TRANS64.TRYWAIT P2, [R209+URZ+0x32450], R208 ;  /* 0x032450d0d10075a7 */ /* 0x000526000804017f */
[----:B----4-:R-:W-:Y:S05]  /*f550*/  @!P2 NANOSLEEP.SYNCS 0x989680 ;  /* 0x009896800000a95d */ /* 0x010fea0003900000 */
[----:B------:R-:W4:Y:S02]  /*f560*/  @!P2 SYNCS.PHASECHK.TRANS64 P2, [R209+URZ+0x32450], R208 ;  /* 0x032450d0d100a5a7 */ /* 0x000f24000804007f */
[----:B----4-:R-:W-:Y:S05]  /*f570*/  @!P2 BRA `(.L_x_3434) ;  /* 0xfffffffc00eca947 */ /* 0x010fea000383ffff */
[----:B------:R-:W-:Y:S05]  /*f580*/  BRA `(.L_x_3433) ;  /* 0xffffff8000dc7947 */ /* 0x000fea000383ffff */
.L_x_3459:
[----:B------:R-:W1:Y:S01]  /*f590*/  S2R R7, SR_TID.X ;  /* 0x0000000000077919 */ /* 0x000e620000002100 */
[----:B------:R-:W-:Y:S01]  /*f5a0*/  IMAD.MOV.U32 R12, RZ, RZ, RZ ;  /* 0x000000ffff0c7224 */ /* 0x000fe200078e00ff */
[----:B------:R-:W-:Y:S01]  /*f5b0*/  MOV R15, 0xffffffff ;  /* 0xffffffff000f7802 */ /* 0x000fe20000000f00 */
[----:B------:R-:W-:Y:S01]  /*f5c0*/  IMAD.MOV.U32 R11, RZ, RZ, 0x1f ;  /* 0x0000001fff0b7424 */ /* 0x000fe200078e00ff */
[----:B-1----:R-:W-:-:S04]  /*f5d0*/  SHF.R.U32.HI R7, RZ, 0x5, R7 ;  /* 0x00000005ff077819 */ /* 0x002fc80000011607 */
[----:B------:R-:W-:-:S04]  /*f5e0*/  LOP3.LUT R7, R7, 0x3, RZ, 0xc0, !PT ;  /* 0x0000000307077812 */ /* 0x000fc800078ec0ff */
[----:B------:R-:W-:-:S07]  /*f5f0*/  MOV R13, R7 ;  /* 0x00000007000d7202 */ /* 0x000fce0000000f00 */
[----:B------:R-:W-:Y:S05]  /*f600*/  WARPSYNC.COLLECTIVE R15, `(.L_x_3512) ;  /* 0x000000000f087348 */ /* 0x000fea0003c00000 */
[----:B------:R1:W2:Y:S02]  /*f610*/  SHFL.IDX P6, R14, R13, R12, R11 ;  /* 0x0000000c0d0e7389 */ /* 0x0002a400000c000b */
[----:B-12---:R-:W-:Y:S01]  /*f620*/  ENDCOLLECTIVE ;  /* 0x000000000000791b */ /* 0x006fe20003800000 */
.L_x_3512:
[----:B------:R-:W-:Y:S05]  /*f630*/  BRA `(.L_x_3513) ;  /* 0xffffffd800407947 */ /* 0x000fea000383ffff */
.L_x_3460:
[----:B------:R-:W-:Y:S01]  /*f640*/  BSSY B0, `(.L_x_3514) ;  /* 0x0000006000007945 */ /* 0x000fe20003800000 */
[----:B------:R-:W-:-:S07]  /*f650*/  IMAD.MOV.U32 R15, RZ, RZ, -0x1 ;  /* 0xffffffffff0f7424 */ /* 0x000fce00078e00ff */
[----:B------:R-:W-:Y:S05]  /*f660*/  WARPSYNC.COLLECTIVE R15, `(.L_x_3515) ;  /* 0x000000000f0c7348 */ /* 0x000fea0003c00000 */
[----:B------:R-:W-:Y:S02]  /*f670*/  ELECT P6, UR62, PT ;  /* 0x00000000003e782f */ /* 0x000fe400038c0000 */
[----:B------:R-:W-:Y:S01]  /*f680*/  MOV R14, UR62 ;  /* 0x0000003e000e7c02 */ /* 0x000fe20008000f00 */
[----:B------:R-:W-:Y:S10]  /*f690*/  ENDCOLLECTIVE ;  /* 0x000000000000791b */ /* 0x000ff40003800000 */
.L_x_3515:
[----:B------:R-:W-:Y:S05]  /*f6a0*/  BSYNC B0 ;  /* 0x0000000000007941 */ /* 0x000fea0003800000 */
.L_x_3514:
[----:B------:R-:W-:Y:S05]  /*f6b0*/  BRA `(.L_x_3516) ;  /* 0xffffffd800307947 */ /* 0x000fea000383ffff */
.L_x_3463:
[----:B-1----:R1:W2:Y:S02]  /*f6c0*/  SYNCS.PHASECHK.TRANS64.TRYWAIT P2, [R10+URZ+0x32440], R5 ;  /* 0x032440050a0075a7 */ /* 0x0022a4000804017f */
[----:B--2---:R-:W-:Y:S05]  /*f6d0*/  @!P2 NANOSLEEP.SYNCS 0x989680 ;  /* 0x009896800000a95d */ /* 0x004fea0003900000 */
[----:B------:R-:W2:Y:S02]  /*f6e0*/  @!P2 SYNCS.PHASECHK.TRANS64 P2, [R10+URZ+0x32440], R5 ;  /* 0x032440050a00a5a7 */ /* 0x000ea4000804007f */
[----:B--2---:R-:W-:Y:S05]  /*f6f0*/  @!P2 BRA `(.L_x_3463) ;  /* 0xfffffffc00f0a947 */ /* 0x004fea000383ffff */
[----:B------:R-:W-:Y:S05]  /*f700*/  BRA `(.L_x_3517) ;  /* 0xffffffd8007c7947 */ /* 0x000fea000383ffff */
.L_x_3467:
[----:B--2---:R2:W3:Y:S02]  /*f710*/  SYNCS.PHASECHK.TRANS64.TRYWAIT P2, [R18+URZ+0x32420], R5 ;  /* 0x03242005120075a7 */ /* 0x0044e4000804017f */
[----:B---3--:R-:W-:Y:S05]  /*f720*/  @!P2 NANOSLEEP.SYNCS 0x989680 ;  /* 0x009896800000a95d */ /* 0x008fea0003900000 */
[----:B------:R-:W3:Y:S02]  /*f730*/  @!P2 SYNCS.PHASECHK.TRANS64 P2, [R18+URZ+0x32420], R5 ;  /* 0x032420051200a5a7 */ /* 0x000ee4000804007f */
[----:B---3--:R-:W-:Y:S05]  /*f740*/  @!P2 BRA `(.L_x_3467) ;  /* 0xfffffffc00f0a947 */ /* 0x008fea000383ffff */
[----:B------:R-:W-:Y:S05]  /*f750*/  BRA `(.L_x_3518) ;  /* 0xffffffdc00c07947 */ /* 0x000fea000383ffff */
.L_x_3470:
[----:B-1----:R1:W2:Y:S02]  /*f760*/  SYNCS.PHASECHK.TRANS64.TRYWAIT P2, [R10+URZ+0x32460], R5 ;  /* 0x032460050a0075a7 */ /* 0x0022a4000804017f */
[----:B--2---:R-:W-:Y:S05]  /*f770*/  @!P2 NANOSLEEP.SYNCS 0x989680 ;  /* 0x009896800000a95d */ /* 0x004fea0003900000 */
[----:B------:R-:W2:Y:S02]  /*f780*/  @!P2 SYNCS.PHASECHK.TRANS64 P2, [R10+URZ+0x32460], R5 ;  /* 0x032460050a00a5a7 */ /* 0x000ea4000804007f */
[----:B--2---:R-:W-:Y:S05]  /*f790*/  @!P2 BRA `(.L_x_3470) ;  /* 0xfffffffc00f0a947 */ /* 0x004fea000383ffff */
[----:B------:R-:W-:Y:S05]  /*f7a0*/  BRA `(.L_x_3519) ;  /* 0xffffffdc00d47947 */ /* 0x000fea000383ffff */
.L_x_3477:
[----:B-1----:R1:W2:Y:S02]  /*f7b0*/  SYNCS.PHASECHK.TRANS64.TRYWAIT P3, [R2+URZ+0x32440], R3 ;  /* 0x03244003020075a7 */ /* 0x0022a4000806017f */
[----:B--2---:R-:W-:Y:S05]  /*f7c0*/  @!P3 NANOSLEEP.SYNCS 0x989680 ;  /* 0x009896800000b95d */ /* 0x004fea0003900000 */
[----:B------:R-:W2:Y:S02]  /*f7d0*/  @!P3 SYNCS.PHASECHK.TRANS64 P3, [R2+URZ+0x32440], R3 ;  /* 0x032440030200b5a7 */ /* 0x000ea4000806007f */
[----:B--2---:R-:W-:Y:S05]  /*f7e0*/  @!P3 BRA `(.L_x_3477) ;  /* 0xfffffffc00f0b947 */ /* 0x004fea000383ffff */
[----:B------:R-:W-:Y:S05]  /*f7f0*/  BRA `(.L_x_3520) ;  /* 0xffffffe400007947 */ /* 0x000fea000383ffff */
.L_x_3479:
[----:B--2---:R2:W3:Y:S02]  /*f800*/  SYNCS.PHASECHK.TRANS64.TRYWAIT P3, [R2+URZ+0x32460], R3 ;  /* 0x03246003020075a7 */ /* 0x0044e4000806017f */
[----:B---3--:R-:W-:Y:S05]  /*f810*/  @!P3 NANOSLEEP.SYNCS 0x989680 ;  /* 0x009896800000b95d */ /* 0x008fea0003900000 */
[----:B------:R-:W3:Y:S02]  /*f820*/  @!P3 SYNCS.PHASECHK.TRANS64 P3, [R2+URZ+0x32460], R3 ;  /* 0x032460030200b5a7 */ /* 0x000ee4000806007f */
[----:B---3--:R-:W-:Y:S05]  /*f830*/  @!P3 BRA `(.L_x_3479) ;  /* 0xfffffffc00f0b947 */ /* 0x008fea000383ffff */
[----:B------:R-:W-:Y:S05]  /*f840*/  BRA `(.L_x_3521) ;  /* 0xffffffe400507947 */ /* 0x000fea000383ffff */
.L_x_3485:
[----:B-1----:R1:W2:Y:S02]  /*f850*/  SYNCS.PHASECHK.TRANS64.TRYWAIT P3, [R3+URZ+0x32440], R2 ;  /* 0x03244002030075a7 */ /* 0x0022a4000806017f */
[----:B--2---:R-:W-:Y:S05]  /*f860*/  @!P3 NANOSLEEP.SYNCS 0x989680 ;  /* 0x009896800000b95d */ /* 0x004fea0003900000 */
[----:B------:R-:W2:Y:S02]  /*f870*/  @!P3 SYNCS.PHASECHK.TRANS64 P3, [R3+URZ+0x32440], R2 ;  /* 0x032440020300b5a7 */ /* 0x000ea4000806007f */
[----:B--2---:R-:W-:Y:S05]  /*f880*/  @!P3 BRA `(.L_x_3485) ;  /* 0xfffffffc00f0b947 */ /* 0x004fea000383ffff */
[----:B------:R-:W-:Y:S05]  /*f890*/  BRA `(.L_x_3522) ;  /* 0xffffffe800707947 */ /* 0x000fea000383ffff */
.L_x_3487:
[----:B--2---:R2:W3:Y:S02]  /*f8a0*/  SYNCS.PHASECHK.TRANS64.TRYWAIT P3, [R3+URZ+0x32460], R2 ;  /* 0x03246002030075a7 */ /* 0x0044e4000806017f */
[----:B---3--:R-:W-:Y:S05]  /*f8b0*/  @!P3 NANOSLEEP.SYNCS 0x989680 ;  /* 0x009896800000b95d */ /* 0x008fea0003900000 */
[----:B------:R-:W3:Y:S02]  /*f8c0*/  @!P3 SYNCS.PHASECHK.TRANS64 P3, [R3+URZ+0x32460], R2 ;  /* 0x032460020300b5a7 */ /* 0x000ee4000806007f */
[----:B---3--:R-:W-:Y:S05]  /*f8d0*/  @!P3 BRA `(.L_x_3487) ;  /* 0xfffffffc00f0b947 */ /* 0x008fea000383ffff */
[----:B------:R-:W-:Y:S05]  /*f8e0*/  BRA `(.L_x_3523) ;  /* 0xffffffe800c07947 */ /* 0x000fea000383ffff */
.L_x_3492:
[----:B-1----:R1:W2:Y:S02]  /*f8f0*/  SYNCS.PHASECHK.TRANS64.TRYWAIT P3, [R2+URZ+0x32440], R3 ;  /* 0x03244003020075a7 */ /* 0x0022a4000806017f */
[----:B--2---:R-:W-:Y:S05]  /*f900*/  @!P3 NANOSLEEP.SYNCS 0x989680 ;  /* 0x009896800000b95d */ /* 0x004fea0003900000 */
[----:B------:R-:W2:Y:S02]  /*f910*/  @!P3 SYNCS.PHASECHK.TRANS64 P3, [R2+URZ+0x32440], R3 ;  /* 0x032440030200b5a7 */ /* 0x000ea4000806007f */
[----:B--2---:R-:W-:Y:S05]  /*f920*/  @!P3 BRA `(.L_x_3492) ;  /* 0xfffffffc00f0b947 */ /* 0x004fea000383ffff */
[----:B------:R-:W-:Y:S05]  /*f930*/  BRA `(.L_x_3524) ;  /* 0xffffffec00cc7947 */ /* 0x000fea000383ffff */
.L_x_3494:
[----:B--2---:R2:W3:Y:S02]  /*f940*/  SYNCS.PHASECHK.TRANS64.TRYWAIT P3, [R2+URZ+0x32460], R3 ;  /* 0x03246003020075a7 */ /* 0x0044e4000806017f */
[----:B---3--:R-:W-:Y:S05]  /*f950*/  @!P3 NANOSLEEP.SYNCS 0x989680 ;  /* 0x009896800000b95d */ /* 0x008fea0003900000 */
[----:B------:R-:W3:Y:S02]  /*f960*/  @!P3 SYNCS.PHASECHK.TRANS64 P3, [R2+URZ+0x32460], R3 ;  /* 0x032460030200b5a7 */ /* 0x000ee4000806007f */
[----:B---3--:R-:W-:Y:S05]  /*f970*/  @!P3 BRA `(.L_x_3494) ;  /* 0xfffffffc00f0b947 */ /* 0x008fea000383ffff */
[----:B------:R-:W-:Y:S05]  /*f980*/  BRA `(.L_x_3525) ;  /* 0xfffffff0001c7947 */ /* 0x000fea000383ffff */
.L_x_3499:
[----:B------:R-:W-:Y:S01]  /*f990*/  BSSY B0, `(.L_x_3526) ;  /* 0x0000007000007945 */ /* 0x000fe20003800000 */
[----:B------:R-:W-:Y:S01]  /*f9a0*/  IMAD.MOV.U32 R12, RZ, RZ, RZ ;  /* 0x000000ffff0c7224 */ /* 0x000fe200078e00ff */
[----:B------:R-:W-:Y:S01]  /*f9b0*/  MOV R11, 0x1f ;  /* 0x0000001f000b7802 */ /* 0x000fe20000000f00 */
[----:B------:R-:W-:-:S07]  /*f9c0*/  IMAD.MOV.U32 R15, RZ, RZ, -0x1 ;  /* 0xffffffffff0f7424 */ /* 0x000fce00078e00ff */
[----:B-123--:R-:W-:Y:S05]  /*f9d0*/  WARPSYNC.COLLECTIVE R15, `(.L_x_3527) ;  /* 0x000000000f087348 */ /* 0x00efea0003c00000 */
[----:B------:R4:W1:Y:S02]  /*f9e0*/  SHFL.IDX P6, R14, R13, R12, R11 ;  /* 0x0000000c0d0e7389 */ /* 0x00086400000c000b */
[----:B-1234-:R-:W-:Y:S01]  /*f9f0*/  ENDCOLLECTIVE ;  /* 0x000000000000791b */ /* 0x01efe20003800000 */
.L_x_3527:
[----:B------:R-:W-:Y:S05]  /*fa00*/  BSYNC B0 ;  /* 0x0000000000007941 */ /* 0x000fea0003800000 */
.L_x_3526:
[----:B------:R-:W-:Y:S05]  /*fa10*/  BRA `(.L_x_3528) ;  /* 0xfffffff400107947 */ /* 0x000fea000383ffff */
.L_x_3501:
[----:B-1----:R1:W2:Y:S02]  /*fa20*/  SYNCS.PHASECHK.TRANS64.TRYWAIT P0, [R7+URZ+0x32420], R0 ;  /* 0x03242000070075a7 */ /* 0x0022a4000800017f */
[----:B--2---:R-:W-:Y:S05]  /*fa30*/  @!P0 NANOSLEEP.SYNCS 0x989680 ;  /* 0x009896800000895d */ /* 0x004fea0003900000 */
[----:B------:R-:W2:Y:S02]  /*fa40*/  @!P0 SYNCS.PHASECHK.TRANS64 P0, [R7+URZ+0x32420], R0 ;  /* 0x03242000070085a7 */ /* 0x000ea4000800007f */
[----:B--2---:R-:W-:Y:S05]  /*fa50*/  @!P0 BRA `(.L_x_3501) ;  /* 0xfffffffc00f08947 */ /* 0x004fea000383ffff */
[----:B------:R-:W-:Y:S05]  /*fa60*/  BRA `(.L_x_3529) ;  /* 0xfffffff400647947 */ /* 0x000fea000383ffff */
.L_x_3505:
[----:B-1----:R1:W2:Y:S02]  /*fa70*/  SYNCS.PHASECHK.TRANS64.TRYWAIT P0, [R5+URZ], R4 ;  /* 0x00000004050075a7 */ /* 0x0022a4000800017f */
[----:B--2---:R-:W-:Y:S05]  /*fa80*/  @!P0 NANOSLEEP.SYNCS 0x989680 ;  /* 0x009896800000895d */ /* 0x004fea0003900000 */
[----:B------:R-:W2:Y:S02]  /*fa90*/  @!P0 SYNCS.PHASECHK.TRANS64 P0, [R5+URZ], R4 ;  /* 0x00000004050085a7 */ /* 0x000ea4000800007f */
[----:B--2---:R-:W-:Y:S05]  /*faa0*/  @!P0 BRA `(.L_x_3505) ;  /* 0xfffffffc00f08947 */ /* 0x004fea000383ffff */
[----:B------:R-:W-:Y:S05]  /*fab0*/  BRA `(.L_x_3530) ;  /* 0xfffffff400b87947 */ /* 0x000fea000383ffff */
.L_x_3506:
[----:B--2---:R2:W1:Y:S02]  /*fac0*/  SYNCS.PHASECHK.TRANS64.TRYWAIT P0, [R3+URZ], R0 ;  /* 0x00000000030075a7 */ /* 0x004464000800017f */
[----:B-1----:R-:W-:Y:S05]  /*fad0*/  @!P0 NANOSLEEP.SYNCS 0x989680 ;  /* 0x009896800000895d */ /* 0x002fea0003900000 */
[----:B------:R-:W1:Y:S02]  /*fae0*/  @!P0 SYNCS.PHASECHK.TRANS64 P0, [R3+URZ], R0 ;  /* 0x00000000030085a7 */ /* 0x000e64000800007f */
[----:B-1----:R-:W-:Y:S05]  /*faf0*/  @!P0 BRA `(.L_x_3506) ;  /* 0xfffffffc00f08947 */ /* 0x002fea000383ffff */
[----:B------:R-:W-:Y:S05]  /*fb00*/  BRA `(.L_x_3531) ;  /* 0xfffffff400ac7947 */ /* 0x000fea000383ffff */
.L_x_3508:
[----:B-1----:R1:W2:Y:S02]  /*fb10*/  SYNCS.PHASECHK.TRANS64.TRYWAIT P0, [R5+URZ], R4 ;  /* 0x00000004050075a7 */ /* 0x0022a4000800017f */
[----:B--2---:R-:W-:Y:S05]  /*fb20*/  @!P0 NANOSLEEP.SYNCS 0x989680 ;  /* 0x009896800000895d */ /* 0x004fea0003900000 */
[----:B------:R-:W2:Y:S02]  /*fb30*/  @!P0 SYNCS.PHASECHK.TRANS64 P0, [R5+URZ], R4 ;  /* 0x00000004050085a7 */ /* 0x000ea4000800007f */
[----:B--2---:R-:W-:Y:S05]  /*fb40*/  @!P0 BRA `(.L_x_3508) ;  /* 0xfffffffc00f08947 */ /* 0x004fea000383ffff */
[----:B------:R-:W-:Y:S05]  /*fb50*/  BRA `(.L_x_3532) ;  /* 0xfffffff400b07947 */ /* 0x000fea000383ffff */
.L_x_3533:
        /* <DEDUP_REMOVED lines=10> */
.L_x_4730:


//--------------------- .text._ZN7cutlass13device_kernelIN5flash11enable_sm90INS1_16FlashAttnFwdSm90INS1_25CollectiveMainloopFwdSm90ILi2EN4cute5tupleIJNS5_1CILi1EEES8_S8_EEENS6_IJNS7_ILi128EEENS7_ILi96EEENS7_ILi64EEEEEELi256ENS_10bfloat16_tEfNS_4arch4Sm90ELb1ELb0ELb1ELb1ELb0ELb0ELb0ELb1ELb0ELb0ELb0ELb0EEENS1_21CollectiveEpilogueFwdINS6_IJSA_NS7_ILi256EEESB_EEES9_SE_SG_Li256ELb1ELb0ELb0ELb0EEENS1_36VarlenDynamicPersistentTileSchedulerILi128ELi96ELi256ELi32ELb0ELb0ELb1ELb1ELb1ELb1EEEEEEEEEvNT_6ParamsE --------------------------
	.section	.text._ZN7cutlass13device_kernelIN5flash11enable_sm90INS1_16FlashAttnFwdSm90INS1_25CollectiveMainloopFwdSm90ILi2EN4cute5tupleIJNS5_1CILi1EEES8_S8_EEENS6_IJNS7_ILi128EEENS7_ILi96EEENS7_ILi64EEEEEELi256ENS_10bfloat16_tEfNS_4arch4Sm90ELb1ELb0ELb1ELb1ELb0ELb0ELb0ELb1ELb0ELb0ELb0ELb0EEENS1_21CollectiveEpilogueFwdINS6_IJSA_NS7_ILi256EEESB_EEES9_SE_SG_Li256ELb1ELb0ELb0ELb0EEENS1_36VarlenDynamicPersistentTileSchedulerILi128ELi96ELi256ELi32ELb0ELb0ELb1ELb1ELb1ELb1EEEEEEEEEvNT_6ParamsE,"ax",@progbits
	.align	128
.text._ZN7cutlass13device_kernelIN5flash11enable_sm90INS1_16FlashAttnFwdSm90INS1_25CollectiveMainloopFwdSm90ILi2EN4cute5tupleIJNS5_1CILi1EEES8_S8_EEENS6_IJNS7_ILi128EEENS7_ILi96EEENS7_ILi64EEEEEELi256ENS_10bfloat16_tEfNS_4arch4Sm90ELb1ELb0ELb1ELb1ELb0ELb0ELb0ELb1ELb0ELb0ELb0ELb0EEENS1_21CollectiveEpilogueFwdINS6_IJSA_NS7_ILi256EEESB_EEES9_SE_SG_Li256ELb1ELb0ELb0ELb0EEENS1_36VarlenDynamicPersistentTileSchedulerILi128ELi96ELi256ELi32ELb0ELb0ELb1ELb1ELb1ELb1EEEEEEEEEvNT_6ParamsE:
        .type           _ZN7cutlass13device_kernelIN5flash11enable_sm90INS1_16FlashAttnFwdSm90INS1_25CollectiveMainloopFwdSm90ILi2EN4cute5tupleIJNS5_1CILi1EEES8_S8_EEENS6_IJNS7_ILi128EEENS7_ILi96EEENS7_ILi64EEEEEELi256ENS_10bfloat16_tEfNS_4arch4Sm90ELb1ELb0ELb1ELb1ELb0ELb0ELb0ELb1ELb0ELb0ELb0ELb0EEENS1_21CollectiveEpilogueFwdINS6_IJSA_NS7_ILi256EEESB_EEES9_SE_SG_Li256ELb1ELb0ELb0ELb0EEENS1_36VarlenDynamicPersistentTileSchedulerILi128ELi96ELi256ELi32ELb0ELb0ELb1ELb1ELb1ELb1EEEEEEEEEvNT_6ParamsE,@function
        .size           _ZN7cutlass13device_kernelIN5flash11enable_sm90INS1_16FlashAttnFwdSm90INS1_25CollectiveMainloopFwdSm90ILi2EN4cute5tupleIJNS5_1CILi1EEES8_S8_EEENS6_IJNS7_ILi128EEENS7_ILi96EEENS7_ILi64EEEEEELi256ENS_10bfloat16_tEfNS_4arch4Sm90ELb1ELb0ELb1ELb1ELb0ELb0ELb0ELb1ELb0ELb0ELb0ELb0EEENS1_21CollectiveEpilogueFwdINS6_IJSA_NS7_ILi256EEESB_EEES9_SE_SG_Li256ELb1ELb0ELb0ELb0EEENS1_36VarlenDynamicPersistentTileSchedulerILi128ELi96ELi256ELi32ELb0ELb0ELb1ELb1ELb1ELb1EEEEEEEEEvNT_6ParamsE,(.L_x_4731 - _ZN7cutlass13device_kernelIN5flash11enable_sm90INS1_16FlashAttnFwdSm90INS1_25CollectiveMainloopFwdSm90ILi2EN4cute5tupleIJNS5_1CILi1EEES8_S8_EEENS6_IJNS7_ILi128EEENS7_ILi96EEENS7_ILi64EEEEEELi256ENS_10bfloat16_tEfNS_4arch4Sm90ELb1ELb0ELb1ELb1ELb0ELb0ELb0ELb1ELb0ELb0ELb0ELb0EEENS1_21CollectiveEpilogueFwdINS6_IJSA_NS7_ILi256EEESB_EEES9_SE_SG_Li256ELb1ELb0ELb0ELb0EEENS1_36VarlenDynamicPersistentTileSchedulerILi128ELi96ELi256ELi32ELb0ELb0ELb1ELb1ELb1ELb1EEEEEEEEEvNT_6ParamsE)
        .other          _ZN7cutlass13device_kernelIN5flash11enable_sm90INS1_16FlashAttnFwdSm90INS1_25CollectiveMainloopFwdSm90ILi2EN4cute5tupleIJNS5_1CILi1EEES8_S8_EEENS6_IJNS7_ILi128EEENS7_ILi96EEENS7_ILi64EEEEEELi256ENS_10bfloat16_tEfNS_4arch4Sm90ELb1ELb0ELb1ELb1ELb0ELb0ELb0ELb1ELb0ELb0ELb0ELb0EEENS1_21CollectiveEpilogueFwdINS6_IJSA_NS7_ILi256EEESB_EEES9_SE_SG_Li256ELb1ELb0ELb0ELb0EEENS1_36VarlenDynamicPersistentTileSchedulerILi128ELi96ELi256ELi32ELb0ELb0ELb1ELb1ELb1ELb1EEEEEEEEEvNT_6ParamsE,@"STO_CUDA_ENTRY STV_DEFAULT"
_ZN7cutlass13device_kernelIN5flash11enable_sm90INS1_16FlashAttnFwdSm90INS1_25CollectiveMainloopFwdSm90ILi2EN4cute5tupleIJNS5_1CILi1EEES8_S8_EEENS6_IJNS7_ILi128EEENS7_ILi96EEENS7_ILi64EEEEEELi256ENS_10bfloat16_tEfNS_4arch4Sm90ELb1ELb0ELb1ELb1ELb0ELb0ELb0ELb1ELb0ELb0ELb0ELb0EEENS1_21CollectiveEpilogueFwdINS6_IJSA_NS7_ILi256EEESB_EEES9_SE_SG_Li256ELb1ELb0ELb0ELb0EEENS1_36VarlenDynamicPersistentTileSchedulerILi128ELi96ELi256ELi32ELb0ELb0ELb1ELb1ELb1ELb1EEEEEEEEEvNT_6ParamsE:
        /* <DEDUP_REMOVED lines=21> */
.L_x_3535:
[----:B------:R-:W-:Y:S05]  /*0150*/  BSYNC B0 ;  /* 0x0000000000007941 */ /* 0x000fea0003800000 */
.L_x_3534:
        /* <DEDUP_REMOVED lines=41> */
.L_x_3536:
        /* <DEDUP_REMOVED lines=22> */
.L_x_3537:
        /* <DEDUP_REMOVED lines=18> */
.L_x_3538:
        /* <DEDUP_REMOVED lines=22> */
.L_x_3539:
        /* <DEDUP_REMOVED lines=22> */
.L_x_3540:
[----:B------:R-:W-:Y:S01]  /*0930*/  PLOP3.LUT P0, PT, PT, PT, UP0, 0x80, 0x0 ;  /* 0x000000000000781c */ /* 0x000fe20003f0f008 */
[----:B------:R-:W-:Y:S01]  /*0940*/  UMOV UR36, 0x1 ;  /* 0x0000000100247882 */ /* 0x000fe20000000000 */
[----:B------:R-:W-:Y:S01]  /*0950*/  NOP ;  /* 0x0000000000007918 */ /* 0x000fe20000000000 */
[----:B------:R-:W-:Y:S01]  /*0960*/  USEL UR36, UR36, 0x2, !UP0 ;  /* 0x0000000224247887 */ /* 0x000fe2000c000000 */
[----:B------:R-:W-:Y:S01]  /*0970*/  ULDC.64 UR38, c[0x0][0x208] ;  /* 0x0000820000267ab9 */ /* 0x000fe20000000a00 */
[----:B012-4-:R-:W-:Y:S08]  /*0980*/  BAR.SYNC.DEFER_BLOCKING 0x0 ;  /* 0x0000000000007b1d */ /* 0x017ff00000010000 */
[----:B------:R-:W-:Y:S05]  /*0990*/  @!P0 BRA `(.L_x_3541) ;  /* 0x000000b400648947 */ /* 0x000fea0003800000 */
.L_x_3542:
        /* <DEDUP_REMOVED lines=28> */
[----:B------:R-:W-:Y:S01]  /*0b60*/  SHF.R.S32.HI R200, RZ, 0x7, R5 ;  /* 0x00000007ffc87819 */ /* 0x000fe20000011405 */
[----:B------:R-:W-:Y:S02]  /*0b70*/  IMAD.SHL.U32 R2, R2, 0x20, RZ ;  /* 0x0000002002027824 */ /* 0x000fe400078e00ff */
[----:B------:R-:W-:Y:S01]  /*0b80*/  IMAD.IADD R23, R202, 0x1, -R23 ;  /* 0x00000001ca177824 */ /* 0x000fe200078e0a17 */
[----:B------:R-:W-:-:S02]  /*0b90*/  LEA.HI R5, R5, R200, RZ, 0x1 ;  /* 0x000000c805057211 */ /* 0x000fc400078f08ff */
[----:B------:R-:W-:Y:S02]  /*0ba0*/  LOP3.LUT R2, R2, 0xfffffc00, RZ, 0xc0, !PT ;  /* 0xfffffc0002027812 */ /* 0x000fe400078ec0ff */
        /* <DEDUP_REMOVED lines=9> */
[----:B------:R-:W-:Y:S02]  /*0c40*/  LOP3.LUT R18, R6, 0x7ffffffc, RZ, 0xc0, !PT ;  /* 0x7ffffffc06127812 */ /* 0x000fe400078ec0ff */
[----:B------:R-:W-:Y:S02]  /*0c50*/  LOP3.LUT R8, R0, 0xfffffff8, RZ, 0xc0, !PT ;  /* 0xfffffff800087812 */ /* 0x000fe400078ec0ff */
[-C--:B------:R-:W-:Y:S01]  /*0c60*/  LEA.HI R0, R3, R202.reuse, RZ, 0x4 ;  /* 0x000000ca03007211 */ /* 0x080fe200078f20ff */
[----:B------:R-:W-:Y:S01]  /*0c70*/  IMAD.IADD R18, R23, 0x1, -R18 ;  /* 0x0000000117127824 */ /* 0x000fe200078e0a12 */
[----:B------:R-:W-:Y:S01]  /*0c80*/  LEA.HI R3, R3, R202, RZ, 0x3 ;  /* 0x000000ca03037211 */ /* 0x000fe200078f18ff */
[----:B------:R-:W-:Y:S01]  /*0c90*/  IMAD.IADD R11, R7, 0x1, -R8 ;  /* 0x00000001070b7824 */ /* 0x000fe200078e0a08 */
[----:B------:R-:W-:-:S02]  /*0ca0*/  SHF.R.S32.HI R9, RZ, 0x4, R0 ;  /* 0x00000004ff097819 */ /* 0x000fc40000011400 */
[----:B------:R-:W-:Y:S01]  /*0cb0*/  LOP3.LUT R7, R0, 0x3fffff0, RZ, 0xc0, !PT ;  /* 0x03fffff000077812 */ /* 0x000fe200078ec0ff */
[----:B------:R-:W-:Y:S01]  /*0cc0*/  IMAD R4, R4, 0x10, R11 ;  /* 0x0000001004047824 */ /* 0x000fe200078e020b */
[----:B------:R-:W-:Y:S02]  /*0cd0*/  LEA.HI R0, R0, R9, RZ, 0x1 ;  /* 0x0000000900007211 */ /* 0x000fe400078f08ff */
[----:B------:R-:W-:Y:S01]  /*0ce0*/  LOP3.LUT R5, R3, 0x1ffffff8, RZ, 0xc0, !PT ;  /* 0x1ffffff803057812 */ /* 0x000fe200078ec0ff */
[----:B------:R-:W-:Y:S01]  /*0cf0*/  IMAD.IADD R7, R202, 0x1, -R7 ;  /* 0x00000001ca077824 */ /* 0x000fe200078e0a07 */
[----:B------:R-:W-:Y:S01]  /*0d00*/  LOP3.LUT R0, R0, 0x1ffffffe, RZ, 0xc0, !PT ;  /* 0x1ffffffe00007812 */ /* 0x000fe200078ec0ff */
[----:B------:R-:W-:Y:S01]  /*0d10*/  IMAD R19, R19, 0x40, R4 ;  /* 0x0000004013137824 */ /* 0x000fe200078e0204 */
[----:B------:R-:W-:Y:S02]  /*0d20*/  SHF.R.S32.HI R16, RZ, 0x3, R3 ;  /* 0x00000003ff107819 */ /* 0x000fe40000011403 */
[----:B------:R-:W-:Y:S01]  /*0d30*/  LEA R7, R7, R2, 0x6 ;  /* 0x0000000207077211 */ /* 0x000fe200078e30ff */
[----:B------:R-:W-:-:S02]  /*0d40*/  IMAD.IADD R2, R202, 0x1, -R5 ;  /* 0x00000001ca027824 */ /* 0x000fc400078e0a05 */
[----:B------:R-:W-:-:S03]  /*0d50*/  IMAD.IADD R0, R9, 0x1, -R0 ;  /* 0x0000000109007824 */ /* 0x000fc600078e0a00 */
[----:B------:R-:W-:Y:S01]  /*0d60*/  SHF.L.U32 R2, R2, 0x3, RZ ;  /* 0x0000000302027819 */ /* 0x000fe200000006ff */
[----:B------:R-:W-:-:S07]  /*0d70*/  IMAD R201, R0, 0x8, R7 ;  /* 0x0000000800c97824 */ /* 0x000fce00078e0207 */
.L_x_3596:
[----:B0--3-5:R-:W0:Y:S01]  /*0d80*/  LDC.64 R4, c[0x0][0xc60] ;  /* 0x00031800ff047b82 */ /* 0x029e220000000a00 */
        /* <DEDUP_REMOVED lines=13> */
[----:B------:R-:W-:-:S04]  /*0e60*/  @UP0 ULEA UR6, UP2, UR46, UR6, 0x2 ;  /* 0x000000062e060291 */ /* 0x000fc8000f84103f */
[----:B------:R-:W-:Y:S02]  /*0e70*/  @UP0 ULEA.HI.X UR7, UR46, UR7, UR45, 0x2, UP2 ;  /* 0x000000072e070291 */ /* 0x000fe400090f142d */
[----:B------:R-:W-:Y:S01]  /*0e80*/  @UP1 ULEA UR8, UP0, UR46, UR8, 0x2 ;  /* 0x000000082e081291 */ /* 0x000fe2000f80103f */
[----:B------:R-:W-:-:S03]  /*0e90*/  IMAD.U32 R4, RZ, RZ, UR6 ;  /* 0x00000006ff047e24 */ /* 0x000fc6000f8e00ff */
[----:B------:R-:W-:Y:S01]  /*0ea0*/  @UP1 ULEA.HI.X UR9, UR46, UR9, UR45, 0x2, UP0 ;  /* 0x000000092e091291 */ /* 0x000fe200080f142d */
[----:B------:R-:W-:Y:S01]  /*0eb0*/  IMAD.U32 R5, RZ, RZ, UR7 ;  /* 0x00000007ff057e24 */ /* 0x000fe2000f8e00ff */
[----:B------:R-:W-:Y:S01]  /*0ec0*/  ULDC.64 UR6, c[0x0][0x3f8] ;  /* 0x0000fe0000067ab9 */ /* 0x000fe20000000a00 */
[----:B------:R-:W-:-:S03]  /*0ed0*/  IMAD.U32 R6, RZ, RZ, UR8 ;  /* 0x00000008ff067e24 */ /* 0x000fc6000f8e00ff */
[----:B------:R-:W-:Y:S01]  /*0ee0*/  IMAD.U32 R7, RZ, RZ, UR9 ;  /* 0x00000009ff077e24 */ /* 0x000fe2000f8e00ff */
[----:B------:R-:W2:Y:S01]  /*0ef0*/  @P0 LDG.E R4, desc[UR38][R4.64] ;  /* 0x0000002604040981 */ /* 0x000ea2000c1e1900 */
[----:B------:R-:W-:Y:S01]  /*0f00*/  UISETP.NE.U32.AND UP0, UPT, UR6, URZ, UPT ;  /* 0x0000003f0600728c */ /* 0x000fe2000bf05070 */
[----:B------:R-:W-:Y:S02]  /*0f10*/  ULDC.64 UR8, c[0x0][0xa20] ;  /* 0x0002880000087ab9 */ /* 0x000fe40000000a00 */
[----:B------:R-:W3:Y:S01]  /*0f20*/  @P2 LDG.E R6, desc[UR38][R6.64] ;  /* 0x0000002606062981 */ /* 0x000ee2000c1e1900 */
[----:B------:R-:W-:Y:S01]  /*0f30*/  UISETP.NE.AND.EX UP0, UPT, UR7, URZ, UPT, UP0 ;  /* 0x0000003f0700728c */ /* 0x000fe2000bf05300 */
[----:B------:R-:W-:Y:S01]  /*0f40*/  ISETP.NE.U32.AND P1, PT, RZ, UR8, PT ;  /* 0x00000008ff007c0c */ /* 0x000fe2000bf25070 */
[----:B------:R-:W-:Y:S01]  /*0f50*/  ULDC UR6, c[0x0][0x2e0] ;  /* 0x0000b80000067ab9 */ /* 0x000fe20000000800 */
[----:B------:R-:W-:Y:S01]  /*0f60*/  UMOV UR41, URZ ;  /* 0x0000003f00297c82 */ /* 0x000fe20008000000 */
[----:B------:R-:W-:Y:S01]  /*0f70*/  USEL UR4, UR4, 0x1, UP0 ;  /* 0x0000000104047887 */ /* 0x000fe20008000000 */
[----:B------:R-:W-:Y:S01]  /*0f80*/  ISETP.NE.AND.EX P1, PT, RZ, UR9, PT, P1 ;  /* 0x00000009ff007c0c */ /* 0x000fe2000bf25310 */
[----:B------:R-:W-:Y:S01]  /*0f90*/  ULDC UR44, c[0x0][0x288] ;  /* 0x0000a200002c7ab9 */ /* 0x000fe20000000800 */
[----:B------:R-:W-:Y:S01]  /*0fa0*/  UMOV UR43, UR5 ;  /* 0x00000005002b7c82 */ /* 0x000fe20008000000 */
[----:B------:R-:W-:Y:S01]  /*0fb0*/  UIMAD UR6, UR4, UR6, URZ ;  /* 0x00000006040672a4 */ /* 0x000fe2000f8e023f */
[----:B--2---:R-:W-:-:S02]  /*0fc0*/  @P0 R2UR UR41, R4 ;  /* 0x00000000042902ca */ /* 0x004fc400000e0000 */
[----:B---3--:R-:W-:Y:S01]  /*0fd0*/  @P2 R2UR UR44, R6 ;  /* 0x00000000062c22ca */ /* 0x008fe200000e0000 */
[----:B-1--4-:R-:W-:-:S14]  /*0fe0*/  @P2 BRA `(.L_x_3543) ;  /* 0x0000000000342947 */ /* 0x012fdc0003800000 */
[----:B------:R-:W-:Y:S02]  /*0ff0*/  ULDC.64 UR4, c[0x0][0xa00] ;  /* 0x0002800000047ab9 */ /* 0x000fe40000000a00 */
[----:B------:R-:W-:-:S04]  /*1000*/  ISETP.NE.U32.AND P0, PT, RZ, UR4, PT ;  /* 0x00000004ff007c0c */ /* 0x000fc8000bf05070 */
[----:B------:R-:W-:-:S13]  /*1010*/  ISETP.NE.AND.EX P0, PT, RZ, UR5, PT, P0 ;  /* 0x00000005ff007c0c */ /* 0x000fda000bf05300 */
[----:B------:R-:W-:Y:S05]  /*1020*/  @!P0 BRA `(.L_x_3543) ;  /* 0x0000000000248947 */ /* 0x000fea0003800000 */
[----:B------:R-:W-:Y:S02]  /*1030*/  ULDC.64 UR4, c[0x0][0xa00] ;  /* 0x0002800000047ab9 */ /* 0x000fe40000000a00 */
[----:B------:R-:W-:-:S06]  /*1040*/  UIMAD.WIDE UR4, UR46, 0x4, UR4 ;  /* 0x000000042e0478a5 */ /* 0x000fcc000f8e0204 */
[----:B------:R-:W-:Y:S01]  /*1050*/  IMAD.U32 R4, RZ, RZ, UR4 ;  /* 0x00000004ff047e24 */ /* 0x000fe2000f8e00ff */
[----:B------:R-:W-:-:S05]  /*1060*/  MOV R5, UR5 ;  /* 0x0000000500057c02 */ /* 0x000fca0008000f00 */
[----:B------:R-:W2:Y:S04]  /*1070*/  LDG.E R3, desc[UR38][R4.64] ;  /* 0x0000002604037981 */ /* 0x000ea8000c1e1900 */
[----:B------:R-:W3:Y:S01]  /*1080*/  LDG.E R0, desc[UR38][R4.64+0x4] ;  /* 0x0000042604007981 */ /* 0x000ee2000c1e1900 */
[----:B--2---:R-:W-:Y:S02]  /*1090*/  R2UR UR44, R3 ;  /* 0x00000000032c72ca */ /* 0x004fe400000e0000 */
[----:B---3--:R-:W-:-:S13]  /*10a0*/  R2UR UR4, R0 ;  /* 0x00000000000472ca */ /* 0x008fda00000e0000 */
[----:B------:R-:W-:-:S12]  /*10b0*/  UIADD3 UR44, -UR44, UR4, URZ ;  /* 0x000000042c2c7290 */ /* 0x000fd8000fffe13f */
.L_x_3543:
[----:B------:R-:W-:Y:S01]  /*10c0*/  UMOV UR42, UR49 ;  /* 0x00000031002a7c82 */ /* 0x000fe20008000000 */
[----:B------:R-:W-:Y:S05]  /*10d0*/  @!P1 BRA `(.L_x_3544) ;  /* 0x00000000001c9947 */ /* 0x000fea0003800000 */
[----:B------:R-:W-:-:S04]  /*10e0*/  ULEA UR4, UP0, UR46, UR8, 0x2 ;  /* 0x000000082e047291 */ /* 0x000fc8000f80103f */
[----:B------:R-:W-:Y:S02]  /*10f0*/  ULEA.HI.X UR5, UR46, UR9, UR45, 0x2, UP0 ;  /* 0x000000092e057291 */ /* 0x000fe400080f142d */
[----:B------:R-:W-:-:S04]  /*1100*/  IMAD.U32 R4, RZ, RZ, UR4 ;  /* 0x00000004ff047e24 */ /* 0x000fc8000f8e00ff */
[----:B------:R-:W-:-:S05]  /*1110*/  IMAD.U32 R5, RZ, RZ, UR5 ;  /* 0x00000005ff057e24 */ /* 0x000fca000f8e00ff */
[----:B------:R-:W2:Y:S02]  /*1120*/  LDG.E R4, desc[UR38][R4.64] ;  /* 0x0000002604047981 */ /* 0x000ea4000c1e1900 */
[----:B--2---:R-:W-:Y:S01]  /*1130*/  R2UR UR6, R4 ;  /* 0x00000000040672ca */ /* 0x004fe200000e0000 */
[----:B------:R-:W-:-:S14]  /*1140*/  BRA `(.L_x_3545) ;  /* 0x0000000000347947 */ /* 0x000fdc0003800000 */
.L_x_3544:
        /* <DEDUP_REMOVED lines=13> */
.L_x_3545:
[----:B------:R-:W-:Y:S01]  /*1220*/  UIADD3 UR41, -UR41, UR6, URZ ;  /* 0x0000000629297290 */ /* 0x000fe2000fffe13f */
[----:B------:R-:W-:Y:S01]  /*1230*/  PLOP3.LUT P0, PT, PT, PT, PT, 0x80, 0x0 ;  /* 0x000000000000781c */ /* 0x000fe20003f0f070 */
[----:B------:R-:W-:Y:S01]  /*1240*/  ULEA UR5, UR49, 0xdf, 0x7 ;  /* 0x000000df31057891 */ /* 0x000fe2000f8e383f */
[----:B------:R-:W-:Y:S01]  /*1250*/  CS2R R40, SRZ ;  /* 0x0000000000287805 */ /* 0x000fe2000001ff00 */
[----:B------:R-:W-:Y:S01]  /*1260*/  UIADD3 UR4, UR41, 0x5f, URZ ;  /* 0x0000005f29047890 */ /* 0x000fe2000fffe03f */
[----:B------:R-:W-:Y:S01]  /*1270*/  CS2R R20, SRZ ;  /* 0x0000000000147805 */ /* 0x000fe2000001ff00 */
[----:B------:R-:W-:Y:S01]  /*1280*/  UIADD3 UR6, UR41, UR5, -UR44 ;  /* 0x0000000529067290 */ /* 0x000fe2000fffe82c */
        /* <DEDUP_REMOVED lines=12> */
[----:B------:R-:W-:-:S02]  /*1350*/  CS2R R138, SRZ ;  /* 0x00000000008a7805 */ /* 0x000fc4000001ff00 */
[----:B------:R-:W-:Y:S02]  /*1360*/  CS2R R136, SRZ ;  /* 0x0000000000887805 */ /* 0x000fe4000001ff00 */
[----:B------:R-:W-:Y:S01]  /*1370*/  CS2R R134, SRZ ;  /* 0x0000000000867805 */ /* 0x000fe2000001ff00 */
[----:B------:R-:W-:Y:S01]  /*1380*/  UISETP.LT.AND UP0, UPT, UR4, UR6, UPT ;  /* 0x000000060400728c */ /* 0x000fe2000bf01270 */
[----:B------:R-:W-:Y:S02]  /*1390*/  CS2R R132, SRZ ;  /* 0x0000000000847805 */ /* 0x000fe4000001ff00 */
[----:B------:R-:W-:Y:S02]  /*13a0*/  CS2R R130, SRZ ;  /* 0x0000000000827805 */ /* 0x000fe4000001ff00 */
[----:B------:R-:W-:Y:S01]  /*13b0*/  CS2R R128, SRZ ;  /* 0x0000000000807805 */ /* 0x000fe2000001ff00 */
[----:B------:R-:W-:Y:S01]  /*13c0*/  USEL UR50, UR4, UR6, UP0 ;  /* 0x0000000604327287 */ /* 0x000fe20008000000 */
[----:B------:R-:W-:-:S02]  /*13d0*/  CS2R R126, SRZ ;  /* 0x00000000007e7805 */ /* 0x000fc4000001ff00 */
[----:B------:R-:W-:Y:S02]  /*13e0*/  CS2R R124, SRZ ;  /* 0x00000000007c7805 */ /* 0x000fe4000001ff00 */
[----:B------:R-:W-:Y:S01]  /*13f0*/  CS2R R122, SRZ ;  /* 0x00000000007a7805 */ /* 0x000fe2000001ff00 */
[----:B------:R-:W-:Y:S01]  /*1400*/  UISETP.GE.AND UP0, UPT, UR50, 0x1, UPT ;  /* 0x000000013200788c */ /* 0x000fe2000bf06270 */
[----:B------:R-:W-:Y:S02]  /*1410*/  CS2R R120, SRZ ;  /* 0x0000000000787805 */ /* 0x000fe4000001ff00 */
[----:B------:R-:W-:Y:S02]  /*1420*/  CS2R R118, SRZ ;  /* 0x0000000000767805 */ /* 0x000fe4000001ff00 */
[----:B------:R-:W-:Y:S02]  /*1430*/  CS2R R116, SRZ ;  /* 0x0000000000747805 */ /* 0x000fe4000001ff00 */
[----:B------:R-:W-:-:S02]  /*1440*/  CS2R R114, SRZ ;  /* 0x0000000000727805 */ /* 0x000fc4000001ff00 */
[----:B------:R-:W-:Y:S02]  /*1450*/  CS2R R112, SRZ ;  /* 0x0000000000707805 */ /* 0x000fe4000001ff00 */
[----:B------:R-:W-:Y:S02]  /*1460*/  PLOP3.LUT P1, PT, PT, PT, UP0, 0x80, 0x0 ;  /* 0x000000000000781c */ /* 0x000fe40003f2f008 */
        /* <DEDUP_REMOVED lines=42> */
[----:B------:R-:W-:Y:S01]  /*1710*/  MOV R30, RZ ;  /* 0x000000ff001e7202 */ /* 0x000fe20000000f00 */
[----:B------:R-:W-:-:S02]  /*1720*/  IMAD.MOV.U32 R6, RZ, RZ, RZ ;  /* 0x000000ffff067224 */ /* 0x000fc400078e00ff */
        /* <DEDUP_REMOVED lines=31> */
[----:B0-----:R-:W-:-:S07]  /*1920*/  IMAD.MOV.U32 R13, RZ, RZ, RZ ;  /* 0x000000ffff0d7224 */ /* 0x001fce00078e00ff */
[----:B------:R-:W-:-:S07]  /*1930*/  LEPC R20, `(.L_x_3547) ;  /* 0x000000001014794e */ /* 0x000fce0000000000 */
[----:B-1----:R-:W-:Y:S05]  /*1940*/  CALL.ABS.NOINC R14 ;  /* 0x000000000e007343 */ /* 0x002fea0003c00000 */
.L_x_3547:
[----:B------:R-:W0:Y:S01]  /*1950*/  S2R R0, SR_CgaCtaId ;  /* 0x0000000000007919 */ /* 0x000e220000008800 */
[----:B------:R-:W-:Y:S01]  /*1960*/  ULEA.HI UR4, UR47, UR47, URZ, 0x1 ;  /* 0x0000002f2f047291 */ /* 0x000fe2000f8f083f */
[----:B------:R-:W-:Y:S02]  /*1970*/  MOV R7, 0x400 ;  /* 0x0000040000077802 */ /* 0x000fe40000000f00 */
[----:B------:R-:W-:Y:S01]  /*1980*/  IADD3 R8, R22, 0x8, RZ ;  /* 0x0000000816087810 */ /* 0x000fe20007ffe0ff */
[----:B------:R-:W-:-:S04]  /*1990*/  ULOP3.LUT UR4, UR4, 0xfffffffe, URZ, 0xc0, !UPT ;  /* 0xfffffffe04047892 */ /* 0x000fc8000f8ec03f */
[----:B------:R-:W-:-:S06]  /*19a0*/  UIADD3 UR4, UR47, -UR4, URZ ;  /* 0x800000042f047290 */ /* 0x000fcc000fffe03f */
[----:B------:R-:W-:Y:S01]  /*19b0*/  IMAD.U32 R3, RZ, RZ, UR4 ;  /* 0x00000004ff037e24 */ /* 0x000fe2000f8e00ff */
[----:B0-----:R-:W-:-:S04]  /*19c0*/  LEA R7, R0, R7, 0x18 ;  /* 0x0000000700077211 */ /* 0x001fc800078ec0ff */
[----:B------:R-:W-:-:S04]  /*19d0*/  SHF.L.U32 R0, R3, 0x1f, RZ ;  /* 0x0000001f03007819 */ /* 0x000fc800000006ff */
[----:B------:R-:W0:Y:S02]  /*19e0*/  SYNCS.PHASECHK.TRANS64.TRYWAIT P0, [R7+URZ+0x22800], R0 ;  /* 0x02280000070075a7 */ /* 0x000e24000800017f */
[----:B0-----:R-:W-:Y:S05]  /*19f0*/  @!P0 BRA `(.L_x_3548) ;  /* 0x000000f000408947 */ /* 0x001fea0003800000 */
.L_x_3682:
[----:B0-----:R-:W-:Y:S01]  /*1a00*/  IMAD.U32 R0, RZ, RZ, UR48 ;  /* 0x00000030ff007e24 */ /* 0x001fe2000f8e00ff */
[----:B------:R-:W-:Y:S05]  /*1a10*/  WARPSYNC.ALL ;  /* 0x0000000000007948 */ /* 0x000fea0003800000 */
[----:B------:R0:W-:Y:S01]  /*1a20*/  BAR.SYNC.DEFER_BLOCKING R8, 0x100 ;  /* 0x000400080000751d */ /* 0x0001e20000010000 */
[----:B------:R-:W-:-:S13]  /*1a30*/  ISETP.NE.AND P0, PT, R0, 0x3, PT ;  /* 0x000000030000780c */ /* 0x000fda0003f05270 */
[----:B0-----:R-:W-:Y:S05]  /*1a40*/  @!P0 BRA `(.L_x_3549) ;  /* 0x0000000000048947 */ /* 0x001fea0003800000 */
[----:B------:R-:W-:Y:S01]  /*1a50*/  BPT.TRAP 0x1 ;  /* 0x000000040000795c */ /* 0x000fe20000300000 */
.L_x_3549:
[----:B------:R-:W-:Y:S02]  /*1a60*/  IMAD.U32 R11, RZ, RZ, UR40 ;  /* 0x00000028ff0b7e24 */ /* 0x000fe4000f8e00ff */
[----:B------:R-:W-:-:S03]  /*1a70*/  IMAD.U32 R6, RZ, RZ, UR37 ;  /* 0x00000025ff067e24 */ /* 0x000fc6000f8e00ff */
[----:B------:R-:W-:Y:S01]  /*1a80*/  SHF.L.U32 R11, R11, 0x1f, RZ ;  /* 0x0000001f0b0b7819 */ /* 0x000fe200000006ff */
[----:B------:R-:W-:-:S04]  /*1a90*/  IMAD R6, R6, 0x8, R7 ;  /* 0x0000000806067824 */ /* 0x000fc800078e0207 */
[----:B------:R0:W1:Y:S01]  /*1aa0*/  SYNCS.PHASECHK.TRANS64.TRYWAIT P1, [R6+URZ+0x22830], R11 ;  /* 0x0228300b060075a7 */ /* 0x000062000802017f */
[----:B------:R-:W-:Y:S05]  /*1ab0*/  @!P0 BRA `(.L_x_3550) ;  /* 0x0000000000048947 */ /* 0x000fea0003800000 */
[----:B------:R-:W-:Y:S01]  /*1ac0*/  BPT.TRAP 0x1 ;  /* 0x000000040000795c */ /* 0x000fe20000300000 */
.L_x_3550:
[----:B-1----:R-:W-:Y:S05]  /*1ad0*/  @P1 BRA `(.L_x_3551) ;  /* 0x0000000000081947 */ /* 0x002fea0003800000 */
[----:B------:R-:W1:Y:S02]  /*1ae0*/  SYNCS.PHASECHK.TRANS64.TRYWAIT P1, [R6+URZ+0x22830], R11 ;  /* 0x0228300b060075a7 */ /* 0x000e64000802017f */
[----:B-1----:R-:W-:Y:S05]  /*1af0*/  @!P1 BRA `(.L_x_3552) ;  /* 0x000000f000149947 */ /* 0x002fea0003800000 */
.L_x_3551:
[----:B------:R-:W-:Y:S01]  /*1b00*/  R2UR UR4, R7 ;  /* 0x00000000070472ca */ /* 0x000fe200000e0000 */
[----:B------:R-:W-:Y:S01]  /*1b10*/  ULOP3.LUT UR16, UR51, 0x10000, URZ, 0xfc, !UPT ;  /* 0x0001000033107892 */ /* 0x000fe2000f8efc3f */
[----:B------:R-:W-:Y:S01]  /*1b20*/  WARPGROUP.ARRIVE ;  /* 0x00000000000079c5 */ /* 0x000fe20000000000 */
[----:B------:R-:W-:Y:S01]  /*1b30*/  UMOV UR17, 0x40000040 ;  /* 0x4000004000117882 */ /* 0x000fe20000000000 */
[----:B------:R-:W-:Y:S01]  /*1b40*/  UMOV UR19, 0x40000040 ;  /* 0x4000004000137882 */ /* 0x000fe20000000000 */
[----:B------:R-:W-:Y:S01]  /*1b50*/  UMOV UR5, 0x40000040 ;  /* 0x4000004000057882 */ /* 0x000fe20000000000 */
[----:B------:R-:W-:Y:S01]  /*1b60*/  UMOV UR7, 0x40000040 ;  /* 0x4000004000077882 */ /* 0x000fe20000000000 */
[----:B------:R-:W-:Y:S01]  /*1b70*/  UIADD3 UR8, UR16, 0x4, URZ ;  /* 0x0000000410087890 */ /* 0x000fe2000fffe03f */
[----:B------:R-:W-:Y:S01]  /*1b80*/  IMAD.U32 R4, RZ, RZ, UR49 ;  /* 0x00000031ff047e24 */ /* 0x000fe2000f8e00ff */
[----:B------:R-:W-:Y:S01]  /*1b90*/  UMOV UR9, 0x40000040 ;  /* 0x4000004000097882 */ /* 0x000fe20000000000 */
[----:B------:R-:W-:Y:S01]  /*1ba0*/  UMOV UR11, 0x40000040 ;  /* 0x40000040000b7882 */ /* 0x000fe20000000000 */
[----:B------:R-:W-:Y:S01]  /*1bb0*/  UIADD3 UR12, UR16, 0x6, URZ ;  /* 0x00000006100c7890 */ /* 0x000fe2000fffe03f */
[----:B------:R-:W-:Y:S01]  /*1bc0*/  IMAD R4, R4, 0x80, R19 ;  /* 0x0000008004047824 */ /* 0x000fe200078e0213 */
[----:B------:R-:W-:Y:S01]  /*1bd0*/  UIADD3 UR4, UR4, 0x1c400, URZ ;  /* 0x0001c40004047890 */ /* 0x000fe2000fffe03f */
[----:B------:R-:W2:Y:S01]  /*1be0*/  S2R R12, SR_TID.X ;  /* 0x00000000000c7919 */ /* 0x000ea20000002100 */
[----:B------:R-:W-:Y:S01]  /*1bf0*/  UMOV UR13, 0x40000040 ;  /* 0x40000040000d7882 */ /* 0x000fe20000000000 */
[----:B------:R-:W-:Y:S01]  /*1c00*/  UMOV UR15, 0x40000040 ;  /* 0x40000040000f7882 */ /* 0x000fe20000000000 */
[----:B------:R-:W-:-:S04]  /*1c10*/  USHF.R.U32.HI UR4, URZ, 0x4, UR4 ;  /* 0x000000043f047899 */ /* 0x000fc80008011604 */
[----:B------:R-:W-:-:S04]  /*1c20*/  ULOP3.LUT UR4, UR4, 0x3fff, URZ, 0xc0, !UPT ;  /* 0x00003fff04047892 */ /* 0x000fc8000f8ec03f */
[----:B------:R-:W-:Y:S02]  /*1c30*/  ULOP3.LUT UR20, UR4, 0x10000, URZ, 0xfc, !UPT ;  /* 0x0001000004147892 */ /* 0x000fe4000f8efc3f */
[----:B------:R-:W-:Y:S02]  /*1c40*/  UIADD3 UR4, UR16, 0x2, URZ ;  /* 0x0000000210047890 */ /* 0x000fe4000fffe03f */
[----:B------:R-:W-:-:S04]  /*1c50*/  UIMAD UR18, UR37, 0x300, UR20 ;  /* 0x00000300251278a4 */ /* 0x000fc8000f8e0214 */
[----:B------:R-:W-:Y:S02]  /*1c60*/  UIADD3 UR6, UR18, 0x2, URZ ;  /* 0x0000000212067890 */ /* 0x000fe4000fffe03f */
[----:B------:R-:W-:Y:S02]  /*1c70*/  UIADD3 UR10, UR18, 0x4, URZ ;  /* 0x00000004120a7890 */ /* 0x000fe4000fffe03f */
[----:B------:R-:W-:Y:S02]  /*1c80*/  UIADD3 UR14, UR18, 0x6, URZ ;  /* 0x00000006120e7890 */ /* 0x000fe4000fffe03f */
[----:B------:R-:W-:Y:S03]  /*1c90*/  HGMMA.64x96x16.F32.BF16 R24, gdesc[UR16], RZ, !UPT, gsb0 ;  /* 0x01600000101879f0 */ /* 0x000fe6000c0018ff */
[----:B------:R-:W-:Y:S02]  /*1ca0*/  WARPGROUP.DEPBAR.LE gsb0, 0x0 ;  /* 0x00008000000079c5 */ /* 0x000fe40000010000 */
[----:B------:R-:W-:-:S06]  /*1cb0*/  WARPGROUP.ARRIVE ;  /* 0x00000000000079c5 */ /* 0x000fcc0000000000 */
[----:B------:R-:W-:Y:S01]  /*1cc0*/  HGMMA.64x96x16.F32.BF16 R24, gdesc[UR4], R24, gsb0 ;  /* 0x01600000041879f0 */ /* 0x000fe20008001818 */
[----:B------:R-:W-:-:S04]  /*1cd0*/  UIMAD UR6, UR50, -0x60, UR41 ;  /* 0xffffffa0320678a4 */ /* 0x000fc8000f8e0229 */
[----:B------:R-:W-:Y:S02]  /*1ce0*/  UIADD3 UR7, -UR44, 0x61, UR6 ;  /* 0x000000612c077890 */ /* 0x000fe4000fffe106 */
[----:B------:R-:W-:-:S04]  /*1cf0*/  UIADD3 UR6, UR6, 0x60, URZ ;  /* 0x0000006006067890 */ /* 0x000fc8000fffe03f */
[----:B------:R-:W-:Y:S02]  /*1d00*/  IMAD.U32 R3, RZ, RZ, UR7 ;  /* 0x00000007ff037e24 */ /* 0x000fe4000f8e00ff */
[----:B------:R-:W-:Y:S02]  /*1d10*/  MOV R5, UR6 ;  /* 0x0000000600057c02 */ /* 0x000fe40008000f00 */
[----:B------:R-:W-:-:S03]  /*1d20*/  IMAD R3, R18, -0x2, R3 ;  /* 0xfffffffe12037824 */ /* 0x000fc600078e0203 */
[----:B------:R-:W-:Y:S02]  /*1d30*/  IMAD R0, R18, -0x2, R5 ;  /* 0xfffffffe12007824 */ /* 0x000fe400078e0205 */
        /* <DEDUP_REMOVED lines=93> */
[----:B------:R-:W-:Y:S01]  /*2310*/  ULDC UR10, c[0x0][0x988] ;  /* 0x00026200000a7ab9 */ /* 0x000fe20000000800 */
[----:B------:R-:W3:Y:S01]  /*2320*/  MUFU.TANH R43, R43 ;  /* 0x0000002b002b7308 */ /* 0x000ee20000002400 */
[----:B----4-:R-:W-:-:S02]  /*2330*/  FSEL R39, R39, -INF , P1 ;  /* 0xff80000027277808 */ /* 0x010fc40000800000 */
[----:B------:R-:W-:Y:S02]  /*2340*/  ISETP.GT.AND P1, PT, R5, 0x21, PT ;  /* 0x000000210500780c */ /* 0x000fe40003f24270 */
[----:B------:R-:W-:-:S03]  /*2350*/  FMNMX.FTZ R9, R39, R10, !PT ;  /* 0x0000000a27097209 */ /* 0x000fc60007810000 */
[----:B------:R-:W4:Y:S01]  /*2360*/  MUFU.TANH R46, R46 ;  /* 0x0000002e002e7308 */ /* 0x000f220000002400 */
[----:B-----5:R-:W-:Y:S02]  /*2370*/  FSEL R42, R42, -INF , P2 ;  /* 0xff8000002a2a7808 */ /* 0x020fe40001000000 */
[----:B------:R-:W-:Y:S02]  /*2380*/  ISETP.GT.AND P2, PT, R5, 0x28, PT ;  /* 0x000000280500780c */ /* 0x000fe40003f44270 */
[----:B------:R-:W-:-:S03]  /*2390*/  FMNMX.FTZ R10, R42, R9, !PT ;  /* 0x000000092a0a7209 */ /* 0x000fc60007810000 */
[----:B------:R-:W5:Y:S01]  /*23a0*/  MUFU.TANH R47, R47 ;  /* 0x0000002f002f7308 */ /* 0x000f620000002400 */
        /* <DEDUP_REMOVED lines=60> */
[----:B---3--:R-:W-:Y:S01]  /*2770*/  FSEL R24, R24, -INF , P2 ;  /* 0xff80000018187808 */ /* 0x008fe20001000000 */
[----:B------:R-:W3:Y:S06]  /*2780*/  SHFL.BFLY PT, R5, R10, 0x2, 0x1f ;  /* 0x0c401f000a057f89 */ /* 0x000eec00000e0000 */
[----:B------:R-:W0:Y:S01]  /*2790*/  MUFU.TANH R29, R29 ;  /* 0x0000001d001d7308 */ /* 0x000e220000002400 */
[----:B----4-:R-:W-:-:S04]  /*27a0*/  FSEL R25, R25, -INF , P3 ;  /* 0xff80000019197808 */ /* 0x010fc80001800000 */
[----:B------:R-:W-:-:S03]  /*27b0*/  FMNMX.FTZ R3, R24, R25, !PT ;  /* 0x0000001918037209 */ /* 0x000fc60007810000 */
[----:B------:R-:W4:Y:S01]  /*27c0*/  MUFU.TANH R32, R32 ;  /* 0x0000002000207308 */ /* 0x000f220000002400 */
[----:B-----5:R-:W-:-:S07]  /*27d0*/  FSEL R28, R28, -INF , P4 ;  /* 0xff8000001c1c7808 */ /* 0x020fce0002000000 */
[----:B------:R-:W-:Y:S01]  /*27e0*/  MUFU.TANH R33, R33 ;  /* 0x0000002100217308 */ /* 0x000fe20000002400 */
[----:B0-----:R-:W-:Y:S02]  /*27f0*/  FSEL R29, R29, -INF , P5 ;  /* 0xff8000001d1d7808 */ /* 0x001fe40002800000 */
[----:B---3--:R-:W-:-:S05]  /*2800*/  FMNMX.FTZ R5, R10, R5, !PT ;  /* 0x000000050a057209 */ /* 0x008fca0007810000 */
[----:B------:R-:W0:Y:S01]  /*2810*/  SHFL.BFLY PT, R10, R5, 0x1, 0x1f ;  /* 0x0c201f00050a7f89 */ /* 0x000e2200000e0000 */
[----:B------:R-:W3:Y:S01]  /*2820*/  MUFU.TANH R36, R36 ;  /* 0x0000002400247308 */ /* 0x000ee20000002400 */
[----:B----4-:R-:W-:Y:S02]  /*2830*/  FSEL R32, R32, -INF , P1 ;  /* 0xff80000020207808 */ /* 0x010fe40000800000 */
[----:B------:R-:W-:-:S05]  /*2840*/  ISETP.GT.AND P1, PT, R0, 0x18, PT ;  /* 0x000000180000780c */ /* 0x000fca0003f24270 */
[----:B------:R-:W4:Y:S08]  /*2850*/  MUFU.TANH R37, R37 ;  /* 0x0000002500257308 */ /* 0x000f300000002400 */
[----:B------:R-:W5:Y:S01]  /*2860*/  MUFU.TANH R40, R40 ;  /* 0x0000002800287308 */ /* 0x000f620000002400 */
[----:B---3--:R-:W-:Y:S02]  /*2870*/  FSEL R36, R36, -INF , P1 ;  /* 0xff80000024247808 */ /* 0x008fe40000800000 */
[----:B------:R-:W-:-:S02]  /*2880*/  ISETP.GT.AND P1, PT, R0, 0x20, PT ;  /* 0x000000200000780c */ /* 0x000fc40003f24270 */
[----:B0-----:R-:W-:-:S03]  /*2890*/  FMNMX.FTZ R5, R5, R10, !PT ;  /* 0x0000000a05057209 */ /* 0x001fc60007810000 */
[----:B------:R-:W0:Y:S01]  /*28a0*/  MUFU.TANH R41, R41 ;  /* 0x0000002900297308 */ /* 0x000e220000002400 */
[C---:B------:R-:W-:Y:S01]  /*28b0*/  FSETP.NEU.FTZ.AND P2, PT, R5.reuse, -INF , PT ;  /* 0xff8000000500780b */ /* 0x040fe20003f5d000 */
[----:B------:R-:W-:-:S06]  /*28c0*/  FMUL.FTZ R4, R5, UR10 ;  /* 0x0000000a05047c20 */ /* 0x000fcc0008410000 */
[----:B------:R-:W3:Y:S01]  /*28d0*/  MUFU.TANH R44, R44 ;  /* 0x0000002c002c7308 */ /* 0x000ee20000002400 */
[----:B------:R-:W-:Y:S02]  /*28e0*/  FSEL R9, R4, RZ, P2 ;  /* 0x000000ff04097208 */ /* 0x000fe40001000000 */
[----:B------:R-:W-:Y:S02]  /*28f0*/  FMNMX.FTZ R4, R28, R3, !PT ;  /* 0x000000031c047209 */ /* 0x000fe40007810000 */
[----:B------:R-:W-:Y:S01]  /*2900*/  ISETP.GT.AND P2, PT, R0, 0x11, PT ;  /* 0x000000110000780c */ /* 0x000fe20003f44270 */
[--C-:B------:R-:W-:Y:S01]  /*2910*/  FFMA.FTZ R26, R26, UR10, -R9.reuse ;  /* 0x0000000a1a1a7c23 */ /* 0x100fe20008010809 */
[----:B------:R-:W-:Y:S01]  /*2920*/  FMNMX.FTZ R3, R29, R4, !PT ;  /* 0x000000041d037209 */ /* 0x000fe20007810000 */
[----:B------:R-:W1:Y:S01]  /*2930*/  MUFU.TANH R45, R45 ;  /* 0x0000002d002d7308 */ /* 0x000e620000002400 */
[----:B------:R-:W-:Y:S01]  /*2940*/  FSEL R33, R33, -INF , P2 ;  /* 0xff80000021217808 */ /* 0x000fe20001000000 */
[--C-:B------:R-:W-:Y:S01]  /*2950*/  FFMA.FTZ R27, R27, UR10, -R9.reuse ;  /* 0x0000000a1b1b7c23 */ /* 0x100fe20008010809 */
[----:B------:R-:W-:Y:S01]  /*2960*/  FMNMX.FTZ R4, R32, R3, !PT ;  /* 0x0000000320047209 */ /* 0x000fe20007810000 */
[--C-:B------:R-:W-:Y:S01]  /*2970*/  FFMA.FTZ R30, R30, UR10, -R9.reuse ;  /* 0x0000000a1e1e7c23 */ /* 0x100fe20008010809 */
[----:B------:R-:W-:Y:S01]  /*2980*/  ISETP.GT.AND P2, PT, R0, 0x19, PT ;  /* 0x000000190000780c */ /* 0x000fe20003f44270 */
[--C-:B------:R-:W-:Y:S01]  /*2990*/  FFMA.FTZ R31, R31, UR10, -R9.reuse ;  /* 0x0000000a1f1f7c23 */ /* 0x100fe20008010809 */
[----:B------:R-:W-:Y:S01]  /*29a0*/  FMNMX.FTZ R3, R33, R4, !PT ;  /* 0x0000000421037209 */ /* 0x000fe20007810000 */
[----:B------:R-:W2:Y:S01]  /*29b0*/  MUFU.TANH R48, R48 ;  /* 0x0000003000307308 */ /* 0x000ea20000002400 */
[----:B----4-:R-:W-:Y:S01]  /*29c0*/  FSEL R37, R37, -INF , P2 ;  /* 0xff80000025257808 */ /* 0x010fe20001000000 */
[--C-:B------:R-:W-:Y:S01]  /*29d0*/  FFMA.FTZ R34, R34, UR10, -R9.reuse ;  /* 0x0000000a22227c23 */ /* 0x100fe20008010809 */
[----:B------:R-:W-:Y:S01]  /*29e0*/  FMNMX.FTZ R4, R36, R3, !PT ;  /* 0x0000000324047209 */ /* 0x000fe20007810000 */
[--C-:B------:R-:W-:Y:S01]  /*29f0*/  FFMA.FTZ R35, R35, UR10, -R9.reuse ;  /* 0x0000000a23237c23 */ /* 0x100fe20008010809 */
[----:B------:R-:W-:Y:S01]  /*2a00*/  ISETP.GT.AND P2, PT, R0, 0x21, PT ;  /* 0x000000210000780c */ /* 0x000fe20003f44270 */
[--C-:B------:R-:W-:Y:S01]  /*2a10*/  FFMA.FTZ R38, R38, UR10, -R9.reuse ;  /* 0x0000000a26267c23 */ /* 0x100fe20008010809 */
[----:B-----5:R-:W-:Y:S01]  /*2a20*/  FSEL R40, R40, -INF , P1 ;  /* 0xff80000028287808 */ /* 0x020fe20000800000 */
[----:B------:R-:W4:Y:S01]  /*2a30*/  MUFU.TANH R49, R49 ;  /* 0x0000003100317308 */ /* 0x000f220000002400 */
[----:B------:R-:W-:Y:S01]  /*2a40*/  FMNMX.FTZ R3, R37, R4, !PT ;  /* 0x0000000425037209 */ /* 0x000fe20007810000 */
[--C-:B------:R-:W-:Y:S01]  /*2a50*/  FFMA.FTZ R39, R39, UR10, -R9.reuse ;  /* 0x0000000a27277c23 */ /* 0x100fe20008010809 */
[----:B------:R-:W-:Y:S01]  /*2a60*/  ISETP.GT.AND P1, PT, R0, 0x28, PT ;  /* 0x000000280000780c */ /* 0x000fe20003f24270 */
[--C-:B------:R-:W-:Y:S01]  /*2a70*/  FFMA.FTZ R42, R42, UR10, -R9.reuse ;  /* 0x0000000a2a2a7c23 */ /* 0x100fe20008010809 */
[----:B0-----:R-:W-:Y:S01]  /*2a80*/  FSEL R41, R41, -INF , P2 ;  /* 0xff80000029297808 */ /* 0x001fe20001000000 */
[--C-:B------:R-:W-:Y:S01]  /*2a90*/  FFMA.FTZ R43, R43, UR10, -R9.reuse ;  /* 0x0000000a2b2b7c23 */ /* 0x100fe20008010809 */
[----:B------:R-:W-:Y:S01]  /*2aa0*/  FMNMX.FTZ R4, R40, R3, !PT ;  /* 0x0000000328047209 */ /* 0x000fe20007810000 */
[----:B------:R-:W0:Y:S01]  /*2ab0*/  MUFU.TANH R52, R52 ;  /* 0x0000003400347308 */ /* 0x000e220000002400 */
[----:B------:R-:W-:Y:S01]  /*2ac0*/  ISETP.GT.AND P2, PT, R0, 0x29, PT ;  /* 0x000000290000780c */ /* 0x000fe20003f44270 */
[--C-:B------:R-:W-:Y:S01]  /*2ad0*/  FFMA.FTZ R46, R46, UR10, -R9.reuse ;  /* 0x0000000a2e2e7c23 */ /* 0x100fe20008010809 */
[----:B---3--:R-:W-:Y:S01]  /*2ae0*/  FSEL R44, R44, -INF , P1 ;  /* 0xff8000002c2c7808 */ /* 0x008fe20000800000 */
[--C-:B------:R-:W-:Y:S01]  /*2af0*/  FFMA.FTZ R47, R47, UR10, -R9.reuse ;  /* 0x0000000a2f2f7c23 */ /* 0x100fe20008010809 */
[----:B------:R-:W-:Y:S01]  /*2b00*/  FMNMX.FTZ R3, R41, R4, !PT ;  /* 0x0000000429037209 */ /* 0x000fe20007810000 */
[--C-:B------:R-:W-:Y:S01]  /*2b10*/  FFMA.FTZ R50, R50, UR10, -R9.reuse ;  /* 0x0000000a32327c23 */ /* 0x100fe20008010809 */
[----:B------:R-:W-:Y:S01]  /*2b20*/  ISETP.GT.AND P1, PT, R0, 0x30, PT ;  /* 0x000000300000780c */ /* 0x000fe20003f24270 */
[----:B------:R-:W3:Y:S01]  /*2b30*/  MUFU.TANH R53, R53 ;  /* 0x0000003500357308 */ /* 0x000ee20000002400 */
        /* <DEDUP_REMOVED lines=12> */
[----:B----4-:R-:W-:Y:S01]  /*2c00*/  FSEL R49, R49, -INF , P2 ;  /* 0xff80000031317808 */ /* 0x010fe20001000000 */
[--C-:B------:R-:W-:Y:S01]  /*2c10*/  FFMA.FTZ R62, R62, UR10, -R9.reuse ;  /* 0x0000000a3e3e7c23 */ /* 0x100fe20008010809 */
[----:B------:R-:W-:Y:S01]  /*2c20*/  FMNMX.FTZ R4, R48, R3, !PT ;  /* 0x0000000330047209 */ /* 0x000fe20007810000 */
[----:B------:R-:W2:Y:S01]  /*2c30*/  MUFU.TANH R57, R57 ;  /* 0x0000003900397308 */ /* 0x000ea20000002400 */
[----:B------:R-:W-:Y:S01]  /*2c40*/  ISETP.GT.AND P2, PT, R0, 0x39, PT ;  /* 0x000000390000780c */ /* 0x000fe20003f44270 */
[--C-:B------:R-:W-:Y:S01]  /*2c50*/  FFMA.FTZ R63, R63, UR10, -R9.reuse ;  /* 0x0000000a3f3f7c23 */ /* 0x100fe20008010809 */
[----:B0-----:R-:W-:Y:S01]  /*2c60*/  FSEL R52, R52, -INF , P1 ;  /* 0xff80000034347808 */ /* 0x001fe20000800000 */
[--C-:B------:R-:W-:Y:S01]  /*2c70*/  FFMA.FTZ R66, R66, UR10, -R9.reuse ;  /* 0x0000000a42427c23 */ /* 0x100fe20008010809 */
[----:B------:R-:W-:Y:S01]  /*2c80*/  FMNMX.FTZ R3, R49, R4, !PT ;  /* 0x0000000431037209 */ /* 0x000fe20007810000 */
[--C-:B------:R-:W-:Y:S01]  /*2c90*/  FFMA.FTZ R67, R67, UR10, -R9.reuse ;  /* 0x0000000a43437c23 */ /* 0x100fe20008010809 */
[----:B------:R-:W-:Y:S01]  /*2ca0*/  ISETP.GT.AND P1, PT, R0, 0x40, PT ;  /* 0x000000400000780c */ /* 0x000fe20003f24270 */
[----:B------:R-:W0:Y:S01]  /*2cb0*/  MUFU.TANH R60, R60 ;  /* 0x0000003c003c7308 */ /* 0x000e220000002400 */
[----:B---3--:R-:W-:Y:S01]  /*2cc0*/  FSEL R53, R53, -INF , P2 ;  /* 0xff80000035357808 */ /* 0x008fe20001000000 */
[--C-:B------:R-:W-:Y:S01]  /*2cd0*/  FFMA.FTZ R70, R70, UR10, -R9.reuse ;  /* 0x0000000a46467c23 */ /* 0x100fe20008010809 */
[----:B------:R-:W-:Y:S01]  /*2ce0*/  FMNMX.FTZ R4, R52, R3, !PT ;  /* 0x0000000334047209 */ /* 0x000fe20007810000 */
[----:B------:R-:W-:Y:S01]  /*2cf0*/  FFMA.FTZ R9, R71, UR10, -R9 ;  /* 0x0000000a47097c23 */ /* 0x000fe20008010809 */
[----:B------:R-:W-:-:S02]  /*2d00*/  ISETP.GT.AND P2, PT, R0, 0x41, PT ;  /* 0x000000410000780c */ /* 0x000fc40003f44270 */
[----:B-1----:R-:W-:Y:S01]  /*2d10*/  FSEL R56, R56, -INF , P1 ;  /* 0xff80000038387808 */ /* 0x002fe20000800000 */
[----:B------:R-:W1:Y:S01]  /*2d20*/  MUFU.TANH R61, R61 ;  /* 0x0000003d003d7308 */ /* 0x000e620000002400 */
[----:B------:R-:W-:Y:S02]  /*2d30*/  FMNMX.FTZ R3, R53, R4, !PT ;  /* 0x0000000435037209 */ /* 0x000fe40007810000 */
[----:B------:R-:W-:Y:S02]  /*2d40*/  ISETP.GT.AND P1, PT, R0, 0x48, PT ;  /* 0x000000480000780c */ /* 0x000fe40003f24270 */
[----:B--2---:R-:W-:Y:S02]  /*2d50*/  FSEL R57, R57, -INF , P2 ;  /* 0xff80000039397808 */ /* 0x004fe40001000000 */
[----:B------:R-:W-:Y:S01]  /*2d60*/  FMNMX.FTZ R4, R56, R3, !PT ;  /* 0x0000000338047209 */ /* 0x000fe20007810000 */
[----:B------:R-:W2:Y:S01]  /*2d70*/  MUFU.TANH R64, R64 ;  /* 0x0000004000407308 */ /* 0x000ea20000002400 */
[----:B------:R-:W-:-:S02]  /*2d80*/  ISETP.GT.AND P2, PT, R0, 0x49, PT ;  /* 0x000000490000780c */ /* 0x000fc40003f44270 */
[----:B0-----:R-:W-:Y:S02]  /*2d90*/  FSEL R60, R60, -INF , P1 ;  /* 0xff8000003c3c7808 */ /* 0x001fe40000800000 */
[----:B------:R-:W-:Y:S02]  /*2da0*/  FMNMX.FTZ R3, R57, R4, !PT ;  /* 0x0000000439037209 */ /* 0x000fe40007810000 */
[----:B------:R-:W-:Y:S01]  /*2db0*/  ISETP.GT.AND P1, PT, R0, 0x50, PT ;  /* 0x000000500000780c */ /* 0x000fe20003f24270 */
[----:B------:R-:W0:Y:S01]  /*2dc0*/  MUFU.TANH R65, R65 ;  /* 0x0000004100417308 */ /* 0x000e220000002400 */
[----:B-1----:R-:W-:Y:S02]  /*2dd0*/  FSEL R61, R61, -INF , P2 ;  /* 0xff8000003d3d7808 */ /* 0x002fe40001000000 */
[----:B------:R-:W-:Y:S02]  /*2de0*/  FMNMX.FTZ R4, R60, R3, !PT ;  /* 0x000000033c047209 */ /* 0x000fe40007810000 */
[----:B------:R-:W-:-:S02]  /*2df0*/  ISETP.GT.AND P2, PT, R0, 0x51, PT ;  /* 0x000000510000780c */ /* 0x000fc40003f44270 */
[----:B------:R-:W-:Y:S01]  /*2e00*/  FMNMX.FTZ R3, R61, R4, !PT ;  /* 0x000000043d037209 */ /* 0x000fe20007810000 */
[----:B------:R-:W1:Y:S01]  /*2e10*/  MUFU.TANH R68, R68 ;  /* 0x0000004400447308 */ /* 0x000e620000002400 */
[----:B--2---:R-:W-:Y:S02]  /*2e20*/  FSEL R64, R64, -INF , P1 ;  /* 0xff80000040407808 */ /* 0x004fe40000800000 */
[----:B------:R-:W-:Y:S02]  /*2e30*/  ISETP.GT.AND P1, PT, R0, 0x58, PT ;  /* 0x000000580000780c */ /* 0x000fe40003f24270 */
[----:B------:R-:W-:-:S03]  /*2e40*/  FMNMX.FTZ R4, R64, R3, !PT ;  /* 0x0000000340047209 */ /* 0x000fc60007810000 */
[----:B------:R-:W2:Y:S01]  /*2e50*/  MUFU.TANH R69, R69 ;  /* 0x0000004500457308 */ /* 0x000ea20000002400 */
[----:B0-----:R-:W-:Y:S02]  /*2e60*/  FSEL R65, R65, -INF , P2 ;  /* 0xff80000041417808 */ /* 0x001fe40001000000 */
[----:B------:R-:W-:Y:S02]  /*2e70*/  ISETP.GT.AND P2, PT, R0, 0x59, PT ;  /* 0x000000590000780c */ /* 0x000fe40003f44270 */
[----:B------:R-:W-:-:S03]  /*2e80*/  FMNMX.FTZ R3, R65, R4, !PT ;  /* 0x0000000441037209 */ /* 0x000fc60007810000 */
[----:B------:R-:W-:Y:S01]  /*2e90*/  MUFU.EX2 R26, R26 ;  /* 0x0000001a001a7308 */ /* 0x000fe20000000800 */
[----:B-1----:R-:W-:-:S04]  /*2ea0*/  FSEL R68, R68, -INF , P1 ;  /* 0xff80000044447808 */ /* 0x002fc80000800000 */
[----:B------:R-:W-:-:S03]  /*2eb0*/  FMNMX.FTZ R0, R68, R3, !PT ;  /* 0x0000000344007209 */ /* 0x000fc60007810000 */
[----:B------:R-:W0:Y:S01]  /*2ec0*/  MUFU.EX2 R27, R27 ;  /* 0x0000001b001b7308 */ /* 0x000e220000000800 */
[----:B--2---:R-:W-:-:S04]  /*2ed0*/  FSEL R69, R69, -INF , P2 ;  /* 0xff80000045457808 */ /* 0x004fc80001000000 */
[----:B------:R-:W-:-:S03]  /*2ee0*/  FMNMX.FTZ R0, R69, R0, !PT ;  /* 0x0000000045007209 */ /* 0x000fc60007810000 */
[----:B------:R-:W-:Y:S02]  /*2ef0*/  MUFU.EX2 R30, R30 ;  /* 0x0000001e001e7308 */ /* 0x000fe40000000800 */
[----:B------:R-:W1:Y:S06]  /*2f00*/  SHFL.BFLY PT, R3, R0, 0x2, 0x1f ;  /* 0x0c401f0000037f89 */ /* 0x000e6c00000e0000 */
[----:B------:R-:W2:Y:S01]  /*2f10*/  MUFU.EX2 R31, R31 ;  /* 0x0000001f001f7308 */ /* 0x000ea20000000800 */
[----:B0-----:R-:W-:-:S07]  /*2f20*/  F2FP.BF16.F32.PACK_AB R173, R27, R26 ;  /* 0x0000001a1bad723e */ /* 0x001fce00000010ff */
[----:B------:R-:W-:Y:S08]  /*2f30*/  MUFU.EX2 R34, R34 ;  /* 0x0000002200227308 */ /* 0x000ff00000000800 */
[----:B------:R-:W0:Y:S01]  /*2f40*/  MUFU.EX2 R35, R35 ;  /* 0x0000002300237308 */ /* 0x000e220000000800 */
[----:B--2---:R-:W-:Y:S02]  /*2f50*/  F2FP.BF16.F32.PACK_AB R175, R31, R30 ;  /* 0x0000001e1faf723e */ /* 0x004fe400000010ff */
[----:B-1----:R-:W-:-:S05]  /*2f60*/  FMNMX.FTZ R3, R0, R3, !PT ;  /* 0x0000000300037209 */ /* 0x002fca0007810000 */
[----:B------:R-:W1:Y:S01]  /*2f70*/  SHFL.BFLY PT, R4, R3, 0x1, 0x1f ;  /* 0x0c201f0003047f89 */ /* 0x000e6200000e0000 */
[----:B------:R2:W-:Y:S08]  /*2f80*/  MUFU.EX2 R155, R9 ;  /* 0x00000009009b7308 */ /* 0x0005f00000000800 */
[----:B------:R-:W-:Y:S01]  /*2f90*/  MUFU.EX2 R38, R38 ;  /* 0x0000002600267308 */ /* 0x000fe20000000800 */
[----:B--2---:R-:W-:Y:S01]  /*2fa0*/  FADD.FTZ R9, R26, R27 ;  /* 0x0000001b1a097221 */ /* 0x004fe20000010000 */
[----:B0-----:R-:W-:-:S06]  /*2fb0*/  F2FP.BF16.F32.PACK_AB R169, R35, R34 ;  /* 0x0000002223a9723e */ /* 0x001fcc00000010ff */
[----:B------:R-:W0:Y:S01]  /*2fc0*/  MUFU.EX2 R39, R39 ;  /* 0x0000002700277308 */ /* 0x000e220000000800 */
        /* <DEDUP_REMOVED lines=8> */
[----:B0-----:R-:W-:Y:S01]  /*3050*/  F2FP.BF16.F32.PACK_AB R171, R39, R38 ;  /* 0x0000002627ab723e */ /* 0x001fe200000010ff */
        /* <DEDUP_REMOVED lines=14> */
[----:B------:R-:W0:Y:S01]  /*3140*/  MUFU.EX2 R25, R25 ;  /* 0x0000001900197308 */ /* 0x000e220000000800 */
        /* <DEDUP_REMOVED lines=16> */
[----:B0-----:R-:W-:Y:S01]  /*3250*/  FADD.FTZ R9, R24, R25 ;  /* 0x0000001918097221 */ /* 0x001fe20000010000 */
[----:B------:R-:W-:Y:S01]  /*3260*/  FADD.FTZ R15, R43, R12 ;  /* 0x0000000c2b0f7221 */ /* 0x000fe20000010000 */
[--C-:B------:R-:W-:Y:S01]  /*3270*/  FFMA.FTZ R65, R65, UR10, -R3.reuse ;  /* 0x0000000a41417c23 */ /* 0x100fe20008010803 */
[--C-:B------:R-:W-:Y:S01]  /*3280*/  FFMA.FTZ R68, R68, UR10, -R3.reuse ;  /* 0x0000000a44447c23 */ /* 0x100fe20008010803 */
[----:B------:R-:W-:Y:S01]  /*3290*/  FFMA.FTZ R3, R69, UR10, -R3 ;  /* 0x0000000a45037c23 */ /* 0x000fe20008010803 */
[----:B------:R-:W-:-:S02]  /*32a0*/  F2FP.BF16.F32.PACK_AB R165, R43, R42 ;  /* 0x0000002a2ba5723e */ /* 0x000fc400000010ff */
[----:B------:R-:W0:Y:S01]  /*32b0*/  MUFU.EX2 R32, R32 ;  /* 0x0000002000207308 */ /* 0x000e220000000800 */
[----:B--2---:R-:W-:Y:S01]  /*32c0*/  FADD.FTZ R0, R28, R9 ;  /* 0x000000091c007221 */ /* 0x004fe20000010000 */
[----:B------:R-:W-:Y:S02]  /*32d0*/  IADD3 R9, -R22, 0xb, RZ ;  /* 0x0000000b16097810 */ /* 0x000fe40007ffe1ff */
[----:B------:R-:W-:-:S04]  /*32e0*/  F2FP.BF16.F32.PACK_AB R172, R25, R24 ;  /* 0x0000001819ac723e */ /* 0x000fc800000010ff */
[----:B------:R-:W2:Y:S01]  /*32f0*/  MUFU.EX2 R33, R33 ;  /* 0x0000002100217308 */ /* 0x000ea20000000800 */
[C---:B-1----:R-:W-:Y:S01]  /*3300*/  FADD.FTZ R13, R29.reuse, R0 ;  /* 0x000000001d0d7221 */ /* 0x042fe20000010000 */
[----:B------:R-:W-:Y:S01]  /*3310*/  @!P1 VIADD R0, R6, 0x22840 ;  /* 0x0002284006009836 */ /* 0x000fe20000000000 */
[----:B------:R-:W-:-:S04]  /*3320*/  F2FP.BF16.F32.PACK_AB R174, R29, R28 ;  /* 0x0000001c1dae723e */ /* 0x000fc800000010ff */
[----:B------:R-:W-:Y:S01]  /*3330*/  @!P1 PRMT R0, RZ, 0x654, R0 ;  /* 0x00000654ff009816 */ /* 0x000fe20000000000 */
[----:B------:R-:W1:Y:S01]  /*3340*/  MUFU.EX2 R36, R36 ;  /* 0x0000002400247308 */ /* 0x000e620000000800 */
[----:B0-----:R-:W-:Y:S01]  /*3350*/  FADD.FTZ R10, R32, R13 ;  /* 0x0000000d200a7221 */ /* 0x001fe20000010000 */
[----:B------:R0:W-:Y:S06]  /*3360*/  BAR.ARV R9, 0x100 ;  /* 0x000400090000751d */ /* 0x0001ec0000002000 */
[----:B------:R-:W3:Y:S01]  /*3370*/  MUFU.EX2 R46, R46 ;  /* 0x0000002e002e7308 */ /* 0x000ee20000000800 */
[C---:B--2---:R-:W-:Y:S01]  /*3380*/  FADD.FTZ R13, R33.reuse, R10 ;  /* 0x0000000a210d7221 */ /* 0x044fe20000010000 */
[----:B------:R2:W-:Y:S01]  /*3390*/  @!P1 SYNCS.ARRIVE.TRANS64.RED.A1T0 RZ, [R0+URZ], RZ ;  /* 0x000000ff00ff99a7 */ /* 0x0005e2000810043f */
[----:B------:R-:W-:-:S05]  /*33a0*/  F2FP.BF16.F32.PACK_AB R168, R33, R32 ;  /* 0x0000002021a8723e */ /* 0x000fca00000010ff */
[----:B------:R-:W4:Y:S01]  /*33b0*/  MUFU.EX2 R37, R37 ;  /* 0x0000002500257308 */ /* 0x000f220000000800 */
[----:B-1----:R-:W-:-:S07]  /*33c0*/  FADD.FTZ R10, R36, R13 ;  /* 0x0000000d240a7221 */ /* 0x002fce0000010000 */
[----:B------:R-:W1:Y:S01]  /*33d0*/  MUFU.EX2 R47, R47 ;  /* 0x0000002f002f7308 */ /* 0x000e620000000800 */
[----:B---3--:R-:W-:-:S07]  /*33e0*/  FADD.FTZ R12, R46, R15 ;  /* 0x0000000f2e0c7221 */ /* 0x008fce0000010000 */
[----:B------:R-:W2:Y:S01]  /*33f0*/  MUFU.EX2 R40, R40 ;  /* 0x0000002800287308 */ /* 0x000ea20000000800 */
[C---:B----4-:R-:W-:Y:S01]  /*3400*/  FADD.FTZ R13, R37.reuse, R10 ;  /* 0x0000000a250d7221 */ /* 0x050fe20000010000 */
[----:B------:R-:W-:-:S06]  /*3410*/  F2FP.BF16.F32.PACK_AB R170, R37, R36 ;  /* 0x0000002425aa723e */ /* 0x000fcc00000010ff */
[----:B------:R-:W3:Y:S01]  /*3420*/  MUFU.EX2 R50, R50 ;  /* 0x0000003200327308 */ /* 0x000ee20000000800 */
[C---:B-1----:R-:W-:Y:S01]  /*3430*/  FADD.FTZ R15, R47.reuse, R12 ;  /* 0x0000000c2f0f7221 */ /* 0x042fe20000010000 */
[----:B------:R-:W-:-:S06]  /*3440*/  F2FP.BF16.F32.PACK_AB R167, R47, R46 ;  /* 0x0000002e2fa7723e */ /* 0x000fcc00000010ff */
[----:B------:R-:W1:Y:S01]  /*3450*/  MUFU.EX2 R41, R41 ;  /* 0x0000002900297308 */ /* 0x000e620000000800 */
[----:B--2---:R-:W-:-:S07]  /*3460*/  FADD.FTZ R0, R40, R13 ;  /* 0x0000000d28007221 */ /* 0x004fce0000010000 */
[----:B------:R-:W2:Y:S01]  /*3470*/  MUFU.EX2 R51, R51 ;  /* 0x0000003300337308 */ /* 0x000ea20000000800 */
[----:B---3--:R-:W-:-:S07]  /*3480*/  FADD.FTZ R10, R50, R15 ;  /* 0x0000000f320a7221 */ /* 0x008fce0000010000 */
[----:B------:R-:W3:Y:S01]  /*3490*/  MUFU.EX2 R44, R44 ;  /* 0x0000002c002c7308 */ /* 0x000ee20000000800 */
[C---:B-1----:R-:W-:Y:S01]  /*34a0*/  FADD.FTZ R13, R41.reuse, R0 ;  /* 0x00000000290d7221 */ /* 0x042fe20000010000 */
[----:B------:R-:W-:-:S06]  /*34b0*/  F2FP.BF16.F32.PACK_AB R164, R41, R40 ;  /* 0x0000002829a4723e */ /* 0x000fcc00000010ff */
[----:B------:R-:W1:Y:S01]  /*34c0*/  MUFU.EX2 R54, R54 ;  /* 0x0000003600367308 */ /* 0x000e620000000800 */
[C---:B--2---:R-:W-:Y:S01]  /*34d0*/  FADD.FTZ R15, R51.reuse, R10 ;  /* 0x0000000a330f7221 */ /* 0x044fe20000010000 */
[----:B------:R-:W-:-:S06]  /*34e0*/  F2FP.BF16.F32.PACK_AB R161, R51, R50 ;  /* 0x0000003233a1723e */ /* 0x000fcc00000010ff */
[----:B------:R-:W2:Y:S01]  /*34f0*/  MUFU.EX2 R45, R45 ;  /* 0x0000002d002d7308 */ /* 0x000ea20000000800 */
[----:B---3--:R-:W-:-:S07]  /*3500*/  FADD.FTZ R0, R44, R13 ;  /* 0x0000000d2c007221 */ /* 0x008fce0000010000 */
        /* <DEDUP_REMOVED lines=43> */
[----:B---3--:R-:W-:Y:S01]  /*37c0*/  FADD.FTZ R15, R61, R0 ;  /* 0x000000003d0f7221 */ /* 0x008fe20000010000 */
[C---:B------:R-:W-:Y:S01]  /*37d0*/  FADD.FTZ R0, R155.reuse, R10 ;  /* 0x0000000a9b007221 */ /* 0x040fe20000010000 */
[----:B------:R-:W-:Y:S02]  /*37e0*/  F2FP.BF16.F32.PACK_AB R155, R155, R70 ;  /* 0x000000469b9b723e */ /* 0x000fe400000010ff */
[----:B------:R-:W-:-:S03]  /*37f0*/  F2FP.BF16.F32.PACK_AB R158, R61, R60 ;  /* 0x0000003c3d9e723e */ /* 0x000fc600000010ff */
[----:B------:R-:W3:Y:S01]  /*3800*/  MUFU.EX2 R68, R68 ;  /* 0x0000004400447308 */ /* 0x000ee20000000800 */
[----:B-1----:R-:W-:-:S07]  /*3810*/  FADD.FTZ R10, R64, R15 ;  /* 0x0000000f400a7221 */ /* 0x002fce0000010000 */
[----:B------:R-:W1:Y:S01]  /*3820*/  MUFU.EX2 R13, R3 ;  /* 0x00000003000d7308 */ /* 0x000e620000000800 */
[C---:B--2---:R-:W-:Y:S01]  /*3830*/  FADD.FTZ R15, R65.reuse, R10 ;  /* 0x0000000a410f7221 */ /* 0x044fe20000010000 */
[----:B------:R-:W-:-:S03]  /*3840*/  F2FP.BF16.F32.PACK_AB R152, R65, R64 ;  /* 0x000000404198723e */ /* 0x000fc600000010ff */
[----:B---3--:R-:W-:-:S04]  /*3850*/  FADD.FTZ R10, R68, R15 ;  /* 0x0000000f440a7221 */ /* 0x008fc80000010000 */
[C---:B-1----:R-:W-:Y:S01]  /*3860*/  FADD.FTZ R3, R13.reuse, R10 ;  /* 0x0000000a0d037221 */ /* 0x042fe20000010000 */
[----:B------:R-:W-:Y:S01]  /*3870*/  F2FP.BF16.F32.PACK_AB R154, R13, R68 ;  /* 0x000000440d9a723e */ /* 0x000fe200000010ff */
[----:B0-----:R-:W-:Y:S06]  /*3880*/  @!P0 BRA `(.L_x_3553) ;  /* 0x0000000000048947 */ /* 0x001fec0003800000 */
[----:B------:R-:W-:Y:S01]  /*3890*/  BPT.TRAP 0x1 ;  /* 0x000000040000795c */ /* 0x000fe20000300000 */
.L_x_3553:
[----:B------:R0:W1:Y:S01]  /*38a0*/  SYNCS.PHASECHK.TRANS64.TRYWAIT P2, [R6+URZ+0x22850], R11 ;  /* 0x0228500b060075a7 */ /* 0x000062000804017f */
[----:B------:R-:W-:Y:S05]  /*38b0*/  @!P0 BRA `(.L_x_3554) ;  /* 0x0000000000048947 */ /* 0x000fea0003800000 */
[----:B------:R-:W-:Y:S01]  /*38c0*/  BPT.TRAP 0x1 ;  /* 0x000000040000795c */ /* 0x000fe20000300000 */
.L_x_3554:
[----:B-1----:R-:W-:Y:S05]  /*38d0*/  @P2 BRA `(.L_x_3555) ;  /* 0x0000000000082947 */ /* 0x002fea0003800000 */
[----:B------:R-:W1:Y:S02]  /*38e0*/  SYNCS.PHASECHK.TRANS64.TRYWAIT P2, [R6+URZ+0x22850], R11 ;  /* 0x0228500b060075a7 */ /* 0x000e64000804017f */
[----:B-1----:R-:W-:Y:S05]  /*38f0*/  @!P2 BRA `(.L_x_3556) ;  /* 0x000000d000a8a947 */ /* 0x002fea0003800000 */
.L_x_3555:
[----:B------:R-:W-:Y:S01]  /*3900*/  R2UR UR6, R7 ;  /* 0x00000000070672ca */ /* 0x000fe200000e0000 */
[----:B------:R2:W-:Y:S01]  /*3910*/  BAR.SYNC.DEFER_BLOCKING R8, 0x100 ;  /* 0x000400080000751d */ /* 0x0005e20000010000 */
[----:B------:R-:W-:Y:S01]  /*3920*/  UIADD3 UR23, UR50, -0x2, URZ ;  /* 0xfffffffe32177890 */ /* 0x000fe2000fffe03f */
[----:B01----:R-:W-:-:S04]  /*3930*/  @!P1 VIADD R6, R6, 0x22860 ;  /* 0x0002286006069836 */ /* 0x003fc80000000000 */
[----:B------:R-:W-:Y:S01]  /*3940*/  UMOV UR7, 0x40000040 ;  /* 0x4000004000077882 */ /* 0x000fe20000000000 */
[----:B------:R-:W-:-:S05]  /*3950*/  @!P1 PRMT R6, RZ, 0x654, R6 ;  /* 0x00000654ff069816 */ /* 0x000fca0000000006 */
        /* <DEDUP_REMOVED lines=38> */
[----:B------:R-:W-:-:S04]  /*3bc0*/  UIADD3 UR6, UR41, -UR44, URZ ;  /* 0x8000002c29067290 */ /* 0x000fc8000fffe03f */
[----:B------:R-:W-:-:S04]  /*3bd0*/  ULEA UR6, UR49, UR6, 0x7 ;  /* 0x0000000631067291 */ /* 0x000fc8000f8e383f */
        /* <DEDUP_REMOVED lines=9> */
[----:B--2---:R-:W-:Y:S05]  /*3c70*/  @!P2 BRA `(.L_x_3557) ;  /* 0x00000028007ca947 */ /* 0x004fea0003800000 */
[----:B------:R-:W-:Y:S01]  /*3c80*/  IMAD.MOV.U32 R8, RZ, RZ, R5 ;  /* 0x000000ffff087224 */ /* 0x000fe200078e0005 */
[----:B------:R-:W-:Y:S01]  /*3c90*/  ULDC UR25, c[0x0][0x9d8] ;  /* 0x0002760000197ab9 */ /* 0x000fe20000000800 */
[----:B------:R-:W-:Y:S01]  /*3ca0*/  IMAD.MOV.U32 R7, RZ, RZ, R4 ;  /* 0x000000ffff077224 */ /* 0x000fe200078e0004 */
[----:B------:R-:W-:-:S06]  /*3cb0*/  ULDC UR24, c[0x0][0x988] ;  /* 0x0002620000187ab9 */ /* 0x000fcc0000000800 */
.L_x_3566:
[----:B------:R-:W-:-:S04]  /*3cc0*/  UIADD3 UR37, UR37, 0x1, URZ ;  /* 0x0000000125257890 */ /* 0x000fc8000fffe03f */
[----:B------:R-:W-:-:S04]  /*3cd0*/  UISETP.NE.AND UP0, UPT, UR37, 0x2, UPT ;  /* 0x000000022500788c */ /* 0x000fc8000bf05270 */
[----:B------:R-:W-:Y:S02]  /*3ce0*/  USEL UR6, URZ, 0x1, UP0 ;  /* 0x000000013f067887 */ /* 0x000fe40008000000 */
[----:B------:R-:W-:Y:S02]  /*3cf0*/  USEL UR37, UR37, URZ, UP0 ;  /* 0x0000003f25257287 */ /* 0x000fe40008000000 */
[----:B------:R-:W-:Y:S01]  /*3d00*/  ULOP3.LUT UR40, UR40, UR6, URZ, 0x3c, !UPT ;  /* 0x0000000628287292 */ /* 0x000fe2000f8e3c3f */
[----:B0-----:R-:W-:Y:S11]  /*3d10*/  @!P0 BRA `(.L_x_3558) ;  /* 0x0000000000048947 */ /* 0x001ff60003800000 */
[----:B------:R-:W-:Y:S01]  /*3d20*/  BPT.TRAP 0x1 ;  /* 0x000000040000795c */ /* 0x000fe20000300000 */
.L_x_3558:
        /* <DEDUP_REMOVED lines=9> */
.L_x_3559:
[----:B-1----:R-:W-:Y:S05]  /*3dc0*/  @P2 BRA `(.L_x_3560) ;  /* 0x0000000000082947 */ /* 0x002fea0003800000 */
[----:B------:R-:W1:Y:S02]  /*3dd0*/  SYNCS.PHASECHK.TRANS64.TRYWAIT P2, [UR26+0x22830], R6 ;  /* 0x02283006ff0075a7 */ /* 0x000e64000804015a */
[----:B-1----:R-:W-:Y:S05]  /*3de0*/  @!P2 BRA `(.L_x_3561) ;  /* 0x000000cc0080a947 */ /* 0x002fea0003800000 */
.L_x_3560:
[----:B------:R-:W-:Y:S01]  /*3df0*/  UIMAD UR18, UR37, 0x300, UR20 ;  /* 0x00000300251278a4 */ /* 0x000fe2000f8e0214 */
[----:B------:R-:W-:Y:S01]  /*3e00*/  WARPGROUP.ARRIVE ;  /* 0x00000000000079c5 */ /* 0x000fe20000000000 */
[----:B------:R-:W-:Y:S01]  /*3e10*/  UMOV UR19, 0x40000040 ;  /* 0x4000004000137882 */ /* 0x000fe20000000000 */
[----:B------:R-:W-:Y:S01]  /*3e20*/  UMOV UR7, 0x40000040 ;  /* 0x4000004000077882 */ /* 0x000fe20000000000 */
[----:B------:R-:W-:Y:S01]  /*3e30*/  UIADD3 UR6, UR18, 0x2, URZ ;  /* 0x0000000212067890 */ /* 0x000fe2000fffe03f */
[----:B------:R-:W-:Y:S01]  /*3e40*/  MOV R13, 0xfffffffe ;  /* 0xfffffffe000d7802 */ /* 0x000fe20000000f00 */
        /* <DEDUP_REMOVED lines=8> */
[----:B------:R-:W-:-:S04]  /*3ed0*/  USHF.L.U32 UR6, UR49, 0x7, URZ ;  /* 0x0000000731067899 */ /* 0x000fc8000800063f */
[----:B------:R-:W-:-:S04]  /*3ee0*/  UIMAD UR6, UR23, -0x60, UR6 ;  /* 0xffffffa0170678a4 */ /* 0x000fc8000f8e0206 */
[----:B------:R-:W-:-:S04]  /*3ef0*/  UIADD3 UR6, UR6, 0x1, UR41 ;  /* 0x0000000106067890 */ /* 0x000fc8000fffe029 */
[----:B------:R-:W-:Y:S01]  /*3f00*/  UIADD3 UR6, UR6, -UR44, URZ ;  /* 0x8000002c06067290 */ /* 0x000fe2000fffe03f */
        /* <DEDUP_REMOVED lines=15> */
[----:B------:R-:W-:-:S02]  /*4000*/  IMAD R170, R18, R13, UR6 ;  /* 0x0000000612aa7e24 */ /* 0x000fc4000f8e020d */
[----:B------:R-:W-:Y:S01]  /*4010*/  FMUL.FTZ R10, R157, UR25 ;  /* 0x000000199d0a7c20 */ /* 0x000fe20008410000 */
[----:B------:R-:W-:Y:S01]  /*4020*/  FMUL.FTZ R205, R160, UR25 ;  /* 0x00000019a0cd7c20 */ /* 0x000fe20008410000 */
[----:B------:R-:W-:Y:S01]  /*4030*/  FMUL.FTZ R11, R161, UR25 ;  /* 0x00000019a10b7c20 */ /* 0x000fe20008410000 */
[----:B------:R-:W-:Y:S02]  /*4040*/  IMAD.IADD R170, R19, 0x1, R170 ;  /* 0x0000000113aa7824 */ /* 0x000fe400078e02aa */
[----:B------:R-:W-:Y:S01]  /*4050*/  FMUL.FTZ R161, R163, UR25 ;  /* 0x00000019a3a17c20 */ /* 0x000fe20008410000 */
[----:B------:R-:W-:Y:S01]  /*4060*/  FMUL.FTZ R163, R167, UR25 ;  /* 0x00000019a7a37c20 */ /* 0x000fe20008410000 */
[----:B------:R-:W2:Y:S01]  /*4070*/  MUFU.TANH R5, R5 ;  /* 0x0000000500057308 */ /* 0x000ea20000002400 */
[----:B------:R-:W-:Y:S01]  /*4080*/  FMUL.FTZ R15, R154, UR25 ;  /* 0x000000199a0f7c20 */ /* 0x000fe20008410000 */
[C---:B------:R-:W-:Y:S01]  /*4090*/  ISETP.GT.AND P2, PT, R170.reuse, RZ, PT ;  /* 0x000000ffaa00720c */ /* 0x040fe20003f44270 */
[----:B------:R-:W-:Y:S01]  /*40a0*/  FMUL.FTZ R167, R171, UR25 ;  /* 0x00000019aba77c20 */ /* 0x000fe20008410000 */
[----:B------:R-:W-:Y:S01]  /*40b0*/  ISETP.GT.AND P3, PT, R170, 0x1, PT ;  /* 0x00000001aa00780c */ /* 0x000fe20003f64270 */
[----:B------:R-:W-:Y:S01]  /*40c0*/  FMUL.FTZ R173, R173, UR25 ;  /* 0x00000019adad7c20 */ /* 0x000fe20008410000 */
[----:B------:R-:W-:Y:S01]  /*40d0*/  FMUL.FTZ R165, R165, UR25 ;  /* 0x00000019a5a57c20 */ /* 0x000fe20008410000 */
[----:B------:R-:W-:Y:S01]  /*40e0*/  FMUL.FTZ R177, R177, UR25 ;  /* 0x00000019b1b17c20 */ /* 0x000fe20008410000 */
[----:B------:R-:W3:Y:S01]  /*40f0*/  MUFU.TANH R9, R9 ;  /* 0x0000000900097308 */ /* 0x000ee20000002400 */
[----:B-1----:R-:W-:Y:S01]  /*4100*/  FSEL R207, R4, -INF , P2 ;  /* 0xff80000004cf7808 */ /* 0x002fe20001000000 */
[----:B------:R-:W-:Y:S01]  /*4110*/  FMUL.FTZ R168, R168, UR25 ;  /* 0x00000019a8a87c20 */ /* 0x000fe20008410000 */
[----:B------:R-:W-:Y:S01]  /*4120*/  ISETP.GT.AND P2, PT, R170, 0x8, PT ;  /* 0x00000008aa00780c */ /* 0x000fe20003f44270 */
[----:B------:R-:W-:Y:S01]  /*4130*/  FMUL.FTZ R169, R169, UR25 ;  /* 0x00000019a9a97c20 */ /* 0x000fe20008410000 */
[----:B------:R-:W-:Y:S01]  /*4140*/  FMNMX.FTZ R154, R207, R7, !PT ;  /* 0x00000007cf9a7209 */ /* 0x000fe20007810000 */
[----:B------:R-:W-:Y:S01]  /*4150*/  FMUL.FTZ R172, R172, UR25 ;  /* 0x00000019acac7c20 */ /* 0x000fe20008410000 */
[----:B------:R-:W-:Y:S01]  /*4160*/  FMUL.FTZ R4, R181, UR25 ;  /* 0x00000019b5047c20 */ /* 0x000fe20008410000 */
[----:B------:R-:W-:Y:S01]  /*4170*/  MUFU.TANH R10, R10 ;  /* 0x0000000a000a7308 */ /* 0x000fe20000002400 */
[----:B--2---:R-:W-:Y:S01]  /*4180*/  FSEL R171, R5, -INF , P3 ;  /* 0xff80000005ab7808 */ /* 0x004fe20001800000 */
[----:B------:R-:W-:Y:S01]  /*4190*/  FMUL.FTZ R14, R155, UR25 ;  /* 0x000000199b0e7c20 */ /* 0x000fe20008410000 */
[----:B------:R-:W-:Y:S01]  /*41a0*/  ISETP.GT.AND P3, PT, R170, 0x9, PT ;  /* 0x00000009aa00780c */ /* 0x000fe20003f64270 */
[----:B------:R-:W-:Y:S01]  /*41b0*/  FMUL.FTZ R176, R176, UR25 ;  /* 0x00000019b0b07c20 */ /* 0x000fe20008410000 */
[----:B------:R-:W-:Y:S01]  /*41c0*/  FMNMX.FTZ R154, R171, R154, !PT ;  /* 0x0000009aab9a7209 */ /* 0x000fe20007810000 */
        /* <DEDUP_REMOVED lines=14> */
[----:B------:R-:W-:-:S04]  /*42b0*/  FMUL.FTZ R175, R175, UR25 ;  /* 0x00000019afaf7c20 */ /* 0x000fc80008410000 */
[----:B------:R-:W-:Y:S08]  /*42c0*/  MUFU.TANH R12, R12 ;  /* 0x0000000c000c7308 */ /* 0x000ff00000002400 */
[----:B------:R3:W-:Y:S08]  /*42d0*/  MUFU.TANH R152, R173 ;  /* 0x000000ad00987308 */ /* 0x0007f00000002400 */
[----:B------:R-:W4:Y:S01]  /*42e0*/  MUFU.TANH R165, R165 ;  /* 0x000000a500a57308 */ /* 0x000f220000002400 */
[----:B---3--:R-:W-:-:S02]  /*42f0*/  FSEL R173, R9, -INF , P2 ;  /* 0xff80000009ad7808 */ /* 0x008fc40001000000 */
[C---:B------:R-:W-:Y:S02]  /*4300*/  ISETP.GT.AND P2, PT, R170.reuse, 0x10, PT ;  /* 0x00000010aa00780c */ /* 0x040fe40003f44270 */
[----:B------:R-:W-:Y:S02]  /*4310*/  FMNMX.FTZ R154, R173, R154, !PT ;  /* 0x0000009aad9a7209 */ /* 0x000fe40007810000 */
[----:B-1----:R-:W-:Y:S01]  /*4320*/  FSEL R205, R205, -INF , P2 ;  /* 0xff800000cdcd7808 */ /* 0x002fe20001000000 */
[----:B------:R1:W-:Y:S01]  /*4330*/  MUFU.TANH R13, R177 ;  /* 0x000000b1000d7308 */ /* 0x0003e20000002400 */
[----:B------:R-:W-:-:S07]  /*4340*/  ISETP.GT.AND P2, PT, R170, 0x18, PT ;  /* 0x00000018aa00780c */ /* 0x000fce0003f44270 */
[----:B------:R3:W5:Y:S01]  /*4350*/  MUFU.TANH R160, R168 ;  /* 0x000000a800a07308 */ /* 0x0007620000002400 */
[----:B-1----:R-:W-:Y:S02]  /*4360*/  FSEL R177, R10, -INF , P3 ;  /* 0xff8000000ab17808 */ /* 0x002fe40001800000 */
[----:B------:R-:W-:Y:S02]  /*4370*/  ISETP.GT.AND P3, PT, R170, 0x11, PT ;  /* 0x00000011aa00780c */ /* 0x000fe40003f64270 */
[----:B------:R-:W-:Y:S02]  /*4380*/  FMNMX.FTZ R154, R177, R154, !PT ;  /* 0x0000009ab19a7209 */ /* 0x000fe40007810000 */
[----:B--2---:R-:W-:Y:S01]  /*4390*/  FSEL R181, R11, -INF , P3 ;  /* 0xff8000000bb57808 */ /* 0x004fe20001800000 */
[----:B------:R1:W2:Y:S01]  /*43a0*/  MUFU.TANH R153, R169 ;  /* 0x000000a900997308 */ /* 0x0002a20000002400 */
[----:B------:R-:W-:Y:S01]  /*43b0*/  FMNMX.FTZ R154, R205, R154, !PT ;  /* 0x0000009acd9a7209 */ /* 0x000fe20007810000 */
[----:B---3--:R-:W-:Y:S01]  /*43c0*/  FMUL.FTZ R168, R174, UR25 ;  /* 0x00000019aea87c20 */ /* 0x008fe20008410000 */
[----:B------:R-:W-:-:S02]  /*43d0*/  ISETP.GT.AND P3, PT, R170, 0x19, PT ;  /* 0x00000019aa00780c */ /* 0x000fc40003f64270 */
[----:B------:R-:W-:Y:S02]  /*43e0*/  FMNMX.FTZ R154, R181, R154, !PT ;  /* 0x0000009ab59a7209 */ /* 0x000fe40007810000 */
[----:B----4-:R-:W-:Y:S01]  /*43f0*/  FSEL R165, R165, -INF , P3 ;  /* 0xff800000a5a57808 */ /* 0x010fe20001800000 */
[----:B------:R-:W3:Y:S01]  /*4400*/  MUFU.TANH R155, R172 ;  /* 0x000000ac009b7308 */ /* 0x000ee20000002400 */
[----:B-1----:R-:W-:Y:S02]  /*4410*/  FSEL R169, R12, -INF , P2 ;  /* 0xff8000000ca97808 */ /* 0x002fe40001000000 */
[C---:B------:R-:W-:Y:S02]  /*4420*/  ISETP.GT.AND P2, PT, R170.reuse, 0x20, PT ;  /* 0x00000020aa00780c */ /* 0x040fe40003f44270 */
[----:B------:R-:W-:Y:S02]  /*4430*/  FMNMX.FTZ R154, R169, R154, !PT ;  /* 0x0000009aa99a7209 */ /* 0x000fe40007810000 */
[----:B------:R-:W-:Y:S01]  /*4440*/  ISETP.GT.AND P3, PT, R170, 0x21, PT ;  /* 0x00000021aa00780c */ /* 0x000fe20003f64270 */
[----:B------:R1:W4:Y:S01]  /*4450*/  MUFU.TANH R20, R176 ;  /* 0x000000b000147308 */ /* 0x0003220000002400 */
[----:B-----5:R-:W-:-:S02]  /*4460*/  FSEL R160, R160, -INF , P2 ;  /* 0xff800000a0a07808 */ /* 0x020fc40001000000 */
[----:B------:R-:W-:Y:S02]  /*4470*/  FMNMX.FTZ R5, R165, R154, !PT ;  /* 0x0000009aa5057209 */ /* 0x000fe40007810000 */
[----:B------:R-:W-:Y:S02]  /*4480*/  ISETP.GT.AND P2, PT, R170, 0x28, PT ;  /* 0x00000028aa00780c */ /* 0x000fe40003f44270 */
[----:B--2---:R-:W-:Y:S01]  /*4490*/  FSEL R153, R153, -INF , P3 ;  /* 0xff80000099997808 */ /* 0x004fe20001800000 */
[----:B------:R-:W2:Y:S01]  /*44a0*/  MUFU.TANH R180, R180 ;  /* 0x000000b400b47308 */ /* 0x000ea20000002400 */
[----:B------:R-:W-:Y:S01]  /*44b0*/  FMNMX.FTZ R10, R160, R5, !PT ;  /* 0x00000005a00a7209 */ /* 0x000fe20007810000 */
[----:B-1----:R-:W-:Y:S01]  /*44c0*/  FMUL.FTZ R176, R178, UR25 ;  /* 0x00000019b2b07c20 */ /* 0x002fe20008410000 */
[C---:B------:R-:W-:Y:S01]  /*44d0*/  ISETP.GT.AND P3, PT, R170.reuse, 0x29, PT ;  /* 0x00000029aa00780c */ /* 0x040fe20003f64270 */
[----:B------:R-:W-:Y:S01]  /*44e0*/  FMUL.FTZ R178, R179, UR25 ;  /* 0x00000019b3b27c20 */ /* 0x000fe20008410000 */
[----:B---3--:R-:W-:Y:S01]  /*44f0*/  FSEL R155, R155, -INF , P2 ;  /* 0xff8000009b9b7808 */ /* 0x008fe20001000000 */
[----:B------:R-:W-:Y:S01]  /*4500*/  FMUL.FTZ R179, R183, UR25 ;  /* 0x00000019b7b37c20 */ /* 0x000fe20008410000 */
[----:B------:R-:W-:Y:S01]  /*4510*/  FMNMX.FTZ R10, R153, R10, !PT ;  /* 0x0000000a990a7209 */ /* 0x000fe20007810000 */
[----:B------:R-:W1:Y:S01]  /*4520*/  MUFU.TANH R4, R4 ;  /* 0x0000000400047308 */ /* 0x000e620000002400 */
[----:B------:R-:W-:Y:S01]  /*4530*/  ISETP.GT.AND P2, PT, R170, 0x30, PT ;  /* 0x00000030aa00780c */ /* 0x000fe20003f44270 */
[----:B------:R-:W-:Y:S01]  /*4540*/  FMUL.FTZ R183, R187, UR25 ;  /* 0x00000019bbb77c20 */ /* 0x000fe20008410000 */
[----:B------:R-:W-:Y:S01]  /*4550*/  FSEL R152, R152, -INF , P3 ;  /* 0xff80000098987808 */ /* 0x000fe20001800000 */
[----:B------:R-:W-:Y:S01]  /*4560*/  FMUL.FTZ R187, R195, UR25 ;  /* 0x00000019c3bb7c20 */ /* 0x000fe20008410000 */
[----:B------:R-:W-:-:S02]  /*4570*/  FMNMX.FTZ R5, R155, R10, !PT ;  /* 0x0000000a9b057209 */ /* 0x000fc40007810000 */
[----:B------:R-:W-:Y:S01]  /*4580*/  ISETP.GT.AND P3, PT, R170, 0x31, PT ;  /* 0x00000031aa00780c */ /* 0x000fe20003f64270 */
[----:B------:R-:W3:Y:S01]  /*4590*/  MUFU.TANH R184, R184 ;  /* 0x000000b800b87308 */ /* 0x000ee20000002400 */
[----:B----4-:R-:W-:Y:S02]  /*45a0*/  FSEL R20, R20, -INF , P2 ;  /* 0xff80000014147808 */ /* 0x010fe40001000000 */
[----:B------:R-:W-:Y:S02]  /*45b0*/  FMNMX.FTZ R5, R152, R5, !PT ;  /* 0x0000000598057209 */ /* 0x000fe40007810000 */
[----:B------:R-:W-:Y:S02]  /*45c0*/  ISETP.GT.AND P2, PT, R170, 0x38, PT ;  /* 0x00000038aa00780c */ /* 0x000fe40003f44270 */
[----:B------:R-:W-:Y:S01]  /*45d0*/  FSEL R12, R13, -INF , P3 ;  /* 0xff8000000d0c7808 */ /* 0x000fe20001800000 */
[----:B------:R-:W4:Y:S01]  /*45e0*/  MUFU.TANH R9, R185 ;  /* 0x000000b900097308 */ /* 0x000f220000002400 */
[----:B------:R-:W-:-:S02]  /*45f0*/  FMNMX.FTZ R5, R20, R5, !PT ;  /* 0x0000000514057209 */ /* 0x000fc40007810000 */
[----:B------:R-:W-:Y:S02]  /*4600*/  ISETP.GT.AND P3, PT, R170, 0x39, PT ;  /* 0x00000039aa00780c */ /* 0x000fe40003f64270 */
[----:B--2---:R-:W-:Y:S01]  /*4610*/  FSEL R10, R180, -INF , P2 ;  /* 0xff800000b40a7808 */ /* 0x004fe20001000000 */
[----:B------:R-:W-:Y:S01]  /*4620*/  FMUL.FTZ R180, R182, UR25 ;  /* 0x00000019b6b47c20 */ /* 0x000fe20008410000 */
[----:B------:R-:W-:Y:S01]  /*4630*/  FMNMX.FTZ R11, R12, R5, !PT ;  /* 0x000000050c0b7209 */ /* 0x000fe20007810000 */
[----:B------:R-:W2:Y:S01]  /*4640*/  MUFU.TANH R188, R188 ;  /* 0x000000bc00bc7308 */ /* 0x000ea20000002400 */
[----:B-1----:R-:W-:Y:S01]  /*4650*/  FSEL R5, R4, -INF , P3 ;  /* 0xff80000004057808 */ /* 0x002fe20001800000 */
[----:B------:R-:W-:Y:S01]  /*4660*/  FMUL.FTZ R182, R186, UR25 ;  /* 0x00000019bab67c20 */ /* 0x000fe20008410000 */
[----:B------:R-:W-:Y:S01]  /*4670*/  ISETP.GT.AND P2, PT, R170, 0x40, PT ;  /* 0x00000040aa00780c */ /* 0x000fe20003f44270 */
[----:B------:R-:W-:Y:S01]  /*4680*/  FMUL.FTZ R186, R194, UR25 ;  /* 0x00000019c2ba7c20 */ /* 0x000fe20008410000 */
[----:B------:R-:W-:-:S02]  /*4690*/  FMNMX.FTZ R4, R10, R11, !PT ;  /* 0x0000000b0a047209 */ /* 0x000fc40007810000 */
[----:B------:R-:W-:Y:S01]  /*46a0*/  ISETP.GT.AND P3, PT, R170, 0x41, PT ;  /* 0x00000041aa00780c */ /* 0x000fe20003f64270 */
[----:B------:R1:W5:Y:S01]  /*46b0*/  MUFU.TANH R21, R189 ;  /* 0x000000bd00157308 */ /* 0x0003620000002400 */
[----:B---3--:R-:W-:Y:S01]  /*46c0*/  FSEL R11, R184, -INF , P2 ;  /* 0xff800000b80b7808 */ /* 0x008fe20001000000 */
[----:B------:R-:W-:Y:S01]  /*46d0*/  FMUL.FTZ R184, R191, UR25 ;  /* 0x00000019bfb87c20 */ /* 0x000fe20008410000 */
[----:B------:R-:W-:Y:S02]  /*46e0*/  FMNMX.FTZ R4, R5, R4, !PT ;  /* 0x0000000405047209 */ /* 0x000fe40007810000 */
[C---:B------:R-:W-:Y:S02]  /*46f0*/  ISETP.GT.AND P2, PT, R170.reuse, 0x48, PT ;  /* 0x00000048aa00780c */ /* 0x040fe40003f44270 */
[----:B----4-:R-:W-:Y:S01]  /*4700*/  FSEL R9, R9, -INF , P3 ;  /* 0xff80000009097808 */ /* 0x010fe20001800000 */
[----:B------:R-:W3:Y:S01]  /*4710*/  MUFU.TANH R154, R192 ;  /* 0x000000c0009a7308 */ /* 0x000ee20000002400 */
[----:B------:R-:W-:Y:S01]  /*4720*/  FMNMX.FTZ R4, R11, R4, !PT ;  /* 0x000000040b047209 */ /* 0x000fe20007810000 */
[C---:B-1----:R-:W-:Y:S01]  /*4730*/  VIADD R189, R170.reuse, 0x8 ;  /* 0x00000008aabd7836 */ /* 0x042fe20000000000 */
[----:B------:R-:W-:-:S02]  /*4740*/  ISETP.GT.AND P3, PT, R170, 0x49, PT ;  /* 0x00000049aa00780c */ /* 0x000fc40003f64270 */
[----:B--2---:R-:W-:Y:S01]  /*4750*/  FSEL R13, R188, -INF , P2 ;  /* 0xff800000bc0d7808 */ /* 0x004fe20001000000 */
[----:B------:R-:W-:Y:S01]  /*4760*/  FMUL.FTZ R188, R198, UR25 ;  /* 0x00000019c6bc7c20 */ /* 0x000fe20008410000 */
[----:B------:R-:W-:Y:S01]  /*4770*/  FMNMX.FTZ R4, R9, R4, !PT ;  /* 0x0000000409047209 */ /* 0x000fe20007810000 */
[----:B------:R-:W1:Y:S01]  /*4780*/  MUFU.TANH R159, R193 ;  /* 0x000000c1009f7308 */ /* 0x000e620000002400 */
[C---:B------:R-:W-:Y:S02]  /*4790*/  ISETP.GT.AND P2, PT, R170.reuse, 0x50, PT ;  /* 0x00000050aa00780c */ /* 0x040fe40003f44270 */
[----:B-----5:R-:W-:Y:S02]  /*47a0*/  FSEL R21, R21, -INF , P3 ;  /* 0xff80000015157808 */ /* 0x020fe40001800000 */
[----:B------:R-:W-:Y:S02]  /*47b0*/  FMNMX.FTZ R4, R13, R4, !PT ;  /* 0x000000040d047209 */ /* 0x000fe40007810000 */
[----:B------:R-:W-:Y:S01]  /*47c0*/  ISETP.GT.AND P3, PT, R170, 0x51, PT ;  /* 0x00000051aa00780c */ /* 0x000fe20003f64270 */
[----:B------:R-:W2:Y:S01]  /*47d0*/  MUFU.TANH R156, R196 ;  /* 0x000000c4009c7308 */ /* 0x000ea20000002400 */
[----:B---3--:R-:W-:-:S02]  /*47e0*/  FSEL R154, R154, -INF , P2 ;  /* 0xff8000009a9a7808 */ /* 0x008fc40001000000 */
[----:B------:R-:W-:Y:S02]  /*47f0*/  FMNMX.FTZ R185, R21, R4, !PT ;  /* 0x0000000415b97209 */ /* 0x000fe40007810000 */
[----:B------:R-:W-:Y:S02]  /*4800*/  ISETP.GT.AND P2, PT, R170, 0x58, PT ;  /* 0x00000058aa00780c */ /* 0x000fe40003f44270 */
[----:B------:R-:W-:Y:S01]  /*4810*/  FMNMX.FTZ R4, R154, R185, !PT ;  /* 0x000000b99a047209 */ /* 0x000fe20007810000 */
[----:B------:R-:W3:Y:S01]  /*4820*/  MUFU.TANH R157, R197 ;  /* 0x000000c5009d7308 */ /* 0x000ee20000002400 */
[----:B-1----:R-:W-:Y:S02]  /*4830*/  FSEL R159, R159, -INF , P3 ;  /* 0xff8000009f9f7808 */ /* 0x002fe40001800000 */
[----:B------:R-:W-:Y:S02]  /*4840*/  ISETP.GT.AND P3, PT, R170, 0x59, PT ;  /* 0x00000059aa00780c */ /* 0x000fe40003f64270 */
[----:B------:R-:W-:-:S02]  /*4850*/  FMNMX.FTZ R185, R159, R4, !PT ;  /* 0x000000049fb97209 */ /* 0x000fc40007810000 */
[C---:B------:R-:W-:Y:S01]  /*4860*/  ISETP.GT.AND P4, PT, R189.reuse, 0x8, PT ;  /* 0x00000008bd00780c */ /* 0x040fe20003f84270 */
[----:B------:R-:W1:Y:S01]  /*4870*/  MUFU.TANH R15, R15 ;  /* 0x0000000f000f7308 */ /* 0x000e620000002400 */
[----:B--2---:R-:W-:Y:S02]  /*4880*/  FSEL R156, R156, -INF , P2 ;  /* 0xff8000009c9c7808 */ /* 0x004fe40001000000 */
[C---:B------:R-:W-:Y:S02]  /*4890*/  ISETP.GT.AND P2, PT, R189.reuse, RZ, PT ;  /* 0x000000ffbd00720c */ /* 0x040fe40003f44270 */
[----:B------:R-:W-:Y:S02]  /*48a0*/  FMNMX.FTZ R4, R156, R185, !PT ;  /* 0x000000b99c047209 */ /* 0x000fe40007810000 */
[----:B------:R-:W-:Y:S01]  /*48b0*/  ISETP.GT.AND P5, PT, R189, 0x9, PT ;  /* 0x00000009bd00780c */ /* 0x000fe20003fa4270 */
[----:B------:R-:W2:Y:S01]  /*48c0*/  MUFU.TANH R14, R14 ;  /* 0x0000000e000e7308 */ /* 0x000ea20000002400 */
[----:B---3--:R-:W-:-:S02]  /*48d0*/  FSEL R157, R157, -INF , P3 ;  /* 0xff8000009d9d7808 */ /* 0x008fc40001800000 */
[----:B------:R-:W-:Y:S02]  /*48e0*/  ISETP.GT.AND P3, PT, R189, 0x1, PT ;  /* 0x00000001bd00780c */ /* 0x000fe40003f64270 */
[----:B------:R-:W-:-:S03]  /*48f0*/  FMNMX.FTZ R4, R157, R4, !PT ;  /* 0x000000049d047209 */ /* 0x000fc60007810000 */
[----:B------:R-:W3:Y:S01]  /*4900*/  MUFU.TANH R203, R203 ;  /* 0x000000cb00cb7308 */ /* 0x000ee20000002400 */
[----:B-1----:R-:W-:Y:S01]  /*4910*/  FSEL R15, R15, -INF , P2 ;  /* 0xff8000000f0f7808 */ /* 0x002fe20001000000 */
[----:B------:R-:W1:Y:S03]  /*4920*/  SHFL.BFLY PT, R185, R4, 0x2, 0x1f ;  /* 0x0c401f0004b97f89 */ /* 0x000e6600000e0000 */
[----:B------:R-:W-:-:S03]  /*4930*/  FMNMX.FTZ R191, R15, R8, !PT ;  /* 0x000000080fbf7209 */ /* 0x000fc60007810000 */
[----:B------:R-:W4:Y:S01]  /*4940*/  MUFU.TANH R158, R158 ;  /* 0x0000009e009e7308 */ /* 0x000f220000002400 */
[----:B--2---:R-:W-:Y:S02]  /*4950*/  FSEL R14, R14, -INF , P3 ;  /* 0xff8000000e0e7808 */ /* 0x004fe40001800000 */
[----:B------:R-:W-:-:S05]  /*4960*/  ISETP.GT.AND P3, PT, R189, 0x10, PT ;  /* 0x00000010bd00780c */ /* 0x000fca0003f64270 */
[----:B------:R-:W2:Y:S01]  /*4970*/  MUFU.TANH R162, R162 ;  /* 0x000000a200a27308 */ /* 0x000ea20000002400 */
[----:B---3--:R-:W-:Y:S02]  /*4980*/  FSEL R203, R203, -INF , P4 ;  /* 0xff800000cbcb7808 */ /* 0x008fe40002000000 */
[----:B------:R-:W-:-:S05]  /*4990*/  ISETP.GT.AND P4, PT, R189, 0x11, PT ;  /* 0x00000011bd00780c */ /* 0x000fca0003f84270 */
[----:B------:R-:W3:Y:S01]  /*49a0*/  MUFU.TANH R161, R161 ;  /* 0x000000a100a17308 */ /* 0x000ee20000002400 */
[----:B----4-:R-:W-:Y:S02]  /*49b0*/  FSEL R158, R158, -INF , P5 ;  /* 0xff8000009e9e7808 */ /* 0x010fe40002800000 */
[----:B-1----:R-:W-:Y:S01]  /*49c0*/  FMNMX.FTZ R172, R4, R185, !PT ;  /* 0x000000b904ac7209 */ /* 0x002fe20007810000 */
[----:B------:R-:W-:Y:S01]  /*49d0*/  FMUL.FTZ R185, R190, UR25 ;  /* 0x00000019beb97c20 */ /* 0x000fe20008410000 */
[----:B------:R-:W-:-:S03]  /*49e0*/  FMUL.FTZ R190, R199, UR25 ;  /* 0x00000019c7be7c20 */ /* 0x000fc60008410000 */
[----:B------:R-:W1:Y:S01]  /*49f0*/  SHFL.BFLY PT, R193, R172, 0x1, 0x1f ;  /* 0x0c201f00acc17f89 */ /* 0x000e6200000e0000 */
[----:B------:R-:W4:Y:S01]  /*4a00*/  MUFU.TANH R164, R164 ;  /* 0x000000a400a47308 */ /* 0x000f220000002400 */
[----:B--2---:R-:W-:Y:S02]  /*4a10*/  FSEL R162, R162, -INF , P3 ;  /* 0xff800000a2a27808 */ /* 0x004fe40001800000 */
[----:B------:R-:W-:-:S05]  /*4a20*/  ISETP.GT.AND P3, PT, R189, 0x18, PT ;  /* 0x00000018bd00780c */ /* 0x000fca0003f64270 */
[----:B------:R-:W-:Y:S01]  /*4a30*/  MUFU.TANH R163, R163 ;  /* 0x000000a300a37308 */ /* 0x000fe20000002400 */
[----:B---3--:R-:W-:Y:S02]  /*4a40*/  FSEL R161, R161, -INF , P4 ;  /* 0xff800000a1a17808 */ /* 0x008fe40002000000 */
[----:B------:R-:W-:-:S05]  /*4a50*/  ISETP.GT.AND P4, PT, R189, 0x19, PT ;  /* 0x00000019bd00780c */ /* 0x000fca0003f84270 */
[----:B------:R-:W2:Y:S01]  /*4a60*/  MUFU.TANH R166, R166 ;  /* 0x000000a600a67308 */ /* 0x000ea20000002400 */
[----:B----4-:R-:W-:Y:S02]  /*4a70*/  FSEL R164, R164, -INF , P3 ;  /* 0xff800000a4a47808 */ /* 0x010fe40001800000 */
[----:B------:R-:W-:Y:S02]  /*4a80*/  ISETP.GT.AND P3, PT, R189, 0x20, PT ;  /* 0x00000020bd00780c */ /* 0x000fe40003f64270 */
[----:B-1----:R-:W-:-:S03]  /*4a90*/  FMNMX.FTZ R4, R172, R193, !PT ;  /* 0x000000c1ac047209 */ /* 0x002fc60007810000 */
[----:B------:R-:W1:Y:S01]  /*4aa0*/  MUFU.TANH R167, R167 ;  /* 0x000000a700a77308 */ /* 0x000e620000002400 */
[----:B------:R-:W-:Y:S02]  /*4ab0*/  FMNMX.FTZ R172, R14, R191, !PT ;  /* 0x000000bf0eac7209 */ /* 0x000fe40007810000 */
[C---:B------:R-:W-:Y:S01]  /*4ac0*/  FSETP.NEU.FTZ.AND P2, PT, R4.reuse, -INF , PT ;  /* 0xff8000000400780b */ /* 0x040fe20003f5d000 */
[----:B------:R-:W-:Y:S01]  /*4ad0*/  FMUL.FTZ R170, R4, UR10 ;  /* 0x0000000a04aa7c20 */ /* 0x000fe20008410000 */
[----:B------:R-:W-:-:S03]  /*4ae0*/  FMNMX.FTZ R191, R203, R172, !PT ;  /* 0x000000accbbf7209 */ /* 0x000fc60007810000 */
[----:B------:R-:W3:Y:S01]  /*4af0*/  MUFU.TANH R168, R168 ;  /* 0x000000a800a87308 */ /* 0x000ee20000002400 */
[----:B------:R-:W-:Y:S02]  /*4b00*/  FMNMX.FTZ R191, R158, R191, !PT ;  /* 0x000000bf9ebf7209 */ /* 0x000fe40007810000 */
[----:B------:R-:W-:Y:S02]  /*4b10*/  FSEL R170, R170, RZ, P2 ;  /* 0x000000ffaaaa7208 */ /* 0x000fe40001000000 */
[----:B------:R-:W-:Y:S02]  /*4b20*/  FMNMX.FTZ R174, R162, R191, !PT ;  /* 0x000000bfa2ae7209 */ /* 0x000fe40007810000 */
[----:B--2---:R-:W-:Y:S01]  /*4b30*/  FSEL R166, R166, -INF , P3 ;  /* 0xff800000a6a67808 */ /* 0x004fe20001800000 */
[----:B------:R-:W2:Y:S01]  /*4b40*/  MUFU.TANH R175, R175 ;  /* 0x000000af00af7308 */ /* 0x000ea20000002400 */
[----:B------:R-:W-:Y:S01]  /*4b50*/  FMNMX.FTZ R191, R161, R174, !PT ;  /* 0x000000aea1bf7209 */ /* 0x000fe20007810000 */
[--C-:B------:R-:W-:Y:S01]  /*4b60*/  FFMA.FTZ R192, R171, UR10, -R170.reuse ;  /* 0x0000000aabc07c23 */ /* 0x100fe200080108aa */
[----:B------:R-:W-:Y:S01]  /*4b70*/  FSEL R171, R163, -INF , P4 ;  /* 0xff800000a3ab7808 */ /* 0x000fe20002000000 */
[--C-:B------:R-:W-:Y:S01]  /*4b80*/  FFMA.FTZ R193, R173, UR10, -R170.reuse ;  /* 0x0000000aadc17c23 */ /* 0x100fe200080108aa */
[----:B------:R-:W-:Y:S01]  /*4b90*/  FMNMX.FTZ R174, R164, R191, !PT ;  /* 0x000000bfa4ae7209 */ /* 0x000fe20007810000 */
[--C-:B------:R-:W-:Y:S01]  /*4ba0*/  FFMA.FTZ R194, R177, UR10, -R170.reuse ;  /* 0x0000000ab1c27c23 */ /* 0x100fe200080108aa */
[----:B------:R-:W-:Y:S01]  /*4bb0*/  ISETP.GT.AND P4, PT, R189, 0x21, PT ;  /* 0x00000021bd00780c */ /* 0x000fe20003f84270 */
[----:B------:R-:W-:Y:S01]  /*4bc0*/  MUFU.TANH R176, R176 ;  /* 0x000000b000b07308 */ /* 0x000fe20000002400 */
[----:B------:R-:W-:Y:S01]  /*4bd0*/  FMNMX.FTZ R191, R171, R174, !PT ;  /* 0x000000aeabbf7209 */ /* 0x000fe20007810000 */
[--C-:B------:R-:W-:Y:S01]  /*4be0*/  FFMA.FTZ R172, R207, UR10, -R170.reuse ;  /* 0x0000000acfac7c23 */ /* 0x100fe200080108aa */
[----:B------:R-:W-:Y:S01]  /*4bf0*/  ISETP.GT.AND P3, PT, R189, 0x28, PT ;  /* 0x00000028bd00780c */ /* 0x000fe20003f64270 */
[--C-:B------:R-:W-:Y:S01]  /*4c00*/  FFMA.FTZ R196, R157, UR10, -R170.reuse ;  /* 0x0000000a9dc47c23 */ /* 0x100fe200080108aa */
[----:B-1----:R-:W-:Y:S01]  /*4c10*/  FSEL R173, R167, -INF , P4 ;  /* 0xff800000a7ad7808 */ /* 0x002fe20002000000 */
[--C-:B------:R-:W-:Y:S01]  /*4c20*/  FFMA.FTZ R169, R169, UR10, -R170.reuse ;  /* 0x0000000aa9a97c23 */ /* 0x100fe200080108aa */
[----:B------:R-:W-:Y:S01]  /*4c30*/  FMNMX.FTZ R174, R166, R191, !PT ;  /* 0x000000bfa6ae7209 */ /* 0x000fe20007810000 */
[----:B------:R-:W1:Y:S01]  /*4c40*/  MUFU.TANH R178, R178 ;  /* 0x000000b200b27308 */ /* 0x000e620000002400 */
        /* <DEDUP_REMOVED lines=8> */
[----:B--2---:R-:W-:Y:S01]  /*4cd0*/  FSEL R175, R175, -INF , P4 ;  /* 0xff800000afaf7808 */ /* 0x004fe20002000000 */
[--C-:B------:R-:W-:Y:S01]  /*4ce0*/  FFMA.FTZ R20, R20, UR10, -R170.reuse ;  /* 0x0000000a14147c23 */ /* 0x100fe200080108aa */
[----:B------:R-:W-:Y:S01]  /*4cf0*/  ISETP.GT.AND P4, PT, R189, 0x31, PT ;  /* 0x00000031bd00780c */ /* 0x000fe20003f84270 */
[--C-:B------:R-:W-:Y:S01]  /*4d00*/  FFMA.FTZ R10, R10, UR10, -R170.reuse ;  /* 0x0000000a0a0a7c23 */ /* 0x100fe200080108aa */
[--C-:B------:R-:W-:Y:S01]  /*4d10*/  FFMA.FTZ R11, R11, UR10, -R170.reuse ;  /* 0x0000000a0b0b7c23 */ /* 0x100fe200080108aa */
[----:B------:R-:W-:-:S02]  /*4d20*/  FFMA.FTZ R13, R13, UR10, -R170 ;  /* 0x0000000a0d0d7c23 */ /* 0x000fc400080108aa */
[----:B------:R-:W-:Y:S01]  /*4d30*/  MUFU.TANH R179, R179 ;  /* 0x000000b300b37308 */ /* 0x000fe20000002400 */
[----:B-1----:R-:W-:Y:S02]  /*4d40*/  FSEL R178, R178, -INF , P4 ;  /* 0xff800000b2b27808 */ /* 0x002fe40002000000 */
[----:B------:R-:W-:-:S05]  /*4d50*/  ISETP.GT.AND P4, PT, R189, 0x39, PT ;  /* 0x00000039bd00780c */ /* 0x000fca0003f84270 */
[----:B------:R1:W-:Y:S08]  /*4d60*/  MUFU.EX2 R163, R192 ;  /* 0x000000c000a37308 */ /* 0x0003f00000000800 */
[----:B------:R-:W2:Y:S01]  /*4d70*/  MUFU.TANH R182, R182 ;  /* 0x000000b600b67308 */ /* 0x000ea20000002400 */
[----:B-1----:R-:W-:Y:S02]  /*4d80*/  FMNMX.FTZ R192, R168, R177, !PT ;  /* 0x000000b1a8c07209 */ /* 0x002fe40007810000 */
[----:B------:R-:W-:Y:S01]  /*4d90*/  FSEL R177, R176, -INF , P3 ;  /* 0xff800000b0b17808 */ /* 0x000fe20001800000 */
[----:B------:R-:W-:Y:S01]  /*4da0*/  FFMA.FTZ R176, R205, UR10, -R170 ;  /* 0x0000000acdb07c23 */ /* 0x000fe200080108aa */
[----:B------:R-:W-:-:S02]  /*4db0*/  FMNMX.FTZ R192, R175, R192, !PT ;  /* 0x000000c0afc07209 */ /* 0x000fc40007810000 */
[----:B------:R-:W-:Y:S01]  /*4dc0*/  ISETP.GT.AND P3, PT, R189, 0x38, PT ;  /* 0x00000038bd00780c */ /* 0x000fe20003f64270 */
[----:B------:R-:W1:Y:S01]  /*4dd0*/  MUFU.TANH R183, R183 ;  /* 0x000000b700b77308 */ /* 0x000e620000002400 */
[----:B------:R-:W-:Y:S02]  /*4de0*/  FMNMX.FTZ R191, R177, R192, !PT ;  /* 0x000000c0b1bf7209 */ /* 0x000fe40007810000 */
[----:B---3--:R-:W-:Y:S02]  /*4df0*/  FSEL R180, R180, -INF , P3 ;  /* 0xff800000b4b47808 */ /* 0x008fe40001800000 */
[----:B------:R-:W-:Y:S02]  /*4e00*/  FMNMX.FTZ R191, R178, R191, !PT ;  /* 0x000000bfb2bf7209 */ /* 0x000fe40007810000 */
[----:B------:R-:W-:Y:S01]  /*4e10*/  ISETP.GT.AND P3, PT, R189, 0x40, PT ;  /* 0x00000040bd00780c */ /* 0x000fe20003f64270 */
[----:B------:R-:W3:Y:S01]  /*4e20*/  MUFU.TANH R185, R185 ;  /* 0x000000b900b97308 */ /* 0x000ee20000002400 */
[----:B------:R-:W-:-:S02]  /*4e30*/  FMNMX.FTZ R192, R180, R191, !PT ;  /* 0x000000bfb4c07209 */ /* 0x000fc40007810000 */
[----:B--2---:R-:W-:Y:S02]  /*4e40*/  FSEL R182, R182, -INF , P3 ;  /* 0xff800000b6b67808 */ /* 0x004fe40001800000 */
[----:B------:R-:W-:-:S03]  /*4e50*/  ISETP.GT.AND P3, PT, R189, 0x48, PT ;  /* 0x00000048bd00780c */ /* 0x000fc60003f64270 */
[----:B------:R2:W-:Y:S08]  /*4e60*/  MUFU.EX2 R167, R193 ;  /* 0x000000c100a77308 */ /* 0x0005f00000000800 */
[----:B------:R-:W-:Y:S01]  /*4e70*/  MUFU.TANH R184, R184 ;  /* 0x000000b800b87308 */ /* 0x000fe20000002400 */
[----:B--2---:R-:W-:Y:S01]  /*4e80*/  FFMA.FTZ R193, R181, UR10, -R170 ;  /* 0x0000000ab5c17c23 */ /* 0x004fe200080108aa */
[----:B------:R-:W-:-:S02]  /*4e90*/  FSEL R181, R179, -INF , P4 ;  /* 0xff800000b3b57808 */ /* 0x000fc40002000000 */
[----:B------:R-:W-:Y:S02]  /*4ea0*/  ISETP.GT.AND P4, PT, R189, 0x41, PT ;  /* 0x00000041bd00780c */ /* 0x000fe40003f84270 */
[----:B------:R-:W-:Y:S02]  /*4eb0*/  FMNMX.FTZ R191, R181, R192, !PT ;  /* 0x000000c0b5bf7209 */ /* 0x000fe40007810000 */
[----:B------:R-:W2:Y:S01]  /*4ec0*/  MUFU.TANH R186, R186 ;  /* 0x000000ba00ba7308 */ /* 0x000ea20000002400 */
[----:B-1----:R-:W-:Y:S02]  /*4ed0*/  FSEL R183, R183, -INF , P4 ;  /* 0xff800000b7b77808 */ /* 0x002fe40002000000 */
[----:B------:R-:W-:Y:S02]  /*4ee0*/  FMNMX.FTZ R192, R182, R191, !PT ;  /* 0x000000bfb6c07209 */ /* 0x000fe40007810000 */
[----:B------:R-:W-:Y:S02]  /*4ef0*/  ISETP.GT.AND P4, PT, R189, 0x49, PT ;  /* 0x00000049bd00780c */ /* 0x000fe40003f84270 */
[----:B---3--:R-:W-:Y:S01]  /*4f00*/  FSEL R185, R185, -INF , P3 ;  /* 0xff800000b9b97808 */ /* 0x008fe20001800000 */
[----:B------:R-:W1:Y:S01]  /*4f10*/  MUFU.TANH R187, R187 ;  /* 0x000000bb00bb7308 */ /* 0x000e620000002400 */
[----:B------:R-:W-:-:S02]  /*4f20*/  FMNMX.FTZ R192, R183, R192, !PT ;  /* 0x000000c0b7c07209 */ /* 0x000fc40007810000 */
[----:B------:R-:W-:Y:S02]  /*4f30*/  ISETP.GT.AND P3, PT, R189, 0x50, PT ;  /* 0x00000050bd00780c */ /* 0x000fe40003f64270 */
[----:B------:R-:W-:-:S03]  /*4f40*/  FMNMX.FTZ R192, R185, R192, !PT ;  /* 0x000000c0b9c07209 */ /* 0x000fc60007810000 */
[----:B------:R-:W3:Y:S01]  /*4f50*/  MUFU.TANH R188, R188 ;  /* 0x000000bc00bc7308 */ /* 0x000ee20000002400 */
[----:B--2---:R-:W-:Y:S02]  /*4f60*/  FSEL R186, R186, -INF , P3 ;  /* 0xff800000baba7808 */ /* 0x004fe40001800000 */
[----:B------:R-:W-:-:S05]  /*4f70*/  ISETP.GT.AND P3, PT, R189, 0x58, PT ;  /* 0x00000058bd00780c */ /* 0x000fca0003f64270 */
[----:B------:R2:W-:Y:S08]  /*4f80*/  MUFU.EX2 R179, R193 ;  /* 0x000000c100b37308 */ /* 0x0005f00000000800 */
[----:B------:R-:W4:Y:S01]  /*4f90*/  MUFU.TANH R190, R190 ;  /* 0x000000be00be7308 */ /* 0x000f220000002400 */
[----:B--2---:R-:W-:Y:S01]  /*4fa0*/  FFMA.FTZ R193, R165, UR10, -R170 ;  /* 0x0000000aa5c17c23 */ /* 0x004fe200080108aa */
[----:B------:R-:W-:-:S02]  /*4fb0*/  FSEL R165, R184, -INF , P4 ;  /* 0xff800000b8a57808 */ /* 0x000fc40002000000 */
[----:B------:R-:W-:Y:S02]  /*4fc0*/  ISETP.GT.AND P4, PT, R189, 0x51, PT ;  /* 0x00000051bd00780c */ /* 0x000fe40003f84270 */
[----:B------:R-:W-:Y:S02]  /*4fd0*/  FMNMX.FTZ R191, R165, R192, !PT ;  /* 0x000000c0a5bf7209 */ /* 0x000fe40007810000 */
[----:B-1----:R-:W-:Y:S01]  /*4fe0*/  FSEL R187, R187, -INF , P4 ;  /* 0xff800000bbbb7808 */ /* 0x002fe20002000000 */
[----:B------:R1:W-:Y:S01]  /*4ff0*/  MUFU.EX2 R184, R193 ;  /* 0x000000c100b87308 */ /* 0x0003e20000000800 */
[----:B------:R-:W-:Y:S02]  /*5000*/  FMNMX.FTZ R192, R186, R191, !PT ;  /* 0x000000bfbac07209 */ /* 0x000fe40007810000 */
[----:B------:R-:W-:Y:S02]  /*5010*/  ISETP.GT.AND P4, PT, R189, 0x59, PT ;  /* 0x00000059bd00780c */ /* 0x000fe40003f84270 */
[----:B---3--:R-:W-:Y:S01]  /*5020*/  FSEL R191, R188, -INF , P3 ;  /* 0xff800000bcbf7808 */ /* 0x008fe20001800000 */
[--C-:B------:R-:W-:Y:S01]  /*5030*/  FFMA.FTZ R188, R152, UR10, -R170.reuse ;  /* 0x0000000a98bc7c23 */ /* 0x100fe200080108aa */
[----:B------:R-:W-:Y:S01]  /*5040*/  FMNMX.FTZ R192, R187, R192, !PT ;  /* 0x000000c0bbc07209 */ /* 0x000fe20007810000 */
[----:B------:R-:W-:Y:S01]  /*5050*/  MUFU.EX2 R172, R172 ;  /* 0x000000ac00ac7308 */ /* 0x000fe20000000800 */
[----:B----4-:R-:W-:Y:S01]  /*5060*/  FSEL R190, R190, -INF , P4 ;  /* 0xff800000bebe7808 */ /* 0x010fe20002000000 */
[----:B-1----:R-:W-:Y:S01]  /*5070*/  FFMA.FTZ R193, R5, UR10, -R170 ;  /* 0x0000000a05c17c23 */ /* 0x002fe200080108aa */
[----:B------:R-:W-:-:S04]  /*5080*/  FMNMX.FTZ R189, R191, R192, !PT ;  /* 0x000000c0bfbd7209 */ /* 0x000fc80007810000 */
[----:B------:R-:W-:Y:S01]  /*5090*/  FMNMX.FTZ R192, R190, R189, !PT ;  /* 0x000000bdbec07209 */ /* 0x000fe20007810000 */
[--C-:B------:R-:W-:Y:S01]  /*50a0*/  FFMA.FTZ R189, R12, UR10, -R170.reuse ;  /* 0x0000000a0cbd7c23 */ /* 0x100fe200080108aa */
[--C-:B------:R-:W-:Y:S01]  /*50b0*/  FFMA.FTZ R12, R9, UR10, -R170.reuse ;  /* 0x0000000a090c7c23 */ /* 0x100fe200080108aa */
[----:B------:R1:W-:Y:S02]  /*50c0*/  MUFU.EX2 R174, R194 ;  /* 0x000000c200ae7308 */ /* 0x0003e40000000800 */
[----:B------:R-:W2:Y:S06]  /*50d0*/  SHFL.BFLY PT, R195, R192, 0x2, 0x1f ;  /* 0x0c401f00c0c37f89 */ /* 0x000eac00000e0000 */
[----:B------:R-:W-:Y:S01]  /*50e0*/  MUFU.EX2 R176, R176 ;  /* 0x000000b000b07308 */ /* 0x000fe20000000800 */
[--C-:B-1----:R-:W-:Y:S01]  /*50f0*/  FFMA.FTZ R194, R159, UR10, -R170.reuse ;  /* 0x0000000a9fc27c23 */ /* 0x102fe200080108aa */
[----:B------:R-:W-:-:S06]  /*5100*/  FFMA.FTZ R159, R156, UR10, -R170 ;  /* 0x0000000a9c9f7c23 */ /* 0x000fcc00080108aa */
[----:B------:R-:W-:Y:S08]  /*5110*/  MUFU.EX2 R169, R169 ;  /* 0x000000a900a97308 */ /* 0x000ff00000000800 */
[----:B------:R-:W-:Y:S01]  /*5120*/  MUFU.EX2 R160, R160 ;  /* 0x000000a000a07308 */ /* 0x000fe20000000800 */
[----:B--2---:R-:W-:Y:S01]  /*5130*/  FMNMX.FTZ R195, R192, R195, !PT ;  /* 0x000000c3c0c37209 */ /* 0x004fe20007810000 */
[--C-:B------:R-:W-:Y:S01]  /*5140*/  FFMA.FTZ R192, R21, UR10, -R170.reuse ;  /* 0x0000000a15c07c23 */ /* 0x100fe200080108aa */
[----:B------:R-:W-:Y:S01]  /*5150*/  FFMA.FTZ R21, R154, UR10, -R170 ;  /* 0x0000000a9a157c23 */ /* 0x000fe200080108aa */
[----:B------:R-:W-:-:S02]  /*5160*/  FSEL R154, R4, RZ, P2 ;  /* 0x000000ff049a7208 */ /* 0x000fc40001000000 */
[----:B------:R-:W1:Y:S02]  /*5170*/  SHFL.BFLY PT, R152, R195, 0x1, 0x1f ;  /* 0x0c201f00c3987f89 */ /* 0x000e6400000e0000 */
[----:B------:R-:W-:Y:S01]  /*5180*/  MUFU.EX2 R153, R153 ;  /* 0x0000009900997308 */ /* 0x000fe20000000800 */
[----:B------:R-:W-:-:S04]  /*5190*/  FADD.FTZ R154, -R154, R7 ;  /* 0x000000079a9a7221 */ /* 0x000fc80000010100 */
[----:B------:R-:W-:-:S03]  /*51a0*/  FMUL.FTZ R7, R154, UR10 ;  /* 0x0000000a9a077c20 */ /* 0x000fc60008410000 */
[----:B------:R-:W-:Y:S08]  /*51b0*/  MUFU.EX2 R155, R155 ;  /* 0x0000009b009b7308 */ /* 0x000ff00000000800 */
[----:B------:R-:W2:Y:S01]  /*51c0*/  MUFU.EX2 R7, R7 ;  /* 0x0000000700077308 */ /* 0x000ea20000000800 */
[----:B-1----:R-:W-:-:S07]  /*51d0*/  FMNMX.FTZ R5, R195, R152, !PT ;  /* 0x00000098c3057209 */ /* 0x002fce0007810000 */
[----:B------:R-:W-:Y:S01]  /*51e0*/  MUFU.EX2 R188, R188 ;  /* 0x000000bc00bc7308 */ /* 0x000fe20000000800 */
[C---:B------:R-:W-:Y:S01]  /*51f0*/  FSETP.NEU.FTZ.AND P3, PT, R5.reuse, -INF , PT ;  /* 0xff8000000500780b */ /* 0x040fe20003f7d000 */
[----:B------:R-:W-:-:S03]  /*5200*/  FMUL.FTZ R152, R5, UR10 ;  /* 0x0000000a05987c20 */ /* 0x000fc60008410000 */
[----:B------:R-:W-:-:S03]  /*5210*/  FSEL R9, R5, RZ, P3 ;  /* 0x000000ff05097208 */ /* 0x000fc60001800000 */
[----:B------:R-:W-:Y:S01]  /*5220*/  MUFU.EX2 R20, R20 ;  /* 0x0000001400147308 */ /* 0x000fe20000000800 */
[----:B------:R-:W-:Y:S01]  /*5230*/  FSEL R152, R152, RZ, P3 ;  /* 0x000000ff98987208 */ /* 0x000fe20001800000 */
[----:B--2---:R-:W-:Y:S01]  /*5240*/  FFMA.FTZ R154, R7, R3, R172 ;  /* 0x00000003079a7223 */ /* 0x004fe200000100ac */
[-C--:B------:R-:W-:Y:S01]  /*5250*/  FMUL.FTZ R24, R24, R7.reuse ;  /* 0x0000000718187220 */ /* 0x080fe20000410000 */
[----:B------:R-:W-:Y:S01]  /*5260*/  FADD.FTZ R9, -R9, R8 ;  /* 0x0000000809097221 */ /* 0x000fe20000010100 */
[----:B------:R-:W-:Y:S01]  /*5270*/  FMUL.FTZ R25, R25, R7 ;  /* 0x0000000719197220 */ /* 0x000fe20000410000 */
[--C-:B------:R-:W-:Y:S01]  /*5280*/  FFMA.FTZ R15, R15, UR10, -R152.reuse ;  /* 0x0000000a0f0f7c23 */ /* 0x100fe20008010898 */
[--C-:B------:R-:W-:Y:S01]  /*5290*/  FFMA.FTZ R14, R14, UR10, -R152.reuse ;  /* 0x0000000a0e0e7c23 */ /* 0x100fe20008010898 */
[----:B------:R-:W-:Y:S01]  /*52a0*/  FMUL.FTZ R8, R9, UR10 ;  /* 0x0000000a09087c20 */ /* 0x000fe20008410000 */
[--C-:B------:R-:W-:Y:S01]  /*52b0*/  FFMA.FTZ R157, R203, UR10, -R152.reuse ;  /* 0x0000000acb9d7c23 */ /* 0x100fe20008010898 */
[----:B------:R-:W-:Y:S01]  /*52c0*/  FFMA.FTZ R198, R158, UR10, -R152 ;  /* 0x0000000a9ec67c23 */ /* 0x000fe20008010898 */
[----:B------:R-:W-:Y:S01]  /*52d0*/  FADD.FTZ R154, R163, R154 ;  /* 0x0000009aa39a7221 */ /* 0x000fe20000010000 */
[----:B------:R-:W-:Y:S01]  /*52e0*/  MUFU.EX2 R15, R15 ;  /* 0x0000000f000f7308 */ /* 0x000fe20000000800 */
[--C-:B------:R-:W-:Y:S01]  /*52f0*/  FFMA.FTZ R195, R162, UR10, -R152.reuse ;  /* 0x0000000aa2c37c23 */ /* 0x100fe20008010898 */
[----:B------:R-:W-:Y:S01]  /*5300*/  FFMA.FTZ R204, R161, UR10, -R152 ;  /* 0x0000000aa1cc7c23 */ /* 0x000fe20008010898 */
[----:B------:R-:W-:Y:S01]  /*5310*/  FADD.FTZ R3, R167, R154 ;  /* 0x0000009aa7037221 */ /* 0x000fe20000010000 */
[--C-:B------:R-:W-:Y:S01]  /*5320*/  FFMA.FTZ R161, R164, UR10, -R152.reuse ;  /* 0x0000000aa4a17c23 */ /* 0x100fe20008010898 */
[--C-:B------:R-:W-:Y:S01]  /*5330*/  FFMA.FTZ R206, R171, UR10, -R152.reuse ;  /* 0x0000000aabce7c23 */ /* 0x100fe20008010898 */
[--C-:B------:R-:W-:Y:S01]  /*5340*/  FFMA.FTZ R171, R166, UR10, -R152.reuse ;  /* 0x0000000aa6ab7c23 */ /* 0x100fe20008010898 */
[----:B------:R-:W-:Y:S01]  /*5350*/  FADD.FTZ R9, R174, R3 ;  /* 0x00000003ae097221 */ /* 0x000fe20000010000 */
[----:B------:R-:W1:Y:S01]  /*5360*/  MUFU.EX2 R8, R8 ;  /* 0x0000000800087308 */ /* 0x000e620000000800 */
[--C-:B------:R-:W-:Y:S01]  /*5370*/  FFMA.FTZ R208, R173, UR10, -R152.reuse ;  /* 0x0000000aadd07c23 */ /* 0x100fe20008010898 */
[--C-:B------:R-:W-:Y:S01]  /*5380*/  FFMA.FTZ R210, R175, UR10, -R152.reuse ;  /* 0x0000000aafd27c23 */ /* 0x100fe20008010898 */
[----:B------:R-:W-:Y:S01]  /*5390*/  FADD.FTZ R156, R176, R9 ;  /* 0x00000009b09c7221 */ /* 0x000fe20000010000 */
[--C-:B------:R-:W-:Y:S01]  /*53a0*/  FFMA.FTZ R173, R168, UR10, -R152.reuse ;  /* 0x0000000aa8ad7c23 */ /* 0x100fe20008010898 */
[----:B------:R-:W-:Y:S01]  /*53b0*/  FFMA.FTZ R175, R177, UR10, -R152 ;  /* 0x0000000ab1af7c23 */ /* 0x000fe20008010898 */
[----:B------:R-:W-:-:S02]  /*53c0*/  IMAD.U32 R177, RZ, RZ, UR26 ;  /* 0x0000001affb17e24 */ /* 0x000fc4000f8e00ff */
[----:B------:R-:W-:Y:S01]  /*53d0*/  FADD.FTZ R156, R179, R156 ;  /* 0x0000009cb39c7221 */ /* 0x000fe20000010000 */
[----:B------:R-:W2:Y:S01]  /*53e0*/  MUFU.EX2 R14, R14 ;  /* 0x0000000e000e7308 */ /* 0x000ea20000000800 */
[----:B------:R-:W-:Y:S01]  /*53f0*/  IADD3 R9, -R22, 0xb, RZ ;  /* 0x0000000b16097810 */ /* 0x000fe20007ffe1ff */
[----:B------:R-:W-:Y:S01]  /*5400*/  FFMA.FTZ R178, R178, UR10, -R152 ;  /* 0x0000000ab2b27c23 */ /* 0x000fe20008010898 */
[----:B------:R-:W-:Y:S01]  /*5410*/  FADD.FTZ R197, R169, R156 ;  /* 0x0000009ca9c57221 */ /* 0x000fe20000010000 */
[--C-:B------:R-:W-:Y:S01]  /*5420*/  FFMA.FTZ R181, R181, UR10, -R152.reuse ;  /* 0x0000000ab5b57c23 */ /* 0x100fe20008010898 */
[--C-:B------:R-:W-:Y:S01]  /*5430*/  FFMA.FTZ R183, R183, UR10, -R152.reuse ;  /* 0x0000000ab7b77c23 */ /* 0x100fe20008010898 */
[--C-:B------:R-:W-:Y:S01]  /*5440*/  FFMA.FTZ R186, R186, UR10, -R152.reuse ;  /* 0x0000000ababa7c23 */ /* 0x100fe20008010898 */
[----:B------:R-:W-:Y:S01]  /*5450*/  FADD.FTZ R199, R184, R197 ;  /* 0x000000c5b8c77221 */ /* 0x000fe20000010000 */
[----:B------:R-:W3:Y:S01]  /*5460*/  MUFU.EX2 R157, R157 ;  /* 0x0000009d009d7308 */ /* 0x000ee20000000800 */
[----:B-1----:R-:W-:Y:S01]  /*5470*/  FFMA.FTZ R3, R8, R0, R15 ;  /* 0x0000000008037223 */ /* 0x002fe2000001000f */
[--C-:B------:R-:W-:Y:S01]  /*5480*/  FFMA.FTZ R0, R180, UR10, -R152.reuse ;  /* 0x0000000ab4007c23 */ /* 0x100fe20008010898 */
[----:B------:R-:W-:Y:S01]  /*5490*/  FADD.FTZ R156, R160, R199 ;  /* 0x000000c7a09c7221 */ /* 0x000fe20000010000 */
[--C-:B------:R-:W-:Y:S01]  /*54a0*/  FFMA.FTZ R180, R182, UR10, -R152.reuse ;  /* 0x0000000ab6b47c23 */ /* 0x100fe20008010898 */
[--C-:B------:R-:W-:Y:S01]  /*54b0*/  FFMA.FTZ R182, R185, UR10, -R152.reuse ;  /* 0x0000000ab9b67c23 */ /* 0x100fe20008010898 */
[----:B------:R-:W-:Y:S01]  /*54c0*/  FFMA.FTZ R185, R165, UR10, -R152 ;  /* 0x0000000aa5b97c23 */ /* 0x000fe20008010898 */
[----:B------:R-:W-:Y:S01]  /*54d0*/  FADD.FTZ R156, R153, R156 ;  /* 0x0000009c999c7221 */ /* 0x000fe20000010000 */
[----:B------:R-:W1:Y:S01]  /*54e0*/  MUFU.EX2 R198, R198 ;  /* 0x000000c600c67308 */ /* 0x000e620000000800 */
[----:B--2---:R-:W-:Y:S01]  /*54f0*/  FADD.FTZ R154, R14, R3 ;  /* 0x000000030e9a7221 */ /* 0x004fe20000010000 */
[----:B------:R-:W-:Y:S01]  /*5500*/  FFMA.FTZ R187, R187, UR10, -R152 ;  /* 0x0000000abbbb7c23 */ /* 0x000fe20008010898 */
[----:B------:R-:W-:Y:S01]  /*5510*/  FADD.FTZ R199, R155, R156 ;  /* 0x0000009c9bc77221 */ /* 0x000fe20000010000 */
[--C-:B------:R-:W-:Y:S01]  /*5520*/  FFMA.FTZ R191, R191, UR10, -R152.reuse ;  /* 0x0000000abfbf7c23 */ /* 0x100fe20008010898 */
[----:B------:R-:W-:Y:S01]  /*5530*/  FFMA.FTZ R190, R190, UR10, -R152 ;  /* 0x0000000abebe7c23 */ /* 0x000fe20008010898 */
[----:B------:R-:W-:Y:S01]  /*5540*/  F2FP.BF16.F32.PACK_AB R152, R163, R172 ;  /* 0x000000aca398723e */ /* 0x000fe200000010ff */
[----:B------:R-:W-:Y:S01]  /*5550*/  FADD.FTZ R199, R188, R199 ;  /* 0x000000c7bcc77221 */ /* 0x000fe20000010000 */
[----:B------:R-:W2:Y:S01]  /*5560*/  MUFU.EX2 R195, R195 ;  /* 0x000000c300c37308 */ /* 0x000ea20000000800 */
[----:B---3--:R-:W-:Y:S01]  /*5570*/  FADD.FTZ R3, R157, R154 ;  /* 0x0000009a9d037221 */ /* 0x008fe20000010000 */
[----:B------:R-:W-:Y:S01]  /*5580*/  F2FP.BF16.F32.PACK_AB R160, R153, R160 ;  /* 0x000000a099a0723e */ /* 0x000fe200000010ff */
[----:B------:R-:W-:Y:S01]  /*5590*/  FADD.FTZ R156, R20, R199 ;  /* 0x000000c7149c7221 */ /* 0x000fe20000010000 */
[----:B------:R-:W-:Y:S01]  /*55a0*/  F2FP.BF16.F32.PACK_AB R158, R184, R169 ;  /* 0x000000a9b89e723e */ /* 0x000fe200000010ff */
[-C--:B------:R-:W-:Y:S01]  /*55b0*/  FMUL.FTZ R28, R28, R7.reuse ;  /* 0x000000071c1c7220 */ /* 0x080fe20000410000 */
[-C--:B------:R-:W-:Y:S01]  /*55c0*/  FMUL.FTZ R29, R29, R7.reuse ;  /* 0x000000071d1d7220 */ /* 0x080fe20000410000 */
[----:B------:R-:W-:Y:S01]  /*55d0*/  FMUL.FTZ R32, R32, R7 ;  /* 0x0000000720207220 */ /* 0x000fe20000410000 */
[----:B------:R-:W3:Y:S01]  /*55e0*/  MUFU.EX2 R204, R204 ;  /* 0x000000cc00cc7308 */ /* 0x000ee20000000800 */
[----:B-1----:R-:W-:Y:S01]  /*55f0*/  FADD.FTZ R154, R198, R3 ;  /* 0x00000003c69a7221 */ /* 0x002fe20000010000 */
[----:B------:R-:W-:-:S02]  /*5600*/  @!P1 VIADD R3, R177, 0x22840 ;  /* 0x00022840b1039836 */ /* 0x000fc40000000000 */
[-C--:B------:R-:W-:Y:S01]  /*5610*/  FMUL.FTZ R33, R33, R7.reuse ;  /* 0x0000000721217220 */ /* 0x080fe20000410000 */
[-C--:B------:R-:W-:Y:S01]  /*5620*/  FMUL.FTZ R36, R36, R7.reuse ;  /* 0x0000000724247220 */ /* 0x080fe20000410000 */
[-C--:B------:R-:W-:Y:S01]  /*5630*/  FMUL.FTZ R37, R37, R7.reuse ;  /* 0x0000000725257220 */ /* 0x080fe20000410000 */
[-C--:B------:R-:W-:Y:S01]  /*5640*/  FMUL.FTZ R40, R40, R7.reuse ;  /* 0x0000000728287220 */ /* 0x080fe20000410000 */
[----:B------:R-:W-:Y:S01]  /*5650*/  @!P1 PRMT R3, RZ, 0x654, R3 ;  /* 0x00000654ff039816 */ /* 0x000fe20000000003 */
[----:B------:R-:W1:Y:S01]  /*5660*/  MUFU.EX2 R161, R161 ;  /* 0x000000a100a17308 */ /* 0x000e620000000800 */
[----:B--2---:R-:W-:Y:S01]  /*5670*/  FADD.FTZ R197, R195, R154 ;  /* 0x0000009ac3c57221 */ /* 0x004fe20000010000 */
[----:B------:R2:W-:Y:S06]  /*5680*/  BAR.ARV R9, 0x100 ;  /* 0x000400090000751d */ /* 0x0005ec0000002000 */
[----:B------:R-:W4:Y:S01]  /*5690*/  MUFU.EX2 R206, R206 ;  /* 0x000000ce00ce7308 */ /* 0x000f220000000800 */
[----:B---3--:R-:W-:Y:S01]  /*56a0*/  FADD.FTZ R154, R204, R197 ;  /* 0x000000c5cc9a7221 */ /* 0x008fe20000010000 */
[----:B------:R3:W-:Y:S01]  /*56b0*/  @!P1 SYNCS.ARRIVE.TRANS64.RED.A1T0 RZ, [R3+URZ], RZ ;  /* 0x000000ff03ff99a7 */ /* 0x0007e2000810043f */
        /* <DEDUP_REMOVED lines=68> */
[----:B------:R-:W-:Y:S01]  /*5b00*/  FMUL.FTZ R145, R145, R7 ;  /* 0x0000000791917220 */ /* 0x000fe20000410000 */
[----:B------:R-:W4:Y:S01]  /*5b10*/  MUFU.EX2 R178, R178 ;  /* 0x000000b200b27308 */ /* 0x000f220000000800 */
[----:B---3--:R-:W-:Y:S01]  /*5b20*/  FADD.FTZ R3, R175, R154 ;  /* 0x0000009aaf037221 */ /* 0x008fe20000010000 */
[----:B------:R-:W-:Y:S01]  /*5b30*/  F2FP.BF16.F32.PACK_AB R154, R174, R167 ;  /* 0x000000a7ae9a723e */ /* 0x000fe200000010ff */
[-C--:B------:R-:W-:Y:S01]  /*5b40*/  FMUL.FTZ R148, R148, R7.reuse ;  /* 0x0000000794947220 */ /* 0x080fe20000410000 */
[----:B------:R-:W-:Y:S01]  /*5b50*/  FMUL.FTZ R149, R149, R7 ;  /* 0x0000000795957220 */ /* 0x000fe20000410000 */
        /* <DEDUP_REMOVED lines=12> */
[C---:B----4-:R-:W-:Y:S01]  /*5c20*/  FADD.FTZ R3, R178.reuse, R3 ;  /* 0x00000003b2037221 */ /* 0x050fe20000010000 */
[----:B------:R-:W-:Y:S01]  /*5c30*/  F2FP.BF16.F32.PACK_AB R165, R178, R175 ;  /* 0x000000afb2a5723e */ /* 0x000fe200000010ff */
        /* <DEDUP_REMOVED lines=28> */
[-C--:B------:R-:W-:Y:S01]  /*5e00*/  FMUL.FTZ R83, R83, R8.reuse ;  /* 0x0000000853537220 */ /* 0x080fe20000410000 */
[----:B------:R-:W4:Y:S01]  /*5e10*/  MUFU.EX2 R180, R180 ;  /* 0x000000b400b47308 */ /* 0x000f220000000800 */
[----:B---3--:R-:W-:Y:S01]  /*5e20*/  FADD.FTZ R3, R181, R162 ;  /* 0x000000a2b5037221 */ /* 0x008fe20000010000 */
[----:B------:R-:W-:Y:S01]  /*5e30*/  F2FP.BF16.F32.PACK_AB R162, R188, R155 ;  /* 0x0000009bbca2723e */ /* 0x000fe200000010ff */
[-C--:B------:R-:W-:Y:S01]  /*5e40*/  FMUL.FTZ R86, R86, R8.reuse ;  /* 0x0000000856567220 */ /* 0x080fe20000410000 */
[----:B------:R-:W-:Y:S01]  /*5e50*/  F2FP.BF16.F32.PACK_AB R155, R198, R157 ;  /* 0x0000009dc69b723e */ /* 0x000fe200000010ff */
[----:B------:R-:W-:Y:S01]  /*5e60*/  FMUL.FTZ R87, R87, R8 ;  /* 0x0000000857577220 */ /* 0x000fe20000410000 */
[----:B------:R-:W-:Y:S01]  /*5e70*/  F2FP.BF16.F32.PACK_AB R167, R181, R0 ;  /* 0x00000000b5a7723e */ /* 0x000fe200000010ff */
[----:B------:R-:W-:Y:S01]  /*5e80*/  FMUL.FTZ R90, R90, R8 ;  /* 0x000000085a5a7220 */ /* 0x000fe20000410000 */
[----:B------:R-:W3:Y:S01]  /*5e90*/  MUFU.EX2 R192, R192 ;  /* 0x000000c000c07308 */ /* 0x000ee20000000800 */
[----:B-1----:R-:W-:Y:S01]  /*5ea0*/  FADD.FTZ R163, R13, R164 ;  /* 0x000000a40da37221 */ /* 0x002fe20000010000 */
[----:B------:R-:W-:Y:S01]  /*5eb0*/  F2FP.BF16.F32.PACK_AB R164, R189, R20 ;  /* 0x00000014bda4723e */ /* 0x000fe200000010ff */
        /* <DEDUP_REMOVED lines=18> */
[-C--:B------:R-:W-:Y:S01]  /*5fe0*/  FMUL.FTZ R114, R114, R8.reuse ;  /* 0x0000000872727220 */ /* 0x080fe20000410000 */
[-C--:B------:R-:W-:Y:S01]  /*5ff0*/  FMUL.FTZ R115, R115, R8.reuse ;  /* 0x0000000873737220 */ /* 0x080fe20000410000 */
[----:B------:R-:W-:Y:S01]  /*6000*/  FMUL.FTZ R118, R118, R8 ;  /* 0x0000000876767220 */ /* 0x000fe20000410000 */
[----:B------:R-:W3:Y:S01]  /*6010*/  MUFU.EX2 R182, R182 ;  /* 0x000000b600b67308 */ /* 0x000ee20000000800 */
[C---:B-1----:R-:W-:Y:S01]  /*6020*/  FADD.FTZ R3, R183.reuse, R20 ;  /* 0x00000014b7037221 */ /* 0x042fe20000010000 */
[----:B------:R-:W-:Y:S01]  /*6030*/  F2FP.BF16.F32.PACK_AB R169, R183, R180 ;  /* 0x000000b4b7a9723e */ /* 0x000fe200000010ff */
[-C--:B------:R-:W-:Y:S01]  /*6040*/  FMUL.FTZ R119, R119, R8.reuse ;  /* 0x0000000877777220 */ /* 0x080fe20000410000 */
[-C--:B------:R-:W-:Y:S01]  /*6050*/  FMUL.FTZ R122, R122, R8.reuse ;  /* 0x000000087a7a7220 */ /* 0x080fe20000410000 */
[-C--:B------:R-:W-:Y:S01]  /*6060*/  FMUL.FTZ R123, R123, R8.reuse ;  /* 0x000000087b7b7220 */ /* 0x080fe20000410000 */
[-C--:B------:R-:W-:Y:S01]  /*6070*/  FMUL.FTZ R126, R126, R8.reuse ;  /* 0x000000087e7e7220 */ /* 0x080fe20000410000 */
[----:B------:R-:W-:Y:S01]  /*6080*/  FMUL.FTZ R127, R127, R8 ;  /* 0x000000087f7f7220 */ /* 0x000fe20000410000 */
[----:B------:R-:W1:Y:S01]  /*6090*/  MUFU.EX2 R185, R185 ;  /* 0x000000b900b97308 */ /* 0x000e620000000800 */
[----:B----4-:R-:W-:Y:S01]  /*60a0*/  FADD.FTZ R153, R21, R166 ;  /* 0x000000a615997221 */ /* 0x010fe20000010000 */
        /* <DEDUP_REMOVED lines=16> */
[----:B------:R-:W-:-:S06]  /*61b0*/  FMUL.FTZ R151, R151, R8 ;  /* 0x0000000897977220 */ /* 0x000fcc0000410000 */
[----:B------:R-:W1:Y:S01]  /*61c0*/  MUFU.EX2 R187, R187 ;  /* 0x000000bb00bb7308 */ /* 0x000e620000000800 */
[----:B----4-:R-:W-:-:S07]  /*61d0*/  FADD.FTZ R10, R186, R11 ;  /* 0x0000000bba0a7221 */ /* 0x010fce0000010000 */
[----:B------:R-:W4:Y:S01]  /*61e0*/  MUFU.EX2 R159, R159 ;  /* 0x0000009f009f7308 */ /* 0x000f220000000800 */
[C---:B---3--:R-:W-:Y:S01]  /*61f0*/  FADD.FTZ R20, R194.reuse, R153 ;  /* 0x00000099c2147221 */ /* 0x048fe20000010000 */
[----:B------:R-:W-:Y:S02]  /*6200*/  F2FP.BF16.F32.PACK_AB R172, R194, R21 ;  /* 0x00000015c2ac723e */ /* 0x000fe400000010ff */
[----:B------:R-:W-:-:S04]  /*6210*/  F2FP.BF16.F32.PACK_AB R153, R14, R15 ;  /* 0x0000000f0e99723e */ /* 0x000fc800000010ff */
[----:B------:R-:W3:Y:S01]  /*6220*/  MUFU.EX2 R191, R191 ;  /* 0x000000bf00bf7308 */ /* 0x000ee20000000800 */
[C---:B-1----:R-:W-:Y:S01]  /*6230*/  FADD.FTZ R10, R187.reuse, R10 ;  /* 0x0000000abb0a7221 */ /* 0x042fe20000010000 */
[----:B------:R-:W-:-:S06]  /*6240*/  F2FP.BF16.F32.PACK_AB R173, R187, R186 ;  /* 0x000000babbad723e */ /* 0x000fcc00000010ff */
[----:B------:R-:W1:Y:S01]  /*6250*/  MUFU.EX2 R196, R196 ;  /* 0x000000c400c47308 */ /* 0x000e620000000800 */
[----:B----4-:R-:W-:-:S07]  /*6260*/  FADD.FTZ R3, R159, R20 ;  /* 0x000000149f037221 */ /* 0x010fce0000010000 */
[----:B------:R-:W4:Y:S01]  /*6270*/  MUFU.EX2 R190, R190 ;  /* 0x000000be00be7308 */ /* 0x000f220000000800 */
[----:B---3--:R-:W-:Y:S01]  /*6280*/  FADD.FTZ R11, R191, R10 ;  /* 0x0000000abf0b7221 */ /* 0x008fe20000010000 */
[C---:B-1----:R-:W-:Y:S01]  /*6290*/  F2FP.BF16.F32.PACK_AB R174, R196.reuse, R159 ;  /* 0x0000009fc4ae723e */ /* 0x042fe200000010ff */
[----:B------:R-:W-:Y:S01]  /*62a0*/  FADD.FTZ R3, R196, R3 ;  /* 0x00000003c4037221 */ /* 0x000fe20000010000 */
[----:B------:R-:W-:Y:S02]  /*62b0*/  F2FP.BF16.F32.PACK_AB R159, R206, R161 ;  /* 0x000000a1ce9f723e */ /* 0x000fe400000010ff */
[----:B------:R-:W-:Y:S02]  /*62c0*/  F2FP.BF16.F32.PACK_AB R161, R208, R171 ;  /* 0x000000abd0a1723e */ /* 0x000fe400000010ff */
[----:B------:R-:W-:Y:S01]  /*62d0*/  F2FP.BF16.F32.PACK_AB R171, R185, R182 ;  /* 0x000000b6b9ab723e */ /* 0x000fe200000010ff */
[C---:B----4-:R-:W-:Y:S01]  /*62e0*/  FADD.FTZ R0, R190.reuse, R11 ;  /* 0x0000000bbe007221 */ /* 0x050fe20000010000 */
[----:B------:R-:W-:Y:S01]  /*62f0*/  F2FP.BF16.F32.PACK_AB R175, R190, R191 ;  /* 0x000000bfbeaf723e */ /* 0x000fe200000010ff */
[----:B--2---:R-:W-:Y:S06]  /*6300*/  @!P0 BRA `(.L_x_3562) ;  /* 0x0000000000048947 */ /* 0x004fec0003800000 */
[----:B------:R-:W-:Y:S01]  /*6310*/  BPT.TRAP 0x1 ;  /* 0x000000040000795c */ /* 0x000fe20000300000 */
.L_x_3562:
[----:B------:R1:W2:Y:S01]  /*6320*/  SYNCS.PHASECHK.TRANS64.TRYWAIT P2, [UR26+0x22850], R6 ;  /* 0x02285006ff0075a7 */ /* 0x0002a2000804015a */
[----:B------:R-:W-:Y:S05]  /*6330*/  @!P0 BRA `(.L_x_3563) ;  /* 0x0000000000048947 */ /* 0x000fea0003800000 */
[----:B------:R-:W-:Y:S01]  /*6340*/  BPT.TRAP 0x1 ;  /* 0x000000040000795c */ /* 0x000fe20000300000 */
.L_x_3563:
[----:B--2---:R-:W-:Y:S05]  /*6350*/  @P2 BRA `(.L_x_3564) ;  /* 0x0000000000082947 */ /* 0x004fea0003800000 */
[----:B------:R-:W2:Y:S02]  /*6360*/  SYNCS.PHASECHK.TRANS64.TRYWAIT P2, [UR26+0x22850], R6 ;  /* 0x02285006ff0075a7 */ /* 0x000ea4000804015a */
[----:B--2---:R-:W-:Y:S05]  /*6370*/  @!P2 BRA `(.L_x_3565) ;  /* 0x000000a80034a947 */ /* 0x004fea0003800000 */
.L_x_3564:
[----:B012---:R-:W-:Y:S01]  /*6380*/  VIADD R6, R22, 0x8 ;  /* 0x0000000816067836 */ /* 0x007fe20000000000 */
        /* <DEDUP_REMOVED lines=46> */
.L_x_3557:
[----:B------:R-:W-:-:S13]  /*6670*/  ISETP.LE.AND P2, PT, RZ, UR23, PT ;  /* 0x00000017ff007c0c */ /* 0x000fda000bf43270 */
[----:B------:R-:W-:Y:S05]  /*6680*/  @!P2 BRA `(.L_x_3567) ;  /* 0x0000002000c0a947 */ /* 0x000fea0003800000 */
[----:B------:R-:W-:Y:S01]  /*6690*/  IMAD.MOV.U32 R8, RZ, RZ, R5 ;  /* 0x000000ffff087224 */ /* 0x000fe200078e0005 */
[----:B------:R-:W-:Y:S01]  /*66a0*/  ULDC UR24, c[0x0][0x9d8] ;  /* 0x0002760000187ab9 */ /* 0x000fe20000000800 */
[----:B------:R-:W-:Y:S01]  /*66b0*/  IMAD.MOV.U32 R21, RZ, RZ, R4 ;  /* 0x000000ffff157224 */ /* 0x000fe200078e0004 */
[----:B------:R-:W-:-:S06]  /*66c0*/  ULDC UR22, c[0x0][0x988] ;  /* 0x0002620000167ab9 */ /* 0x000fcc0000000800 */
.L_x_3576:
[----:B------:R-:W-:-:S04]  /*66d0*/  UIADD3 UR37, UR37, 0x1, URZ ;  /* 0x0000000125257890 */ /* 0x000fc8000fffe03f */
[----:B------:R-:W-:-:S04]  /*66e0*/  UISETP.NE.AND UP0, UPT, UR37, 0x2, UPT ;  /* 0x000000022500788c */ /* 0x000fc8000bf05270 */
[----:B------:R-:W-:Y:S02]  /*66f0*/  USEL UR6, URZ, 0x1, UP0 ;  /* 0x000000013f067887 */ /* 0x000fe40008000000 */
[----:B------:R-:W-:Y:S02]  /*6700*/  USEL UR37, UR37, URZ, UP0 ;  /* 0x0000003f25257287 */ /* 0x000fe40008000000 */
[----:B------:R-:W-:Y:S01]  /*6710*/  ULOP3.LUT UR40, UR40, UR6, URZ, 0x3c, !UPT ;  /* 0x0000000628287292 */ /* 0x000fe2000f8e3c3f */
[----:B-1----:R-:W-:Y:S11]  /*6720*/  @!P0 BRA `(.L_x_3568) ;  /* 0x0000000000048947 */ /* 0x002ff60003800000 */
[----:B------:R-:W-:Y:S01]  /*6730*/  BPT.TRAP 0x1 ;  /* 0x000000040000795c */ /* 0x000fe20000300000 */
.L_x_3568:
[----:B------:R-:W1:Y:S01]  /*6740*/  S2UR UR7, SR_CgaCtaId ;  /* 0x00000000000779c3 */ /* 0x000e620000008800 */
[----:B------:R-:W-:Y:S01]  /*6750*/  UMOV UR6, 0x400 ;  /* 0x0000040000067882 */ /* 0x000fe20000000000 */
[----:B0-----:R-:W-:-:S05]  /*6760*/  IMAD.U32 R6, RZ, RZ, UR40 ;  /* 0x00000028ff067e24 */ /* 0x001fca000f8e00ff */
[----:B------:R-:W-:Y:S01]  /*6770*/  SHF.L.U32 R6, R6, 0x1f, RZ ;  /* 0x0000001f06067819 */ /* 0x000fe200000006ff */
[----:B-1----:R-:W-:-:S04]  /*6780*/  ULEA UR6, UR7, UR6, 0x18 ;  /* 0x0000000607067291 */ /* 0x002fc8000f8ec03f */
[----:B------:R-:W-:-:S09]  /*6790*/  ULEA UR25, UR37, UR6, 0x3 ;  /* 0x0000000625197291 */ /* 0x000fd2000f8e183f */
[----:B------:R0:W1:Y:S01]  /*67a0*/  SYNCS.PHASECHK.TRANS64.TRYWAIT P2, [UR25+0x22830], R6 ;  /* 0x02283006ff0075a7 */ /* 0x0000620008040159 */
[----:B------:R-:W-:Y:S05]  /*67b0*/  @!P0 BRA `(.L_x_3569) ;  /* 0x0000000000048947 */ /* 0x000fea0003800000 */
[----:B------:R-:W-:Y:S01]  /*67c0*/  BPT.TRAP 0x1 ;  /* 0x000000040000795c */ /* 0x000fe20000300000 */
.L_x_3569:
[----:B-1----:R-:W-:Y:S05]  /*67d0*/  @P2 BRA `(.L_x_3570) ;  /* 0x0000000000082947 */ /* 0x002fea0003800000 */
[----:B------:R-:W1:Y:S02]  /*67e0*/  SYNCS.PHASECHK.TRANS64.TRYWAIT P2, [UR25+0x22830], R6 ;  /* 0x02283006ff0075a7 */ /* 0x000e640008040159 */
[----:B-1----:R-:W-:Y:S05]  /*67f0*/  @!P2 BRA `(.L_x_3571) ;  /* 0x000000a40028a947 */ /* 0x002fea0003800000 */
.L_x_3570:
        /* <DEDUP_REMOVED lines=77> */
[----:B------:R-:W-:-:S06]  /*6cd0*/  IMAD.U32 R197, RZ, RZ, UR25 ;  /* 0x00000019ffc57e24 */ /* 0x000fcc000f8e00ff */
        /* <DEDUP_REMOVED lines=39> */
[----:B---3--:R-:W-:Y:S01]  /*6f50*/  FMNMX.FTZ R4, R184, R163, !PT ;  /* 0x000000a3b8047209 */ /* 0x008fe20007810000 */
[----:B------:R-:W-:-:S04]  /*6f60*/  FMUL.FTZ R163, R183, UR24 ;  /* 0x00000018b7a37c20 */ /* 0x000fc80008410000 */
        /* <DEDUP_REMOVED lines=14> */
[C---:B------:R-:W-:Y:S01]  /*7050*/  FADD.FTZ R21, -R4.reuse, R21 ;  /* 0x0000001504157221 */ /* 0x040fe20000010100 */
[----:B------:R-:W-:Y:S01]  /*7060*/  FMUL.FTZ R186, R4, UR10 ;  /* 0x0000000a04ba7c20 */ /* 0x000fe20008410000 */
[----:B------:R-:W0:Y:S02]  /*7070*/  MUFU.TANH R153, R153 ;  /* 0x0000009900997308 */ /* 0x000e240000002400 */
[----:B------:R-:W-:Y:S01]  /*7080*/  FMUL.FTZ R172, R21, UR10 ;  /* 0x0000000a15ac7c20 */ /* 0x000fe20008410000 */
        /* <DEDUP_REMOVED lines=9> */
[----:B-----5:R-:W-:Y:S01]  /*7120*/  FMNMX.FTZ R174, R12, R5, !PT ;  /* 0x000000050cae7209 */ /* 0x020fe20007810000 */
[--C-:B------:R-:W-:Y:S01]  /*7130*/  FFMA.FTZ R188, R192, UR10, -R186.reuse ;  /* 0x0000000ac0bc7c23 */ /* 0x100fe200080108ba */
[--C-:B------:R-:W-:Y:S01]  /*7140*/  FFMA.FTZ R192, R184, UR10, -R186.reuse ;  /* 0x0000000ab8c07c23 */ /* 0x100fe200080108ba */
[--C-:B------:R-:W-:Y:S01]  /*7150*/  FFMA.FTZ R157, R157, UR10, -R186.reuse ;  /* 0x0000000a9d9d7c23 */ /* 0x100fe200080108ba */
[----:B---3--:R-:W-:Y:S01]  /*7160*/  FMNMX.FTZ R5, R13, R174, !PT ;  /* 0x000000ae0d057209 */ /* 0x008fe20007810000 */
        /* <DEDUP_REMOVED lines=14> */
[--C-:B------:R-:W-:Y:S01]  /*7250*/  FFMA.FTZ R194, R215, UR10, -R186.reuse ;  /* 0x0000000ad7c27c23 */ /* 0x100fe200080108ba */
[----:B0-----:R-:W-:Y:S01]  /*7260*/  FMNMX.FTZ R5, R153, R154, !PT ;  /* 0x0000009a99057209 */ /* 0x001fe20007810000 */
[----:B------:R-:W0:Y:S01]  /*7270*/  MUFU.TANH R161, R161 ;  /* 0x000000a100a17308 */ /* 0x000e220000002400 */
[----:B------:R-:W-:-:S02]  /*7280*/  FFMA.FTZ R189, R189, UR10, -R186 ;  /* 0x0000000abdbd7c23 */ /* 0x000fc400080108ba */
        /* <DEDUP_REMOVED lines=35> */
[----:B------:R2:W5:Y:S01]  /*74c0*/  MUFU.EX2 R174, R175 ;  /* 0x000000af00ae7308 */ /* 0x0005620000000800 */
[--C-:B---3--:R-:W-:Y:S01]  /*74d0*/  FFMA.FTZ R173, R204, UR10, -R186.reuse ;  /* 0x0000000accad7c23 */ /* 0x108fe200080108ba */
[----:B0-----:R-:W-:Y:S01]  /*74e0*/  FFMA.FTZ R3, R172, R3, R21 ;  /* 0x00000003ac037223 */ /* 0x001fe20000010015 */
[-C--:B------:R-:W-:Y:S01]  /*74f0*/  FMUL.FTZ R37, R37, R172.reuse ;  /* 0x000000ac25257220 */ /* 0x080fe20000410000 */
[-C--:B------:R-:W-:Y:S01]  /*7500*/  FMUL.FTZ R40, R40, R172.reuse ;  /* 0x000000ac28287220 */ /* 0x080fe20000410000 */
[-C--:B------:R-:W-:Y:S01]  /*7510*/  FMUL.FTZ R41, R41, R172.reuse ;  /* 0x000000ac29297220 */ /* 0x080fe20000410000 */
[-C--:B------:R-:W-:Y:S01]  /*7520*/  FMUL.FTZ R44, R44, R172.reuse ;  /* 0x000000ac2c2c7220 */ /* 0x080fe20000410000 */
[-C--:B------:R-:W-:Y:S01]  /*7530*/  FMUL.FTZ R45, R45, R172.reuse ;  /* 0x000000ac2d2d7220 */ /* 0x080fe20000410000 */
[----:B------:R0:W-:Y:S01]  /*7540*/  MUFU.EX2 R154, R177 ;  /* 0x000000b1009a7308 */ /* 0x0001e20000000800 */
[--C-:B--2---:R-:W-:Y:S01]  /*7550*/  FFMA.FTZ R175, R205, UR10, -R186.reuse ;  /* 0x0000000acdaf7c23 */ /* 0x104fe200080108ba */
[----:B----4-:R-:W-:Y:S01]  /*7560*/  FADD.FTZ R3, R152, R3 ;  /* 0x0000000398037221 */ /* 0x010fe20000010000 */
[-C--:B------:R-:W-:Y:S01]  /*7570*/  FMUL.FTZ R48, R48, R172.reuse ;  /* 0x000000ac30307220 */ /* 0x080fe20000410000 */
[-C--:B------:R-:W-:Y:S01]  /*7580*/  FMUL.FTZ R49, R49, R172.reuse ;  /* 0x000000ac31317220 */ /* 0x080fe20000410000 */
[----:B------:R-:W-:Y:S01]  /*7590*/  FMUL.FTZ R52, R52, R172 ;  /* 0x000000ac34347220 */ /* 0x000fe20000410000 */
[----:B-1----:R-:W-:Y:S01]  /*75a0*/  FMNMX.FTZ R191, R5, R190, !PT ;  /* 0x000000be05bf7209 */ /* 0x002fe20007810000 */
[--C-:B------:R-:W-:Y:S01]  /*75b0*/  FFMA.FTZ R190, R214, UR10, -R186.reuse ;  /* 0x0000000ad6be7c23 */ /* 0x100fe200080108ba */
[----:B------:R-:W-:Y:S01]  /*75c0*/  MUFU.EX2 R155, R155 ;  /* 0x0000009b009b7308 */ /* 0x000fe20000000800 */
[----:B0-----:R-:W-:Y:S01]  /*75d0*/  FFMA.FTZ R177, R207, UR10, -R186 ;  /* 0x0000000acfb17c23 */ /* 0x001fe200080108ba */
        /* <DEDUP_REMOVED lines=29> */
[-C--:B------:R-:W-:Y:S01]  /*77b0*/  FMUL.FTZ R101, R101, R172.reuse ;  /* 0x000000ac65657220 */ /* 0x080fe20000410000 */
[C---:B------:R-:W-:Y:S01]  /*77c0*/  FADD.FTZ R184, -R5.reuse, R8 ;  /* 0x0000000805b87221 */ /* 0x040fe20000010100 */
[----:B------:R-:W-:Y:S01]  /*77d0*/  FMUL.FTZ R186, R5, UR10 ;  /* 0x0000000a05ba7c20 */ /* 0x000fe20008410000 */
[----:B------:R0:W-:Y:S01]  /*77e0*/  MUFU.EX2 R8, R192 ;  /* 0x000000c000087308 */ /* 0x0001e20000000800 */
[----:B------:R-:W-:Y:S01]  /*77f0*/  FMUL.FTZ R104, R104, R172 ;  /* 0x000000ac68687220 */ /* 0x000fe20000410000 */
[----:B------:R-:W-:Y:S01]  /*7800*/  FMUL.FTZ R191, R184, UR10 ;  /* 0x0000000ab8bf7c20 */ /* 0x000fe20008410000 */
[--C-:B------:R-:W-:Y:S01]  /*7810*/  FFMA.FTZ R184, R7, UR10, -R186.reuse ;  /* 0x0000000a07b87c23 */ /* 0x100fe200080108ba */
[--C-:B------:R-:W-:Y:S01]  /*7820*/  FFMA.FTZ R7, R9, UR10, -R186.reuse ;  /* 0x0000000a09077c23 */ /* 0x100fe200080108ba */
[----:B------:R-:W-:Y:S01]  /*7830*/  IADD3 R9, -R22, 0xb, RZ ;  /* 0x0000000b16097810 */ /* 0x000fe20007ffe1ff */
[--C-:B------:R-:W-:Y:S01]  /*7840*/  FFMA.FTZ R10, R10, UR10, -R186.reuse ;  /* 0x0000000a0a0a7c23 */ /* 0x100fe200080108ba */
[--C-:B------:R-:W-:Y:S01]  /*7850*/  FFMA.FTZ R11, R11, UR10, -R186.reuse ;  /* 0x0000000a0b0b7c23 */ /* 0x100fe200080108ba */
[----:B------:R-:W-:Y:S01]  /*7860*/  MUFU.EX2 R191, R191 ;  /* 0x000000bf00bf7308 */ /* 0x000fe20000000800 */
[----:B0-----:R-:W-:Y:S01]  /*7870*/  FFMA.FTZ R192, R156, UR10, -R186 ;  /* 0x0000000a9cc07c23 */ /* 0x001fe200080108ba */
[----:B------:R-:W-:-:S02]  /*7880*/  @!P1 VIADD R156, R197, 0x22840 ;  /* 0x00022840c59c9836 */ /* 0x000fc40000000000 */
[--C-:B------:R-:W-:Y:S01]  /*7890*/  FFMA.FTZ R12, R12, UR10, -R186.reuse ;  /* 0x0000000a0c0c7c23 */ /* 0x100fe200080108ba */
[--C-:B------:R-:W-:Y:S01]  /*78a0*/  FFMA.FTZ R13, R13, UR10, -R186.reuse ;  /* 0x0000000a0d0d7c23 */ /* 0x100fe200080108ba */
[--C-:B------:R-:W-:Y:S01]  /*78b0*/  FFMA.FTZ R168, R168, UR10, -R186.reuse ;  /* 0x0000000aa8a87c23 */ /* 0x100fe200080108ba */
[----:B------:R-:W-:Y:S01]  /*78c0*/  FFMA.FTZ R196, R161, UR10, -R186 ;  /* 0x0000000aa1c47c23 */ /* 0x000fe200080108ba */
[----:B------:R-:W-:Y:S01]  /*78d0*/  @!P1 PRMT R156, RZ, 0x654, R156 ;  /* 0x00000654ff9c9816 */ /* 0x000fe2000000009c */
[----:B------:R-:W0:Y:S01]  /*78e0*/  MUFU.EX2 R184, R184 ;  /* 0x000000b800b87308 */ /* 0x000e220000000800 */
        /* <DEDUP_REMOVED lines=10> */
[----:B------:R-:W-:Y:S01]  /*7990*/  MUFU.EX2 R10, R10 ;  /* 0x0000000a000a7308 */ /* 0x000fe20000000800 */
[----:B0-----:R-:W-:Y:S01]  /*79a0*/  FFMA.FTZ R0, R191, R0, R184 ;  /* 0x00000000bf007223 */ /* 0x001fe200000100b8 */
[----:B------:R-:W-:Y:S01]  /*79b0*/  FFMA.FTZ R195, R162, UR10, -R186 ;  /* 0x0000000aa2c37c23 */ /* 0x000fe200080108ba */
[----:B------:R-:W-:Y:S01]  /*79c0*/  FADD.FTZ R3, R155, R156 ;  /* 0x0000009c9b037221 */ /* 0x000fe20000010000 */
[--C-:B------:R-:W-:Y:S01]  /*79d0*/  FFMA.FTZ R198, R163, UR10, -R186.reuse ;  /* 0x0000000aa3c67c23 */ /* 0x100fe200080108ba */
[--C-:B------:R-:W-:Y:S01]  /*79e0*/  FFMA.FTZ R199, R164, UR10, -R186.reuse ;  /* 0x0000000aa4c77c23 */ /* 0x100fe200080108ba */
[--C-:B------:R-:W-:Y:S01]  /*79f0*/  FFMA.FTZ R204, R165, UR10, -R186.reuse ;  /* 0x0000000aa5cc7c23 */ /* 0x100fe200080108ba */
[----:B------:R-:W-:Y:S01]  /*7a00*/  FADD.FTZ R156, R154, R3 ;  /* 0x000000039a9c7221 */ /* 0x000fe20000010000 */
[----:B------:R-:W-:Y:S01]  /*7a10*/  MUFU.EX2 R11, R11 ;  /* 0x0000000b000b7308 */ /* 0x000fe20000000800 */
[--C-:B------:R-:W-:Y:S01]  /*7a20*/  FFMA.FTZ R203, R166, UR10, -R186.reuse ;  /* 0x0000000aa6cb7c23 */ /* 0x100fe200080108ba */
[--C-:B------:R-:W-:Y:S01]  /*7a30*/  FFMA.FTZ R169, R169, UR10, -R186.reuse ;  /* 0x0000000aa9a97c23 */ /* 0x100fe200080108ba */
[--C-:B------:R-:W-:Y:S01]  /*7a40*/  FFMA.FTZ R161, R170, UR10, -R186.reuse ;  /* 0x0000000aaaa17c23 */ /* 0x100fe200080108ba */
[----:B------:R-:W-:Y:S01]  /*7a50*/  FFMA.FTZ R171, R171, UR10, -R186 ;  /* 0x0000000aabab7c23 */ /* 0x000fe200080108ba */
        /* <DEDUP_REMOVED lines=19> */
[----:B------:R2:W3:Y:S01]  /*7b90*/  MUFU.EX2 R176, R206 ;  /* 0x000000ce00b07308 */ /* 0x0004e20000000800 */
        /* <DEDUP_REMOVED lines=8> */
[----:B--2---:R-:W-:Y:S01]  /*7c20*/  FFMA.FTZ R206, R167, UR10, -R186 ;  /* 0x0000000aa7ce7c23 */ /* 0x004fe200080108ba */
[-C--:B------:R-:W-:Y:S01]  /*7c30*/  FMUL.FTZ R145, R145, R172.reuse ;  /* 0x000000ac91917220 */ /* 0x080fe20000410000 */
[-C--:B------:R-:W-:Y:S01]  /*7c40*/  FMUL.FTZ R148, R148, R172.reuse ;  /* 0x000000ac94947220 */ /* 0x080fe20000410000 */
[----:B------:R-:W-:Y:S01]  /*7c50*/  FMUL.FTZ R149, R149, R172 ;  /* 0x000000ac95957220 */ /* 0x000fe20000410000 */
[----:B------:R-:W-:Y:S01]  /*7c60*/  F2FP.BF16.F32.PACK_AB R172, R152, R21 ;  /* 0x0000001598ac723e */ /* 0x000fe200000010ff */
[-C--:B------:R-:W-:Y:S01]  /*7c70*/  FMUL.FTZ R26, R26, R191.reuse ;  /* 0x000000bf1a1a7220 */ /* 0x080fe20000410000 */
[----:B------:R-:W-:Y:S01]  /*7c80*/  F2FP.BF16.F32.PACK_AB R174, R155, R174 ;  /* 0x000000ae9bae723e */ /* 0x000fe200000010ff */
[----:B------:R0:W-:Y:S01]  /*7c90*/  MUFU.EX2 R186, R168 ;  /* 0x000000a800ba7308 */ /* 0x0001e20000000800 */
[----:B---3--:R-:W-:Y:S01]  /*7ca0*/  FADD.FTZ R156, R176, R3 ;  /* 0x00000003b09c7221 */ /* 0x008fe20000010000 */
[----:B------:R-:W-:Y:S01]  /*7cb0*/  F2FP.BF16.F32.PACK_AB R170, R173, R158 ;  /* 0x0000009eadaa723e */ /* 0x000fe200000010ff */
[-C--:B------:R-:W-:Y:S01]  /*7cc0*/  FMUL.FTZ R27, R27, R191.reuse ;  /* 0x000000bf1b1b7220 */ /* 0x080fe20000410000 */
[----:B------:R-:W-:Y:S01]  /*7cd0*/  F2FP.BF16.F32.PACK_AB R173, R7, R184 ;  /* 0x000000b807ad723e */ /* 0x000fe200000010ff */
[----:B------:R-:W-:Y:S01]  /*7ce0*/  FMUL.FTZ R30, R30, R191 ;  /* 0x000000bf1e1e7220 */ /* 0x000fe20000410000 */
[----:B------:R-:W-:Y:S01]  /*7cf0*/  F2FP.BF16.F32.PACK_AB R164, R176, R175 ;  /* 0x000000afb0a4723e */ /* 0x000fe200000010ff */
[-C--:B------:R-:W-:Y:S01]  /*7d00*/  FMUL.FTZ R31, R31, R191.reuse ;  /* 0x000000bf1f1f7220 */ /* 0x080fe20000410000 */
[----:B------:R-:W2:Y:S01]  /*7d10*/  MUFU.EX2 R177, R177 ;  /* 0x000000b100b17308 */ /* 0x000ea20000000800 */
[----:B0-----:R-:W-:Y:S01]  /*7d20*/  F2FP.BF16.F32.PACK_AB R168, R157, R154 ;  /* 0x0000009a9da8723e */ /* 0x001fe200000010ff */
[----:B------:R-:W-:Y:S01]  /*7d30*/  FADD.FTZ R157, R7, R0 ;  /* 0x00000000079d7221 */ /* 0x000fe20000010000 */
[-C--:B------:R-:W-:Y:S01]  /*7d40*/  FMUL.FTZ R34, R34, R191.reuse ;  /* 0x000000bf22227220 */ /* 0x080fe20000410000 */
[-C--:B------:R-:W-:Y:S01]  /*7d50*/  FMUL.FTZ R35, R35, R191.reuse ;  /* 0x000000bf23237220 */ /* 0x080fe20000410000 */
[-C--:B------:R-:W-:Y:S01]  /*7d60*/  FMUL.FTZ R38, R38, R191.reuse ;  /* 0x000000bf26267220 */ /* 0x080fe20000410000 */
[----:B------:R-:W-:Y:S01]  /*7d70*/  FADD.FTZ R0, R10, R157 ;  /* 0x0000009d0a007221 */ /* 0x000fe20000010000 */
[-C--:B------:R-:W-:Y:S01]  /*7d80*/  FMUL.FTZ R39, R39, R191.reuse ;  /* 0x000000bf27277220 */ /* 0x080fe20000410000 */
[----:B------:R-:W0:Y:S01]  /*7d90*/  MUFU.EX2 R14, R14 ;  /* 0x0000000e000e7308 */ /* 0x000e220000000800 */
[-C--:B------:R-:W-:Y:S01]  /*7da0*/  FMUL.FTZ R42, R42, R191.reuse ;  /* 0x000000bf2a2a7220 */ /* 0x080fe20000410000 */
[----:B------:R-:W-:Y:S01]  /*7db0*/  FADD.FTZ R157, R11, R0 ;  /* 0x000000000b9d7221 */ /* 0x000fe20000010000 */
[-C--:B------:R-:W-:Y:S01]  /*7dc0*/  FMUL.FTZ R43, R43, R191.reuse ;  /* 0x000000bf2b2b7220 */ /* 0x080fe20000410000 */
[-C--:B------:R-:W-:Y:S01]  /*7dd0*/  FMUL.FTZ R46, R46, R191.reuse ;  /* 0x000000bf2e2e7220 */ /* 0x080fe20000410000 */
[-C--:B------:R-:W-:Y:S01]  /*7de0*/  FMUL.FTZ R47, R47, R191.reuse ;  /* 0x000000bf2f2f7220 */ /* 0x080fe20000410000 */
[----:B------:R-:W-:Y:S01]  /*7df0*/  FADD.FTZ R0, R12, R157 ;  /* 0x0000009d0c007221 */ /* 0x000fe20000010000 */
[-C--:B------:R-:W-:Y:S01]  /*7e00*/  FMUL.FTZ R50, R50, R191.reuse ;  /* 0x000000bf32327220 */ /* 0x080fe20000410000 */
        /* <DEDUP_REMOVED lines=74> */
[----:B------:R-:W-:Y:S01]  /*82b0*/  FMUL.FTZ R151, R151, R191 ;  /* 0x000000bf97977220 */ /* 0x000fe20000410000 */
[----:B------:R-:W-:-:S05]  /*82c0*/  F2FP.BF16.F32.PACK_AB R175, R11, R10 ;  /* 0x0000000a0baf723e */ /* 0x000fca00000010ff */
        /* <DEDUP_REMOVED lines=11> */
[----:B---3--:R-:W-:-:S07]  /*8380*/  FADD.FTZ R156, R190, R3 ;  /* 0x00000003be9c7221 */ /* 0x008fce0000010000 */
[----:B------:R-:W3:Y:S01]  /*8390*/  MUFU.EX2 R195, R195 ;  /* 0x000000c300c37308 */ /* 0x000ee20000000800 */
[----:B--2---:R-:W-:-:S07]  /*83a0*/  FADD.FTZ R0, R196, R157 ;  /* 0x0000009dc4007221 */ /* 0x004fce0000010000 */
[----:B------:R-:W2:Y:S01]  /*83b0*/  MUFU.EX2 R194, R194 ;  /* 0x000000c200c27308 */ /* 0x000ea20000000800 */
[----:B0-----:R-:W-:Y:S01]  /*83c0*/  FADD.FTZ R3, R185, R156 ;  /* 0x0000009cb9037221 */ /* 0x001fe20000010000 */
[----:B------:R-:W-:-:S06]  /*83d0*/  F2FP.BF16.F32.PACK_AB R156, R190, R183 ;  /* 0x000000b7be9c723e */ /* 0x000fcc00000010ff */
[----:B------:R-:W0:Y:S01]  /*83e0*/  MUFU.EX2 R198, R198 ;  /* 0x000000c600c67308 */ /* 0x000e220000000800 */
[----:B---3--:R-:W-:-:S07]  /*83f0*/  FADD.FTZ R157, R195, R0 ;  /* 0x00000000c39d7221 */ /* 0x008fce0000010000 */
[----:B------:R-:W3:Y:S01]  /*8400*/  MUFU.EX2 R187, R187 ;  /* 0x000000bb00bb7308 */ /* 0x000ee20000000800 */
[C---:B--2---:R-:W-:Y:S01]  /*8410*/  FADD.FTZ R152, R194.reuse, R3 ;  /* 0x00000003c2987221 */ /* 0x044fe20000010000 */
[----:B------:R-:W-:-:S06]  /*8420*/  F2FP.BF16.F32.PACK_AB R158, R194, R185 ;  /* 0x000000b9c29e723e */ /* 0x000fcc00000010ff */
        /* <DEDUP_REMOVED lines=8> */
[----:B0-----:R-:W-:-:S07]  /*84b0*/  FADD.FTZ R152, R188, R3 ;  /* 0x00000003bc987221 */ /* 0x001fce0000010000 */
[----:B------:R-:W0:Y:S01]  /*84c0*/  MUFU.EX2 R203, R203 ;  /* 0x000000cb00cb7308 */ /* 0x000e220000000800 */
[----:B---3--:R-:W-:-:S07]  /*84d0*/  FADD.FTZ R0, R204, R157 ;  /* 0x0000009dcc007221 */ /* 0x008fce0000010000 */
[----:B------:R-:W3:Y:S01]  /*84e0*/  MUFU.EX2 R206, R206 ;  /* 0x000000ce00ce7308 */ /* 0x000ee20000000800 */
[----:B--2---:R-:W-:Y:S01]  /*84f0*/  FADD.FTZ R3, R189, R152 ;  /* 0x00000098bd037221 */ /* 0x004fe20000010000 */
[----:B------:R-:W-:Y:S02]  /*8500*/  F2FP.BF16.F32.PACK_AB R154, R8, R189 ;  /* 0x000000bd089a723e */ /* 0x000fe400000010ff */
[----:B------:R-:W-:Y:S01]  /*8510*/  F2FP.BF16.F32.PACK_AB R152, R188, R187 ;  /* 0x000000bbbc98723e */ /* 0x000fe200000010ff */
[----:B------:R-:W-:-:S03]  /*8520*/  FADD.FTZ R3, R8, R3 ;  /* 0x0000000308037221 */ /* 0x000fc60000010000 */
[----:B------:R2:W4:Y:S01]  /*8530*/  MUFU.EX2 R21, R169 ;  /* 0x000000a900157308 */ /* 0x0005220000000800 */
[----:B0-----:R-:W-:-:S07]  /*8540*/  FADD.FTZ R157, R203, R0 ;  /* 0x00000000cb9d7221 */ /* 0x001fce0000010000 */
[----:B------:R0:W5:Y:S01]  /*8550*/  MUFU.EX2 R155, R161 ;  /* 0x000000a1009b7308 */ /* 0x0001620000000800 */
[C---:B---3--:R-:W-:Y:S01]  /*8560*/  FADD.FTZ R157, R206.reuse, R157 ;  /* 0x0000009dce9d7221 */ /* 0x048fe20000010000 */
[----:B--2---:R-:W-:Y:S02]  /*8570*/  F2FP.BF16.F32.PACK_AB R169, R13, R12 ;  /* 0x0000000c0da9723e */ /* 0x004fe400000010ff */
[----:B------:R-:W-:Y:S01]  /*8580*/  F2FP.BF16.F32.PACK_AB R159, R206, R203 ;  /* 0x000000cbce9f723e */ /* 0x000fe200000010ff */
[----:B------:R-:W-:Y:S01]  /*8590*/  FADD.FTZ R0, R186, R157 ;  /* 0x0000009dba007221 */ /* 0x000fe20000010000 */
[----:B------:R-:W-:Y:S02]  /*85a0*/  F2FP.BF16.F32.PACK_AB R157, R204, R199 ;  /* 0x000000c7cc9d723e */ /* 0x000fe400000010ff */
[----:B------:R2:W3:Y:S01]  /*85b0*/  MUFU.EX2 R8, R171 ;  /* 0x000000ab00087308 */ /* 0x0004e20000000800 */
[----:B----4-:R-:W-:Y:S01]  /*85c0*/  FADD.FTZ R0, R21, R0 ;  /* 0x0000000015007221 */ /* 0x010fe20000010000 */
[----:B0-----:R-:W-:-:S02]  /*85d0*/  F2FP.BF16.F32.PACK_AB R161, R196, R193 ;  /* 0x000000c1c4a1723e */ /* 0x001fc400000010ff */
[----:B------:R-:W-:Y:S01]  /*85e0*/  F2FP.BF16.F32.PACK_AB R153, R21, R186 ;  /* 0x000000ba1599723e */ /* 0x000fe200000010ff */
[----:B-----5:R-:W-:Y:S01]  /*85f0*/  FADD.FTZ R7, R155, R0 ;  /* 0x000000009b077221 */ /* 0x020fe20000010000 */
[----:B--2---:R-:W-:-:S03]  /*8600*/  F2FP.BF16.F32.PACK_AB R171, R15, R14 ;  /* 0x0000000e0fab723e */ /* 0x004fc600000010ff */
[C---:B---3--:R-:W-:Y:S01]  /*8610*/  FADD.FTZ R0, R8.reuse, R7 ;  /* 0x0000000708007221 */ /* 0x048fe20000010000 */
[----:B------:R-:W-:Y:S01]  /*8620*/  F2FP.BF16.F32.PACK_AB R155, R8, R155 ;  /* 0x0000009b089b723e */ /* 0x000fe200000010ff */
[----:B-1----:R-:W-:Y:S06]  /*8630*/  @!P0 BRA `(.L_x_3572) ;  /* 0x0000000000048947 */ /* 0x002fec0003800000 */
[----:B------:R-:W-:Y:S01]  /*8640*/  BPT.TRAP 0x1 ;  /* 0x000000040000795c */ /* 0x000fe20000300000 */
.L_x_3572:
[----:B------:R0:W1:Y:S01]  /*8650*/  SYNCS.PHASECHK.TRANS64.TRYWAIT P2, [UR25+0x22850], R6 ;  /* 0x02285006ff0075a7 */ /* 0x0000620008040159 */
[----:B------:R-:W-:Y:S05]  /*8660*/  @!P0 BRA `(.L_x_3573) ;  /* 0x0000000000048947 */ /* 0x000fea0003800000 */
[----:B------:R-:W-:Y:S01]  /*8670*/  BPT.TRAP 0x1 ;  /* 0x000000040000795c */ /* 0x000fe20000300000 */
.L_x_3573:
[----:B-1----:R-:W-:Y:S05]  /*8680*/  @P2 BRA `(.L_x_3574) ;  /* 0x0000000000082947 */ /* 0x002fea0003800000 */
[----:B------:R-:W1:Y:S02]  /*8690*/  SYNCS.PHASECHK.TRANS64.TRYWAIT P2, [UR25+0x22850], R6 ;  /* 0x02285006ff0075a7 */ /* 0x000e640008040159 */
[----:B-1----:R-:W-:Y:S05]  /*86a0*/  @!P2 BRA `(.L_x_3575) ;  /* 0x000000840094a947 */ /* 0x002fea0003800000 */
.L_x_3574:
[----:B01----:R-:W-:Y:S01]  /*86b0*/  IADD3 R6, R22, 0x8, RZ ;  /* 0x0000000816067810 */ /* 0x003fe20007ffe0ff */
[----:B------:R-:W-:-:S04]  /*86c0*/  UIMAD UR11, UR37, 0xc00, UR21 ;  /* 0x00000c00250b78a4 */ /* 0x000fc8000f8e0215 */
[----:B------:R1:W-:Y:S01]  /*86d0*/  BAR.SYNC.DEFER_BLOCKING R6, 0x100 ;  /* 0x000400060000751d */ /* 0x0003e20000010000 */
[----:B------:R-:W-:Y:S01]  /*86e0*/  ISETP.LT.AND P2, PT, RZ, UR23, PT ;  /* 0x00000017ff007c0c */ /* 0x000fe2000bf41270 */
[----:B------:R-:W-:Y:S01]  /*86f0*/  @!P1 VIADD R197, R197, 0x22860 ;  /* 0x00022860c5c59836 */ /* 0x000fe20000000000 */
[----:B------:R-:W-:Y:S01]  /*8700*/  UIADD3 UR23, UR23, -0x1, URZ ;  /* 0xffffffff17177890 */ /* 0x000fe2000fffe03f */
[----:B------:R-:W-:Y:S02]  /*8710*/  IMAD.MOV.U32 R8, RZ, RZ, R5 ;  /* 0x000000ffff087224 */ /* 0x000fe400078e0005 */
[----:B------:R-:W-:Y:S01]  /*8720*/  UMOV UR6, UR11 ;  /* 0x0000000b00067c82 */ /* 0x000fe20008000000 */
[----:B------:R-:W-:Y:S01]  /*8730*/  UMOV UR7, 0x40000040 ;  /* 0x4000004000077882 */ /* 0x000fe20000000000 */
[----:B------:R-:W-:Y:S01]  /*8740*/  @!P1 PRMT R197, RZ, 0x654, R197 ;  /* 0x00000654ffc59816 */ /* 0x000fe200000000c5 */
[----:B------:R-:W-:Y:S01]  /*8750*/  IMAD.MOV.U32 R21, RZ, RZ, R4 ;  /* 0x000000ffff157224 */ /* 0x000fe200078e0004 */
        /* <DEDUP_REMOVED lines=35> */
.L_x_3567:
[----:B01----:R-:W0:Y:S01]  /*8990*/  SHFL.BFLY PT, R6, R3, 0x2, 0x1f ;  /* 0x0c401f0003067f89 */ /* 0x003e2200000e0000 */
[----:B------:R-:W-:Y:S01]  /*89a0*/  IMAD.MOV.U32 R13, RZ, RZ, RZ ;  /* 0x000000ffff0d7224 */ /* 0x000fe200078e00ff */
[----:B------:R-:W-:Y:S01]  /*89b0*/  UIADD3 UR37, UR37, 0x1, URZ ;  /* 0x0000000125257890 */ /* 0x000fe2000fffe03f */
[----:B------:R-:W-:Y:S01]  /*89c0*/  IMAD.U32 R181, RZ, RZ, UR10 ;  /* 0x0000000affb57e24 */ /* 0x000fe2000f8e00ff */
[----:B------:R-:W1:Y:S01]  /*89d0*/  SHFL.BFLY PT, R11, R0, 0x2, 0x1f ;  /* 0x0c401f00000b7f89 */ /* 0x000e6200000e0000 */
[----:B------:R-:W-:Y:S01]  /*89e0*/  MOV R21, 0xff800000 ;  /* 0xff80000000157802 */ /* 0x000fe20000000f00 */
[----:B------:R-:W-:Y:S01]  /*89f0*/  UISETP.NE.AND UP0, UPT, UR37, 0x2, UPT ;  /* 0x000000022500788c */ /* 0x000fe2000bf05270 */
        /* <DEDUP_REMOVED lines=12> */
[----:B------:R-:W-:-:S02]  /*8ac0*/  IMAD.MOV.U32 R7, RZ, RZ, RZ ;  /* 0x000000ffff077224 */ /* 0x000fc400078e00ff */
[----:B-1----:R-:W-:Y:S02]  /*8ad0*/  FADD.FTZ R176, R11, R8 ;  /* 0x000000080bb07221 */ /* 0x002fe40000010000 */
[----:B------:R-:W-:-:S03]  /*8ae0*/  FSETP.NE.FTZ.AND P1, PT, R15, RZ, PT ;  /* 0x000000ff0f00720b */ /* 0x000fc60003f35000 */
[----:B------:R-:W-:-:S10]  /*8af0*/  FSETP.NE.FTZ.AND P2, PT, R176, RZ, PT ;  /* 0x000000ffb000720b */ /* 0x000fd40003f55000 */
[----:B------:R-:W0:Y:S03]  /*8b00*/  @P1 MUFU.RCP R13, R15 ;  /* 0x0000000f000d1308 */ /* 0x000e260000001000 */
[----:B------:R-:W-:-:S05]  /*8b10*/  @P2 FMUL.FTZ R181, R181, 0.69314718246459960938 ;  /* 0x3f317218b5b52820 */ /* 0x000fca0000410000 */
[----:B------:R-:W1:Y:S08]  /*8b20*/  @P2 MUFU.RCP R7, R176 ;  /* 0x000000b000072308 */ /* 0x000e700000001000 */
[----:B------:R-:W3:Y:S01]  /*8b30*/  @P2 MUFU.LG2 R176, R176 ;  /* 0x000000b000b02308 */ /* 0x000ee20000000c00 */
[-C--:B0-----:R-:W-:Y:S01]  /*8b40*/  FMUL.FTZ R3, R108, R13.reuse ;  /* 0x0000000d6c037220 */ /* 0x081fe20000410000 */
[----:B------:R-:W-:Y:S01]  /*8b50*/  FMUL.FTZ R20, R109, R13 ;  /* 0x0000000d6d147220 */ /* 0x000fe20000410000 */
[----:B------:R-:W-:-:S02]  /*8b60*/  IMAD.U32 R109, RZ, RZ, UR10 ;  /* 0x0000000aff6d7e24 */ /* 0x000fc4000f8e00ff */
[-C--:B------:R-:W-:Y:S01]  /*8b70*/  FMUL.FTZ R0, R24, R13.reuse ;  /* 0x0000000d18007220 */ /* 0x080fe20000410000 */
[-C--:B------:R-:W-:Y:S01]  /*8b80*/  FMUL.FTZ R6, R28, R13.reuse ;  /* 0x0000000d1c067220 */ /* 0x080fe20000410000 */
[----:B------:R-:W-:Y:S01]  /*8b90*/  FMUL.FTZ R8, R40, R13 ;  /* 0x0000000d28087220 */ /* 0x000fe20000410000 */
[----:B------:R-:W-:Y:S01]  /*8ba0*/  @P1 FMUL.FTZ R109, R109, 0.69314718246459960938 ;  /* 0x3f3172186d6d1820 */ /* 0x000fe20000410000 */
[----:B------:R-:W0:Y:S01]  /*8bb0*/  @P1 MUFU.LG2 R108, R15 ;  /* 0x0000000f006c1308 */ /* 0x000e220000000c00 */
[----:B-1----:R-:W-:Y:S01]  /*8bc0*/  FMUL.FTZ R161, R91, R7 ;  /* 0x000000075ba17220 */ /* 0x002fe20000410000 */
        /* <DEDUP_REMOVED lines=127> */
.L_x_3546:
        /* <DEDUP_REMOVED lines=15> */
[----:B------:R-:W-:Y:S01]  /*94b0*/  F2FP.BF16.F32.PACK_AB R9, R172, R9 ;  /* 0x00000009ac09723e */ /* 0x000fe200000010ff */
[----:B------:R-:W-:Y:S01]  /*94c0*/  ULDC.64 UR6, c[0x0][0xbd8] ;  /* 0x0002f60000067ab9 */ /* 0x000fe20000000a00 */
[----:B------:R-:W-:Y:S01]  /*94d0*/  F2FP.BF16.F32.PACK_AB R10, R45, R10 ;  /* 0x0000000a2d0a723e */ /* 0x000fe200000010ff */
[----:B------:R-:W-:Y:S01]  /*94e0*/  UISETP.NE.AND.EX UP0, UPT, UR9, URZ, UPT, UP0 ;  /* 0x0000003f0900728c */ /* 0x000fe2000bf05300 */
[----:B------:R-:W-:Y:S01]  /*94f0*/  F2FP.BF16.F32.PACK_AB R11, R170, R11 ;  /* 0x0000000baa0b723e */ /* 0x000fe200000010ff */
[----:B------:R-:W-:Y:S01]  /*9500*/  UISETP.NE.U32.AND UP1, UPT, UR6, URZ, UPT ;  /* 0x0000003f0600728c */ /* 0x000fe2000bf25070 */
[----:B------:R-:W-:Y:S01]  /*9510*/  F2FP.BF16.F32.PACK_AB R12, R49, R12 ;  /* 0x0000000c310c723e */ /* 0x000fe200000010ff */
[----:B------:R-:W-:Y:S01]  /*9520*/  USHF.L.U32 UR10, UR46, 0x2, URZ ;  /* 0x000000022e0a7899 */ /* 0x000fe2000800063f */
[----:B------:R-:W-:Y:S01]  /*9530*/  F2FP.BF16.F32.PACK_AB R13, R168, R13 ;  /* 0x0000000da80d723e */ /* 0x000fe200000010ff */
[----:B------:R-:W-:Y:S01]  /*9540*/  UISETP.NE.AND.EX UP1, UPT, UR7, URZ, UPT, UP1 ;  /* 0x0000003f0700728c */ /* 0x000fe2000bf25310 */
[----:B------:R-:W-:Y:S01]  /*9550*/  F2FP.BF16.F32.PACK_AB R14, R53, R14 ;  /* 0x0000000e350e723e */ /* 0x000fe200000010ff */
[----:B------:R-:W-:Y:S01]  /*9560*/  USHF.L.U64.HI UR11, UR46, 0x2, UR45 ;  /* 0x000000022e0b7899 */ /* 0x000fe2000801022d */
[----:B------:R-:W-:Y:S01]  /*9570*/  F2FP.BF16.F32.PACK_AB R15, R166, R15 ;  /* 0x0000000fa60f723e */ /* 0x000fe200000010ff */
[----:B------:R-:W-:Y:S01]  /*9580*/  UIADD3 UR4, UP2, UR10, UR6, URZ ;  /* 0x000000060a047290 */ /* 0x000fe2000ff5e03f */
[----:B------:R-:W-:Y:S01]  /*9590*/  F2FP.BF16.F32.PACK_AB R24, R57, R24 ;  /* 0x000000183918723e */ /* 0x000fe200000010ff */
[----:B------:R-:W-:Y:S01]  /*95a0*/  @UP0 UIADD3 UR6, UP3, UR10, UR8, URZ ;  /* 0x000000080a060290 */ /* 0x000fe2000ff7e03f */
[----:B------:R-:W-:Y:S01]  /*95b0*/  F2FP.BF16.F32.PACK_AB R28, R65, R28 ;  /* 0x0000001c411c723e */ /* 0x000fe200000010ff */
[----:B------:R-:W-:Y:S01]  /*95c0*/  UIADD3.X UR8, UR11, UR7, URZ, UP2, !UPT ;  /* 0x000000070b087290 */ /* 0x000fe200097fe43f */
[----:B------:R-:W-:Y:S01]  /*95d0*/  F2FP.BF16.F32.PACK_AB R72, R73, R72 ;  /* 0x000000484948723e */ /* 0x000fe200000010ff */
[----:B------:R-:W-:Y:S01]  /*95e0*/  @UP0 UIADD3.X UR7, UR11, UR9, URZ, UP3, !UPT ;  /* 0x000000090b070290 */ /* 0x000fe20009ffe43f */
[----:B------:R-:W-:-:S02]  /*95f0*/  F2FP.BF16.F32.PACK_AB R73, R169, R64 ;  /* 0x00000040a949723e */ /* 0x000fc400000010ff */
[----:B------:R-:W-:Y:S02]  /*9600*/  F2FP.BF16.F32.PACK_AB R80, R81, R80 ;  /* 0x000000505150723e */ /* 0x000fe400000010ff */
[----:B------:R-:W-:Y:S02]  /*9610*/  F2FP.BF16.F32.PACK_AB R88, R89, R88 ;  /* 0x000000585958723e */ /* 0x000fe400000010ff */
[----:B------:R-:W-:Y:S02]  /*9620*/  F2FP.BF16.F32.PACK_AB R81, R165, R52 ;  /* 0x00000034a551723e */ /* 0x000fe400000010ff */
[----:B------:R-:W-:Y:S02]  /*9630*/  MOV R34, R102 ;  /* 0x0000006600227202 */ /* 0x000fe40000000f00 */
[----:B0-----:R-:W-:Y:S02]  /*9640*/  MOV R35, R5 ;  /* 0x0000000500237202 */ /* 0x001fe40000000f00 */
[----:B------:R-:W-:-:S02]  /*9650*/  F2FP.BF16.F32.PACK_AB R89, R161, R90 ;  /* 0x0000005aa159723e */ /* 0x000fc400000010ff */
[----:B------:R-:W-:Y:S01]  /*9660*/  F2FP.BF16.F32.PACK_AB R96, R97, R96 ;  /* 0x000000606160723e */ /* 0x000fe200000010ff */
[----:B------:R-:W-:Y:S01]  /*9670*/  IMAD.WIDE R4, R201, 0x2, R34 ;  /* 0x00000002c9047825 */ /* 0x000fe200078e0222 */
[----:B------:R-:W-:Y:S02]  /*9680*/  F2FP.BF16.F32.PACK_AB R90, R93, R92 ;  /* 0x0000005c5d5a723e */ /* 0x000fe400000010ff */
[----:B------:R-:W-:Y:S02]  /*9690*/  F2FP.BF16.F32.PACK_AB R91, R160, R91 ;  /* 0x0000005ba05b723e */ /* 0x000fe400000010ff */
[C---:B------:R-:W-:Y:S02]  /*96a0*/  IADD3 R26, P1, R4.reuse, 0x20, RZ ;  /* 0x00000020041a7810 */ /* 0x040fe40007f3e0ff */
[C---:B------:R-:W-:Y:S02]  /*96b0*/  LOP3.LUT R7, R4.reuse, 0x380, RZ, 0xc0, !PT ;  /* 0x0000038004077812 */ /* 0x040fe400078ec0ff */
        /* <DEDUP_REMOVED lines=13> */
[----:B------:R-:W-:Y:S01]  /*9790*/  SHF.R.U64 R7, R7, 0x3, RZ ;  /* 0x0000000307077819 */ /* 0x000fe200000012ff */
[----:B------:R-:W-:Y:S01]  /*97a0*/  IMAD.X R63, RZ, RZ, R5, P1 ;  /* 0x000000ffff3f7224 */ /* 0x000fe200008e0605 */
[----:B------:R-:W-:-:S02]  /*97b0*/  IADD3.X R51, RZ, R5, RZ, P6, !PT ;  /* 0x00000005ff337210 */ /* 0x000fc400037fe4ff */
[C---:B------:R-:W-:Y:S02]  /*97c0*/  IADD3 R66, P0, R4.reuse, 0x8020, RZ ;  /* 0x0000802004427810 */ /* 0x040fe40007f1e0ff */
[C---:B------:R-:W-:Y:S02]  /*97d0*/  IADD3 R189, P4, R4.reuse, 0x8040, RZ ;  /* 0x0000804004bd7810 */ /* 0x040fe40007f9e0ff */
[C---:B------:R-:W-:Y:S01]  /*97e0*/  IADD3 R191, P3, R4.reuse, 0x8060, RZ ;  /* 0x0000806004bf7810 */ /* 0x040fe20007f7e0ff */
[--C-:B------:R-:W-:Y:S01]  /*97f0*/  IMAD.X R67, RZ, RZ, R5.reuse, P0 ;  /* 0x000000ffff437224 */ /* 0x100fe200000e0605 */
[C---:B------:R-:W-:Y:S01]  /*9800*/  IADD3 R193, P6, R4.reuse, 0xc000, RZ ;  /* 0x0000c00004c17810 */ /* 0x040fe20007fde0ff */
[--C-:B------:R-:W-:Y:S01]  /*9810*/  IMAD.X R71, RZ, RZ, R5.reuse, P4 ;  /* 0x000000ffff477224 */ /* 0x100fe200020e0605 */
[C---:B------:R-:W-:Y:S01]  /*9820*/  IADD3 R195, P5, R4.reuse, 0xc020, RZ ;  /* 0x0000c02004c37810 */ /* 0x040fe20007fbe0ff */
[----:B------:R-:W-:Y:S01]  /*9830*/  IMAD.X R75, RZ, RZ, R5, P3 ;  /* 0x000000ffff4b7224 */ /* 0x000fe200018e0605 */
[----:B------:R-:W-:-:S02]  /*9840*/  IADD3 R86, P2, R4, 0xc040, RZ ;  /* 0x0000c04004567810 */ /* 0x000fc40007f5e0ff */
[----:B------:R-:W-:Y:S01]  /*9850*/  IADD3 R110, P1, R4, 0xc060, RZ ;  /* 0x0000c060046e7810 */ /* 0x000fe20007f3e0ff */
[--C-:B------:R-:W-:Y:S01]  /*9860*/  IMAD.X R83, RZ, RZ, R5.reuse, P5 ;  /* 0x000000ffff537224 */ /* 0x100fe200028e0605 */
[----:B------:R-:W-:Y:S01]  /*9870*/  LOP3.LUT R4, R7, R4, RZ, 0x3c, !PT ;  /* 0x0000000407047212 */ /* 0x000fe200078e3cff */
[--C-:B------:R-:W-:Y:S01]  /*9880*/  IMAD.X R87, RZ, RZ, R5.reuse, P2 ;  /* 0x000000ffff577224 */ /* 0x100fe200010e0605 */
[----:B------:R-:W-:Y:S01]  /*9890*/  LOP3.LUT R7, R26, 0x380, RZ, 0xc0, !PT ;  /* 0x000003801a077812 */ /* 0x000fe200078ec0ff */
[----:B------:R-:W-:Y:S01]  /*98a0*/  IMAD.X R31, RZ, RZ, R5, P1 ;  /* 0x000000ffff1f7224 */ /* 0x000fe200008e0605 */
[----:B------:R-:W-:Y:S02]  /*98b0*/  LOP3.LUT R38, R103, 0x380, RZ, 0xc0, !PT ;  /* 0x0000038067267812 */ /* 0x000fe400078ec0ff */
[----:B------:R-:W-:Y:S02]  /*98c0*/  SHF.R.U64 R7, R7, 0x3, RZ ;  /* 0x0000000307077819 */ /* 0x000fe400000012ff */
[----:B------:R-:W-:-:S02]  /*98d0*/  LOP3.LUT R42, R109, 0x380, RZ, 0xc0, !PT ;  /* 0x000003806d2a7812 */ /* 0x000fc400078ec0ff */
[----:B------:R-:W-:Y:S02]  /*98e0*/  LOP3.LUT R26, R7, R26, RZ, 0x3c, !PT ;  /* 0x0000001a071a7212 */ /* 0x000fe400078e3cff */
[----:B------:R-:W-:Y:S02]  /*98f0*/  LOP3.LUT R7, R50, 0x380, RZ, 0xc0, !PT ;  /* 0x0000038032077812 */ /* 0x000fe400078ec0ff */
[----:B------:R-:W-:Y:S02]  /*9900*/  LOP3.LUT R46, R181, 0x380, RZ, 0xc0, !PT ;  /* 0x00000380b52e7812 */ /* 0x000fe400078ec0ff */
[----:B------:R-:W-:Y:S02]  /*9910*/  SHF.R.U64 R7, R7, 0x3, RZ ;  /* 0x0000000307077819 */ /* 0x000fe400000012ff */
[----:B------:R-:W-:Y:S02]  /*9920*/  MOV R108, R4 ;  /* 0x00000004006c7202 */ /* 0x000fe40000000f00 */
[----:B------:R-:W-:-:S02]  /*9930*/  LOP3.LUT R50, R7, R50, RZ, 0x3c, !PT ;  /* 0x0000003207327212 */ /* 0x000fc400078e3cff */
[----:B------:R-:W-:Y:S02]  /*9940*/  LOP3.LUT R7, R66, 0x380, RZ, 0xc0, !PT ;  /* 0x0000038042077812 */ /* 0x000fe400078ec0ff */
[----:B------:R-:W-:Y:S02]  /*9950*/  LOP3.LUT R74, R191, 0x380, RZ, 0xc0, !PT ;  /* 0x00000380bf4a7812 */ /* 0x000fe400078ec0ff */
[----:B------:R-:W-:Y:S02]  /*9960*/  SHF.R.U64 R7, R7, 0x3, RZ ;  /* 0x0000000307077819 */ /* 0x000fe400000012ff */
[----:B------:R-:W-:Y:S02]  /*9970*/  F2FP.BF16.F32.PACK_AB R4, R25, R0 ;  /* 0x000000001904723e */ /* 0x000fe400000010ff */
[----:B------:R-:W-:Y:S02]  /*9980*/  LOP3.LUT R66, R7, R66, RZ, 0x3c, !PT ;  /* 0x0000004207427212 */ /* 0x000fe400078e3cff */
[----:B------:R-:W-:-:S02]  /*9990*/  LOP3.LUT R7, R110, 0x380, RZ, 0xc0, !PT ;  /* 0x000003806e077812 */ /* 0x000fc400078ec0ff */
[----:B------:R-:W-:Y:S02]  /*99a0*/  IADD3.X R79, RZ, R5, RZ, P6, !PT ;  /* 0x00000005ff4f7210 */ /* 0x000fe400037fe4ff */
[----:B------:R-:W-:Y:S02]  /*99b0*/  SHF.R.U64 R38, R38, 0x3, RZ ;  /* 0x0000000326267819 */ /* 0x000fe400000012ff */
[----:B------:R-:W-:Y:S02]  /*99c0*/  LOP3.LUT R54, R183, 0x380, RZ, 0xc0, !PT ;  /* 0x00000380b7367812 */ /* 0x000fe400078ec0ff */
[----:B------:R-:W-:Y:S02]  /*99d0*/  LOP3.LUT R0, R195, 0x380, RZ, 0xc0, !PT ;  /* 0x00000380c3007812 */ /* 0x000fe400078ec0ff */
[----:B------:R-:W-:Y:S02]  /*99e0*/  SHF.R.U64 R29, R7, 0x3, RZ ;  /* 0x00000003071d7819 */ /* 0x000fe400000012ff */
[----:B------:R-:W-:-:S02]  /*99f0*/  SHF.R.U64 R42, R42, 0x3, RZ ;  /* 0x000000032a2a7819 */ /* 0x000fc400000012ff */
[----:B------:R-:W-:Y:S02]  /*9a00*/  LOP3.LUT R58, R185, 0x380, RZ, 0xc0, !PT ;  /* 0x00000380b93a7812 */ /* 0x000fe400078ec0ff */
[----:B------:R-:W-:Y:S02]  /*9a10*/  F2FP.BF16.F32.PACK_AB R5, R179, R158 ;  /* 0x0000009eb305723e */ /* 0x000fe400000010ff */
[----:B------:R-:W-:Y:S02]  /*9a20*/  LOP3.LUT R25, R86, 0x380, RZ, 0xc0, !PT ;  /* 0x0000038056197812 */ /* 0x000fe400078ec0ff */
[----:B------:R-:W-:Y:S01]  /*9a30*/  F2FP.BF16.F32.PACK_AB R7, R177, R30 ;  /* 0x0000001eb107723e */ /* 0x000fe200000010ff */
[----:B------:R-:W-:Y:S01]  /*9a40*/  BAR.SYNC.DEFER_BLOCKING 0x1, 0x100 ;  /* 0x0044000000007b1d */ /* 0x000fe20000010000 */
[----:B------:R-:W-:Y:S02]  /*9a50*/  SHF.R.U64 R46, R46, 0x3, RZ ;  /* 0x000000032e2e7819 */ /* 0x000fe400000012ff */
[----:B------:R-:W-:-:S02]  /*9a60*/  LOP3.LUT R62, R187, 0x380, RZ, 0xc0, !PT ;  /* 0x00000380bb3e7812 */ /* 0x000fc400078ec0ff */
[----:B------:R-:W-:Y:S02]  /*9a70*/  SHF.R.U64 R74, R74, 0x3, RZ ;  /* 0x000000034a4a7819 */ /* 0x000fe400000012ff */
[----:B------:R-:W-:Y:S02]  /*9a80*/  LOP3.LUT R38, R38, R103, RZ, 0x3c, !PT ;  /* 0x0000006726267212 */ /* 0x000fe400078e3cff */
[----:B------:R-:W-:Y:S02]  /*9a90*/  SHF.R.U64 R54, R54, 0x3, RZ ;  /* 0x0000000336367819 */ /* 0x000fe400000012ff */
[----:B------:R-:W-:Y:S02]  /*9aa0*/  LOP3.LUT R70, R189, 0x380, RZ, 0xc0, !PT ;  /* 0x00000380bd467812 */ /* 0x000fe400078ec0ff */
[----:B------:R-:W-:Y:S02]  /*9ab0*/  SHF.R.U64 R0, R0, 0x3, RZ ;  /* 0x0000000300007819 */ /* 0x000fe400000012ff */
[----:B------:R-:W-:-:S02]  /*9ac0*/  LOP3.LUT R42, R42, R109, RZ, 0x3c, !PT ;  /* 0x0000006d2a2a7212 */ /* 0x000fc400078e3cff */
[----:B------:R-:W-:Y:S02]  /*9ad0*/  SHF.R.U64 R58, R58, 0x3, RZ ;  /* 0x000000033a3a7819 */ /* 0x000fe400000012ff */
[----:B------:R-:W-:Y:S02]  /*9ae0*/  SHF.R.U64 R25, R25, 0x3, RZ ;  /* 0x0000000319197819 */ /* 0x000fe400000012ff */
[----:B------:R-:W-:Y:S02]  /*9af0*/  LOP3.LUT R46, R46, R181, RZ, 0x3c, !PT ;  /* 0x000000b52e2e7212 */ /* 0x000fe400078e3cff */
[----:B------:R-:W-:Y:S01]  /*9b00*/  SHF.R.U64 R62, R62, 0x3, RZ ;  /* 0x000000033e3e7819 */ /* 0x000fe200000012ff */
[----:B------:R0:W-:Y:S01]  /*9b10*/  STSM.16.M88.4 [R108], R4 ;  /* 0x000000046c007844 */ /* 0x0001e20000000200 */
[----:B------:R-:W-:Y:S02]  /*9b20*/  LOP3.LUT R78, R193, 0x380, RZ, 0xc0, !PT ;  /* 0x00000380c14e7812 */ /* 0x000fe400078ec0ff */
[----:B------:R-:W-:-:S02]  /*9b30*/  LOP3.LUT R30, R29, R110, RZ, 0x3c, !PT ;  /* 0x0000006e1d1e7212 */ /* 0x000fc400078e3cff */
[----:B------:R-:W-:Y:S02]  /*9b40*/  LOP3.LUT R74, R74, R191, RZ, 0x3c, !PT ;  /* 0x000000bf4a4a7212 */ /* 0x000fe400078e3cff */
[----:B------:R-:W-:Y:S02]  /*9b50*/  MOV R103, R26 ;  /* 0x0000001a00677202 */ /* 0x000fe40000000f00 */
[----:B------:R-:W-:Y:S02]  /*9b60*/  LOP3.LUT R54, R54, R183, RZ, 0x3c, !PT ;  /* 0x000000b736367212 */ /* 0x000fe400078e3cff */
[----:B------:R-:W-:Y:S02]  /*9b70*/  SHF.R.U64 R70, R70, 0x3, RZ ;  /* 0x0000000346467819 */ /* 0x000fe400000012ff */
[----:B------:R-:W-:Y:S02]  /*9b80*/  LOP3.LUT R82, R0, R195, RZ, 0x3c, !PT ;  /* 0x000000c300527212 */ /* 0x000fe400078e3cff */
[----:B------:R-:W-:-:S02]  /*9b90*/  MOV R39, R38 ;  /* 0x0000002600277202 */ /* 0x000fc40000000f00 */
[----:B0-----:R-:W-:Y:S02]  /*9ba0*/  F2FP.BF16.F32.PACK_AB R4, R33, R32 ;  /* 0x000000202104723e */ /* 0x001fe400000010ff */
[----:B------:R-:W-:Y:S02]  /*9bb0*/  F2FP.BF16.F32.PACK_AB R5, R174, R157 ;  /* 0x0000009dae05723e */ /* 0x000fe400000010ff */
[----:B------:R-:W-:Y:S02]  /*9bc0*/  F2FP.BF16.F32.PACK_AB R6, R37, R36 ;  /* 0x000000242506723e */ /* 0x000fe400000010ff */
[----:B------:R-:W-:Y:S02]  /*9bd0*/  F2FP.BF16.F32.PACK_AB R7, R175, R156 ;  /* 0x0000009caf07723e */ /* 0x000fe400000010ff */
[----:B------:R-:W-:Y:S02]  /*9be0*/  LOP3.LUT R58, R58, R185, RZ, 0x3c, !PT ;  /* 0x000000b93a3a7212 */ /* 0x000fe400078e3cff */
[----:B------:R-:W-:Y:S01]  /*9bf0*/  LOP3.LUT R86, R25, R86, RZ, 0x3c, !PT ;  /* 0x0000005619567212 */ /* 0x000fe200078e3cff */
[----:B------:R0:W-:Y:S01]  /*9c00*/  STSM.16.M88.4 [R103], R4 ;  /* 0x0000000467007844 */ /* 0x0001e20000000200 */
[----:B------:R-:W-:-:S02]  /*9c10*/  MOV R42, R42 ;  /* 0x0000002a002a7202 */ /* 0x000fc40000000f00 */
[----:B------:R-:W-:Y:S01]  /*9c20*/  LOP3.LUT R62, R62, R187, RZ, 0x3c, !PT ;  /* 0x000000bb3e3e7212 */ /* 0x000fe200078e3cff */
[----:B------:R-:W-:Y:S01]  /*9c30*/  STSM.16.M88.4 [R39], R8 ;  /* 0x0000000827007844 */ /* 0x000fe20000000200 */
[----:B------:R-:W-:Y:S02]  /*9c40*/  SHF.R.U64 R78, R78, 0x3, RZ ;  /* 0x000000034e4e7819 */ /* 0x000fe400000012ff */
[----:B------:R-:W-:Y:S01]  /*9c50*/  MOV R46, R46 ;  /* 0x0000002e002e7202 */ /* 0x000fe20000000f00 */
[----:B------:R-:W-:Y:S01]  /*9c60*/  STSM.16.M88.4 [R42], R12 ;  /* 0x0000000c2a007844 */ /* 0x000fe20000000200 */
[----:B------:R-:W-:Y:S02]  /*9c70*/  F2FP.BF16.F32.PACK_AB R25, R164, R155 ;  /* 0x0000009ba419723e */ /* 0x000fe400000010ff */
[----:B------:R-:W-:Y:S02]  /*9c80*/  F2FP.BF16.F32.PACK_AB R26, R61, R60 ;  /* 0x0000003c3d1a723e */ /* 0x000fe400000010ff */
[----:B------:R-:W-:-:S02]  /*9c90*/  F2FP.BF16.F32.PACK_AB R27, R173, R154 ;  /* 0x0000009aad1b723e */ /* 0x000fc400000010ff */
[----:B------:R-:W-:Y:S01]  /*9ca0*/  MOV R32, R30 ;  /* 0x0000001e00207202 */ /* 0x000fe20000000f00 */
[----:B0-----:R-:W-:Y:S01]  /*9cb0*/  IMAD.U32 R4, RZ, RZ, UR4 ;  /* 0x00000004ff047e24 */ /* 0x001fe2000f8e00ff */
[----:B------:R-:W-:Y:S01]  /*9cc0*/  MOV R50, R50 ;  /* 0x0000003200327202 */ /* 0x000fe20000000f00 */
[----:B------:R-:W-:Y:S01]  /*9cd0*/  STSM.16.M88.4 [R46], R24 ;  /* 0x000000182e007844 */ /* 0x000fe20000000200 */
[----:B------:R-:W-:Y:S01]  /*9ce0*/  MOV R0, R74 ;  /* 0x0000004a00007202 */ /* 0x000fe20000000f00 */
[----:B------:R-:W-:Y:S01]  /*9cf0*/  IMAD.U32 R5, RZ, RZ, UR8 ;  /* 0x00000008ff057e24 */ /* 0x000fe2000f8e00ff */
[----:B------:R-:W-:Y:S02]  /*9d00*/  F2FP.BF16.F32.PACK_AB R29, R162, R153 ;  /* 0x00000099a21d723e */ /* 0x000fe400000010ff */
[----:B------:R-:W-:Y:S02]  /*9d10*/  F2FP.BF16.F32.PACK_AB R30, R69, R68 ;  /* 0x00000044451e723e */ /* 0x000fe400000010ff */
[----:B------:R-:W-:-:S02]  /*9d20*/  F2FP.BF16.F32.PACK_AB R31, R171, R152 ;  /* 0x00000098ab1f723e */ /* 0x000fc400000010ff */
[----:B------:R-:W-:Y:S02]  /*9d30*/  LOP3.LUT R70, R70, R189, RZ, 0x3c, !PT ;  /* 0x000000bd46467212 */ /* 0x000fe400078e3cff */
[----:B------:R-:W-:Y:S01]  /*9d40*/  MOV R54, R54 ;  /* 0x0000003600367202 */ /* 0x000fe20000000f00 */
[----:B------:R-:W-:Y:S01]  /*9d50*/  STSM.16.M88.4 [R50], R28 ;  /* 0x0000001c32007844 */ /* 0x000fe20000000200 */
[----:B------:R-:W-:Y:S02]  /*9d60*/  MOV R38, R82 ;  /* 0x0000005200267202 */ /* 0x000fe40000000f00 */
[----:B------:R-:W-:Y:S02]  /*9d70*/  F2FP.BF16.F32.PACK_AB R74, R77, R76 ;  /* 0x0000004c4d4a723e */ /* 0x000fe400000010ff */
[----:B------:R-:W-:Y:S02]  /*9d80*/  F2FP.BF16.F32.PACK_AB R75, R167, R56 ;  /* 0x00000038a74b723e */ /* 0x000fe400000010ff */
[----:B------:R-:W-:-:S02]  /*9d90*/  MOV R58, R58 ;  /* 0x0000003a003a7202 */ /* 0x000fc40000000f00 */
[----:B------:R-:W-:Y:S01]  /*9da0*/  F2FP.BF16.F32.PACK_AB R82, R85, R84 ;  /* 0x000000545552723e */ /* 0x000fe200000010ff */
[----:B------:R-:W-:Y:S01]  /*9db0*/  STSM.16.M88.4 [R54], R72 ;  /* 0x0000004836007844 */ /* 0x000fe20000000200 */
[----:B------:R-:W-:Y:S02]  /*9dc0*/  F2FP.BF16.F32.PACK_AB R83, R163, R48 ;  /* 0x00000030a353723e */ /* 0x000fe400000010ff */
[----:B------:R-:W-:Y:S02]  /*9dd0*/  LOP3.LUT R78, R78, R193, RZ, 0x3c, !PT ;  /* 0x000000c14e4e7212 */ /* 0x000fe400078e3cff */
[----:B------:R-:W-:Y:S01]  /*9de0*/  MOV R62, R62 ;  /* 0x0000003e003e7202 */ /* 0x000fe20000000f00 */
[----:B------:R-:W-:Y:S01]  /*9df0*/  STSM.16.M88.4 [R58], R80 ;  /* 0x000000503a007844 */ /* 0x000fe20000000200 */
[----:B------:R-:W-:Y:S02]  /*9e00*/  F2FP.BF16.F32.PACK_AB R97, R159, R98 ;  /* 0x000000629f61723e */ /* 0x000fe400000010ff */
[----:B------:R-:W-:Y:S01]  /*9e10*/  MOV R66, R66 ;  /* 0x0000004200427202 */ /* 0x000fe20000000f00 */
[----:B------:R-:W-:Y:S01]  /*9e20*/  STSM.16.M88.4 [R62], R88 ;  /* 0x000000583e007844 */ /* 0x000fe20000000200 */
[----:B------:R-:W-:-:S02]  /*9e30*/  F2FP.BF16.F32.PACK_AB R98, R101, R100 ;  /* 0x000000646562723e */ /* 0x000fc400000010ff */
[----:B------:R-:W-:Y:S02]  /*9e40*/  F2FP.BF16.F32.PACK_AB R99, R94, R99 ;  /* 0x000000635e63723e */ /* 0x000fe400000010ff */
[----:B------:R-:W-:Y:S02]  /*9e50*/  F2FP.BF16.F32.PACK_AB R112, R113, R112 ;  /* 0x000000707170723e */ /* 0x000fe400000010ff */
[----:B------:R-:W-:Y:S01]  /*9e60*/  MOV R70, R70 ;  /* 0x0000004600467202 */ /* 0x000fe20000000f00 */
[----:B------:R-:W-:Y:S01]  /*9e70*/  STSM.16.M88.4 [R66], R96 ;  /* 0x0000006042007844 */ /* 0x000fe20000000200 */
        /* <DEDUP_REMOVED lines=29> */
[----:B------:R-:W-:Y:S02]  /*a050*/  F2FP.BF16.F32.PACK_AB R147, R151, R150 ;  /* 0x000000969793723e */ /* 0x000fe400000010ff */
[----:B------:R-:W-:Y:S02]  /*a060*/  PLOP3.LUT P1, PT, PT, PT, UP1, 0x80, 0x0 ;  /* 0x000000000000781c */ /* 0x000fe40003f2f018 */
[----:B------:R-:W-:Y:S01]  /*a070*/  PLOP3.LUT P2, PT, PT, PT, UP0, 0x80, 0x0 ;  /* 0x000000000000781c */ /* 0x000fe20003f4f008 */
[----:B------:R1:W-:Y:S01]  /*a080*/  STSM.16.M88.4 [R32], R144 ;  /* 0x0000009020007844 */ /* 0x0003e20000000200 */
[----:B------:R-:W-:Y:S01]  /*a090*/  BAR.SYNC.DEFER_BLOCKING 0x1, 0x100 ;  /* 0x0044000000007b1d */ /* 0x000fe20000010000 */
[----:B------:R-:W-:Y:S01]  /*a0a0*/  IMAD.U32 R6, RZ, RZ, UR6 ;  /* 0x00000006ff067e24 */ /* 0x000fe2000f8e00ff */
[----:B------:R-:W-:-:S07]  /*a0b0*/  MOV R7, UR7 ;  /* 0x0000000700077c02 */ /* 0x000fce0008000f00 */
[----:B0-----:R-:W2:Y:S04]  /*a0c0*/  @P1 LDG.E R0, desc[UR38][R4.64] ;  /* 0x0000002604001981 */ /* 0x001ea8000c1e1900 */
[----:B------:R-:W3:Y:S01]  /*a0d0*/  @P2 LDG.E R6, desc[UR38][R6.64] ;  /* 0x0000002606062981 */ /* 0x000ee2000c1e1900 */
[----:B------:R-:W-:Y:S01]  /*a0e0*/  IMAD R3, R16, 0x40, R2 ;  /* 0x0000004010037824 */ /* 0x000fe200078e0202 */
[----:B------:R-:W-:Y:S01]  /*a0f0*/  UMOV UR4, URZ ;  /* 0x0000003f00047c82 */ /* 0x000fe20008000000 */
[----:B------:R-:W-:Y:S02]  /*a100*/  ULDC UR10, c[0x0][0xa88] ;  /* 0x0002a200000a7ab9 */ /* 0x000fe40000000800 */
[----:B------:R-:W-:-:S03]  /*a110*/  IMAD.WIDE R34, R3, 0x2, R34 ;  /* 0x0000000203227825 */ /* 0x000fc600078e0222 */
[----:B------:R-:W-:Y:S02]  /*a120*/  IADD3 R33, P0, R34, 0x1000, RZ ;  /* 0x0000100022217810 */ /* 0x000fe40007f1e0ff */
[----:B--2---:R-:W-:Y:S02]  /*a130*/  @P1 R2UR UR4, R0 ;  /* 0x00000000000412ca */ /* 0x004fe400000e0000 */
[----:B---3--:R-:W-:Y:S01]  /*a140*/  @P2 R2UR UR10, R6 ;  /* 0x00000000060a22ca */ /* 0x008fe200000e0000 */
[----:B-1----:R-:W-:-:S14]  /*a150*/  @P2 BRA `(.L_x_3579) ;  /* 0x0000000000182947 */ /* 0x002fdc0003800000 */
[----:B------:R-:W-:Y:S05]  /*a160*/  @!P1 BRA `(.L_x_3579) ;  /* 0x0000000000149947 */ /* 0x000fea0003800000 */
[----:B------:R-:W2:Y:S04]  /*a170*/  LDG.E R3, desc[UR38][R4.64] ;  /* 0x0000002604037981 */ /* 0x000ea8000c1e1900 */
[----:B------:R-:W3:Y:S01]  /*a180*/  LDG.E R0, desc[UR38][R4.64+0x4] ;  /* 0x0000042604007981 */ /* 0x000ee2000c1e1900 */
[----:B--2---:R-:W-:Y:S02]  /*a190*/  R2UR UR6, R3 ;  /* 0x00000000030672ca */ /* 0x004fe400000e0000 */
[----:B---3--:R-:W-:-:S13]  /*a1a0*/  R2UR UR10, R0 ;  /* 0x00000000000a72ca */ /* 0x008fda00000e0000 */
[----:B------:R-:W-:-:S12]  /*a1b0*/  UIADD3 UR10, -UR6, UR10, URZ ;  /* 0x0000000a060a7290 */ /* 0x000fd8000fffe13f */
.L_x_3579:
[----:B------:R-:W-:Y:S01]  /*a1c0*/  USHF.R.S32.HI UR14, URZ, 0x1f, UR43 ;  /* 0x0000001f3f0e7899 */ /* 0x000fe2000801142b */
[----:B------:R-:W-:Y:S01]  /*a1d0*/  IADD3 R5, P2, R34, 0x3000, RZ ;  /* 0x0000300022057810 */ /* 0x000fe20007f5e0ff */
[----:B------:R-:W-:Y:S01]  /*a1e0*/  ULDC.64 UR12, c[0x0][0xb70] ;  /* 0x0002dc00000c7ab9 */ /* 0x000fe20000000a00 */
[----:B------:R-:W-:Y:S01]  /*a1f0*/  USHF.R.S32.HI UR9, URZ, 0x1f, UR4 ;  /* 0x0000001f3f097899 */ /* 0x000fe20008011404 */
[----:B------:R-:W-:Y:S01]  /*a200*/  IMAD.U32 R6, RZ, RZ, UR42 ;  /* 0x0000002aff067e24 */ /* 0x000fe2000f8e00ff */
[----:B------:R-:W-:Y:S01]  /*a210*/  UIMAD UR11, UR14, UR12, URZ ;  /* 0x0000000c0e0b72a4 */ /* 0x000fe2000f8e023f */
[----:B------:R-:W-:Y:S01]  /*a220*/  LOP3.LUT R4, R5, 0x380, RZ, 0xc0, !PT ;  /* 0x0000038005047812 */ /* 0x000fe200078ec0ff */
[----:B------:R-:W-:Y:S01]  /*a230*/  UMOV UR8, UR4 ;  /* 0x0000000400087c82 */ /* 0x000fe20008000000 */
[----:B------:R-:W-:Y:S01]  /*a240*/  USEL UR45, UR45, URZ, !UP1 ;  /* 0x0000003f2d2d7287 */ /* 0x000fe2000c800000 */
[----:B------:R-:W-:Y:S01]  /*a250*/  IMAD R6, R6, 0x80, R19 ;  /* 0x0000008006067824 */ /* 0x000fe200078e0213 */
[----:B------:R-:W-:Y:S01]  /*a260*/  UIMAD.WIDE.U32 UR6, UR43, UR12, UR8 ;  /* 0x0000000c2b0672a5 */ /* 0x000fe2000f8e0008 */
[----:B------:R-:W-:Y:S01]  /*a270*/  SHF.R.U64 R4, R4, 0x3, RZ ;  /* 0x0000000304047819 */ /* 0x000fe200000012ff */
[----:B------:R-:W-:Y:S01]  /*a280*/  UIMAD UR11, UR43, UR13, UR11 ;  /* 0x0000000d2b0b72a4 */ /* 0x000fe2000f8e020b */
[----:B------:R-:W-:Y:S01]  /*a290*/  LOP3.LUT R32, R33, 0x380, RZ, 0xc0, !PT ;  /* 0x0000038021207812 */ /* 0x000fe200078ec0ff */
[----:B------:R-:W-:Y:S01]  /*a2a0*/  USEL UR46, UR46, URZ, !UP1 ;  /* 0x0000003f2e2e7287 */ /* 0x000fe2000c800000 */
[----:B------:R-:W-:Y:S01]  /*a2b0*/  LOP3.LUT R4, R4, R5, RZ, 0x3c, !PT ;  /* 0x0000000504047212 */ /* 0x000fe200078e3cff */
[----:B------:R-:W-:Y:S01]  /*a2c0*/  ULDC.64 UR12, c[0x0][0xb78] ;  /* 0x0002de00000c7ab9 */ /* 0x000fe20000000a00 */
[----:B------:R-:W-:Y:S01]  /*a2d0*/  UIADD3 UR7, UR7, UR11, URZ ;  /* 0x0000000b07077290 */ /* 0x000fe2000fffe03f */
[----:B------:R-:W-:Y:S01]  /*a2e0*/  IADD3 R9, P1, R34, 0x2000, RZ ;  /* 0x0000200022097810 */ /* 0x000fe20007f3e0ff */
[----:B------:R-:W-:Y:S01]  /*a2f0*/  UIMAD UR8, UR45, UR12, URZ ;  /* 0x0000000c2d0872a4 */ /* 0x000fe2000f8e023f */
[----:B------:R-:W-:Y:S01]  /*a300*/  SHF.R.S32.HI R0, RZ, 0x1f, R6 ;  /* 0x0000001fff007819 */ /* 0x000fe20000011406 */
[----:B------:R-:W-:Y:S01]  /*a310*/  UIMAD.WIDE.U32 UR6, UR46, UR12, UR6 ;  /* 0x0000000c2e0672a5 */ /* 0x000fe2000f8e0006 */
[----:B------:R-:W-:Y:S01]  /*a320*/  SHF.R.U64 R32, R32, 0x3, RZ ;  /* 0x0000000320207819 */ /* 0x000fe200000012ff */
[----:B------:R-:W-:Y:S01]  /*a330*/  UIMAD UR8, UR46, UR13, UR8 ;  /* 0x0000000d2e0872a4 */ /* 0x000fe2000f8e0208 */
[----:B------:R-:W-:-:S02]  /*a340*/  LOP3.LUT R8, R9, 0x380, RZ, 0xc0, !PT ;  /* 0x0000038009087812 */ /* 0x000fc400078ec0ff */
[----:B------:R-:W-:Y:S01]  /*a350*/  LOP3.LUT R32, R32, R33, RZ, 0x3c, !PT ;  /* 0x0000002120207212 */ /* 0x000fe200078e3cff */
[----:B------:R-:W-:Y:S01]  /*a360*/  IMAD.X R33, RZ, RZ, R35, P0 ;  /* 0x000000ffff217224 */ /* 0x000fe200000e0623 */
[----:B------:R-:W-:Y:S01]  /*a370*/  IADD3 R3, P3, R6, UR6, RZ ;  /* 0x0000000606037c10 */ /* 0x000fe2000ff7e0ff */
[----:B------:R-:W-:Y:S01]  /*a380*/  IMAD.U32 R5, RZ, RZ, UR8 ;  /* 0x00000008ff057e24 */ /* 0x000fe2000f8e00ff */
[----:B------:R-:W-:Y:S01]  /*a390*/  SHF.R.U64 R8, R8, 0x3, RZ ;  /* 0x0000000308087819 */ /* 0x000fe200000012ff */
[----:B------:R-:W-:Y:S01]  /*a3a0*/  ULDC.64 UR12, c[0x0][0xaa0] ;  /* 0x0002a800000c7ab9 */ /* 0x000fe20000000a00 */
[----:B------:R-:W-:Y:S02]  /*a3b0*/  IADD3 R69, P0, R34, 0x8000, RZ ;  /* 0x0000800022457810 */ /* 0x000fe40007f1e0ff */
[----:B------:R-:W-:Y:S01]  /*a3c0*/  IADD3.X R0, R0, UR7, R5, P3, !PT ;  /* 0x0000000700007c10 */ /* 0x000fe20009ffe405 */
[----:B------:R-:W-:Y:S01]  /*a3d0*/  ULDC.64 UR6, c[0x0][0xb40] ;  /* 0x0002d00000067ab9 */ /* 0x000fe20000000a00 */
[----:B------:R-:W-:Y:S01]  /*a3e0*/  LOP3.LUT R8, R8, R9, RZ, 0x3c, !PT ;  /* 0x0000000908087212 */ /* 0x000fe200078e3cff */
[----:B------:R-:W-:Y:S01]  /*a3f0*/  IMAD.X R9, RZ, RZ, R35, P1 ;  /* 0x000000ffff097224 */ /* 0x000fe200008e0623 */
[----:B------:R-:W-:-:S02]  /*a400*/  LEA R26, P3, R3, UR6, 0x2 ;  /* 0x00000006031a7c11 */ /* 0x000fc4000f8610ff */
[C---:B------:R-:W-:Y:S02]  /*a410*/  IADD3 R61, P6, R34.reuse, 0x4000, RZ ;  /* 0x00004000223d7810 */ /* 0x040fe40007fde0ff */
[----:B------:R-:W-:Y:S02]  /*a420*/  LEA.HI.X R27, R3, UR7, R0, 0x2, P3 ;  /* 0x00000007031b7c11 */ /* 0x000fe400098f1400 */
[C---:B------:R-:W-:Y:S02]  /*a430*/  IADD3 R45, P5, R34.reuse, 0x5000, RZ ;  /* 0x00005000222d7810 */ /* 0x040fe40007fbe0ff */
[C---:B------:R-:W-:Y:S02]  /*a440*/  IADD3 R29, P4, R34.reuse, 0x6000, RZ ;  /* 0x00006000221d7810 */ /* 0x040fe40007f9e0ff */
[----:B------:R-:W-:Y:S02]  /*a450*/  IADD3 R13, P3, R34, 0x7000, RZ ;  /* 0x00007000220d7810 */ /* 0x000fe40007f7e0ff */
[----:B------:R-:W-:-:S02]  /*a460*/  IADD3.X R5, RZ, R35, RZ, P2, !PT ;  /* 0x00000023ff057210 */ /* 0x000fc400017fe4ff */
[C---:B------:R-:W-:Y:S02]  /*a470*/  IADD3 R43, P2, R34.reuse, 0xa000, RZ ;  /* 0x0000a000222b7810 */ /* 0x040fe40007f5e0ff */
[----:B------:R-:W-:Y:S02]  /*a480*/  IADD3 R57, P1, R34, 0x9000, RZ ;  /* 0x0000900022397810 */ /* 0x000fe40007f3e0ff */
[----:B------:R-:W-:Y:S02]  /*a490*/  LOP3.LUT R68, R69, 0x380, RZ, 0xc0, !PT ;  /* 0x0000038045447812 */ /* 0x000fe400078ec0ff */
[----:B------:R-:W-:Y:S02]  /*a4a0*/  LOP3.LUT R60, R61, 0x380, RZ, 0xc0, !PT ;  /* 0x000003803d3c7812 */ /* 0x000fe400078ec0ff */
        /* <DEDUP_REMOVED lines=23> */
[----:B------:R-:W-:Y:S01]  /*a620*/  LOP3.LUT R42, R42, R43, RZ, 0x3c, !PT ;  /* 0x0000002b2a2a7212 */ /* 0x000fe200078e3cff */
[--C-:B------:R-:W-:Y:S01]  /*a630*/  IMAD.X R43, RZ, RZ, R35.reuse, P2 ;  /* 0x000000ffff2b7224 */ /* 0x100fe200010e0623 */
[----:B------:R-:W-:Y:S01]  /*a640*/  LOP3.LUT R56, R56, R57, RZ, 0x3c, !PT ;  /* 0x0000003938387212 */ /* 0x000fe200078e3cff */
[----:B------:R-:W-:Y:S01]  /*a650*/  IMAD.X R57, RZ, RZ, R35, P1 ;  /* 0x000000ffff397224 */ /* 0x000fe200008e0623 */
[C---:B------:R-:W-:Y:S02]  /*a660*/  IADD3 R25, P6, R34.reuse, 0xb000, RZ ;  /* 0x0000b00022197810 */ /* 0x040fe40007fde0ff */
[C---:B------:R-:W-:Y:S02]  /*a670*/  IADD3 R73, P5, R34.reuse, 0xc000, RZ ;  /* 0x0000c00022497810 */ /* 0x040fe40007fbe0ff */
[C---:B------:R-:W-:Y:S02]  /*a680*/  IADD3 R65, P4, R34.reuse, 0xd000, RZ ;  /* 0x0000d00022417810 */ /* 0x040fe40007f9e0ff */
[----:B------:R-:W-:-:S02]  /*a690*/  IADD3 R49, P3, R34, 0xe000, RZ ;  /* 0x0000e00022317810 */ /* 0x000fc40007f7e0ff */
[----:B------:R-:W-:Y:S02]  /*a6a0*/  IADD3 R0, R6, 0x8, RZ ;  /* 0x0000000806007810 */ /* 0x000fe40007ffe0ff */
[----:B------:R-:W-:Y:S02]  /*a6b0*/  IADD3 R3, P2, R34, 0xf000, RZ ;  /* 0x0000f00022037810 */ /* 0x000fe40007f5e0ff */
[----:B------:R-:W-:Y:S02]  /*a6c0*/  ISETP.GE.OR P1, PT, R6, UR10, P0 ;  /* 0x0000000a06007c0c */ /* 0x000fe40008726670 */
[----:B------:R-:W-:Y:S01]  /*a6d0*/  LOP3.LUT R24, R25, 0x380, RZ, 0xc0, !PT ;  /* 0x0000038019187812 */ /* 0x000fe200078ec0ff */
[----:B------:R-:W-:Y:S01]  /*a6e0*/  IMAD.X R37, RZ, RZ, R35, P2 ;  /* 0x000000ffff257224 */ /* 0x000fe200010e0623 */
[----:B------:R-:W-:Y:S02]  /*a6f0*/  LOP3.LUT R72, R73, 0x380, RZ, 0xc0, !PT ;  /* 0x0000038049487812 */ /* 0x000fe400078ec0ff */
[----:B------:R-:W-:-:S02]  /*a700*/  LOP3.LUT R64, R65, 0x380, RZ, 0xc0, !PT ;  /* 0x0000038041407812 */ /* 0x000fc400078ec0ff */
[----:B------:R-:W-:Y:S02]  /*a710*/  LOP3.LUT R48, R49, 0x380, RZ, 0xc0, !PT ;  /* 0x0000038031307812 */ /* 0x000fe400078ec0ff */
[----:B------:R-:W-:Y:S02]  /*a720*/  LOP3.LUT R53, R34, 0x380, RZ, 0xc0, !PT ;  /* 0x0000038022357812 */ /* 0x000fe400078ec0ff */
[----:B------:R-:W-:Y:S01]  /*a730*/  ISETP.GE.OR P0, PT, R0, UR10, P0 ;  /* 0x0000000a00007c0c */ /* 0x000fe20008706670 */
[----:B------:R-:W-:Y:S01]  /*a740*/  UIMAD UR6, UR9, UR12, URZ ;  /* 0x0000000c090672a4 */ /* 0x000fe2000f8e023f */
[----:B------:R-:W-:Y:S01]  /*a750*/  LOP3.LUT R0, R3, 0x380, RZ, 0xc0, !PT ;  /* 0x0000038003007812 */ /* 0x000fe200078ec0ff */
[----:B------:R0:W-:Y:S01]  /*a760*/  @!P1 STG.E desc[UR38][R26.64], R21 ;  /* 0x000000151a009986 */ /* 0x0001e2000c101926 */
[----:B------:R-:W-:Y:S01]  /*a770*/  SHF.R.U64 R24, R24, 0x3, RZ ;  /* 0x0000000318187819 */ /* 0x000fe200000012ff */
[----:B------:R-:W-:Y:S01]  /*a780*/  ULDC.64 UR8, c[0x0][0xae0] ;  /* 0x0002b80000087ab9 */ /* 0x000fe20000000a00 */
[----:B------:R-:W-:-:S02]  /*a790*/  SHF.R.U64 R72, R72, 0x3, RZ ;  /* 0x0000000348487819 */ /* 0x000fc400000012ff */
[----:B------:R-:W-:Y:S02]  /*a7a0*/  SHF.R.U64 R64, R64, 0x3, RZ ;  /* 0x0000000340407819 */ /* 0x000fe400000012ff */
[----:B------:R-:W-:Y:S02]  /*a7b0*/  SHF.R.U64 R48, R48, 0x3, RZ ;  /* 0x0000000330307819 */ /* 0x000fe400000012ff */
        /* <DEDUP_REMOVED lines=12> */
[----:B0-----:R-:W-:Y:S01]  /*a880*/  IMAD.U32 R21, RZ, RZ, UR12 ;  /* 0x0000000cff157e24 */ /* 0x001fe2000f8e00ff */
[----:B------:R-:W-:Y:S01]  /*a890*/  MOV R53, R35 ;  /* 0x0000002300357202 */ /* 0x000fe20000000f00 */
[----:B------:R-:W-:Y:S01]  /*a8a0*/  UIMAD UR6, UR4, UR13, UR6 ;  /* 0x0000000d040672a4 */ /* 0x000fe2000f8e0206 */
[----:B------:R-:W-:Y:S01]  /*a8b0*/  LOP3.LUT R36, R0, R3, RZ, 0x3c, !PT ;  /* 0x0000000300247212 */ /* 0x000fe200078e3cff */
[----:B------:R-:W5:Y:S01]  /*a8c0*/  LD.E.128 R32, desc[UR38][R32.64] ;  /* 0x0000002620207980 */ /* 0x000f62000c101d00 */
[----:B------:R-:W-:-:S03]  /*a8d0*/  SHF.R.S32.HI R3, RZ, 0x1f, R2 ;  /* 0x0000001fff037819 */ /* 0x000fc60000011402 */
        /* <DEDUP_REMOVED lines=23> */
[----:B------:R-:W-:-:S02]  /*aa50*/  VIADD R21, R21, UR6 ;  /* 0x0000000615157c36 */ /* 0x000fc40008000000 */
[----:B------:R-:W-:Y:S01]  /*aa60*/  IMAD.U32 R3, RZ, RZ, UR8 ;  /* 0x00000008ff037e24 */ /* 0x000fe2000f8e00ff */
[----:B------:R-:W-:Y:S02]  /*aa70*/  UIMAD UR10, UR42, -0x80, UR10 ;  /* 0xffffff802a0a78a4 */ /* 0x000fe4000f8e020a */
[----:B------:R-:W-:Y:S02]  /*aa80*/  UIMAD UR4, UR43, UR9, UR4 ;  /* 0x000000092b0472a4 */ /* 0x000fe4000f8e0204 */
[----:B------:R-:W-:Y:S01]  /*aa90*/  IMAD.WIDE.U32 R20, R3, UR43, R20 ;  /* 0x0000002b03147c25 */ /* 0x000fe2000f8e0014 */
[----:B------:R-:W-:Y:S01]  /*aaa0*/  ULDC.64 UR6, c[0x0][0xae8] ;  /* 0x0002ba0000067ab9 */ /* 0x000fe20000000a00 */
[----:B------:R-:W-:-:S03]  /*aab0*/  ISETP.GE.AND P3, PT, R16, UR10, PT ;  /* 0x0000000a10007c0c */ /* 0x000fc6000bf66270 */
[----:B------:R-:W-:Y:S01]  /*aac0*/  IADD3 R21, R21, UR4, RZ ;  /* 0x0000000415157c10 */ /* 0x000fe2000fffe0ff */
[----:B------:R-:W-:Y:S01]  /*aad0*/  UIMAD UR4, UR45, UR6, URZ ;  /* 0x000000062d0472a4 */ /* 0x000fe2000f8e023f */
[----:B------:R-:W-:Y:S02]  /*aae0*/  VIADD R102, R102, 0x22820 ;  /* 0x0002282066667836 */ /* 0x000fe40000000000 */
[C---:B------:R-:W-:Y:S02]  /*aaf0*/  VIADD R17, R16.reuse, 0x60 ;  /* 0x0000006010117836 */ /* 0x040fe40000000000 */
[----:B------:R-:W-:Y:S01]  /*ab00*/  IMAD.U32 R79, RZ, RZ, UR6 ;  /* 0x00000006ff4f7e24 */ /* 0x000fe2000f8e00ff */
[----:B------:R-:W-:Y:S01]  /*ab10*/  UIMAD UR4, UR46, UR7, UR4 ;  /* 0x000000072e0472a4 */ /* 0x000fe2000f8e0204 */
[----:B------:R-:W-:Y:S02]  /*ab20*/  PRMT R102, RZ, 0x654, R102 ;  /* 0x00000654ff667816 */ /* 0x000fe40000000066 */
[----:B------:R-:W-:Y:S01]  /*ab30*/  IMAD.WIDE.U32 R78, R79, UR46, R20 ;  /* 0x0000002e4f4e7c25 */ /* 0x000fe2000f8e0014 */
[----:B------:R-:W-:Y:S01]  /*ab40*/  ISETP.GE.AND P2, PT, R17, UR10, PT ;  /* 0x0000000a11007c0c */ /* 0x000fe2000bf46270 */
[----:B0-----:R0:W-:Y:S01]  /*ab50*/  SYNCS.ARRIVE.TRANS64.RED.A1T0 RZ, [R102+URZ], RZ ;  /* 0x000000ff66ff79a7 */ /* 0x0011e2000810043f */
[----:B------:R-:W-:Y:S01]  /*ab60*/  SHF.R.S32.HI R17, RZ, 0x1f, R16 ;  /* 0x0000001fff117819 */ /* 0x000fe20000011410 */
[----:B------:R-:W-:-:S02]  /*ab70*/  VIADD R0, R16, 0x20 ;  /* 0x0000002010007836 */ /* 0x000fc40000000000 */
[----:B------:R-:W-:Y:S01]  /*ab80*/  VIADD R3, R16, 0x40 ;  /* 0x0000004010037836 */ /* 0x000fe20000000000 */
[----:B------:R-:W-:Y:S01]  /*ab90*/  BSSY B1, `(.L_x_3580) ;  /* 0x000001d000017945 */ /* 0x000fe20003800000 */
[----:B------:R-:W-:Y:S02]  /*aba0*/  IMAD.U32 R77, RZ, RZ, UR42 ;  /* 0x0000002aff4d7e24 */ /* 0x000fe4000f8e00ff */
[----:B------:R-:W-:Y:S01]  /*abb0*/  VIADD R83, R79, UR4 ;  /* 0x000000044f537c36 */ /* 0x000fe20008000000 */
[----:B------:R-:W-:Y:S01]  /*abc0*/  ISETP.GE.AND P0, PT, R0, UR10, PT ;  /* 0x0000000a00007c0c */ /* 0x000fe2000bf06270 */
[----:B------:R-:W-:Y:S01]  /*abd0*/  IMAD.WIDE R76, R77, 0x80, R16 ;  /* 0x000000804d4c7825 */ /* 0x000fe200078e0210 */
[----:B------:R-:W-:Y:S01]  /*abe0*/  ISETP.GE.AND P1, PT, R3, UR10, PT ;  /* 0x0000000a03007c0c */ /* 0x000fe2000bf26270 */
[----:B0-----:R-:W-:-:S12]  /*abf0*/  @P3 BRA `(.L_x_3581) ;  /* 0x0000000000583947 */ /* 0x001fd80003800000 */
[----:B------:R-:W-:Y:S01]  /*ac00*/  ULDC.64 UR6, c[0x0][0xad8] ;  /* 0x0002b60000067ab9 */ /* 0x000fe20000000a00 */
[----:B------:R-:W-:Y:S01]  /*ac10*/  MOV R21, R83 ;  /* 0x0000005300157202 */ /* 0x000fe20000000f00 */
[----:B------:R-:W-:Y:S01]  /*ac20*/  IMAD R3, R77, UR6, RZ ;  /* 0x000000064d037c24 */ /* 0x000fe2000f8e02ff */
[----:B------:R-:W-:Y:S01]  /*ac30*/  ULDC UR4, c[0x0][0xa8c] ;  /* 0x0002a30000047ab9 */ /* 0x000fe20000000800 */
[----:B------:R-:W-:Y:S01]  /*ac40*/  IMAD.MOV.U32 R20, RZ, RZ, R78 ;  /* 0x000000ffff147224 */ /* 0x000fe200078e004e */
[C---:B------:R-:W-:Y:S01]  /*ac50*/  ISETP.GE.AND P4, PT, R2.reuse, UR4, PT ;  /* 0x0000000402007c0c */ /* 0x040fe2000bf86270 */
        /* <DEDUP_REMOVED lines=16> */
.L_x_3581:
[----:B------:R-:W-:Y:S05]  /*ad60*/  BSYNC B1 ;  /* 0x0000000000017941 */ /* 0x000fea0003800000 */
.L_x_3580:
        /* <DEDUP_REMOVED lines=12> */
[----:B0----5:R-:W-:Y:S01]  /*ae30*/  IADD3 R52, R2, 0xc0, RZ ;  /* 0x000000c002347810 */ /* 0x021fe20007ffe0ff */
        /* <DEDUP_REMOVED lines=13> */
.L_x_3583:
[----:B------:R-:W-:Y:S05]  /*af10*/  BSYNC B1 ;  /* 0x0000000000017941 */ /* 0x000fea0003800000 */
.L_x_3582:
        /* <DEDUP_REMOVED lines=12> */
[----:B-1---5:R-:W-:Y:S01]  /*afe0*/  IADD3 R32, R2, 0xc0, RZ ;  /* 0x000000c002207810 */ /* 0x022fe20007ffe0ff */
        /* <DEDUP_REMOVED lines=13> */
.L_x_3585:
[----:B------:R-:W-:Y:S05]  /*b0c0*/  BSYNC B1 ;  /* 0x0000000000017941 */ /* 0x000fea0003800000 */
.L_x_3584:
[----:B------:R-:W-:Y:S05]  /*b0d0*/  @P2 BRA `(.L_x_3586) ;  /* 0x0000000c00802947 */ /* 0x000fea0003800000 */
[----:B------:R-:W-:Y:S01]  /*b0e0*/  IADD3 R3, P0, R76, 0x60, RZ ;  /* 0x000000604c037810 */ /* 0x000fe20007f1e0ff */
[----:B------:R-:W-:Y:S01]  /*b0f0*/  ULDC UR4, c[0x0][0xa8c] ;  /* 0x0002a30000047ab9 */ /* 0x000fe20000000800 */
[C---:B------:R-:W-:Y:S01]  /*b100*/  IADD3 R0, R2.reuse, 0x40, RZ ;  /* 0x0000004002007810 */ /* 0x040fe20007ffe0ff */
        /* <DEDUP_REMOVED lines=23> */
.L_x_3578:
[----:B------:R-:W-:Y:S01]  /*b280*/  ULDC.64 UR6, c[0x0][0xbe0] ;  /* 0x0002f80000067ab9 */ /* 0x000fe20000000a00 */
[----:B------:R-:W-:Y:S02]  /*b290*/  USHF.L.U32 UR4, UR46, 0x2, URZ ;  /* 0x000000022e047899 */ /* 0x000fe4000800063f */
[----:B------:R-:W-:Y:S01]  /*b2a0*/  UISETP.NE.U32.AND UP0, UPT, UR6, URZ, UPT ;  /* 0x0000003f0600728c */ /* 0x000fe2000bf05070 */
[----:B------:R-:W-:Y:S01]  /*b2b0*/  ULDC.64 UR8, c[0x0][0xbd8] ;  /* 0x0002f60000087ab9 */ /* 0x000fe20000000a00 */
[----:B------:R-:W-:Y:S02]  /*b2c0*/  USHF.L.U64.HI UR10, UR46, 0x2, UR45 ;  /* 0x000000022e0a7899 */ /* 0x000fe4000801022d */
[----:B------:R-:W-:Y:S02]  /*b2d0*/  UISETP.NE.AND.EX UP1, UPT, UR7, URZ, UPT, UP0 ;  /* 0x0000003f0700728c */ /* 0x000fe4000bf25300 */
[----:B------:R-:W-:-:S04]  /*b2e0*/  UISETP.NE.U32.AND UP0, UPT, UR8, URZ, UPT ;  /* 0x0000003f0800728c */ /* 0x000fc8000bf05070 */
[----:B------:R-:W-:Y:S01]  /*b2f0*/  PLOP3.LUT P2, PT, PT, PT, UP1, 0x80, 0x0 ;  /* 0x000000000000781c */ /* 0x000fe20003f4f018 */
[----:B------:R-:W-:-:S04]  /*b300*/  UISETP.NE.AND.EX UP0, UPT, UR9, URZ, UPT, UP0 ;  /* 0x0000003f0900728c */ /* 0x000fc8000bf05300 */
[----:B------:R-:W-:Y:S02]  /*b310*/  @UP1 UIADD3 UR6, UP2, UR4, UR6, URZ ;  /* 0x0000000604061290 */ /* 0x000fe4000ff5e03f */
[----:B------:R-:W-:Y:S02]  /*b320*/  PLOP3.LUT P1, PT, PT, PT, UP0, 0x80, 0x0 ;  /* 0x000000000000781c */ /* 0x000fe40003f2f008 */
[----:B------:R-:W-:Y:S02]  /*b330*/  @UP1 UIADD3.X UR7, UR10, UR7, URZ, UP2, !UPT ;  /* 0x000000070a071290 */ /* 0x000fe400097fe43f */
[----:B------:R-:W-:Y:S01]  /*b340*/  UIADD3 UR4, UP1, UR4, UR8, URZ ;  /* 0x0000000804047290 */ /* 0x000fe2000ff3e03f */
[----:B------:R-:W-:-:S03]  /*b350*/  IMAD.U32 R6, RZ, RZ, UR6 ;  /* 0x00000006ff067e24 */ /* 0x000fc6000f8e00ff */
[----:B------:R-:W-:Y:S01]  /*b360*/  IMAD.U32 R7, RZ, RZ, UR7 ;  /* 0x00000007ff077e24 */ /* 0x000fe2000f8e00ff */
[----:B------:R-:W-:Y:S01]  /*b370*/  UIADD3.X UR6, UR10, UR9, URZ, UP1, !UPT ;  /* 0x000000090a067290 */ /* 0x000fe20008ffe43f */
[----:B------:R-:W-:-:S03]  /*b380*/  IMAD.MOV.U32 R9, RZ, RZ, RZ ;  /* 0x000000ffff097224 */ /* 0x000fc600078e00ff */
[----:B------:R-:W2:Y:S01]  /*b390*/  @P2 LDG.E R6, desc[UR38][R6.64] ;  /* 0x0000002606062981 */ /* 0x000ea2000c1e1900 */
[----:B------:R-:W-:Y:S01]  /*b3a0*/  IMAD.U32 R4, RZ, RZ, UR4 ;  /* 0x00000004ff047e24 */ /* 0x000fe2000f8e00ff */
[----:B------:R-:W-:-:S05]  /*b3b0*/  MOV R5, UR6 ;  /* 0x0000000600057c02 */ /* 0x000fca0008000f00 */
[----:B------:R0:W5:Y:S01]  /*b3c0*/  @P1 LDG.E R9, desc[UR38][R4.64] ;  /* 0x0000002604091981 */ /* 0x000162000c1e1900 */
[----:B------:R-:W-:Y:S01]  /*b3d0*/  ULDC UR4, c[0x0][0xa88] ;  /* 0x0002a20000047ab9 */ /* 0x000fe20000000800 */
        /* <DEDUP_REMOVED lines=9> */
.L_x_3587:
        /* <DEDUP_REMOVED lines=21> */
[----:B------:R-:W-:Y:S02]  /*b5c0*/  UIMAD UR7, UR45, UR10, URZ ;  /* 0x0000000a2d0772a4 */ /* 0x000fe4000f8e023f */
[----:B------:R-:W-:Y:S01]  /*b5d0*/  MOV R3, UR10 ;  /* 0x0000000a00037c02 */ /* 0x000fe20008000f00 */
[----:B------:R-:W-:Y:S01]  /*b5e0*/  VIADD R5, R5, UR6 ;  /* 0x0000000605057c36 */ /* 0x000fe20008000000 */
        /* <DEDUP_REMOVED lines=8> */
.L_x_3589:
[----:B------:R-:W-:Y:S05]  /*b670*/  BSYNC B1 ;  /* 0x0000000000017941 */ /* 0x000fea0003800000 */
.L_x_3588:
[----:B------:R-:W-:Y:S01]  /*b680*/  ULDC.64 UR6, c[0x0][0xaa0] ;  /* 0x0002a80000067ab9 */ /* 0x000fe20000000a00 */
[----:B0-----:R-:W-:Y:S01]  /*b690*/  IMAD.MOV.U32 R3, RZ, RZ, R11 ;  /* 0x000000ffff037224 */ /* 0x001fe200078e000b */
[----:B------:R-:W-:Y:S01]  /*b6a0*/  ULDC.64 UR10, c[0x0][0xae0] ;  /* 0x0002b800000a7ab9 */ /* 0x000fe20000000a00 */
[----:B------:R-:W-:Y:S01]  /*b6b0*/  IMAD R0, R8, UR6, RZ ;  /* 0x0000000608007c24 */ /* 0x000fe2000f8e02ff */
[----:B------:R-:W-:Y:S01]  /*b6c0*/  BSSY B1, `(.L_x_3590) ;  /* 0x0000031000017945 */ /* 0x000fe20003800000 */
[----:B------:R-:W-:Y:S01]  /*b6d0*/  IMAD.WIDE.U32 R4, R9, UR6, R2 ;  /* 0x0000000609047c25 */ /* 0x000fe2000f8e0002 */
[----:B------:R-:W-:-:S03]  /*b6e0*/  UIMAD UR6, UR8, UR10, URZ ;  /* 0x0000000a080672a4 */ /* 0x000fc6000f8e023f */
[----:B------:R-:W-:Y:S01]  /*b6f0*/  IMAD R9, R9, UR7, R0 ;  /* 0x0000000709097c24 */ /* 0x000fe2000f8e0200 */
[----:B------:R-:W-:Y:S01]  /*b700*/  UIMAD UR7, UR42, -0x80, UR4 ;  /* 0xffffff802a0778a4 */ /* 0x000fe2000f8e0204 */
[----:B------:R-:W-:Y:S01]  /*b710*/  IMAD.U32 R3, RZ, RZ, UR10 ;  /* 0x0000000aff037e24 */ /* 0x000fe2000f8e00ff */
[----:B------:R-:W-:Y:S01]  /*b720*/  UIMAD UR6, UR43, UR11, UR6 ;  /* 0x0000000b2b0672a4 */ /* 0x000fe2000f8e0206 */
[----:B------:R-:W-:Y:S01]  /*b730*/  IMAD.IADD R5, R5, 0x1, R9 ;  /* 0x0000000105057824 */ /* 0x000fe200078e0209 */
[----:B------:R-:W-:Y:S01]  /*b740*/  ULDC.64 UR8, c[0x0][0xae8] ;  /* 0x0002ba0000087ab9 */ /* 0x000fe20000000a00 */
[C---:B------:R-:W-:Y:S01]  /*b750*/  VIADD R0, R16.reuse, 0x20 ;  /* 0x0000002010007836 */ /* 0x040fe20000000000 */
[C---:B------:R-:W-:Y:S01]  /*b760*/  ISETP.GE.AND P2, PT, R16.reuse, UR7, PT ;  /* 0x0000000710007c0c */ /* 0x040fe2000bf46270 */
[----:B------:R-:W-:Y:S01]  /*b770*/  IMAD.WIDE.U32 R4, R3, UR43, R4 ;  /* 0x0000002b03047c25 */ /* 0x000fe2000f8e0004 */
[----:B------:R-:W-:Y:S01]  /*b780*/  UIMAD UR4, UR45, UR8, URZ ;  /* 0x000000082d0472a4 */ /* 0x000fe2000f8e023f */
[----:B------:R-:W-:-:S02]  /*b790*/  IADD3 R3, R16, 0x40, RZ ;  /* 0x0000004010037810 */ /* 0x000fc40007ffe0ff */
[----:B------:R-:W-:Y:S01]  /*b7a0*/  VIADD R5, R5, UR6 ;  /* 0x0000000605057c36 */ /* 0x000fe20008000000 */
[----:B------:R-:W-:Y:S01]  /*b7b0*/  UIMAD UR4, UR46, UR9, UR4 ;  /* 0x000000092e0472a4 */ /* 0x000fe2000f8e0204 */
[----:B------:R-:W-:Y:S01]  /*b7c0*/  IMAD.U32 R7, RZ, RZ, UR8 ;  /* 0x00000008ff077e24 */ /* 0x000fe2000f8e00ff */
[----:B------:R-:W-:Y:S01]  /*b7d0*/  ISETP.GE.AND P0, PT, R3, UR7, PT ;  /* 0x0000000703007c0c */ /* 0x000fe2000bf06270 */
[----:B------:R-:W-:Y:S01]  /*b7e0*/  IMAD.U32 R3, RZ, RZ, UR42 ;  /* 0x0000002aff037e24 */ /* 0x000fe2000f8e00ff */
[----:B------:R-:W-:Y:S01]  /*b7f0*/  SHF.R.S32.HI R9, RZ, 0x1f, R16 ;  /* 0x0000001fff097819 */ /* 0x000fe20000011410 */
[----:B------:R-:W-:Y:S01]  /*b800*/  IMAD.WIDE.U32 R6, R7, UR46, R4 ;  /* 0x0000002e07067c25 */ /* 0x000fe2000f8e0004 */
[----:B------:R-:W-:-:S03]  /*b810*/  ISETP.GE.AND P1, PT, R0, UR7, PT ;  /* 0x0000000700007c0c */ /* 0x000fc6000bf26270 */
[----:B------:R-:W-:Y:S02]  /*b820*/  IMAD.MOV.U32 R8, RZ, RZ, R16 ;  /* 0x000000ffff087224 */ /* 0x000fe400078e0010 */
[----:B------:R-:W-:Y:S02]  /*b830*/  VIADD R11, R7, UR4 ;  /* 0x00000004070b7c36 */ /* 0x000fe40008000000 */
[----:B------:R-:W-:-:S04]  /*b840*/  IMAD.WIDE R8, R3, 0x80, R8 ;  /* 0x0000008003087825 */ /* 0x000fc800078e0208 */
[----:B------:R-:W-:Y:S01]  /*b850*/  VIADD R10, R16, 0x60 ;  /* 0x00000060100a7836 */ /* 0x000fe20000000000 */
[----:B------:R-:W-:Y:S06]  /*b860*/  @P2 BRA `(.L_x_3591) ;  /* 0x0000000000582947 */ /* 0x000fec0003800000 */
[C---:B------:R-:W-:Y:S01]  /*b870*/  VIADD R3, R2.reuse, 0x80 ;  /* 0x0000008002037836 */ /* 0x040fe20000000000 */
[----:B------:R-:W-:Y:S01]  /*b880*/  IADD3 R0, R2, 0x40, RZ ;  /* 0x0000004002007810 */ /* 0x000fe20007ffe0ff */
[----:B------:R-:W-:Y:S01]  /*b890*/  ULDC UR4, c[0x0][0xa8c] ;  /* 0x0002a30000047ab9 */ /* 0x000fe20000000800 */
[----:B------:R-:W-:Y:S01]  /*b8a0*/  ULDC.64 UR8, c[0x0][0xad8] ;  /* 0x0002b60000087ab9 */ /* 0x000fe20000000a00 */
[----:B------:R-:W-:Y:S01]  /*b8b0*/  IMAD.MOV.U32 R4, RZ, RZ, R6 ;  /* 0x000000ffff047224 */ /* 0x000fe200078e0006 */
[----:B------:R-:W-:Y:S01]  /*b8c0*/  ISETP.GE.AND P4, PT, R0, UR4, PT ;  /* 0x0000000400007c0c */ /* 0x000fe2000bf86270 */
[C---:B------:R-:W-:Y:S01]  /*b8d0*/  VIADD R0, R2.reuse, 0xc0 ;  /* 0x000000c002007836 */ /* 0x040fe20000000000 */
[----:B------:R-:W-:Y:S01]  /*b8e0*/  ISETP.GE.AND P5, PT, R3, UR4, PT ;  /* 0x0000000403007c0c */ /* 0x000fe2000bfa6270 */
[----:B------:R-:W-:Y:S01]  /*b8f0*/  IMAD R3, R9, UR8, RZ ;  /* 0x0000000809037c24 */ /* 0x000fe2000f8e02ff */
        /* <DEDUP_REMOVED lines=13> */
.L_x_3591:
[----:B------:R-:W-:Y:S05]  /*b9d0*/  BSYNC B1 ;  /* 0x0000000000017941 */ /* 0x000fea0003800000 */
.L_x_3590:
        /* <DEDUP_REMOVED lines=27> */
.L_x_3593:
[----:B------:R-:W-:Y:S05]  /*bb90*/  BSYNC B1 ;  /* 0x0000000000017941 */ /* 0x000fea0003800000 */
.L_x_3592:
        /* <DEDUP_REMOVED lines=19> */
[----:B01----:R-:W-:Y:S01]  /*bcd0*/  LEA R12, P0, R4, UR8, 0x1 ;  /* 0x00000008040c7c11 */ /* 0x003fe2000f8008ff */
[----:B------:R-:W-:-:S05]  /*bce0*/  IMAD.IADD R3, R5, 0x1, R3 ;  /* 0x0000000105037824 */ /* 0x000fca00078e0203 */
[----:B------:R-:W-:-:S05]  /*bcf0*/  LEA.HI.X R13, R4, UR9, R3, 0x1, P0 ;  /* 0x00000009040d7c11 */ /* 0x000fca00080f0c03 */
[----:B------:R2:W-:Y:S04]  /*bd00*/  @!P1 STG.E.128 desc[UR38][R12.64], RZ ;  /* 0x000000ff0c009986 */ /* 0x0005e8000c101d26 */
[----:B------:R2:W-:Y:S04]  /*bd10*/  @!P3 STG.E.128 desc[UR38][R12.64+0x80], RZ ;  /* 0x000080ff0c00b986 */ /* 0x0005e8000c101d26 */
[----:B------:R2:W-:Y:S04]  /*bd20*/  @!P4 STG.E.128 desc[UR38][R12.64+0x100], RZ ;  /* 0x000100ff0c00c986 */ /* 0x0005e8000c101d26 */
[----:B------:R2:W-:Y:S02]  /*bd30*/  @!P5 STG.E.128 desc[UR38][R12.64+0x180], RZ ;  /* 0x000180ff0c00d986 */ /* 0x0005e4000c101d26 */
.L_x_3595:
[----:B------:R-:W-:Y:S05]  /*bd40*/  BSYNC B1 ;  /* 0x0000000000017941 */ /* 0x000fea0003800000 */
.L_x_3594:
[----:B------:R-:W-:Y:S05]  /*bd50*/  @P2 BRA `(.L_x_3586) ;  /* 0x0000000000602947 */ /* 0x000fea0003800000 */
[----:B------:R-:W-:Y:S01]  /*bd60*/  IADD3 R3, P0, R8, 0x60, RZ ;  /* 0x0000006008037810 */ /* 0x000fe20007f1e0ff */
[----:B------:R-:W-:Y:S01]  /*bd70*/  VIADD R0, R2, 0x40 ;  /* 0x0000004002007836 */ /* 0x000fe20000000000 */
[----:B------:R-:W-:Y:S01]  /*bd80*/  ULDC UR4, c[0x0][0xa8c] ;  /* 0x0002a30000047ab9 */ /* 0x000fe20000000800 */
[----:B------:R-:W-:Y:S01]  /*bd90*/  MOV R5, R11 ;  /* 0x0000000b00057202 */ /* 0x000fe20000000f00 */
[----:B------:R-:W-:Y:S01]  /*bda0*/  ULDC.64 UR6, c[0x0][0xad8] ;  /* 0x0002b60000067ab9 */ /* 0x000fe20000000a00 */
[----:B------:R-:W-:Y:S01]  /*bdb0*/  IMAD.X R8, RZ, RZ, R9, P0 ;  /* 0x000000ffff087224 */ /* 0x000fe200000e0609 */
        /* <DEDUP_REMOVED lines=18> */
.L_x_3586:
[----:B------:R-:W-:Y:S05]  /*bee0*/  BSYNC B0 ;  /* 0x0000000000007941 */ /* 0x000fea0003800000 */
.L_x_3577:
[----:B------:R-:W-:Y:S02]  /*bef0*/  ULDC UR4, c[0x0][0xc14] ;  /* 0x0003050000047ab9 */ /* 0x000fe40000000800 */
[----:B------:R-:W-:-:S13]  /*bf00*/  ISETP.GE.AND P0, PT, R111, UR4, PT ;  /* 0x000000046f007c0c */ /* 0x000fda000bf06270 */
[----:B------:R-:W-:Y:S05]  /*bf10*/  @!P0 BRA `(.L_x_3596) ;  /* 0xffffff4c00988947 */ /* 0x000fea000383ffff */
[----:B------:R-:W-:Y:S05]  /*bf20*/  EXIT ;  /* 0x000000000000794d */ /* 0x000fea0003800000 */
.L_x_3541:
        /* <DEDUP_REMOVED lines=52> */
[----:B0-----:R-:W-:-:S05]  /*c270*/  IMAD R5, R5, UR4, RZ ;  /* 0x0000000405057c24 */ /* 0x001fca000f8e02ff */
[----:B-1----:R-:W-:Y:S02]  /*c280*/  ISETP.GT.AND P0, PT, R5, UR6, PT ;  /* 0x0000000605007c0c */ /* 0x002fe4000bf04270 */
[----:B------:R-:W-:-:S11]  /*c290*/  MOV R2, R5 ;  /* 0x0000000500027202 */ /* 0x000fd60000000f00 */
[----:B------:R-:W-:Y:S05]  /*c2a0*/  @P0 BRA `(.L_x_3597) ;  /* 0x0000000000b80947 */ /* 0x000fea0003800000 */
[----:B------:R-:W-:Y:S01]  /*c2b0*/  IMAD.MOV.U32 R5, RZ, RZ, R2 ;  /* 0x000000ffff057224 */ /* 0x000fe200078e0002 */
[----:B------:R-:W-:Y:S01]  /*c2c0*/  ULDC UR5, c[0x0][0xc14] ;  /* 0x0003050000057ab9 */ /* 0x000fe20000000800 */
[----:B------:R-:W-:Y:S01]  /*c2d0*/  IMAD.MOV.U32 R6, RZ, RZ, RZ ;  /* 0x000000ffff067224 */ /* 0x000fe200078e00ff */
[----:B------:R-:W-:Y:S01]  /*c2e0*/  ULDC UR7, c[0x0][0xc14] ;  /* 0x0003050000077ab9 */ /* 0x000fe20000000800 */
[----:B------:R-:W-:-:S05]  /*c2f0*/  ULDC UR4, c[0x0][0xc10] ;  /* 0x0003040000047ab9 */ /* 0x000fca0000000800 */
.L_x_3601:
        /* <DEDUP_REMOVED lines=15> */
.L_x_3600:
[----:B------:R-:W-:Y:S05]  /*c3f0*/  BSYNC B0 ;  /* 0x0000000000007941 */ /* 0x000fea0003800000 */
.L_x_3599:
[----:B0----5:R-:W0:Y:S01]  /*c400*/  SHFL.UP PT, R2, R8, 0x1, RZ ;  /* 0x0420000008027989 */ /* 0x021e2200000e00ff */
[C---:B------:R-:W-:Y:S02]  /*c410*/  ISETP.NE.AND P0, PT, R9.reuse, RZ, PT ;  /* 0x000000ff0900720c */ /* 0x040fe40003f05270 */
[C---:B------:R-:W-:Y:S02]  /*c420*/  ISETP.GE.U32.AND P1, PT, R9.reuse, 0x2, PT ;  /* 0x000000020900780c */ /* 0x040fe40003f26070 */
        /* <DEDUP_REMOVED lines=22> */
.L_x_3597:
[----:B------:R-:W-:-:S04]  /*c590*/  IMAD.IADD R7, R5, 0x1, -R2 ;  /* 0x0000000105077824 */ /* 0x000fc800078e0a02 */
[----:B------:R-:W-:-:S05]  /*c5a0*/  IMAD R2, R4, UR4, R7 ;  /* 0x0000000404027c24 */ /* 0x000fca000f8e0207 */
[----:B------:R-:W-:Y:S02]  /*c5b0*/  ISETP.GT.AND P0, PT, R2, UR6, PT ;  /* 0x0000000602007c0c */ /* 0x000fe4000bf04270 */
[----:B------:R-:W0:Y:S11]  /*c5c0*/  LDC.64 R2, c[0x0][0xc68] ;  /* 0x00031a00ff027b82 */ /* 0x000e360000000a00 */
[----:B------:R-:W-:-:S04]  /*c5d0*/  VOTE.ANY R9, PT, !P0 ;  /* 0x0000000000097806 */ /* 0x000fc800040e0100 */
[----:B------:R-:W1:Y:S02]  /*c5e0*/  POPC R5, R9 ;  /* 0x0000000900057309 */ /* 0x000e640000000000 */
[----:B-1----:R-:W-:-:S05]  /*c5f0*/  IADD3 R19, R5, R6, RZ ;  /* 0x0000000605137210 */ /* 0x002fca0007ffe0ff */
        /* <DEDUP_REMOVED lines=13> */
.L_x_3602:
[----:B-1----:R-:W-:Y:S01]  /*c6d0*/  IMAD.MOV R2, RZ, RZ, -R3 ;  /* 0x000000ffff027224 */ /* 0x002fe200078e0a03 */
[----:B--2---:R-:W-:Y:S01]  /*c6e0*/  IABS R4, R6 ;  /* 0x0000000600047213 */ /* 0x004fe20000000000 */
[----:B---3--:R-:W-:Y:S02]  /*c6f0*/  IMAD R16, R16, UR4, R7 ;  /* 0x0000000410107c24 */ /* 0x008fe4000f8e0207 */
[----:B------:R-:W-:Y:S02]  /*c700*/  IMAD R5, R2, R11, RZ ;  /* 0x0000000b02057224 */ /* 0x000fe400078e02ff */
[----:B------:R-:W-:Y:S02]  /*c710*/  IMAD.MOV.U32 R2, RZ, RZ, RZ ;  /* 0x000000ffff027224 */ /* 0x000fe400078e00ff */
[----:B------:R-:W-:Y:S02]  /*c720*/  IMAD.MOV R4, RZ, RZ, -R4 ;  /* 0x000000ffff047224 */ /* 0x000fe400078e0a04 */
[----:B------:R-:W-:Y:S01]  /*c730*/  IMAD.HI.U32 R2, R3, R5, R2 ;  /* 0x0000000503027227 */ /* 0x000fe200078e0002 */
[----:B------:R-:W-:-:S04]  /*c740*/  IADD3 R5, -R16, UR6, RZ ;  /* 0x0000000610057c10 */ /* 0x000fc8000fffe1ff */
[----:B------:R-:W-:-:S05]  /*c750*/  IABS R3, R5 ;  /* 0x0000000500037213 */ /* 0x000fca0000000000 */
[----:B------:R-:W-:-:S04]  /*c760*/  IMAD.HI.U32 R2, R2, R3, RZ ;  /* 0x0000000302027227 */ /* 0x000fc800078e00ff */
[----:B------:R-:W-:Y:S01]  /*c770*/  IMAD R4, R2, R4, R3 ;  /* 0x0000000402047224 */ /* 0x000fe200078e0203 */
[----:B------:R-:W-:-:S04]  /*c780*/  LOP3.LUT R3, R5, R6, RZ, 0x3c, !PT ;  /* 0x0000000605037212 */ /* 0x000fc800078e3cff */
[----:B------:R-:W-:-:S13]  /*c790*/  ISETP.GT.U32.AND P0, PT, R11, R4, PT ;  /* 0x000000040b00720c */ /* 0x000fda0003f04070 */
[----:B------:R-:W-:Y:S01]  /*c7a0*/  @!P0 IADD3 R4, R4, -R11, RZ ;  /* 0x8000000b04048210 */ /* 0x000fe20007ffe0ff */
[----:B------:R-:W-:-:S03]  /*c7b0*/  @!P0 VIADD R2, R2, 0x1 ;  /* 0x0000000102028836 */ /* 0x000fc60000000000 */
[----:B------:R-:W-:-:S13]  /*c7c0*/  ISETP.GE.U32.AND P0, PT, R4, R11, PT ;  /* 0x0000000b0400720c */ /* 0x000fda0003f06070 */
        /* <DEDUP_REMOVED lines=18> */
[----:B------:R-:W-:Y:S01]  /*c8f0*/  IMAD R9, R2, R7, RZ ;  /* 0x0000000702097224 */ /* 0x000fe200078e02ff */
[----:B------:R-:W-:-:S05]  /*c900*/  MOV R2, RZ ;  /* 0x000000ff00027202 */ /* 0x000fca0000000f00 */
        /* <DEDUP_REMOVED lines=14> */
[----:B------:R-:W-:Y:S02]  /*c9f0*/  @!P0 LOP3.LUT R2, RZ, R10, RZ, 0x33, !PT ;  /* 0x0000000aff028212 */ /* 0x000fe400078e33ff */
[----:B------:R-:W-:-:S05]  /*ca00*/  IADD3 R10, -R10, RZ, RZ ;  /* 0x000000ff0a0a7210 */ /* 0x000fca0007ffe1ff */
[----:B------:R-:W-:Y:S01]  /*ca10*/  IMAD R18, R2, R10, R5 ;  /* 0x0000000a02127224 */ /* 0x000fe200078e0205 */
[----:B------:R-:W-:-:S05]  /*ca20*/  LOP3.LUT R2, RZ, R2, RZ, 0x33, !PT ;  /* 0x00000002ff027212 */ /* 0x000fca00078e33ff */
[----:B------:R-:W-:Y:S01]  /*ca30*/  IMAD.IADD R17, R17, 0x1, R2 ;  /* 0x0000000111117824 */ /* 0x000fe200078e0202 */
[----:B------:R-:W-:Y:S06]  /*ca40*/  BRA `(.L_x_3603) ;  /* 0x00000000000c7947 */ /* 0x000fec0003800000 */
.L_x_3598:
[----:B------:R-:W-:Y:S02]  /*ca50*/  IMAD.MOV.U32 R17, RZ, RZ, RZ ;  /* 0x000000ffff117224 */ /* 0x000fe400078e00ff */
[----:B------:R-:W-:Y:S02]  /*ca60*/  IMAD.U32 R16, RZ, RZ, UR6 ;  /* 0x00000006ff107e24 */ /* 0x000fe4000f8e00ff */
[----:B------:R-:W-:-:S07]  /*ca70*/  IMAD.MOV.U32 R18, RZ, RZ, RZ ;  /* 0x000000ffff127224 */ /* 0x000fce00078e00ff */
.L_x_3603:
[----:B------:R-:W1:Y:S01]  /*ca80*/  S2R R2, SR_TID.X ;  /* 0x0000000000027919 */ /* 0x000e620000002100 */
        /* <DEDUP_REMOVED lines=11> */
[----:B------:R1:W-:Y:S03]  /*cb40*/  STL [R1], RZ ;  /* 0x000000ff01007387 */ /* 0x0003e60000100800 */
[----:B------:R-:W-:Y:S05]  /*cb50*/  @P0 BRA `(.L_x_3604) ;  /* 0x0000003800f40947 */ /* 0x000fea0003800000 */
[----:B-1----:R-:W-:Y:S01]  /*cb60*/  IMAD.MOV.U32 R0, RZ, RZ, 0x1 ;  /* 0x00000001ff007424 */ /* 0x002fe200078e00ff */
[----:B------:R1:W-:Y:S01]  /*cb70*/  STL [R1], RZ ;  /* 0x000000ff01007387 */ /* 0x0003e20000100800 */
[----:B------:R-:W-:Y:S01]  /*cb80*/  ULDC UR37, c[0x0][0xc] ;  /* 0x0000030000257ab9 */ /* 0x000fe20000000800 */
[----:B------:R-:W-:Y:S02]  /*cb90*/  ULDC.64 UR40, c[0x0][0x198] ;  /* 0x0000660000287ab9 */ /* 0x000fe40000000a00 */
[----:B------:R1:W-:Y:S04]  /*cba0*/  STL [R1+0x4], R0 ;  /* 0x0000040001007387 */ /* 0x0003e80000100800 */
[----:B------:R1:W-:Y:S02]  /*cbb0*/  STL [R1+0x20], RZ ;  /* 0x000020ff01007387 */ /* 0x0003e40000100800 */
.L_x_3669:
[----:B--2---:R-:W2:Y:S02]  /*cbc0*/  LDC.64 R2, c[0x0][0xc60] ;  /* 0x00031800ff027b82 */ /* 0x004ea40000000a00 */
[----:B--2---:R-:W-:-:S05]  /*cbd0*/  IMAD.WIDE R2, R19, 0x4, R2 ;  /* 0x0000000413027825 */ /* 0x004fca00078e0202 */
[----:B------:R-:W2:Y:S01]  /*cbe0*/  LDG.E R5, desc[UR38][R2.64] ;  /* 0x0000002602057981 */ /* 0x000ea2000c1e1900 */
[----:B------:R-:W-:Y:S05]  /*cbf0*/  YIELD ;  /* 0x0000000000007946 */ /* 0x000fea0003800000 */
[----:B------:R-:W-:Y:S01]  /*cc00*/  ULDC.64 UR4, c[0x0][0xa28] ;  /* 0x00028a0000047ab9 */ /* 0x000fe20000000a00 */
[----:B-1----:R-:W-:Y:S01]  /*cc10*/  MOV R0, RZ ;  /* 0x000000ff00007202 */ /* 0x002fe20000000f00 */
[----:B------:R-:W-:Y:S01]  /*cc20*/  IMAD.MOV.U32 R6, RZ, RZ, RZ ;  /* 0x000000ffff067224 */ /* 0x000fe200078e00ff */
[----:B------:R-:W-:Y:S01]  /*cc30*/  ISETP.NE.U32.AND P0, PT, RZ, UR4, PT ;  /* 0x00000004ff007c0c */ /* 0x000fe2000bf05070 */
[----:B------:R-:W-:-:S03]  /*cc40*/  ULDC.64 UR6, c[0x0][0xa08] ;  /* 0x0002820000067ab9 */ /* 0x000fc60000000a00 */
[----:B------:R-:W-:Y:S02]  /*cc50*/  ISETP.NE.AND.EX P0, PT, RZ, UR5, PT, P0 ;  /* 0x00000005ff007c0c */ /* 0x000fe4000bf05300 */
[----:B--2---:R-:W-:Y:S01]  /*cc60*/  SHF.R.S32.HI R4, RZ, 0x1f, R5 ;  /* 0x0000001fff047819 */ /* 0x004fe20000011405 */
[----:B------:R-:W-:-:S10]  /*cc70*/  IMAD.SHL.U32 R11, R5, 0x4, RZ ;  /* 0x00000004050b7824 */ /* 0x000fd400078e00ff */
[C---:B------:R-:W-:Y:S01]  /*cc80*/  @P0 LEA R2, P1, R5.reuse, UR4, 0x2 ;  /* 0x0000000405020c11 */ /* 0x040fe2000f8210ff */
[----:B------:R1:W-:Y:S03]  /*cc90*/  STL [R1+0x10], R5 ;  /* 0x0000100501007387 */ /* 0x0003e60000100800 */
[C-C-:B------:R-:W-:Y:S01]  /*cca0*/  @P0 LEA.HI.X R3, R5.reuse, UR5, R4.reuse, 0x2, P1 ;  /* 0x0000000505030c11 */ /* 0x140fe200088f1404 */
[----:B------:R-:W-:Y:S02]  /*ccb0*/  ULDC.64 UR4, c[0x0][0xa18] ;  /* 0x0002860000047ab9 */ /* 0x000fe40000000a00 */
[----:B------:R-:W-:Y:S02]  /*ccc0*/  ISETP.NE.U32.AND P1, PT, RZ, UR4, PT ;  /* 0x00000004ff007c0c */ /* 0x000fe4000bf25070 */
[----:B------:R2:W5:Y:S01]  /*ccd0*/  @P0 LDG.E R0, desc[UR38][R2.64] ;  /* 0x0000002602000981 */ /* 0x000562000c1e1900 */
[----:B------:R-:W-:-:S02]  /*cce0*/  SHF.L.U64.HI R10, R5, 0x2, R4 ;  /* 0x00000002050a7819 */ /* 0x000fc40000010204 */
[----:B------:R-:W-:Y:S01]  /*ccf0*/  ISETP.NE.AND.EX P1, PT, RZ, UR5, PT, P1 ;  /* 0x00000005ff007c0c */ /* 0x000fe2000bf25310 */
[----:B------:R-:W-:Y:S04]  /*cd00*/  STL [R1+0x18], R11 ;  /* 0x0000180b01007387 */ /* 0x000fe80000100800 */
[----:B------:R-:W-:Y:S08]  /*cd10*/  STL [R1+0x1c], R10 ;  /* 0x00001c0a01007387 */ /* 0x000ff00000100800 */
[----:B------:R-:W-:-:S04]  /*cd20*/  @P1 IADD3 R8, P0, R11, UR4, RZ ;  /* 0x000000040b081c10 */ /* 0x000fc8000ff1e0ff */
[C---:B------:R-:W-:Y:S01]  /*cd30*/  @P1 IADD3.X R9, R10.reuse, UR5, RZ, P0, !PT ;  /* 0x000000050a091c10 */ /* 0x040fe200087fe4ff */
[----:B------:R-:W-:Y:S02]  /*cd40*/  ULDC.64 UR4, c[0x0][0xa00] ;  /* 0x0002800000047ab9 */ /* 0x000fe40000000a00 */
[----:B------:R-:W-:Y:S02]  /*cd50*/  ISETP.NE.U32.AND P2, PT, RZ, UR4, PT ;  /* 0x00000004ff007c0c */ /* 0x000fe4000bf45070 */
[C---:B--2---:R-:W-:Y:S02]  /*cd60*/  IADD3 R2, P0, R11.reuse, UR4, RZ ;  /* 0x000000040b027c10 */ /* 0x044fe4000ff1e0ff */
[----:B------:R-:W-:Y:S02]  /*cd70*/  ISETP.NE.AND.EX P2, PT, RZ, UR5, PT, P2 ;  /* 0x00000005ff007c0c */ /* 0x000fe4000bf45320 */
[----:B------:R-:W-:Y:S01]  /*cd80*/  IADD3.X R3, R10, UR5, RZ, P0, !PT ;  /* 0x000000050a037c10 */ /* 0x000fe200087fe4ff */
[----:B------:R-:W-:Y:S01]  /*cd90*/  ULDC UR4, c[0x0][0x288] ;  /* 0x0000a20000047ab9 */ /* 0x000fe20000000800 */
[----:B------:R-:W-:-:S04]  /*cda0*/  IADD3 R4, P0, R11, UR6, RZ ;  /* 0x000000060b047c10 */ /* 0x000fc8000ff1e0ff */
[----:B-1----:R-:W-:-:S05]  /*cdb0*/  IADD3.X R5, R10, UR7, RZ, P0, !PT ;  /* 0x000000070a057c10 */ /* 0x002fca00087fe4ff */
[----:B------:R-:W2:Y:S01]  /*cdc0*/  @P2 LDG.E R6, desc[UR38][R2.64] ;  /* 0x0000002602062981 */ /* 0x000ea2000c1e1900 */
[----:B------:R-:W-:-:S03]  /*cdd0*/  ISETP.NE.U32.AND P0, PT, RZ, UR6, PT ;  /* 0x00000006ff007c0c */ /* 0x000fc6000bf05070 */
[----:B--2---:R1:W-:Y:S02]  /*cde0*/  STL [R1+0x24], R6 ;  /* 0x0000240601007387 */ /* 0x0043e40000100800 */
[----:B-1----:R-:W-:Y:S01]  /*cdf0*/  IMAD.U32 R6, RZ, RZ, UR4 ;  /* 0x00000004ff067e24 */ /* 0x002fe2000f8e00ff */
[----:B------:R-:W-:-:S05]  /*ce00*/  ULDC.64 UR4, c[0x0][0x3f8] ;  /* 0x0000fe0000047ab9 */ /* 0x000fca0000000a00 */
[----:B------:R1:W5:Y:S01]  /*ce10*/  @P1 LDG.E R6, desc[UR38][R8.64] ;  /* 0x0000002608061981 */ /* 0x000362000c1e1900 */
[----:B------:R-:W-:Y:S01]  /*ce20*/  UISETP.NE.U32.AND UP0, UPT, UR4, URZ, UPT ;  /* 0x0000003f0400728c */ /* 0x000fe2000bf05070 */
[----:B------:R-:W-:Y:S02]  /*ce30*/  ISETP.NE.AND.EX P0, PT, RZ, UR7, PT, P0 ;  /* 0x00000007ff007c0c */ /* 0x000fe4000bf05300 */
[----:B------:R-:W-:Y:S01]  /*ce40*/  ULDC UR4, c[0x0][0x404] ;  /* 0x0001010000047ab9 */ /* 0x000fe20000000800 */
[----:B------:R-:W-:-:S03]  /*ce50*/  UISETP.NE.AND.EX UP0, UPT, UR5, URZ, UPT, UP0 ;  /* 0x0000003f0500728c */ /* 0x000fc6000bf05300 */
[----:B------:R-:W-:Y:S01]  /*ce60*/  ULDC UR5, c[0x0][0x2e0] ;  /* 0x0000b80000057ab9 */ /* 0x000fe20000000800 */
[----:B------:R-:W-:-:S04]  /*ce70*/  USEL UR4, UR4, 0x1, UP0 ;  /* 0x0000000104047887 */ /* 0x000fc80008000000 */
[----:B------:R-:W-:-:S06]  /*ce80*/  UIMAD UR4, UR4, UR5, URZ ;  /* 0x00000005040472a4 */ /* 0x000fcc000f8e023f */
[----:B------:R-:W-:Y:S01]  /*ce90*/  IMAD.U32 R7, RZ, RZ, UR4 ;  /* 0x00000004ff077e24 */ /* 0x000fe2000f8e00ff */
[----:B-1----:R-:W-:Y:S06]  /*cea0*/  @P1 BRA `(.L_x_3605) ;  /* 0x0000000000101947 */ /* 0x002fec0003800000 */
[----:B------:R-:W-:Y:S05]  /*ceb0*/  @!P2 BRA `(.L_x_3605) ;  /* 0x00000000000ca947 */ /* 0x000fea0003800000 */
[----:B-----5:R-:W2:Y:S04]  /*cec0*/  LDG.E R6, desc[UR38][R2.64] ;  /* 0x0000002602067981 */ /* 0x020ea8000c1e1900 */
[----:B------:R-:W2:Y:S02]  /*ced0*/  LDG.E R9, desc[UR38][R2.64+0x4] ;  /* 0x0000042602097981 */ /* 0x000ea4000c1e1900 */
[----:B--2---:R-:W-:-:S07]  /*cee0*/  IMAD.IADD R6, R9, 0x1, -R6 ;  /* 0x0000000109067824 */ /* 0x004fce00078e0a06 */
.L_x_3605:
[----:B------:R-:W-:Y:S01]  /*cef0*/  IMAD.MOV.U32 R3, RZ, RZ, RZ ;  /* 0x000000ffff037224 */ /* 0x000fe200078e00ff */
[----:B------:R-:W-:-:S05]  /*cf00*/  ULDC.64 UR4, c[0x0][0xa20] ;  /* 0x0002880000047ab9 */ /* 0x000fca0000000a00 */
[----:B------:R-:W2:Y:S01]  /*cf10*/  @P0 LDG.E R3, desc[UR38][R4.64] ;  /* 0x0000002604030981 */ /* 0x000ea2000c1e1900 */
[----:B------:R-:W-:-:S04]  /*cf20*/  ISETP.NE.U32.AND P1, PT, RZ, UR4, PT ;  /* 0x00000004ff007c0c */ /* 0x000fc8000bf25070 */
[----:B------:R-:W-:Y:S02]  /*cf30*/  ISETP.NE.AND.EX P1, PT, RZ, UR5, PT, P1 ;  /* 0x00000005ff007c0c */ /* 0x000fe4000bf25310 */
[----:B--2--5:R-:W-:-:S05]  /*cf40*/  IADD3 R2, R3, R0, RZ ;  /* 0x0000000003027210 */ /* 0x024fca0007ffe0ff */
[----:B------:R1:W-:Y:S06]  /*cf50*/  STL [R1+0x8], R2 ;  /* 0x0000080201007387 */ /* 0x0003ec0000100800 */
[----:B------:R-:W-:Y:S05]  /*cf60*/  @!P1 BRA `(.L_x_3606) ;  /* 0x0000000000109947 */ /* 0x000fea0003800000 */
[----:B-1----:R-:W-:-:S04]  /*cf70*/  IADD3 R2, P0, R11, UR4, RZ ;  /* 0x000000040b027c10 */ /* 0x002fc8000ff1e0ff */
[----:B------:R-:W-:-:S05]  /*cf80*/  IADD3.X R3, R10, UR5, RZ, P0, !PT ;  /* 0x000000050a037c10 */ /* 0x000fca00087fe4ff */
[----:B------:R1:W5:Y:S01]  /*cf90*/  LDG.E R7, desc[UR38][R2.64] ;  /* 0x0000002602077981 */ /* 0x000362000c1e1900 */
[----:B------:R-:W-:Y:S05]  /*cfa0*/  BRA `(.L_x_3607) ;  /* 0x0000000000107947 */ /* 0x000fea0003800000 */
.L_x_3606:
[----:B------:R-:W-:Y:S05]  /*cfb0*/  @!P0 BRA `(.L_x_3607) ;  /* 0x00000000000c8947 */ /* 0x000fea0003800000 */
[----:B-1----:R-:W2:Y:S04]  /*cfc0*/  LDG.E R2, desc[UR38][R4.64] ;  /* 0x0000002604027981 */ /* 0x002ea8000c1e1900 */
[----:B------:R-:W2:Y:S02]  /*cfd0*/  LDG.E R7, desc[UR38][R4.64+0x4] ;  /* 0x0000042604077981 */ /* 0x000ea4000c1e1900 */
[----:B--2---:R-:W-:-:S07]  /*cfe0*/  IMAD.IADD R7, R7, 0x1, -R2 ;  /* 0x0000000107077824 */ /* 0x004fce00078e0a02 */
.L_x_3607:
[----:B-----5:R-:W-:Y:S01]  /*cff0*/  IMAD.IADD R7, R7, 0x1, -R0 ;  /* 0x0000000107077824 */ /* 0x020fe200078e0a00 */
[----:B------:R-:W-:Y:S01]  /*d000*/  LEA R0, R17, 0xdf, 0x7 ;  /* 0x000000df11007811 */ /* 0x000fe200078e38ff */
[----:B------:R-:W-:Y:S03]  /*d010*/  BSSY B6, `(.L_x_3608) ;  /* 0x00002b0000067945 */ /* 0x000fe60003800000 */
[C---:B------:R-:W-:Y:S01]  /*d020*/  IADD3 R0, R7.reuse, R0, -R6 ;  /* 0x0000000007007210 */ /* 0x040fe20007ffe806 */
[----:B------:R-:W-:-:S04]  /*d030*/  VIADD R7, R7, 0x5f ;  /* 0x0000005f07077836 */ /* 0x000fc80000000000 */
[----:B------:R-:W-:-:S04]  /*d040*/  IMAD.HI R7, R7, 0x2aaaaaab, RZ ;  /* 0x2aaaaaab07077827 */ /* 0x000fc800078e02ff */
[----:B-1----:R-:W-:Y:S01]  /*d050*/  IMAD.HI R2, R0, 0x2aaaaaab, RZ ;  /* 0x2aaaaaab00027827 */ /* 0x002fe200078e02ff */
[----:B------:R-:W-:-:S04]  /*d060*/  SHF.R.U32.HI R0, RZ, 0x1f, R7 ;  /* 0x0000001fff007819 */ /* 0x000fc80000011607 */
[----:B------:R-:W-:Y:S02]  /*d070*/  SHF.R.U32.HI R3, RZ, 0x1f, R2 ;  /* 0x0000001fff037819 */ /* 0x000fe40000011602 */
[----:B------:R-:W-:Y:S02]  /*d080*/  LEA.HI.SX32 R0, R7, R0, 0x1c ;  /* 0x0000000007007211 */ /* 0x000fe400078fe2ff */
[----:B------:R-:W-:-:S04]  /*d090*/  LEA.HI.SX32 R3, R2, R3, 0x1c ;  /* 0x0000000302037211 */ /* 0x000fc800078fe2ff */
[----:B------:R-:W-:-:S04]  /*d0a0*/  VIMNMX R4, R0, R3, PT ;  /* 0x0000000300047248 */ /* 0x000fc80003fe0100 */
[----:B------:R-:W-:Y:S01]  /*d0b0*/  ISETP.GT.AND P0, PT, R4, RZ, PT ;  /* 0x000000ff0400720c */ /* 0x000fe20003f04270 */
[----:B------:R1:W-:-:S12]  /*d0c0*/  STL [R1+0x14], R4 ;  /* 0x0000140401007387 */ /* 0x0003d80000100800 */
[----:B-1----:R-:W-:Y:S05]  /*d0d0*/  @P0 BRA `(.L_x_3609) ;  /* 0x0000000000440947 */ /* 0x002fea0003800000 */
[----:B------:R-:W1:Y:S02]  /*d0e0*/  S2R R4, SR_TID.X ;  /* 0x0000000000047919 */ /* 0x000e640000002100 */
[----:B-1----:R-:W-:-:S04]  /*d0f0*/  LOP3.LUT R4, R4, 0x1f, RZ, 0xc0, !PT ;  /* 0x0000001f04047812 */ /* 0x002fc800078ec0ff */
[----:B------:R-:W-:-:S13]  /*d100*/  ISETP.NE.AND P1, PT, R4, RZ, PT ;  /* 0x000000ff0400720c */ /* 0x000fda0003f25270 */
[----:B------:R-:W-:Y:S05]  /*d110*/  @P1 BRA `(.L_x_3610) ;  /* 0x00000028007c1947 */ /* 0x000fea0003800000 */
[----:B------:R-:W1:Y:S01]  /*d120*/  S2R R7, SR_LANEID ;  /* 0x0000000000077919 */ /* 0x000e620000000000 */
[----:B------:R-:W-:Y:S01]  /*d130*/  VOTEU.ANY UR4, UPT, PT ;  /* 0x0000000000047886 */ /* 0x000fe200038e0100 */
[----:B------:R-:W2:Y:S01]  /*d140*/  LDC.64 R2, c[0x0][0xc38] ;  /* 0x00030e00ff027b82 */ /* 0x000ea20000000a00 */
[----:B------:R-:W1:Y:S08]  /*d150*/  FLO.U32 R0, UR4 ;  /* 0x0000000400007d00 */ /* 0x000e7000080e0000 */
[----:B------:R-:W2:Y:S01]  /*d160*/  POPC R5, UR4 ;  /* 0x0000000400057d09 */ /* 0x000ea20008000000 */
[----:B-1----:R-:W-:-:S13]  /*d170*/  ISETP.EQ.U32.AND P0, PT, R0, R7, PT ;  /* 0x000000070000720c */ /* 0x002fda0003f02070 */
[----:B--2---:R-:W2:Y:S01]  /*d180*/  @P0 ATOMG.E.ADD.STRONG.GPU PT, R3, desc[UR38][R2.64], R5 ;  /* 0x00000005020309a8 */ /* 0x004ea200081ee1e6 */
[----:B------:R-:W1:Y:S02]  /*d190*/  S2R R4, SR_LTMASK ;  /* 0x0000000000047919 */ /* 0x000e640000003900 */
[----:B-1----:R-:W-:-:S04]  /*d1a0*/  LOP3.LUT R4, R4, UR4, RZ, 0xc0, !PT ;  /* 0x0000000404047c12 */ /* 0x002fc8000f8ec0ff */
[----:B------:R-:W1:Y:S01]  /*d1b0*/  POPC R7, R4 ;  /* 0x0000000400077309 */ /* 0x000e620000000000 */
[----:B--2---:R-:W1:Y:S02]  /*d1c0*/  SHFL.IDX PT, R0, R3, R0, 0x1f ;  /* 0x00001f0003007589 */ /* 0x004e6400000e0000 */
[----:B-1----:R-:W-:Y:S01]  /*d1d0*/  IADD3 R16, R0, UR37, R7 ;  /* 0x0000002500107c10 */ /* 0x002fe2000fffe007 */
[----:B------:R-:W-:Y:S06]  /*d1e0*/  BRA `(.L_x_3610) ;  /* 0x0000002800487947 */ /* 0x000fec0003800000 */
.L_x_3609:
[----:B------:R-:W1:Y:S01]  /*d1f0*/  S2R R3, SR_CgaCtaId ;  /* 0x0000000000037919 */ /* 0x000e620000008800 */
[----:B------:R-:W-:-:S04]  /*d200*/  MOV R0, 0x400 ;  /* 0x0000040000007802 */ /* 0x000fc80000000f00 */
[----:B-1----:R-:W-:-:S05]  /*d210*/  LEA R2, R3, R0, 0x18 ;  /* 0x0000000003027211 */ /* 0x002fca00078ec0ff */
[----:B------:R1:W-:Y:S01]  /*d220*/  STL [R1+0xc], R2 ;  /* 0x00000c0201007387 */ /* 0x0003e20000100800 */
[----:B------:R-:W-:-:S05]  /*d230*/  VIADD R0, R2, 0x1c400 ;  /* 0x0001c40002007836 */ /* 0x000fca0000000000 */
[----:B------:R-:W-:-:S13]  /*d240*/  LOP3.LUT P0, RZ, R0, 0x3ff, RZ, 0xc0, !PT ;  /* 0x000003ff00ff7812 */ /* 0x000fda000780c0ff */
[----:B-1----:R-:W-:Y:S05]  /*d250*/  @!P0 BRA `(.L_x_3611) ;  /* 0x0000000000408947 */ /* 0x002fea0003800000 */
[----:B------:R-:W-:Y:S01]  /*d260*/  MOV R2, 0x0 ;  /* 0x0000000000027802 */ /* 0x000fe20000000f00 */
[----:B------:R-:W-:Y:S01]  /*d270*/  ULDC.64 UR6, c[0x4][0x90] ;  /* 0x0100240000067ab9 */ /* 0x000fe20000000a00 */
[----:B------:R-:W-:Y:S01]  /*d280*/  ULDC.64 UR8, c[0x4][0x98] ;  /* 0x0100260000087ab9 */ /* 0x000fe20000000a00 */
[----:B------:R-:W-:Y:S01]  /*d290*/  ULDC.64 UR4, c[0x4][0x8] ;  /* 0x0100020000047ab9 */ /* 0x000fe20000000a00 */
[----:B------:R-:W-:Y:S01]  /*d2a0*/  IMAD.U32 R4, RZ, RZ, UR6 ;  /* 0x00000006ff047e24 */ /* 0x000fe2000f8e00ff */
[----:B------:R-:W-:Y:S01]  /*d2b0*/  MOV R6, UR8 ;  /* 0x0000000800067c02 */ /* 0x000fe20008000f00 */
[----:B------:R-:W1:Y:S01]  /*d2c0*/  LDC.64 R2, c[0x4][R2] ;  /* 0x0100000002027b82 */ /* 0x000e620000000a00 */
        /* <DEDUP_REMOVED lines=9> */
.L_x_3611:
        /* <DEDUP_REMOVED lines=17> */
[----:B01----:R-:W-:-:S07]  /*d470*/  IMAD.MOV.U32 R13, RZ, RZ, RZ ;  /* 0x000000ffff0d7224 */ /* 0x003fce00078e00ff */
[----:B------:R-:W-:-:S07]  /*d480*/  LEPC R20, `(.L_x_3613) ;  /* 0x000000001014794e */ /* 0x000fce0000000000 */
[----:B--2---:R-:W-:Y:S05]  /*d490*/  CALL.ABS.NOINC R2 ;  /* 0x0000000002007343 */ /* 0x004fea0003c00000 */
.L_x_3613:
        /* <DEDUP_REMOVED lines=16> */
.L_x_3612:
[----:B------:R-:W2:Y:S01]  /*d5a0*/  LDL.LU R2, [R1+0x18] ;  /* 0x0000180001027983 */ /* 0x000ea20000300800 */
[----:B------:R-:W-:Y:S01]  /*d5b0*/  ULDC.64 UR4, c[0x0][0x9f8] ;  /* 0x00027e0000047ab9 */ /* 0x000fe20000000a00 */
[----:B------:R-:W1:Y:S02]  /*d5c0*/  LDC R4, c[0x0][0x428] ;  /* 0x00010a00ff047b82 */ /* 0x000e640000000800 */
        /* <DEDUP_REMOVED lines=17> */
[----:B-1----:R-:W-:Y:S01]  /*d6e0*/  ISETP.NE.AND P0, PT, R4, 0x1, PT ;  /* 0x000000010400780c */ /* 0x002fe20003f05270 */
[----:B------:R-:W-:Y:S01]  /*d6f0*/  IMAD.MOV.U32 R4, RZ, RZ, R18 ;  /* 0x000000ffff047224 */ /* 0x000fe200078e0012 */
[----:B------:R-:W-:Y:S02]  /*d700*/  LEA R17, R17, R7, 0x7 ;  /* 0x0000000711117211 */ /* 0x000fe400078e38ff */
[----:B------:R-:W-:-:S09]  /*d710*/  PLOP3.LUT P1, PT, P6, PT, PT, 0x8, 0x0 ;  /* 0x000000000000781c */ /* 0x000fd2000372e170 */
[----:B------:R-:W1:Y:S08]  /*d720*/  @P0 LDC R5, c[0x0][0x42c] ;  /* 0x00010b00ff050b82 */ /* 0x000e700000000800 */
[----:B------:R-:W2:Y:S01]  /*d730*/  @P0 LDC R6, c[0x0][0x430] ;  /* 0x00010c00ff060b82 */ /* 0x000ea20000000800 */
[----:B-1----:R-:W-:-:S05]  /*d740*/  @P0 IMAD.HI.U32 R5, R18, R5, RZ ;  /* 0x0000000512050227 */ /* 0x002fca00078e00ff */
[----:B--2---:R-:W-:Y:S02]  /*d750*/  @P0 SHF.R.U32.HI R4, RZ, R6, R5 ;  /* 0x00000006ff040219 */ /* 0x004fe40000011605 */
[----:B------:R-:W-:-:S04]  /*d760*/  ISETP.NE.U32.AND P0, PT, RZ, UR4, PT ;  /* 0x00000004ff007c0c */ /* 0x000fc8000bf05070 */
[----:B------:R-:W-:-:S04]  /*d770*/  ISETP.NE.AND.EX P0, PT, RZ, UR5, PT, P0 ;  /* 0x00000005ff007c0c */ /* 0x000fc8000bf05300 */
[----:B0-----:R-:W-:-:S09]  /*d780*/  SEL R6, R8, RZ, !P0 ;  /* 0x000000ff08067207 */ /* 0x001fd20004000000 */
.L_x_3614:
        /* <DEDUP_REMOVED lines=10> */
[----:B------:R-:W2:Y:S01]  /*d830*/  LDL R5, [R1+0x14] ;  /* 0x0000140001057983 */ /* 0x000ea20000100800 */
[----:B------:R-:W0:Y:S01]  /*d840*/  LDC.64 R2, c[0x0][0x3f8] ;  /* 0x0000fe00ff027b82 */ /* 0x000e220000000a00 */
[----:B------:R-:W-:Y:S02]  /*d850*/  ULDC.64 UR4, c[0x0][0xa08] ;  /* 0x0002820000047ab9 */ /* 0x000fe40000000a00 */
[----:B0-----:R-:W-:Y:S01]  /*d860*/  LOP3.LUT P0, RZ, R2, UR4, RZ, 0xfc, !PT ;  /* 0x0000000402ff7c12 */ /* 0x001fe2000f80fcff */
[----:B------:R-:W-:-:S03]  /*d870*/  UMOV UR4, 0xffffffff ;  /* 0xffffffff00047882 */ /* 0x000fc60000000000 */
[----:B------:R-:W-:-:S04]  /*d880*/  LOP3.LUT P0, RZ, R3, UR5, RZ, 0xfc, P0 ;  /* 0x0000000503ff7c12 */ /* 0x000fc8000800fcff */
[----:B-----5:R-:W-:Y:S01]  /*d890*/  SEL R9, R0, RZ, !P0 ;  /* 0x000000ff00097207 */ /* 0x020fe20004000000 */
[----:B--2---:R-:W-:Y:S01]  /*d8a0*/  VIADD R7, R5, 0xffffffff ;  /* 0xffffffff05077836 */ /* 0x004fe20000000000 */
[----:B------:R-:W-:Y:S07]  /*d8b0*/  BRA.DIV UR4, `(.L_x_3615) ;  /* 0x0000003604247947 */ /* 0x000fee000b800000 */
.L_x_3685:
[----:B------:R-:W-:Y:S01]  /*d8c0*/  UMOV UR4, 0xffffffff ;  /* 0xffffffff00047882 */ /* 0x000fe20000000000 */
[----:B------:R-:W-:Y:S02]  /*d8d0*/  SHF.R.S32.HI R5, RZ, 0x1f, R0 ;  /* 0x0000001fff057819 */ /* 0x000fe40000011400 */
[----:B------:R-:W-:Y:S05]  /*d8e0*/  BRA.DIV UR4, `(.L_x_3616) ;  /* 0x00000036044c7947 */ /* 0x000fea000b800000 */
[----:B------:R-:W-:-:S13]  /*d8f0*/  ELECT P6, URZ, PT ;  /* 0x00000000003f782f */ /* 0x000fda00038c0000 */
.L_x_3688:
[----:B------:R-:W-:Y:S05]  /*d900*/  @!P6 BRA `(.L_x_3617) ;  /* 0x0000000000f8e947 */ /* 0x000fea0003800000 */
[----:B------:R-:W-:-:S04]  /*d910*/  ISETP.NE.U32.AND P0, PT, R2, RZ, PT ;  /* 0x000000ff0200720c */ /* 0x000fc80003f05070 */
[----:B------:R-:W-:-:S13]  /*d920*/  ISETP.NE.AND.EX P0, PT, R3, RZ, PT, P0 ;  /* 0x000000ff0300720c */ /* 0x000fda0003f05300 */
[----:B------:R-:W-:Y:S05]  /*d930*/  @!P0 BRA `(.L_x_3618) ;  /* 0x0000000000448947 */ /* 0x000fea0003800000 */
[----:B------:R-:W0:Y:S01]  /*d940*/  LDC R11, c[0x0][0x41c] ;  /* 0x00010700ff0b7b82 */ /* 0x000e220000000800 */
[----:B------:R-:W-:Y:S01]  /*d950*/  ULDC.64 UR4, c[0x0][0x408] ;  /* 0x0001020000047ab9 */ /* 0x000fe20000000a00 */
[----:B0-----:R-:W-:-:S13]  /*d960*/  ISETP.NE.AND P0, PT, R11, 0x1, PT ;  /* 0x000000010b00780c */ /* 0x001fda0003f05270 */
[----:B------:R-:W0:Y:S02]  /*d970*/  @P0 LDC.64 R8, c[0x0][0x420] ;  /* 0x00010800ff080b82 */ /* 0x000e240000000a00 */
[----:B0-----:R-:W-:-:S04]  /*d980*/  @P0 IMAD.HI.U32 R10, R7, R8, RZ ;  /* 0x00000008070a0227 */ /* 0x001fc800078e00ff */
        /* <DEDUP_REMOVED lines=9> */
[----:B------:R-:W-:-:S04]  /*da20*/  LEA R10, P0, R8, R2, 0x2 ;  /* 0x00000002080a7211 */ /* 0x000fc800078010ff */
[----:B------:R-:W-:-:S05]  /*da30*/  LEA.HI.X R11, R8, R3, R9, 0x2, P0 ;  /* 0x00000003080b7211 */ /* 0x000fca00000f1409 */
[----:B------:R0:W5:Y:S04]  /*da40*/  LDG.E R9, desc[UR38][R10.64] ;  /* 0x000000260a097981 */ /* 0x000168000c1e1900 */
.L_x_3618:
[----:B------:R-:W2:Y:S01]  /*da50*/  LDL R8, [R1] ;  /* 0x0000000001087983 */ /* 0x000ea20000100800 */
        /* <DEDUP_REMOVED lines=8> */
.L_x_3689:
        /* <DEDUP_REMOVED lines=11> */
.L_x_3620:
        /* <DEDUP_REMOVED lines=22> */
.L_x_3617:
        /* <DEDUP_REMOVED lines=14> */
[----:B------:R-:W-:Y:S02]  /*ddd0*/  @P0 MOV R8, 0x4000 ;  /* 0x0000400000080802 */ /* 0x000fe40000000f00 */
        /* <DEDUP_REMOVED lines=15> */
.L_x_3690:
[----:B------:R-:W-:Y:S05]  /*ded0*/  BSYNC B0 ;  /* 0x0000000000007941 */ /* 0x000fea0003800000 */
.L_x_3621:
        /* <DEDUP_REMOVED lines=11> */
.L_x_3691:
        /* <DEDUP_REMOVED lines=11> */
.L_x_3626:
[----:B0-----:R-:W2:Y:S01]  /*e040*/  LDL R6, [R1] ;  /* 0x0000000001067983 */ /* 0x001ea20000100800 */
        /* <DEDUP_REMOVED lines=36> */
.L_x_3624:
[----:B------:R-:W-:Y:S05]  /*e290*/  BSYNC B0 ;  /* 0x0000000000007941 */ /* 0x000fea0003800000 */
.L_x_3623:
[----:B------:R-:W2:Y:S01]  /*e2a0*/  LDL R7, [R1+0x14] ;  /* 0x0000140001077983 */ /* 0x000ea20000100800 */
[----:B------:R-:W-:Y:S01]  /*e2b0*/  BSSY B0, `(.L_x_3627) ;  /* 0x000016a000007945 */ /* 0x000fe20003800000 */
[----:B--2---:R-:W-:-:S13]  /*e2c0*/  ISETP.GE.AND P0, PT, R7, 0x2, PT ;  /* 0x000000020700780c */ /* 0x004fda0003f06270 */
[----:B------:R-:W-:Y:S05]  /*e2d0*/  @!P0 BRA `(.L_x_3628) ;  /* 0x00000014009c8947 */ /* 0x000fea0003800000 */
[C---:B0-----:R-:W-:Y:S01]  /*e2e0*/  LOP3.LUT R6, R7.reuse, 0x1, RZ, 0xc0, !PT ;  /* 0x0000000107067812 */ /* 0x041fe200078ec0ff */
[----:B------:R-:W-:Y:S01]  /*e2f0*/  VIADD R10, R7, 0xfffffffe ;  /* 0xfffffffe070a7836 */ /* 0x000fe20000000000 */
[----:B------:R-:W-:Y:S02]  /*e300*/  BSSY B1, `(.L_x_3629) ;  /* 0x000007a000017945 */ /* 0x000fe40003800000 */
[----:B------:R-:W-:Y:S01]  /*e310*/  ISETP.NE.U32.AND P0, PT, R6, 0x1, PT ;  /* 0x000000010600780c */ /* 0x000fe20003f05070 */
[----:B------:R-:W-:-:S12]  /*e320*/  IMAD.MOV.U32 R8, RZ, RZ, R10 ;  /* 0x000000ffff087224 */ /* 0x000fd800078e000a */
[----:B------:R-:W-:Y:S05]  /*e330*/  @!P0 BRA `(.L_x_3630) ;  /* 0x0000000400d88947 */ /* 0x000fea0003800000 */
        /* <DEDUP_REMOVED lines=11> */
[----:B------:R-:W-:Y:S01]  /*e3f0*/  ISETP.NE.U32.AND P0, PT, R2, RZ, PT ;  /* 0x000000ff0200720c */ /* 0x000fe20003f05070 */
[----:B------:R-:W-:-:S03]  /*e400*/  IMAD.MOV.U32 R11, RZ, RZ, R10 ;  /* 0x000000ffff0b7224 */ /* 0x000fc600078e000a */
        /* <DEDUP_REMOVED lines=20> */
.L_x_3633:
[----:B-1----:R-:W1:Y:S01]  /*e550*/  S2R R3, SR_CgaCtaId ;  /* 0x0000000000037919 */ /* 0x002e620000008800 */
[----:B------:R-:W-:-:S04]  /*e560*/  MOV R2, 0x400 ;  /* 0x0000040000027802 */ /* 0x000fc80000000f00 */
[----:B-1----:R-:W-:Y:S02]  /*e570*/  LEA R2, R3, R2, 0x18 ;  /* 0x0000000203027211 */ /* 0x002fe400078ec0ff */
[----:B------:R-:W-:-:S03]  /*e580*/  SHF.L.U32 R3, R12, 0x1f, RZ ;  /* 0x0000001f0c037819 */ /* 0x000fc600000006ff */
[----:B------:R-:W-:-:S04]  /*e590*/  IMAD R2, R13, 0x8, R2 ;  /* 0x000000080d027824 */ /* 0x000fc800078e0202 */
[----:B------:R-:W1:Y:S02]  /*e5a0*/  SYNCS.PHASECHK.TRANS64.TRYWAIT P0, [R2+URZ+0x22840], R3 ;  /* 0x02284003020075a7 */ /* 0x000e64000800017f */
[----:B-1----:R-:W-:Y:S05]  /*e5b0*/  @!P0 BRA `(.L_x_3634) ;  /* 0x0000002800808947 */ /* 0x002fea0003800000 */
.L_x_3692:
[----:B------:R-:W2:Y:S02]  /*e5c0*/  S2R R6, SR_TID.X ;  /* 0x0000000000067919 */ /* 0x000ea40000002100 */
[----:B--2---:R-:W-:-:S04]  /*e5d0*/  LOP3.LUT R6, R6, 0x7f, RZ, 0xc0, !PT ;  /* 0x0000007f06067812 */ /* 0x004fc800078ec0ff */
[----:B------:R-:W-:-:S13]  /*e5e0*/  ISETP.NE.AND P1, PT, R6, RZ, PT ;  /* 0x000000ff0600720c */ /* 0x000fda0003f25270 */
        /* <DEDUP_REMOVED lines=8> */
.L_x_3635:
[----:B------:R-:W2:Y:S01]  /*e670*/  LDL R6, [R1] ;  /* 0x0000000001067983 */ /* 0x000ea20000100800 */
[----:B------:R-:W-:-:S03]  /*e680*/  MOV R8, 0x400 ;  /* 0x0000040000087802 */ /* 0x000fc60000000f00 */
[----:B------:R-:W3:Y:S01]  /*e690*/  LDL R7, [R1+0x8] ;  /* 0x0000080001077983 */ /* 0x000ee20000100800 */
        /* <DEDUP_REMOVED lines=17> */
[----:B------:R-:W2:Y:S02]  /*e7b0*/  SYNCS.PHASECHK.TRANS64.TRYWAIT P0, [R2+URZ+0x22860], R3 ;  /* 0x02286003020075a7 */ /* 0x000ea4000800017f */
[----:B0-2---:R-:W-:Y:S05]  /*e7c0*/  @!P0 BRA `(.L_x_3636) ;  /* 0x0000002800108947 */ /* 0x005fea0003800000 */
.L_x_3693:
        /* <DEDUP_REMOVED lines=8> */
.L_x_3637:
[----:B01----:R-:W2:Y:S01]  /*e850*/  LDL R3, [R1] ;  /* 0x0000000001037983 */ /* 0x003ea20000100800 */
        /* <DEDUP_REMOVED lines=33> */
.L_x_3632:
[----:B------:R-:W-:Y:S05]  /*ea70*/  BSYNC B2 ;  /* 0x0000000000027941 */ /* 0x000fea0003800000 */
.L_x_3631:
[----:B------:R-:W2:Y:S02]  /*ea80*/  LDL.LU R2, [R1+0x14] ;  /* 0x0000140001027983 */ /* 0x000ea40000300800 */
[----:B--2---:R-:W-:-:S07]  /*ea90*/  VIADD R8, R2, 0xfffffffd ;  /* 0xfffffffd02087836 */ /* 0x004fce0000000000 */
.L_x_3630:
[----:B------:R-:W-:Y:S05]  /*eaa0*/  BSYNC B1 ;  /* 0x0000000000017941 */ /* 0x000fea0003800000 */
.L_x_3629:
[----:B------:R-:W-:-:S13]  /*eab0*/  ISETP.NE.AND P0, PT, R10, RZ, PT ;  /* 0x000000ff0a00720c */ /* 0x000fda0003f05270 */
[----:B------:R-:W-:Y:S05]  /*eac0*/  @!P0 BRA `(.L_x_3628) ;  /* 0x0000000c00a08947 */ /* 0x000fea0003800000 */
.L_x_3652:
[----:B------:R-:W2:Y:S04]  /*ead0*/  LDL.LU R3, [R1] ;  /* 0x0000000001037983 */ /* 0x000ea80000300800 */
[----:B------:R-:W3:Y:S01]  /*eae0*/  LDL.LU R2, [R1+0x4] ;  /* 0x0000040001027983 */ /* 0x000ee20000300800 */
[----:B------:R-:W-:Y:S05]  /*eaf0*/  YIELD ;  /* 0x0000000000007946 */ /* 0x000fea0003800000 */
[----:B------:R-:W-:Y:S01]  /*eb00*/  BSSY B1, `(.L_x_3638) ;  /* 0x000006e000017945 */ /* 0x000fe20003800000 */
[----:B--2---:R-:W-:-:S05]  /*eb10*/  VIADD R10, R3, 0x1 ;  /* 0x00000001030a7836 */ /* 0x004fca0000000000 */
[----:B------:R-:W-:-:S04]  /*eb20*/  ISETP.NE.AND P0, PT, R10, 0x2, PT ;  /* 0x000000020a00780c */ /* 0x000fc80003f05270 */
[----:B0-----:R-:W-:Y:S02]  /*eb30*/  SEL R11, RZ, 0x1, P0 ;  /* 0x00000001ff0b7807 */ /* 0x001fe40000000000 */
[----:B------:R-:W-:Y:S02]  /*eb40*/  SEL R10, R10, RZ, P0 ;  /* 0x000000ff0a0a7207 */ /* 0x000fe40000000000 */
[----:B---3--:R-:W-:Y:S01]  /*eb50*/  LOP3.LUT R11, R2, R11, RZ, 0x3c, !PT ;  /* 0x0000000b020b7212 */ /* 0x008fe200078e3cff */
[----:B------:R-:W-:Y:S06]  /*eb60*/  @!P6 BRA `(.L_x_3639) ;  /* 0x00000004009ce947 */ /* 0x000fec0003800000 */
[----:B------:R-:W-:Y:S01]  /*eb70*/  ULDC.64 UR4, c[0x0][0x3f8] ;  /* 0x0000fe0000047ab9 */ /* 0x000fe20000000a00 */
[----:B0-----:R-:W-:Y:S01]  /*eb80*/  IMAD.MOV.U32 R12, RZ, RZ, R8 ;  /* 0x000000ffff0c7224 */ /* 0x001fe200078e0008 */
[----:B------:R-:W-:-:S04]  /*eb90*/  ISETP.NE.U32.AND P0, PT, RZ, UR4, PT ;  /* 0x00000004ff007c0c */ /* 0x000fc8000bf05070 */
[----:B------:R-:W-:-:S13]  /*eba0*/  ISETP.NE.AND.EX P0, PT, RZ, UR5, PT, P0 ;  /* 0x00000005ff007c0c */ /* 0x000fda000bf05300 */
[----:B------:R-:W-:Y:S05]  /*ebb0*/  @!P0 BRA `(.L_x_3640) ;  /* 0x0000000000488947 */ /* 0x000fea0003800000 */
[----:B------:R-:W0:Y:S01]  /*ebc0*/  LDC R12, c[0x0][0x41c] ;  /* 0x00010700ff0c7b82 */ /* 0x000e220000000800 */
[----:B------:R-:W-:Y:S01]  /*ebd0*/  IMAD.MOV.U32 R9, RZ, RZ, R8 ;  /* 0x000000ffff097224 */ /* 0x000fe200078e0008 */
[----:B------:R-:W-:Y:S02]  /*ebe0*/  ULDC.64 UR6, c[0x0][0x408] ;  /* 0x0001020000067ab9 */ /* 0x000fe40000000a00 */
        /* <DEDUP_REMOVED lines=8> */
[----:B------:R-:W-:-:S05]  /*ec70*/  IMAD.WIDE.U32 R2, R0, UR6, R2 ;  /* 0x0000000600027c25 */ /* 0x000fca000f8e0002 */
[----:B------:R-:W-:Y:S02]  /*ec80*/  IADD3 R3, R7, R3, RZ ;  /* 0x0000000307037210 */ /* 0x000fe40007ffe0ff */
[----:B------:R-:W-:-:S04]  /*ec90*/  LEA R6, P0, R2, UR4, 0x2 ;  /* 0x0000000402067c11 */ /* 0x000fc8000f8010ff */
[----:B------:R-:W-:Y:S01]  /*eca0*/  LEA.HI.X R7, R2, UR5, R3, 0x2, P0 ;  /* 0x0000000502077c11 */ /* 0x000fe200080f1403 */
[----:B------:R-:W-:-:S04]  /*ecb0*/  IMAD.MOV R3, RZ, RZ, -R9 ;  /* 0x000000ffff037224 */ /* 0x000fc800078e0a09 */
[----:B------:R0:W5:Y:S01]  /*ecc0*/  LDG.E R9, desc[UR38][R6.64] ;  /* 0x0000002606097981 */ /* 0x000162000c1e1900 */
[----:B------:R-:W-:-:S07]  /*ecd0*/  IMAD R12, R12, R3, R8 ;  /* 0x000000030c0c7224 */ /* 0x000fce00078e0208 */
.L_x_3640:
[----:B------:R-:W1:Y:S01]  /*ece0*/  S2R R3, SR_CgaCtaId ;  /* 0x0000000000037919 */ /* 0x000e620000008800 */
[----:B------:R-:W-:-:S04]  /*ecf0*/  MOV R2, 0x400 ;  /* 0x0000040000027802 */ /* 0x000fc80000000f00 */
[----:B-1----:R-:W-:Y:S02]  /*ed00*/  LEA R2, R3, R2, 0x18 ;  /* 0x0000000203027211 */ /* 0x002fe400078ec0ff */
[----:B------:R-:W-:-:S03]  /*ed10*/  SHF.L.U32 R3, R11, 0x1f, RZ ;  /* 0x0000001f0b037819 */ /* 0x000fc600000006ff */
[----:B------:R-:W-:-:S04]  /*ed20*/  IMAD R2, R10, 0x8, R2 ;  /* 0x000000080a027824 */ /* 0x000fc800078e0202 */
[----:B------:R-:W1:Y:S02]  /*ed30*/  SYNCS.PHASECHK.TRANS64.TRYWAIT P0, [R2+URZ+0x22840], R3 ;  /* 0x02284003020075a7 */ /* 0x000e64000800017f */
[----:B-1----:R-:W-:Y:S05]  /*ed40*/  @!P0 BRA `(.L_x_3641) ;  /* 0x0000002000c48947 */ /* 0x002fea0003800000 */
.L_x_3694:
        /* <DEDUP_REMOVED lines=11> */
.L_x_3642:
        /* <DEDUP_REMOVED lines=21> */
.L_x_3695:
        /* <DEDUP_REMOVED lines=8> */
.L_x_3644:
        /* <DEDUP_REMOVED lines=33> */
.L_x_3639:
[----:B------:R-:W-:Y:S05]  /*f1e0*/  BSYNC B1 ;  /* 0x0000000000017941 */ /* 0x000fea0003800000 */
.L_x_3638:
[----:B------:R-:W-:Y:S01]  /*f1f0*/  VIADD R10, R10, 0x1 ;  /* 0x000000010a0a7836 */ /* 0x000fe20000000000 */
[----:B------:R-:W-:Y:S04]  /*f200*/  BSSY B1, `(.L_x_3645) ;  /* 0x0000070000017945 */ /* 0x000fe80003800000 */
[----:B------:R-:W-:-:S04]  /*f210*/  ISETP.NE.AND P0, PT, R10, 0x2, PT ;  /* 0x000000020a00780c */ /* 0x000fc80003f05270 */
[----:B------:R-:W-:Y:S02]  /*f220*/  SEL R2, RZ, 0x1, P0 ;  /* 0x00000001ff027807 */ /* 0x000fe40000000000 */
[----:B0-----:R-:W-:Y:S02]  /*f230*/  SEL R12, R10, RZ, P0 ;  /* 0x000000ff0a0c7207 */ /* 0x001fe40000000000 */
        /* <DEDUP_REMOVED lines=9> */
[----:B------:R-:W1:Y:S01]  /*f2d0*/  LDC R7, c[0x0][0x41c] ;  /* 0x00010700ff077b82 */ /* 0x000e620000000800 */
[----:B------:R-:W-:Y:S01]  /*f2e0*/  ULDC.64 UR6, c[0x0][0x408] ;  /* 0x0001020000067ab9 */ /* 0x000fe20000000a00 */
[----:B-1----:R-:W-:-:S13]  /*f2f0*/  ISETP.NE.AND P0, PT, R7, 0x1, PT ;  /* 0x000000010700780c */ /* 0x002fda0003f05270 */
[----:B------:R-:W1:Y:S02]  /*f300*/  @P0 LDC.64 R2, c[0x0][0x420] ;  /* 0x00010800ff020b82 */ /* 0x000e640000000a00 */
[----:B-1----:R-:W-:Y:S01]  /*f310*/  @P0 IMAD.HI.U32 R6, R10, R2, RZ ;  /* 0x000000020a060227 */ /* 0x002fe200078e00ff */
[----:B------:R-:W-:-:S04]  /*f320*/  MOV R2, R10 ;  /* 0x0000000a00027202 */ /* 0x000fc80000000f00 */
        /* <DEDUP_REMOVED lines=11> */
.L_x_3647:
[----:B------:R-:W2:Y:S01]  /*f3e0*/  S2R R3, SR_CgaCtaId ;  /* 0x0000000000037919 */ /* 0x000ea20000008800 */
[----:B------:R-:W-:-:S04]  /*f3f0*/  MOV R2, 0x400 ;  /* 0x0000040000027802 */ /* 0x000fc80000000f00 */
[----:B--2---:R-:W-:Y:S02]  /*f400*/  LEA R2, R3, R2, 0x18 ;  /* 0x0000000203027211 */ /* 0x004fe400078ec0ff */
[----:B------:R-:W-:-:S03]  /*f410*/  SHF.L.U32 R3, R11, 0x1f, RZ ;  /* 0x0000001f0b037819 */ /* 0x000fc600000006ff */
[----:B------:R-:W-:-:S04]  /*f420*/  IMAD R2, R12, 0x8, R2 ;  /* 0x000000080c027824 */ /* 0x000fc800078e0202 */
[----:B------:R-:W2:Y:S02]  /*f430*/  SYNCS.PHASECHK.TRANS64.TRYWAIT P0, [R2+URZ+0x22840], R3 ;  /* 0x02284003020075a7 */ /* 0x000ea4000800017f */
[----:B--2---:R-:W-:Y:S05]  /*f440*/  @!P0 BRA `(.L_x_3648) ;  /* 0x0000001c002c8947 */ /* 0x004fea0003800000 */
.L_x_3696:
        /* <DEDUP_REMOVED lines=11> */
.L_x_3649:
[----:B------:R-:W3:Y:S01]  /*f500*/  LDL R6, [R1] ;  /* 0x0000000001067983 */ /* 0x000ee20000100800 */
        /* <DEDUP_REMOVED lines=21> */
.L_x_3697:
        /* <DEDUP_REMOVED lines=8> */
.L_x_3651:
        /* <DEDUP_REMOVED lines=34> */
.L_x_3646:
[----:B------:R-:W-:Y:S05]  /*f900*/  BSYNC B1 ;  /* 0x0000000000017941 */ /* 0x000fea0003800000 */
.L_x_3645:
[C---:B------:R-:W-:Y:S01]  /*f910*/  ISETP.GT.AND P0, PT, R8.reuse, 0x1, PT ;  /* 0x000000010800780c */ /* 0x040fe20003f04270 */
[----:B------:R-:W-:-:S05]  /*f920*/  VIADD R2, R8, 0xfffffffe ;  /* 0xfffffffe08027836 */ /* 0x000fca0000000000 */
[----:B------:R-:W-:-:S07]  /*f930*/  MOV R8, R2 ;  /* 0x0000000200087202 */ /* 0x000fce0000000f00 */
[----:B------:R-:W-:Y:S05]  /*f940*/  @P0 BRA `(.L_x_3652) ;  /* 0xfffffff000600947 */ /* 0x000fea000383ffff */
.L_x_3628:
[----:B------:R-:W-:Y:S05]  /*f950*/  BSYNC B0 ;  /* 0x0000000000007941 */ /* 0x000fea0003800000 */
.L_x_3627:
[----:B------:R-:W2:Y:S01]  /*f960*/  LDL.LU R3, [R1] ;  /* 0x0000000001037983 */ /* 0x000ea20000300800 */
        /* <DEDUP_REMOVED lines=8> */
[----:B------:R1:W-:Y:S01]  /*f9f0*/  STL [R1], R2 ;  /* 0x0000000201007387 */ /* 0x0003e20000100800 */
        /* <DEDUP_REMOVED lines=8> */
[----:B0-----:R-:W0:Y:S02]  /*fa80*/  S2R R6, SR_LTMASK ;  /* 0x0000000000067919 */ /* 0x001e240000003900 */
[----:B0-----:R-:W-:-:S04]  /*fa90*/  LOP3.LUT R6, R6, UR4, RZ, 0xc0, !PT ;  /* 0x0000000406067c12 */ /* 0x001fc8000f8ec0ff */
[----:B------:R-:W0:Y:S01]  /*faa0*/  POPC R7, R6 ;  /* 0x0000000600077309 */ /* 0x000e220000000000 */
[----:B--2---:R-:W0:Y:S02]  /*fab0*/  SHFL.IDX PT, R4, R3, R4, 0x1f ;  /* 0x00001f0403047589 */ /* 0x004e2400000e0000 */
[----:B0-----:R-:W-:-:S07]  /*fac0*/  IADD3 R16, R4, UR37, R7 ;  /* 0x0000002504107c10 */ /* 0x001fce000fffe007 */
.L_x_3654:
[----:B------:R-:W-:Y:S05]  /*fad0*/  BSYNC B0 ;  /* 0x0000000000007941 */ /* 0x000fea0003800000 */
.L_x_3653:
[----:B-1----:R-:W2:Y:S02]  /*fae0*/  LDL.LU R2, [R1+0x4] ;  /* 0x0000040001027983 */ /* 0x002ea40000300800 */
[----:B--2---:R-:W-:-:S05]  /*faf0*/  LOP3.LUT R2, R2, R0, RZ, 0x3c, !PT ;  /* 0x0000000002027212 */ /* 0x004fca00078e3cff */
[----:B------:R1:W-:Y:S02]  /*fb00*/  STL [R1+0x4], R2 ;  /* 0x0000040201007387 */ /* 0x0003e40000100800 */
.L_x_3610:
[----:B------:R-:W-:Y:S05]  /*fb10*/  BSYNC B6 ;  /* 0x0000000000067941 */ /* 0x000fea0003800000 */
.L_x_3608:
[----:B------:R-:W-:-:S03]  /*fb20*/  UMOV UR4, 0xffffffff ;  /* 0xffffffff00047882 */ /* 0x000fc60000000000 */
[----:B------:R-:W-:Y:S05]  /*fb30*/  BRA.DIV UR4, `(.L_x_3655) ;  /* 0x0000001604987947 */ /* 0x000fea000b800000 */
[----:B------:R2:W3:Y:S04]  /*fb40*/  SHFL.IDX PT, R4, R16, RZ, 0x1f ;  /* 0x00001fff10047589 */ /* 0x0004e800000e0000 */
[----:B------:R2:W4:Y:S02]  /*fb50*/  SHFL.IDX PT, R7, R16, 0x1, 0x1f ;  /* 0x00201f0010077f89 */ /* 0x00052400000e0000 */
.L_x_3701:
[----:B------:R-:W0:Y:S01]  /*fb60*/  S2R R0, SR_TID.X ;  /* 0x0000000000007919 */ /* 0x000e220000002100 */
        /* <DEDUP_REMOVED lines=9> */
[----:B-1----:R-:W0:Y:S02]  /*fc00*/  LDC.64 R2, c[0x0][0xc58] ;  /* 0x00031600ff027b82 */ /* 0x002e240000000a00 */
[----:B0-----:R-:W-:-:S05]  /*fc10*/  IMAD.WIDE R2, R5, 0x4, R2 ;  /* 0x0000000405027825 */ /* 0x001fca00078e0202 */
[----:B------:R0:W5:Y:S02]  /*fc20*/  LDG.E R17, desc[UR38][R2.64] ;  /* 0x0000002602117981 */ /* 0x000164000c1e1900 */
.L_x_3657:
[----:B------:R-:W-:Y:S05]  /*fc30*/  BSYNC B0 ;  /* 0x0000000000007941 */ /* 0x000fea0003800000 */
.L_x_3656:
        /* <DEDUP_REMOVED lines=14> */
[----:B------:R-:W-:Y:S02]  /*fd20*/  ISETP.GE.U32.AND P0, PT, R6, 0x10, PT ;  /* 0x000000100600780c */ /* 0x000fe40003f06070 */
[----:B------:R-:W-:-:S05]  /*fd30*/  IADD3 R3, R2, R3, RZ ;  /* 0x0000000302037210 */ /* 0x000fca0007ffe0ff */
[----:B------:R-:W0:Y:S02]  /*fd40*/  SHFL.UP PT, R14, R3, 0x8, RZ ;  /* 0x05000000030e7989 */ /* 0x000e2400000e00ff */
[----:B0-----:R-:W-:-:S05]  /*fd50*/  SEL R14, R14, RZ, P1 ;  /* 0x000000ff0e0e7207 */ /* 0x001fca0000800000 */
[----:B------:R-:W-:-:S05]  /*fd60*/  IMAD.IADD R5, R3, 0x1, R14 ;  /* 0x0000000103057824 */ /* 0x000fca00078e020e */
[----:B------:R-:W0:Y:S02]  /*fd70*/  SHFL.UP PT, R14, R5, 0x10, RZ ;  /* 0x06000000050e7989 */ /* 0x000e2400000e00ff */
[----:B0-----:R-:W-:-:S05]  /*fd80*/  SEL R14, R14, RZ, P0 ;  /* 0x000000ff0e0e7207 */ /* 0x001fca0000000000 */
[----:B------:R-:W-:-:S05]  /*fd90*/  IMAD.IADD R2, R5, 0x1, R14 ;  /* 0x0000000105027824 */ /* 0x000fca00078e020e */
[----:B------:R0:W1:Y:S02]  /*fda0*/  SHFL.IDX PT, R14, R2, 0x1f, 0x1f ;  /* 0x03e01f00020e7f89 */ /* 0x00006400000e0000 */
.L_x_3709:
[----:B------:R-:W-:Y:S02]  /*fdb0*/  ULDC UR4, c[0x0][0xc10] ;  /* 0x0003040000047ab9 */ /* 0x000fe40000000800 */
[----:B------:R-:W-:-:S04]  /*fdc0*/  IMAD.U32 R5, RZ, RZ, UR4 ;  /* 0x00000004ff057e24 */ /* 0x000fc8000f8e00ff */
[----:B-1----:R-:W-:-:S04]  /*fdd0*/  IMAD R14, R14, R5, RZ ;  /* 0x000000050e0e7224 */ /* 0x002fc800078e02ff */
[----:B----4-:R-:W-:-:S05]  /*fde0*/  IMAD.IADD R7, R7, 0x1, R14 ;  /* 0x0000000107077824 */ /* 0x010fca00078e020e */
[----:B---3--:R-:W-:-:S13]  /*fdf0*/  ISETP.GT.AND P0, PT, R7, R4, PT ;  /* 0x000000040700720c */ /* 0x008fda0003f04270 */
[----:B------:R-:W-:Y:S05]  /*fe00*/  @P0 BRA `(.L_x_3659) ;  /* 0x0000000000b40947 */ /* 0x000fea0003800000 */
[----:B------:R-:W1:Y:S02]  /*fe10*/  LDC R0, c[0x0][0xc14] ;  /* 0x00030500ff007b82 */ /* 0x000e640000000800 */
.L_x_3664:
[----:B------:R-:W-:-:S05]  /*fe20*/  VIADD R19, R19, 0x1f ;  /* 0x0000001f13137836 */ /* 0x000fca0000000000 */
[----:B-1----:R-:W-:-:S13]  /*fe30*/  ISETP.GE.AND P0, PT, R19, R0, PT ;  /* 0x000000001300720c */ /* 0x002fda0003f06270 */
[----:B------:R-:W-:Y:S05]  /*fe40*/  @P0 BRA `(.L_x_3660) ;  /* 0x0000000400ec0947 */ /* 0x000fea0003800000 */
[----:B0-----:R-:W0:Y:S01]  /*fe50*/  S2R R2, SR_TID.X ;  /* 0x0000000000027919 */ /* 0x001e220000002100 */
[----:B------:R-:W-:Y:S01]  /*fe60*/  BSSY B0, `(.L_x_3661) ;  /* 0x000000a000007945 */ /* 0x000fe20003800000 */
[----:B------:R-:W-:Y:S02]  /*fe70*/  MOV R17, RZ ;  /* 0x000000ff00117202 */ /* 0x000fe40000000f00 */
        /* <DEDUP_REMOVED lines=8> */
.L_x_3662:
[----:B------:R-:W-:Y:S05]  /*ff00*/  BSYNC B0 ;  /* 0x0000000000007941 */ /* 0x000fea0003800000 */
.L_x_3661:
        /* <DEDUP_REMOVED lines=23> */
.L_x_3717:
[----:B------:R-:W-:Y:S02]  /*10080*/  ULDC UR4, c[0x0][0xc10] ;  /* 0x0003040000047ab9 */ /* 0x000fe40000000800 */
[----:B------:R-:W-:-:S04]  /*10090*/  IMAD.U32 R5, RZ, RZ, UR4 ;  /* 0x00000004ff057e24 */ /* 0x000fc8000f8e00ff */
[----:B-1----:R-:W-:-:S05]  /*100a0*/  IMAD R14, R14, R5, RZ ;  /* 0x000000050e0e7224 */ /* 0x002fca00078e02ff */
[----:B------:R-:W-:-:S04]  /*100b0*/  IADD3 R7, R14, R7, RZ ;  /* 0x000000070e077210 */ /* 0x000fc80007ffe0ff */
[----:B------:R-:W-:-:S13]  /*100c0*/  ISETP.GT.AND P0, PT, R7, R4, PT ;  /* 0x000000040700720c */ /* 0x000fda0003f04270 */
[----:B------:R-:W-:Y:S05]  /*100d0*/  @!P0 BRA `(.L_x_3664) ;  /* 0xfffffffc00508947 */ /* 0x000fea000383ffff */
.L_x_3659:
        /* <DEDUP_REMOVED lines=8> */
.L_x_3721:
[----:B------:R-:W-:Y:S01]  /*10160*/  ISETP.NE.AND P0, PT, R3, RZ, PT ;  /* 0x000000ff0300720c */ /* 0x000fe20003f05270 */
[----:B------:R-:W-:-:S12]  /*10170*/  IMAD.MOV.U32 R7, RZ, RZ, RZ ;  /* 0x000000ffff077224 */ /* 0x000fd800078e00ff */
[----:B------:R-:W-:Y:S05]  /*10180*/  @!P0 BRA `(.L_x_3666) ;  /* 0x0000000000108947 */ /* 0x000fea0003800000 */
[----:B------:R-:W-:Y:S01]  /*10190*/  UMOV UR4, 0xffffffff ;  /* 0xffffffff00047882 */ /* 0x000fe20000000000 */
[----:B------:R-:W-:Y:S02]  /*101a0*/  VIADD R12, R6, 0xffffffff ;  /* 0xffffffff060c7836 */ /* 0x000fe40000000000 */
[----:B------:R-:W-:Y:S05]  /*101b0*/  BRA.DIV UR4, `(.L_x_3667) ;  /* 0x0000001a042c7947 */ /* 0x000fea000b800000 */
[----:B------:R3:W4:Y:S02]  /*101c0*/  SHFL.IDX PT, R7, R2, R12, 0x1f ;  /* 0x00001f0c02077589 */ /* 0x00072400000e0000 */
.L_x_3666:
[----:B0--3--:R-:W0:Y:S01]  /*101d0*/  LDC.64 R2, c[0x0][0xc68] ;  /* 0x00031a00ff027b82 */ /* 0x009e220000000a00 */
[----:B------:R-:W-:-:S04]  /*101e0*/  IMAD.IADD R19, R6, 0x1, R19 ;  /* 0x0000000106137824 */ /* 0x000fc800078e0213 */
[----:B0-----:R-:W-:-:S05]  /*101f0*/  IMAD.WIDE R2, R19, 0x4, R2 ;  /* 0x0000000413027825 */ /* 0x001fca00078e0202 */
[----:B------:R0:W1:Y:S01]  /*10200*/  LDG.E R8, desc[UR38][R2.64] ;  /* 0x0000002602087981 */ /* 0x000062000c1e1900 */
[----:B----4-:R-:W-:-:S04]  /*10210*/  IMAD R16, R7, R5, R16 ;  /* 0x0000000507107224 */ /* 0x010fc800078e0210 */
[----:B------:R-:W-:Y:S01]  /*10220*/  IMAD.IADD R7, R4, 0x1, -R16 ;  /* 0x0000000104077824 */ /* 0x000fe200078e0a10 */
[----:B0-----:R-:W-:Y:S01]  /*10230*/  MOV R2, RZ ;  /* 0x000000ff00027202 */ /* 0x001fe20000000f00 */
        /* <DEDUP_REMOVED lines=22> */
[----:B------:R-:W-:Y:S02]  /*103a0*/  @!P0 IADD3 R9, -R9, RZ, RZ ;  /* 0x000000ff09098210 */ /* 0x000fe40007ffe1ff */
        /* <DEDUP_REMOVED lines=23> */
[----:B------:R-:W-:Y:S01]  /*10520*/  @!P0 IADD3 R2, R2, -R5, RZ ;  /* 0x8000000502028210 */ /* 0x000fe20007ffe0ff */
        /* <DEDUP_REMOVED lines=13> */
.L_x_3660:
[----:B------:R-:W-:Y:S01]  /*10600*/  UMOV UR4, URZ ;  /* 0x0000003f00047c82 */ /* 0x000fe20008000000 */
[----:B------:R-:W-:Y:S01]  /*10610*/  UMOV UR5, URZ ;  /* 0x0000003f00057c82 */ /* 0x000fe20008000000 */
[----:B------:R-:W-:Y:S01]  /*10620*/  ULDC UR6, c[0x0][0xc14] ;  /* 0x0003050000067ab9 */ /* 0x000fe20000000800 */
[----:B--2---:R-:W-:Y:S01]  /*10630*/  MOV R16, R4 ;  /* 0x0000000400107202 */ /* 0x004fe20000000f00 */
[----:B------:R-:W-:Y:S02]  /*10640*/  IMAD.U32 R17, RZ, RZ, UR4 ;  /* 0x00000004ff117e24 */ /* 0x000fe4000f8e00ff */
[----:B------:R-:W-:Y:S02]  /*10650*/  IMAD.U32 R18, RZ, RZ, UR5 ;  /* 0x00000005ff127e24 */ /* 0x000fe4000f8e00ff */
[----:B------:R-:W-:-:S07]  /*10660*/  IMAD.U32 R19, RZ, RZ, UR6 ;  /* 0x00000006ff137e24 */ /* 0x000fce000f8e00ff */
.L_x_3668:
        /* <DEDUP_REMOVED lines=12> */
.L_x_3604:
        /* <DEDUP_REMOVED lines=12> */
.L_x_3724:
[----:B------:R-:W-:Y:S05]  /*107f0*/  BSYNC B0 ;  /* 0x0000000000007941 */ /* 0x000fea0003800000 */
.L_x_3670:
[----:B------:R-:W-:-:S03]  /*10800*/  UMOV UR4, 0xffffffff ;  /* 0xffffffff00047882 */ /* 0x000fc60000000000 */
[----:B------:R-:W-:Y:S05]  /*10810*/  BRA.DIV UR4, `(.L_x_3672) ;  /* 0x0000001204d07947 */ /* 0x000fea000b800000 */
[----:B------:R-:W2:Y:S02]  /*10820*/  S2R R2, SR_TID.X ;  /* 0x0000000000027919 */ /* 0x000ea40000002100 */
[----:B--2---:R-:W-:-:S04]  /*10830*/  SHF.R.U32.HI R2, RZ, 0x5, R2 ;  /* 0x00000005ff027819 */ /* 0x004fc80000011602 */
[----:B------:R-:W-:-:S05]  /*10840*/  LOP3.LUT R2, R2, 0x3, RZ, 0xc0, !PT ;  /* 0x0000000302027812 */ /* 0x000fca00078ec0ff */
[----:B------:R2:W3:Y:S02]  /*10850*/  SHFL.IDX PT, R14, R2, RZ, 0x1f ;  /* 0x00001fff020e7589 */ /* 0x0004e400000e0000 */
.L_x_3727:
[----:B---3--:R-:W-:Y:S01]  /*10860*/  ISETP.NE.AND P0, PT, R14, RZ, PT ;  /* 0x000000ff0e00720c */ /* 0x008fe20003f05270 */
[----:B------:R-:W-:-:S12]  /*10870*/  BSSY B0, `(.L_x_3673) ;  /* 0x0000027000007945 */ /* 0x000fd80003800000 */
[----:B------:R-:W-:Y:S05]  /*10880*/  @P0 BRA `(.L_x_3674) ;  /* 0x0000000000940947 */ /* 0x000fea0003800000 */
[----:B------:R-:W-:-:S03]  /*10890*/  UMOV UR4, 0xffffffff ;  /* 0xffffffff00047882 */ /* 0x000fc60000000000 */
[----:B------:R-:W-:Y:S05]  /*108a0*/  BRA.DIV UR4, `(.L_x_3675) ;  /* 0x0000001204e07947 */ /* 0x000fea000b800000 */
[----:B------:R-:W-:-:S13]  /*108b0*/  ELECT P6, URZ, PT ;  /* 0x00000000003f782f */ /* 0x000fda00038c0000 */
.L_x_3730:
[----:B------:R-:W-:Y:S05]  /*108c0*/  @!P6 BRA `(.L_x_3674) ;  /* 0x000000000084e947 */ /* 0x000fea0003800000 */
[----:B------:R-:W-:-:S06]  /*108d0*/  ULOP3.LUT UR4, UR36, 0x2, URZ, 0xfc, !UPT ;  /* 0x0000000224047892 */ /* 0x000fcc000f8efc3f */
[----:B--2---:R-:W-:-:S04]  /*108e0*/  MOV R2, UR4 ;  /* 0x0000000400027c02 */ /* 0x004fc80008000f00 */
[----:B------:R-:W-:-:S13]  /*108f0*/  ISETP.NE.AND P2, PT, R2, 0x3, PT ;  /* 0x000000030200780c */ /* 0x000fda0003f45270 */
[----:B------:R-:W-:Y:S05]  /*10900*/  @!P2 BRA `(.L_x_3676) ;  /* 0x000000000004a947 */ /* 0x000fea0003800000 */
[----:B------:R-:W-:Y:S01]  /*10910*/  BPT.TRAP 0x1 ;  /* 0x000000040000795c */ /* 0x000fe20000300000 */
.L_x_3676:
        /* <DEDUP_REMOVED lines=14> */
.L_x_3731:
[----:B------:R-:W2:Y:S02]  /*10a00*/  SYNCS.PHASECHK.TRANS64.TRYWAIT P0, [R7+URZ], R2 ;  /* 0x00000002070075a7 */ /* 0x000ea4000800017f */
[----:B--2---:R-:W-:Y:S05]  /*10a10*/  @!P0 BRA `(.L_x_3678) ;  /* 0x0000001000b88947 */ /* 0x004fea0003800000 */
.L_x_3732:
[----:B------:R-:W-:Y:S05]  /*10a20*/  @!P2 BRA `(.L_x_3679) ;  /* 0x000000000004a947 */ /* 0x000fea0003800000 */
[----:B------:R-:W-:Y:S01]  /*10a30*/  BPT.TRAP 0x1 ;  /* 0x000000040000795c */ /* 0x000fe20000300000 */
.L_x_3679:
[----:B------:R-:W3:Y:S01]  /*10a40*/  LDL.LU R4, [R1] ;  /* 0x0000000001047983 */ /* 0x000ee20000300800 */
[----:B------:R-:W-:-:S05]  /*10a50*/  VIADD R0, R0, 0x22860 ;  /* 0x0002286000007836 */ /* 0x000fca0000000000 */
[----:B---3--:R-:W-:-:S04]  /*10a60*/  LEA R4, R4, R0, 0x3 ;  /* 0x0000000004047211 */ /* 0x008fc800078e18ff */
[----:B------:R-:W3:Y:S02]  /*10a70*/  SYNCS.PHASECHK.TRANS64.TRYWAIT P0, [R4+URZ], R5 ;  /* 0x00000005040075a7 */ /* 0x000ee4000800017f */
[----:B---3--:R-:W-:Y:S05]  /*10a80*/  @!P0 BRA `(.L_x_3680) ;  /* 0x0000001000b08947 */ /* 0x008fea0003800000 */
.L_x_3733:
[----:B------:R-:W-:-:S07]  /*10a90*/  IMAD R3, R3, 0x8, R0 ;  /* 0x0000000803037824 */ /* 0x000fce00078e0200 */
.L_x_3681:
[----:B----4-:R4:W0:Y:S02]  /*10aa0*/  SYNCS.PHASECHK.TRANS64.TRYWAIT P0, [R3+URZ], R2 ;  /* 0x00000002030075a7 */ /* 0x010824000800017f */
[----:B0-----:R-:W-:Y:S05]  /*10ab0*/  @!P0 NANOSLEEP.SYNCS 0x989680 ;  /* 0x009896800000895d */ /* 0x001fea0003900000 */
[----:B------:R-:W0:Y:S02]  /*10ac0*/  @!P0 SYNCS.PHASECHK.TRANS64 P0, [R3+URZ], R2 ;  /* 0x00000002030085a7 */ /* 0x000e24000800007f */
[----:B0-----:R-:W-:Y:S05]  /*10ad0*/  @!P0 BRA `(.L_x_3681) ;  /* 0xfffffffc00f08947 */ /* 0x001fea000383ffff */
.L_x_3674:
[----:B------:R-:W-:Y:S05]  /*10ae0*/  BSYNC B0 ;  /* 0x0000000000007941 */ /* 0x000fea0003800000 */
.L_x_3673:
[----:B------:R-:W-:Y:S05]  /*10af0*/  EXIT ;  /* 0x000000000000794d */ /* 0x000fea0003800000 */
.L_x_3548:
[----:B0-----:R0:W1:Y:S02]  /*10b00*/  SYNCS.PHASECHK.TRANS64.TRYWAIT P0, [R7+URZ+0x22800], R0 ;  /* 0x02280000070075a7 */ /* 0x001064000800017f */
[----:B-1----:R-:W-:Y:S05]  /*10b10*/  @!P0 NANOSLEEP.SYNCS 0x989680 ;  /* 0x009896800000895d */ /* 0x002fea0003900000 */
[----:B------:R-:W1:Y:S02]  /*10b20*/  @!P0 SYNCS.PHASECHK.TRANS64 P0, [R7+URZ+0x22800], R0 ;  /* 0x02280000070085a7 */ /* 0x000e64000800007f */
[----:B-1----:R-:W-:Y:S05]  /*10b30*/  @!P0 BRA `(.L_x_3548) ;  /* 0xfffffffc00f08947 */ /* 0x002fea000383ffff */
[----:B------:R-:W-:Y:S05]  /*10b40*/  BRA `(.L_x_3682) ;  /* 0xffffff0c00ac7947 */ /* 0x000fea000383ffff */
.L_x_3552:
[----:B-1----:R1:W2:Y:S02]  /*10b50*/  SYNCS.PHASECHK.TRANS64.TRYWAIT P1, [R6+URZ+0x22830], R11 ;  /* 0x0228300b060075a7 */ /* 0x0022a4000802017f */
[----:B--2---:R-:W-:Y:S05]  /*10b60*/  @!P1 NANOSLEEP.SYNCS 0x989680 ;  /* 0x009896800000995d */ /* 0x004fea0003900000 */
[----:B------:R-:W2:Y:S02]  /*10b70*/  @!P1 SYNCS.PHASECHK.TRANS64 P1, [R6+URZ+0x22830], R11 ;  /* 0x0228300b060095a7 */ /* 0x000ea4000802007f */
[----:B--2---:R-:W-:Y:S05]  /*10b80*/  @!P1 BRA `(.L_x_3552) ;  /* 0xfffffffc00f09947 */ /* 0x004fea000383ffff */
[----:B------:R-:W-:Y:S05]  /*10b90*/  BRA `(.L_x_3551) ;  /* 0xffffff0c00d87947 */ /* 0x000fea000383ffff */
.L_x_3556:
[----:B-1----:R1:W2:Y:S02]  /*10ba0*/  SYNCS.PHASECHK.TRANS64.TRYWAIT P2, [R6+URZ+0x22850], R11 ;  /* 0x0228500b060075a7 */ /* 0x0022a4000804017f */
[----:B--2---:R-:W-:Y:S05]  /*10bb0*/  @!P2 NANOSLEEP.SYNCS 0x989680 ;  /* 0x009896800000a95d */ /* 0x004fea0003900000 */
[----:B------:R-:W2:Y:S02]  /*10bc0*/  @!P2 SYNCS.PHASECHK.TRANS64 P2, [R6+URZ+0x22850], R11 ;  /* 0x0228500b0600a5a7 */ /* 0x000ea4000804007f */
[----:B--2---:R-:W-:Y:S05]  /*10bd0*/  @!P2 BRA `(.L_x_3556) ;  /* 0xfffffffc00f0a947 */ /* 0x004fea000383ffff */
[----:B------:R-:W-:Y:S05]  /*10be0*/  BRA `(.L_x_3555) ;  /* 0xffffff2c00447947 */ /* 0x000fea000383ffff */
.L_x_3561:
[----:B-1----:R-:W-:-:S04]  /*10bf0*/  IMAD.U32 R5, RZ, RZ, UR26 ;  /* 0x0000001aff057e24 */ /* 0x002fc8000f8e00ff */
[----:B------:R1:W2:Y:S03]  /*10c00*/  SYNCS.PHASECHK.TRANS64.TRYWAIT P2, [R5+URZ+0x22830], R6 ;  /* 0x02283006050075a7 */ /* 0x0002a6000804017f */
[----:B--2---:R-:W-:Y:S05]  /*10c10*/  @!P2 NANOSLEEP.SYNCS 0x989680 ;  /* 0x009896800000a95d */ /* 0x004fea0003900000 */
[----:B------:R-:W2:Y:S02]  /*10c20*/  @!P2 SYNCS.PHASECHK.TRANS64 P2, [R5+URZ+0x22830], R6 ;  /* 0x022830060500a5a7 */ /* 0x000ea4000804007f */
[----:B--2---:R-:W-:Y:S05]  /*10c30*/  @!P2 BRA `(.L_x_3561) ;  /* 0xfffffffc00eca947 */ /* 0x004fea000383ffff */
[----:B------:R-:W-:Y:S05]  /*10c40*/  BRA `(.L_x_3560) ;  /* 0xffffff3000687947 */ /* 0x000fea000383ffff */
.L_x_3565:
[----:B--2---:R2:W3:Y:S02]  /*10c50*/  SYNCS.PHASECHK.TRANS64.TRYWAIT P2, [R177+URZ+0x22850], R6 ;  /* 0x02285006b10075a7 */ /* 0x0044e4000804017f */
[----:B---3--:R-:W-:Y:S05]  /*10c60*/  @!P2 NANOSLEEP.SYNCS 0x989680 ;  /* 0x009896800000a95d */ /* 0x008fea0003900000 */
[----:B------:R-:W3:Y:S02]  /*10c70*/  @!P2 SYNCS.PHASECHK.TRANS64 P2, [R177+URZ+0x22850], R6 ;  /* 0x02285006b100a5a7 */ /* 0x000ee4000804007f */
[----:B---3--:R-:W-:Y:S05]  /*10c80*/  @!P2 BRA `(.L_x_3565) ;  /* 0xfffffffc00f0a947 */ /* 0x008fea000383ffff */
[----:B------:R-:W-:Y:S05]  /*10c90*/  BRA `(.L_x_3564) ;  /* 0xffffff5400b87947 */ /* 0x000fea000383ffff */
.L_x_3571:
[----:B-1----:R-:W-:-:S04]  /*10ca0*/  IMAD.U32 R5, RZ, RZ, UR25 ;  /* 0x00000019ff057e24 */ /* 0x002fc8000f8e00ff */
[----:B------:R1:W2:Y:S03]  /*10cb0*/  SYNCS.PHASECHK.TRANS64.TRYWAIT P2, [R5+URZ+0x22830], R6 ;  /* 0x02283006050075a7 */ /* 0x0002a6000804017f */
[----:B--2---:R-:W-:Y:S05]  /*10cc0*/  @!P2 NANOSLEEP.SYNCS 0x989680 ;  /* 0x009896800000a95d */ /* 0x004fea0003900000 */
[----:B------:R-:W2:Y:S02]  /*10cd0*/  @!P2 SYNCS.PHASECHK.TRANS64 P2, [R5+URZ+0x22830], R6 ;  /* 0x022830060500a5a7 */ /* 0x000ea4000804007f */
[----:B--2---:R-:W-:Y:S05]  /*10ce0*/  @!P2 BRA `(.L_x_3571) ;  /* 0xfffffffc00eca947 */ /* 0x004fea000383ffff */
[----:B------:R-:W-:Y:S05]  /*10cf0*/  BRA `(.L_x_3570) ;  /* 0xffffff5800c07947 */ /* 0x000fea000383ffff */
.L_x_3575:
[----:B-1----:R1:W2:Y:S02]  /*10d00*/  SYNCS.PHASECHK.TRANS64.TRYWAIT P2, [R197+URZ+0x22850], R6 ;  /* 0x02285006c50075a7 */ /* 0x0022a4000804017f */
[----:B--2---:R-:W-:Y:S05]  /*10d10*/  @!P2 NANOSLEEP.SYNCS 0x989680 ;  /* 0x009896800000a95d */ /* 0x004fea0003900000 */
[----:B------:R-:W2:Y:S02]  /*10d20*/  @!P2 SYNCS.PHASECHK.TRANS64 P2, [R197+URZ+0x22850], R6 ;  /* 0x02285006c500a5a7 */ /* 0x000ea4000804007f */
[----:B--2---:R-:W-:Y:S05]  /*10d30*/  @!P2 BRA `(.L_x_3575) ;  /* 0xfffffffc00f0a947 */ /* 0x004fea000383ffff */
[----:B------:R-:W-:Y:S05]  /*10d40*/  BRA `(.L_x_3574) ;  /* 0xffffff7800587947 */ /* 0x000fea000383ffff */
.L_x_3615:
[----:B------:R-:W0:Y:S01]  /*10d50*/  S2R R5, SR_TID.X ;  /* 0x0000000000057919 */ /* 0x000e220000002100 */
[----:B------:R-:W-:Y:S01]  /*10d60*/  BSSY B0, `(.L_x_3683) ;  /* 0x000000a000007945 */ /* 0x000fe20003800000 */
[----:B------:R-:W-:Y:S01]  /*10d70*/  IMAD.MOV.U32 R12, RZ, RZ, RZ ;  /* 0x000000ffff0c7224 */ /* 0x000fe200078e00ff */
[----:B------:R-:W-:Y:S01]  /*10d80*/  MOV R11, 0x1f ;  /* 0x0000001f000b7802 */ /* 0x000fe20000000f00 */
[----:B------:R-:W-:Y:S01]  /*10d90*/  IMAD.MOV.U32 R15, RZ, RZ, -0x1 ;  /* 0xffffffffff0f7424 */ /* 0x000fe200078e00ff */
[----:B0-----:R-:W-:-:S04]  /*10da0*/  SHF.R.U32.HI R5, RZ, 0x5, R5 ;  /* 0x00000005ff057819 */ /* 0x001fc80000011605 */
[----:B------:R-:W-:-:S05]  /*10db0*/  LOP3.LUT R5, R5, 0x3, RZ, 0xc0, !PT ;  /* 0x0000000305057812 */ /* 0x000fca00078ec0ff */
[----:B------:R-:W-:-:S07]  /*10dc0*/  IMAD.MOV.U32 R13, RZ, RZ, R5 ;  /* 0x000000ffff0d7224 */ /* 0x000fce00078e0005 */
[----:B------:R-:W-:Y:S05]  /*10dd0*/  WARPSYNC.COLLECTIVE R15, `(.L_x_3684) ;  /* 0x000000000f087348 */ /* 0x000fea0003c00000 */
[----:B------:R0:W1:Y:S02]  /*10de0*/  SHFL.IDX P6, R14, R13, R12, R11 ;  /* 0x0000000c0d0e7389 */ /* 0x00006400000c000b */
[----:B01----:R-:W-:Y:S01]  /*10df0*/  ENDCOLLECTIVE ;  /* 0x000000000000791b */ /* 0x003fe20003800000 */
.L_x_3684:
[----:B------:R-:W-:Y:S05]  /*10e00*/  BSYNC B0 ;  /* 0x0000000000007941 */ /* 0x000fea0003800000 */
.L_x_3683:
[----:B------:R-:W-:Y:S05]  /*10e10*/  BRA `(.L_x_3685) ;  /* 0xffffffc800a87947 */ /* 0x000fea000383ffff */
.L_x_3616:
[----:B------:R-:W-:Y:S01]  /*10e20*/  BSSY B0, `(.L_x_3686) ;  /* 0x0000006000007945 */ /* 0x000fe20003800000 */
[----:B------:R-:W-:-:S07]  /*10e30*/  IMAD.MOV.U32 R15, RZ, RZ, -0x1 ;  /* 0xffffffffff0f7424 */ /* 0x000fce00078e00ff */
[----:B------:R-:W-:Y:S05]  /*10e40*/  WARPSYNC.COLLECTIVE R15, `(.L_x_3687) ;  /* 0x000000000f0c7348 */ /* 0x000fea0003c00000 */
[----:B------:R-:W-:Y:S02]  /*10e50*/  ELECT P6, UR62, PT ;  /* 0x00000000003e782f */ /* 0x000fe400038c0000 */
[----:B------:R-:W-:Y:S01]  /*10e60*/  MOV R14, UR62 ;  /* 0x0000003e000e7c02 */ /* 0x000fe20008000f00 */
[----:B------:R-:W-:Y:S10]  /*10e70*/  ENDCOLLECTIVE ;  /* 0x000000000000791b */ /* 0x000ff40003800000 */
.L_x_3687:
[----:B------:R-:W-:Y:S05]  /*10e80*/  BSYNC B0 ;  /* 0x0000000000007941 */ /* 0x000fea0003800000 */
.L_x_3686:
[----:B------:R-:W-:Y:S05]  /*10e90*/  BRA `(.L_x_3688) ;  /* 0xffffffc800987947 */ /* 0x000fea000383ffff */
.L_x_3619:
[----:B0-----:R0:W1:Y:S02]  /*10ea0*/  SYNCS.PHASECHK.TRANS64.TRYWAIT P0, [R8+URZ+0x22840], R10 ;  /* 0x0228400a080075a7 */ /* 0x001064000800017f */
[----:B-1----:R-:W-:Y:S05]  /*10eb0*/  @!P0 NANOSLEEP.SYNCS 0x989680 ;  /* 0x009896800000895d */ /* 0x002fea0003900000 */
[----:B------:R-:W1:Y:S02]  /*10ec0*/  @!P0 SYNCS.PHASECHK.TRANS64 P0, [R8+URZ+0x22840], R10 ;  /* 0x0228400a080085a7 */ /* 0x000e64000800007f */
[----:B-1----:R-:W-:Y:S05]  /*10ed0*/  @!P0 BRA `(.L_x_3619) ;  /* 0xfffffffc00f08947 */ /* 0x002fea000383ffff */
[----:B------:R-:W-:Y:S05]  /*10ee0*/  BRA `(.L_x_3689) ;  /* 0xffffffc800fc7947 */ /* 0x000fea000383ffff */
.L_x_3622:
        /* <DEDUP_REMOVED lines=8> */
.L_x_3625:
[----:B0-----:R0:W1:Y:S02]  /*10f70*/  SYNCS.PHASECHK.TRANS64.TRYWAIT P0, [R11+URZ+0x22860], R6 ;  /* 0x022860060b0075a7 */ /* 0x001064000800017f */
[----:B-1----:R-:W-:Y:S05]  /*10f80*/  @!P0 NANOSLEEP.SYNCS 0x989680 ;  /* 0x009896800000895d */ /* 0x002fea0003900000 */
[----:B------:R-:W1:Y:S02]  /*10f90*/  @!P0 SYNCS.PHASECHK.TRANS64 P0, [R11+URZ+0x22860], R6 ;  /* 0x022860060b0085a7 */ /* 0x000e64000800007f */
[----:B-1----:R-:W-:Y:S05]  /*10fa0*/  @!P0 BRA `(.L_x_3625) ;  /* 0xfffffffc00f08947 */ /* 0x002fea000383ffff */
[----:B------:R-:W-:Y:S05]  /*10fb0*/  BRA `(.L_x_3691) ;  /* 0xffffffcc00f47947 */ /* 0x000fea000383ffff */
.L_x_3634:
[----:B-1----:R1:W2:Y:S02]  /*10fc0*/  SYNCS.PHASECHK.TRANS64.TRYWAIT P0, [R2+URZ+0x22840], R3 ;  /* 0x02284003020075a7 */ /* 0x0022a4000800017f */
[----:B--2---:R-:W-:Y:S05]  /*10fd0*/  @!P0 NANOSLEEP.SYNCS 0x989680 ;  /* 0x009896800000895d */ /* 0x004fea0003900000 */
[----:B------:R-:W2:Y:S02]  /*10fe0*/  @!P0 SYNCS.PHASECHK.TRANS64 P0, [R2+URZ+0x22840], R3 ;  /* 0x02284003020085a7 */ /* 0x000ea4000800007f */
[----:B--2---:R-:W-:Y:S05]  /*10ff0*/  @!P0 BRA `(.L_x_3634) ;  /* 0xfffffffc00f08947 */ /* 0x004fea000383ffff */
[----:B------:R-:W-:Y:S05]  /*11000*/  BRA `(.L_x_3692) ;  /* 0xffffffd4006c7947 */ /* 0x000fea000383ffff */
.L_x_3636:
[----:B0-----:R0:W2:Y:S02]  /*11010*/  SYNCS.PHASECHK.TRANS64.TRYWAIT P0, [R2+URZ+0x22860], R3 ;  /* 0x02286003020075a7 */ /* 0x0010a4000800017f */
[----:B--2---:R-:W-:Y:S05]  /*11020*/  @!P0 NANOSLEEP.SYNCS 0x989680 ;  /* 0x009896800000895d */ /* 0x004fea0003900000 */
[----:B------:R-:W2:Y:S02]  /*11030*/  @!P0 SYNCS.PHASECHK.TRANS64 P0, [R2+URZ+0x22860], R3 ;  /* 0x02286003020085a7 */ /* 0x000ea4000800007f */
[----:B--2---:R-:W-:Y:S05]  /*11040*/  @!P0 BRA `(.L_x_3636) ;  /* 0xfffffffc00f08947 */ /* 0x004fea000383ffff */
[----:B------:R-:W-:Y:S05]  /*11050*/  BRA `(.L_x_3693) ;  /* 0xffffffd400dc7947 */ /* 0x000fea000383ffff */
.L_x_3641:
[----:B-1----:R1:W2:Y:S02]  /*11060*/  SYNCS.PHASECHK.TRANS64.TRYWAIT P0, [R2+URZ+0x22840], R3 ;  /* 0x02284003020075a7 */ /* 0x0022a4000800017f */
[----:B--2---:R-:W-:Y:S05]  /*11070*/  @!P0 NANOSLEEP.SYNCS 0x989680 ;  /* 0x009896800000895d */ /* 0x004fea0003900000 */
[----:B------:R-:W2:Y:S02]  /*11080*/  @!P0 SYNCS.PHASECHK.TRANS64 P0, [R2+URZ+0x22840], R3 ;  /* 0x02284003020085a7 */ /* 0x000ea4000800007f */
[----:B--2---:R-:W-:Y:S05]  /*11090*/  @!P0 BRA `(.L_x_3641) ;  /* 0xfffffffc00f08947 */ /* 0x004fea000383ffff */
[----:B------:R-:W-:Y:S05]  /*110a0*/  BRA `(.L_x_3694) ;  /* 0xffffffdc00287947 */ /* 0x000fea000383ffff */
.L_x_3643:
[----:B0-----:R0:W2:Y:S02]  /*110b0*/  SYNCS.PHASECHK.TRANS64.TRYWAIT P1, [R2+URZ+0x22860], R3 ;  /* 0x02286003020075a7 */ /* 0x0010a4000802017f */
[----:B--2---:R-:W-:Y:S05]  /*110c0*/  @!P1 NANOSLEEP.SYNCS 0x989680 ;  /* 0x009896800000995d */ /* 0x004fea0003900000 */
[----:B------:R-:W2:Y:S02]  /*110d0*/  @!P1 SYNCS.PHASECHK.TRANS64 P1, [R2+URZ+0x22860], R3 ;  /* 0x02286003020095a7 */ /* 0x000ea4000802007f */
[----:B--2---:R-:W-:Y:S05]  /*110e0*/  @!P1 BRA `(.L_x_3643) ;  /* 0xfffffffc00f09947 */ /* 0x004fea000383ffff */
[----:B------:R-:W-:Y:S05]  /*110f0*/  BRA `(.L_x_3695) ;  /* 0xffffffdc00947947 */ /* 0x000fea000383ffff */
.L_x_3648:
[----:B--2---:R2:W3:Y:S02]  /*11100*/  SYNCS.PHASECHK.TRANS64.TRYWAIT P0, [R2+URZ+0x22840], R3 ;  /* 0x02284003020075a7 */ /* 0x0044e4000800017f */
[----:B---3--:R-:W-:Y:S05]  /*11110*/  @!P0 NANOSLEEP.SYNCS 0x989680 ;  /* 0x009896800000895d */ /* 0x008fea0003900000 */
[----:B------:R-:W3:Y:S02]  /*11120*/  @!P0 SYNCS.PHASECHK.TRANS64 P0, [R2+URZ+0x22840], R3 ;  /* 0x02284003020085a7 */ /* 0x000ee4000800007f */
[----:B---3--:R-:W-:Y:S05]  /*11130*/  @!P0 BRA `(.L_x_3648) ;  /* 0xfffffffc00f08947 */ /* 0x008fea000383ffff */
[----:B------:R-:W-:Y:S05]  /*11140*/  BRA `(.L_x_3696) ;  /* 0xffffffe000c07947 */ /* 0x000fea000383ffff */
.L_x_3650:
[----:B0-----:R0:W1:Y:S02]  /*11150*/  SYNCS.PHASECHK.TRANS64.TRYWAIT P1, [R2+URZ+0x22860], R3 ;  /* 0x02286003020075a7 */ /* 0x001064000802017f */
[----:B-1----:R-:W-:Y:S05]  /*11160*/  @!P1 NANOSLEEP.SYNCS 0x989680 ;  /* 0x009896800000995d */ /* 0x002fea0003900000 */
[----:B------:R-:W1:Y:S02]  /*11170*/  @!P1 SYNCS.PHASECHK.TRANS64 P1, [R2+URZ+0x22860], R3 ;  /* 0x02286003020095a7 */ /* 0x000e64000802007f */
[----:B-1----:R-:W-:Y:S05]  /*11180*/  @!P1 BRA `(.L_x_3650) ;  /* 0xfffffffc00f09947 */ /* 0x002fea000383ffff */
[----:B------:R-:W-:Y:S05]  /*11190*/  BRA `(.L_x_3697) ;  /* 0xffffffe400307947 */ /* 0x000fea000383ffff */
.L_x_3655:
[----:B------:R-:W-:Y:S01]  /*111a0*/  BSSY B0, `(.L_x_3698) ;  /* 0x0000008000007945 */ /* 0x000fe20003800000 */
[----:B0-----:R-:W-:Y:S01]  /*111b0*/  IMAD.MOV.U32 R13, RZ, RZ, R16 ;  /* 0x000000ffff0d7224 */ /* 0x001fe200078e0010 */
[----:B------:R-:W-:Y:S01]  /*111c0*/  MOV R15, 0xffffffff ;  /* 0xffffffff000f7802 */ /* 0x000fe20000000f00 */
[----:B------:R-:W-:Y:S02]  /*111d0*/  IMAD.MOV.U32 R12, RZ, RZ, RZ ;  /* 0x000000ffff0c7224 */ /* 0x000fe400078e00ff */
[----:B------:R-:W-:-:S07]  /*111e0*/  IMAD.MOV.U32 R11, RZ, RZ, 0x1f ;  /* 0x0000001fff0b7424 */ /* 0x000fce00078e00ff */
[----:B-1----:R-:W-:Y:S05]  /*111f0*/  WARPSYNC.COLLECTIVE R15, `(.L_x_3699) ;  /* 0x000000000f087348 */ /* 0x002fea0003c00000 */
[----:B------:R0:W2:Y:S02]  /*11200*/  SHFL.IDX P6, R14, R13, R12, R11 ;  /* 0x0000000c0d0e7389 */ /* 0x0000a400000c000b */
[----:B012---:R-:W-:Y:S01]  /*11210*/  ENDCOLLECTIVE ;  /* 0x000000000000791b */ /* 0x007fe20003800000 */
.L_x_3699:
[----:B------:R-:W-:Y:S05]  /*11220*/  BSYNC B0 ;  /* 0x0000000000007941 */ /* 0x000fea0003800000 */
.L_x_3698:
        /* <DEDUP_REMOVED lines=8> */
.L_x_3700:
[----:B------:R-:W-:Y:S01]  /*112b0*/  MOV R7, R14 ;  /* 0x0000000e00077202 */ /* 0x000fe20000000f00 */
[----:B------:R-:W-:Y:S06]  /*112c0*/  BRA `(.L_x_3701) ;  /* 0xffffffe800247947 */ /* 0x000fec000383ffff */
.L_x_3658:
[----:B------:R-:W-:Y:S01]  /*112d0*/  BSSY B0, `(.L_x_3702) ;  /* 0x0000008000007945 */ /* 0x000fe20003800000 */
[----:B-----5:R-:W-:Y:S02]  /*112e0*/  IMAD.MOV.U32 R13, RZ, RZ, R17 ;  /* 0x000000ffff0d7224 */ /* 0x020fe400078e0011 */
[----:B------:R-:W-:Y:S02]  /*112f0*/  IMAD.MOV.U32 R12, RZ, RZ, 0x1 ;  /* 0x00000001ff0c7424 */ /* 0x000fe400078e00ff */
[----:B------:R-:W-:Y:S02]  /*11300*/  IMAD.MOV.U32 R11, RZ, RZ, RZ ;  /* 0x000000ffff0b7224 */ /* 0x000fe400078e00ff */
[----:B------:R-:W-:-:S07]  /*11310*/  IMAD.MOV.U32 R15, RZ, RZ, -0x1 ;  /* 0xffffffffff0f7424 */ /* 0x000fce00078e00ff */
[----:B01234-:R-:W-:Y:S05]  /*11320*/  WARPSYNC.COLLECTIVE R15, `(.L_x_3703) ;  /* 0x000000000f087348 */ /* 0x01ffea0003c00000 */
[----:B------:R0:W0:Y:S02]  /*11330*/  SHFL.UP P6, R14, R13, R12, R11 ;  /* 0x0400000c0d0e7389 */ /* 0x00002400000c000b */
[----:B01234-:R-:W-:Y:S01]  /*11340*/  ENDCOLLECTIVE ;  /* 0x000000000000791b */ /* 0x01ffe20003800000 */
.L_x_3703:
[----:B------:R-:W-:Y:S05]  /*11350*/  BSYNC B0 ;  /* 0x0000000000007941 */ /* 0x000fea0003800000 */
.L_x_3702:
        /* <DEDUP_REMOVED lines=10> */
.L_x_3704:
        /* <DEDUP_REMOVED lines=8> */
.L_x_3705:
        /* <DEDUP_REMOVED lines=8> */
.L_x_3706:
        /* <DEDUP_REMOVED lines=8> */
.L_x_3707:
[----:B------:R-:W-:Y:S02]  /*11580*/  IMAD.MOV.U32 R12, RZ, RZ, 0x1f ;  /* 0x0000001fff0c7424 */ /* 0x000fe400078e00ff */
[----:B------:R-:W-:Y:S01]  /*11590*/  IMAD.MOV.U32 R11, RZ, RZ, 0x1f ;  /* 0x0000001fff0b7424 */ /* 0x000fe200078e00ff */
[----:B------:R-:W-:-:S04]  /*115a0*/  SEL R2, R14, RZ, P0 ;  /* 0x000000ff0e027207 */ /* 0x000fc80000000000 */
[----:B------:R-:W-:-:S05]  /*115b0*/  IADD3 R2, R5, R2, RZ ;  /* 0x0000000205027210 */ /* 0x000fca0007ffe0ff */
[----:B------:R-:W-:-:S07]  /*115c0*/  IMAD.MOV.U32 R13, RZ, RZ, R2 ;  /* 0x000000ffff0d7224 */ /* 0x000fce00078e0002 */
[----:B------:R-:W-:Y:S05]  /*115d0*/  WARPSYNC.COLLECTIVE R15, `(.L_x_3708) ;  /* 0x000000000f087348 */ /* 0x000fea0003c00000 */
[----:B------:R0:W1:Y:S02]  /*115e0*/  SHFL.IDX P6, R14, R13, R12, R11 ;  /* 0x0000000c0d0e7389 */ /* 0x00006400000c000b */
[----:B01----:R-:W-:Y:S01]  /*115f0*/  ENDCOLLECTIVE ;  /* 0x000000000000791b */ /* 0x003fe20003800000 */
.L_x_3708:
[----:B------:R-:W-:Y:S05]  /*11600*/  BRA `(.L_x_3709) ;  /* 0xffffffe400e87947 */ /* 0x000fea000383ffff */
.L_x_3663:
[----:B------:R-:W-:Y:S01]  /*11610*/  BSSY B0, `(.L_x_3710) ;  /* 0x0000008000007945 */ /* 0x000fe20003800000 */
[----:B-----5:R-:W-:Y:S01]  /*11620*/  IMAD.MOV.U32 R13, RZ, RZ, R17 ;  /* 0x000000ffff0d7224 */ /* 0x020fe200078e0011 */
[----:B------:R-:W-:Y:S01]  /*11630*/  MOV R11, RZ ;  /* 0x000000ff000b7202 */ /* 0x000fe20000000f00 */
[----:B------:R-:W-:Y:S02]  /*11640*/  IMAD.MOV.U32 R12, RZ, RZ, 0x1 ;  /* 0x00000001ff0c7424 */ /* 0x000fe400078e00ff */
[----:B------:R-:W-:-:S07]  /*11650*/  IMAD.MOV.U32 R15, RZ, RZ, -0x1 ;  /* 0xffffffffff0f7424 */ /* 0x000fce00078e00ff */
[----:B0-2---:R-:W-:Y:S05]  /*11660*/  WARPSYNC.COLLECTIVE R15, `(.L_x_3711) ;  /* 0x000000000f087348 */ /* 0x005fea0003c00000 */
[----:B------:R1:W3:Y:S02]  /*11670*/  SHFL.UP P6, R14, R13, R12, R11 ;  /* 0x0400000c0d0e7389 */ /* 0x0002e400000c000b */
[----:B0123--:R-:W-:Y:S01]  /*11680*/  ENDCOLLECTIVE ;  /* 0x000000000000791b */ /* 0x00ffe20003800000 */
.L_x_3711:
[----:B------:R-:W-:Y:S05]  /*11690*/  BSYNC B0 ;  /* 0x0000000000007941 */ /* 0x000fea0003800000 */
.L_x_3710:
        /* <DEDUP_REMOVED lines=10> */
.L_x_3712:
        /* <DEDUP_REMOVED lines=8> */
.L_x_3713:
        /* <DEDUP_REMOVED lines=8> */
.L_x_3714:
        /* <DEDUP_REMOVED lines=8> */
.L_x_3715:
[----:B------:R-:W-:Y:S01]  /*118c0*/  IMAD.MOV.U32 R12, RZ, RZ, 0x1f ;  /* 0x0000001fff0c7424 */ /* 0x000fe200078e00ff */
[----:B------:R-:W-:Y:S02]  /*118d0*/  MOV R11, 0x1f ;  /* 0x0000001f000b7802 */ /* 0x000fe40000000f00 */
[----:B------:R-:W-:-:S05]  /*118e0*/  SEL R2, R14, RZ, P0 ;  /* 0x000000ff0e027207 */ /* 0x000fca0000000000 */
[----:B------:R-:W-:-:S04]  /*118f0*/  IMAD.IADD R2, R5, 0x1, R2 ;  /* 0x0000000105027824 */ /* 0x000fc800078e0202 */
[----:B------:R-:W-:-:S07]  /*11900*/  IMAD.MOV.U32 R13, RZ, RZ, R2 ;  /* 0x000000ffff0d7224 */ /* 0x000fce00078e0002 */
[----:B------:R-:W-:Y:S05]  /*11910*/  WARPSYNC.COLLECTIVE R15, `(.L_x_3716) ;  /* 0x000000000f087348 */ /* 0x000fea0003c00000 */
[----:B------:R0:W1:Y:S02]  /*11920*/  SHFL.IDX P6, R14, R13, R12, R11 ;  /* 0x0000000c0d0e7389 */ /* 0x00006400000c000b */
[----:B01----:R-:W-:Y:S01]  /*11930*/  ENDCOLLECTIVE ;  /* 0x000000000000791b */ /* 0x003fe20003800000 */
.L_x_3716:
[----:B------:R-:W-:Y:S05]  /*11940*/  BRA `(.L_x_3717) ;  /* 0xffffffe400cc7947 */ /* 0x000fea000383ffff */
.L_x_3665:
[----:B------:R-:W-:Y:S01]  /*11950*/  BSSY B0, `(.L_x_3718) ;  /* 0x0000006000007945 */ /* 0x000fe20003800000 */
[----:B------:R-:W-:Y:S01]  /*11960*/  PLOP3.LUT P6, PT, P6, PT, PT, 0x8, 0x0 ;  /* 0x000000000000781c */ /* 0x000fe200037ce170 */
[----:B------:R-:W-:-:S12]  /*11970*/  IMAD.MOV.U32 R15, RZ, RZ, -0x1 ;  /* 0xffffffffff0f7424 */ /* 0x000fd800078e00ff */
[----:B0-----:R-:W-:Y:S05]  /*11980*/  WARPSYNC.COLLECTIVE R15, `(.L_x_3719) ;  /* 0x000000000f087348 */ /* 0x001fea0003c00000 */
[----:B------:R-:W-:Y:S01]  /*11990*/  VOTE.ANY R14, PT, P6 ;  /* 0x00000000000e7806 */ /* 0x000fe200030e0100 */
[----:B0-----:R-:W-:Y:S06]  /*119a0*/  ENDCOLLECTIVE ;  /* 0x000000000000791b */ /* 0x001fec0003800000 */
.L_x_3719:
[----:B------:R-:W-:Y:S05]  /*119b0*/  BSYNC B0 ;  /* 0x0000000000007941 */ /* 0x000fea0003800000 */
.L_x_3718:
[----:B------:R-:W-:Y:S01]  /*119c0*/  IMAD.MOV.U32 R3, RZ, RZ, R14 ;  /* 0x000000ffff037224 */ /* 0x000fe200078e000e */
[----:B------:R-:W-:Y:S01]  /*119d0*/  MOV R15, 0xffffffff ;  /* 0xffffffff000f7802 */ /* 0x000fe20000000f00 */
[----:B------:R-:W-:Y:S02]  /*119e0*/  IMAD.MOV.U32 R13, RZ, RZ, R17 ;  /* 0x000000ffff0d7224 */ /* 0x000fe400078e0011 */
[----:B------:R-:W0:Y:S01]  /*119f0*/  POPC R6, R3 ;  /* 0x0000000300067309 */ /* 0x000e220000000000 */
[----:B------:R-:W-:Y:S02]  /*11a00*/  IMAD.MOV.U32 R11, RZ, RZ, 0x1f ;  /* 0x0000001fff0b7424 */ /* 0x000fe400078e00ff */
[----:B0-----:R-:W-:-:S07]  /*11a10*/  IMAD.MOV.U32 R12, RZ, RZ, R6 ;  /* 0x000000ffff0c7224 */ /* 0x001fce00078e0006 */
[----:B------:R-:W-:Y:S05]  /*11a20*/  WARPSYNC.COLLECTIVE R15, `(.L_x_3720) ;  /* 0x000000000f087348 */ /* 0x000fea0003c00000 */
[----:B------:R0:W1:Y:S02]  /*11a30*/  SHFL.IDX P6, R14, R13, R12, R11 ;  /* 0x0000000c0d0e7389 */ /* 0x00006400000c000b */
[----:B01----:R-:W-:Y:S01]  /*11a40*/  ENDCOLLECTIVE ;  /* 0x000000000000791b */ /* 0x003fe20003800000 */
.L_x_3720:
[----:B------:R-:W-:Y:S01]  /*11a50*/  IMAD.MOV.U32 R17, RZ, RZ, R14 ;  /* 0x000000ffff117224 */ /* 0x000fe200078e000e */
[----:B------:R-:W-:Y:S06]  /*11a60*/  BRA `(.L_x_3721) ;  /* 0xffffffe400bc7947 */ /* 0x000fec000383ffff */
.L_x_3667:
[----:B------:R-:W-:Y:S01]  /*11a70*/  BSSY B0, `(.L_x_3722) ;  /* 0x0000007000007945 */ /* 0x000fe20003800000 */
[----:B------:R-:W-:Y:S02]  /*11a80*/  IMAD.MOV.U32 R13, RZ, RZ, R2 ;  /* 0x000000ffff0d7224 */ /* 0x000fe400078e0002 */
[----:B------:R-:W-:Y:S02]  /*11a90*/  IMAD.MOV.U32 R11, RZ, RZ, 0x1f ;  /* 0x0000001fff0b7424 */ /* 0x000fe400078e00ff */
[----:B------:R-:W-:-:S07]  /*11aa0*/  IMAD.MOV.U32 R15, RZ, RZ, -0x1 ;  /* 0xffffffffff0f7424 */ /* 0x000fce00078e00ff */
[----:B012---:R-:W-:Y:S05]  /*11ab0*/  WARPSYNC.COLLECTIVE R15, `(.L_x_3723) ;  /* 0x000000000f087348 */ /* 0x007fea0003c00000 */
[----:B------:R3:W4:Y:S02]  /*11ac0*/  SHFL.IDX P6, R14, R13, R12, R11 ;  /* 0x0000000c0d0e7389 */ /* 0x00072400000c000b */
[----:B01234-:R-:W-:Y:S01]  /*11ad0*/  ENDCOLLECTIVE ;  /* 0x000000000000791b */ /* 0x01ffe20003800000 */
.L_x_3723:
[----:B------:R-:W-:Y:S05]  /*11ae0*/  BSYNC B0 ;  /* 0x0000000000007941 */ /* 0x000fea0003800000 */
.L_x_3722:
[----:B------:R-:W-:Y:S01]  /*11af0*/  IMAD.MOV.U32 R7, RZ, RZ, R14 ;  /* 0x000000ffff077224 */ /* 0x000fe200078e000e */
[----:B------:R-:W-:Y:S06]  /*11b00*/  BRA `(.L_x_3666) ;  /* 0xffffffe400b07947 */ /* 0x000fec000383ffff */
.L_x_3671:
[----:B-1----:R1:W2:Y:S02]  /*11b10*/  SYNCS.PHASECHK.TRANS64.TRYWAIT P0, [R0+URZ+0x22820], R3 ;  /* 0x02282003000075a7 */ /* 0x0022a4000800017f */
[----:B--2---:R-:W-:Y:S05]  /*11b20*/  @!P0 NANOSLEEP.SYNCS 0x989680 ;  /* 0x009896800000895d */ /* 0x004fea0003900000 */
[----:B------:R-:W2:Y:S02]  /*11b30*/  @!P0 SYNCS.PHASECHK.TRANS64 P0, [R0+URZ+0x22820], R3 ;  /* 0x02282003000085a7 */ /* 0x000ea4000800007f */
[----:B--2---:R-:W-:Y:S05]  /*11b40*/  @!P0 BRA `(.L_x_3671) ;  /* 0xfffffffc00f08947 */ /* 0x004fea000383ffff */
[----:B------:R-:W-:Y:S05]  /*11b50*/  BRA `(.L_x_3724) ;  /* 0xffffffec00247947 */ /* 0x000fea000383ffff */
.L_x_3672:
[----:B------:R-:W2:Y:S01]  /*11b60*/  S2R R2, SR_TID.X ;  /* 0x0000000000027919 */ /* 0x000ea20000002100 */
[----:B------:R-:W-:Y:S01]  /*11b70*/  BSSY B0, `(.L_x_3725) ;  /* 0x000000a000007945 */ /* 0x000fe20003800000 */
[----:B------:R-:W-:Y:S02]  /*11b80*/  IMAD.MOV.U32 R12, RZ, RZ, RZ ;  /* 0x000000ffff0c7224 */ /* 0x000fe400078e00ff */
[----:B------:R-:W-:Y:S02]  /*11b90*/  IMAD.MOV.U32 R11, RZ, RZ, 0x1f ;  /* 0x0000001fff0b7424 */ /* 0x000fe400078e00ff */
[----:B------:R-:W-:Y:S01]  /*11ba0*/  IMAD.MOV.U32 R15, RZ, RZ, -0x1 ;  /* 0xffffffffff0f7424 */ /* 0x000fe200078e00ff */
[----:B--2---:R-:W-:-:S04]  /*11bb0*/  SHF.R.U32.HI R2, RZ, 0x5, R2 ;  /* 0x00000005ff027819 */ /* 0x004fc80000011602 */
[----:B------:R-:W-:-:S04]  /*11bc0*/  LOP3.LUT R2, R2, 0x3, RZ, 0xc0, !PT ;  /* 0x0000000302027812 */ /* 0x000fc800078ec0ff */
[----:B0-----:R-:W-:-:S07]  /*11bd0*/  MOV R13, R2 ;  /* 0x00000002000d7202 */ /* 0x001fce0000000f00 */
[----:B-1----:R-:W-:Y:S05]  /*11be0*/  WARPSYNC.COLLECTIVE R15, `(.L_x_3726) ;  /* 0x000000000f087348 */ /* 0x002fea0003c00000 */
[----:B------:R0:W2:Y:S02]  /*11bf0*/  SHFL.IDX P6, R14, R13, R12, R11 ;  /* 0x0000000c0d0e7389 */ /* 0x0000a400000c000b */
[----:B012---:R-:W-:Y:S01]  /*11c00*/  ENDCOLLECTIVE ;  /* 0x000000000000791b */ /* 0x007fe20003800000 */
.L_x_3726:
[----:B------:R-:W-:Y:S05]  /*11c10*/  BSYNC B0 ;  /* 0x0000000000007941 */ /* 0x000fea0003800000 */
.L_x_3725:
[----:B------:R-:W-:Y:S05]  /*11c20*/  BRA `(.L_x_3727) ;  /* 0xffffffec000c7947 */ /* 0x000fea000383ffff */
.L_x_3675:
[----:B------:R-:W-:Y:S01]  /*11c30*/  BSSY B1, `(.L_x_3728) ;  /* 0x0000006000017945 */ /* 0x000fe20003800000 */
[----:B------:R-:W-:-:S07]  /*11c40*/  IMAD.MOV.U32 R15, RZ, RZ, -0x1 ;  /* 0xffffffffff0f7424 */ /* 0x000fce00078e00ff */
[----:B012---:R-:W-:Y:S05]  /*11c50*/  WARPSYNC.COLLECTIVE R15, `(.L_x_3729) ;  /* 0x000000000f0c7348 */ /* 0x007fea0003c00000 */
[----:B------:R-:W-:Y:S02]  /*11c60*/  ELECT P6, UR62, PT ;  /* 0x00000000003e782f */ /* 0x000fe400038c0000 */
[----:B------:R-:W-:Y:S01]  /*11c70*/  MOV R14, UR62 ;  /* 0x0000003e000e7c02 */ /* 0x000fe20008000f00 */
[----:B012---:R-:W-:Y:S10]  /*11c80*/  ENDCOLLECTIVE ;  /* 0x000000000000791b */ /* 0x007ff40003800000 */
.L_x_3729:
[----:B------:R-:W-:Y:S05]  /*11c90*/  BSYNC B1 ;  /* 0x0000000000017941 */ /* 0x000fea0003800000 */
.L_x_3728:
[----:B------:R-:W-:Y:S05]  /*11ca0*/  BRA `(.L_x_3730) ;  /* 0xffffffec00047947 */ /* 0x000fea000383ffff */
.L_x_3677:
[----:B-1----:R1:W2:Y:S02]  /*11cb0*/  SYNCS.PHASECHK.TRANS64.TRYWAIT P0, [R6+URZ], R5 ;  /* 0x00000005060075a7 */ /* 0x0022a4000800017f */
[----:B--2---:R-:W-:Y:S05]  /*11cc0*/  @!P0 NANOSLEEP.SYNCS 0x989680 ;  /* 0x009896800000895d */ /* 0x004fea0003900000 */
[----:B------:R-:W2:Y:S02]  /*11cd0*/  @!P0 SYNCS.PHASECHK.TRANS64 P0, [R6+URZ], R5 ;  /* 0x00000005060085a7 */ /* 0x000ea4000800007f */
[----:B--2---:R-:W-:Y:S05]  /*11ce0*/  @!P0 BRA `(.L_x_3677) ;  /* 0xfffffffc00f08947 */ /* 0x004fea000383ffff */
[----:B------:R-:W-:Y:S05]  /*11cf0*/  BRA `(.L_x_3731) ;  /* 0xffffffec00407947 */ /* 0x000fea000383ffff */
.L_x_3678:
[----:B--2---:R2:W3:Y:S02]  /*11d00*/  SYNCS.PHASECHK.TRANS64.TRYWAIT P0, [R7+URZ], R2 ;  /* 0x00000002070075a7 */ /* 0x0044e4000800017f */
[----:B---3--:R-:W-:Y:S05]  /*11d10*/  @!P0 NANOSLEEP.SYNCS 0x989680 ;  /* 0x009896800000895d */ /* 0x008fea0003900000 */
[----:B------:R-:W3:Y:S02]  /*11d20*/  @!P0 SYNCS.PHASECHK.TRANS64 P0, [R7+URZ], R2 ;  /* 0x00000002070085a7 */ /* 0x000ee4000800007f */
[----:B---3--:R-:W-:Y:S05]  /*11d30*/  @!P0 BRA `(.L_x_3678) ;  /* 0xfffffffc00f08947 */ /* 0x008fea000383ffff */
[----:B------:R-:W-:Y:S05]  /*11d40*/  BRA `(.L_x_3732) ;  /* 0xffffffec00347947 */ /* 0x000fea000383ffff */
.L_x_3680:
[----:B---3--:R3:W4:Y:S02]  /*11d50*/  SYNCS.PHASECHK.TRANS64.TRYWAIT P0, [R4+URZ], R5 ;  /* 0x00000005040075a7 */ /* 0x008724000800017f */
[----:B----4-:R-:W-:Y:S05]  /*11d60*/  @!P0 NANOSLEEP.SYNCS 0x989680 ;  /* 0x009896800000895d */ /* 0x010fea0003900000 */
[----:B------:R-:W4:Y:S02]  /*11d70*/  @!P0 SYNCS.PHASECHK.TRANS64 P0, [R4+URZ], R5 ;  /* 0x00000005040085a7 */ /* 0x000f24000800007f */
[----:B----4-:R-:W-:Y:S05]  /*11d80*/  @!P0 BRA `(.L_x_3680) ;  /* 0xfffffffc00f08947 */ /* 0x010fea000383ffff */
[----:B------:R-:W-:Y:S05]  /*11d90*/  BRA `(.L_x_3733) ;  /* 0xffffffec003c7947 */ /* 0x000fea000383ffff */
.L_x_3734:
        /* <DEDUP_REMOVED lines=14> */
.L_x_4731:


//--------------------- .text._ZN7cutlass13device_kernelIN5flash11enable_sm90INS1_16FlashAttnFwdSm90INS1_25CollectiveMainloopFwdSm90ILi2EN4cute5tupleIJNS5_1CILi1EEES8_S8_EEENS6_IJNS7_ILi128EEENS7_ILi96EEENS7_ILi64EEEEEELi256ENS_10bfloat16_tEfNS_4arch4Sm90ELb1ELb0ELb1ELb1ELb0ELb1ELb0ELb1ELb0ELb0ELb0ELb0EEENS1_21CollectiveEpilogueFwdINS6_IJSA_NS7_ILi256EEESB_EEES9_SE_SG_Li256ELb1ELb0ELb0ELb0EEENS1_36VarlenDynamicPersistentTileSchedulerILi128ELi96ELi256ELi32ELb0ELb0ELb1ELb1ELb1ELb1EEEEEEEEEvNT_6ParamsE --------------------------
	.section	.text._ZN7cutlass13device_kernelIN5flash11enable_sm90INS1_16FlashAttnFwdSm90INS1_25CollectiveMainloopFwdSm90ILi2EN4cute5tupleIJNS5_1CILi1EEES8_S8_EEENS6_IJNS7_ILi128EEENS7_ILi96EEENS7_ILi64EEEEEELi256ENS_10bfloat16_tEfNS_4arch4Sm90ELb1ELb0ELb1ELb1ELb0ELb1ELb0ELb1ELb0ELb0ELb0ELb0EEENS1_21CollectiveEpilogueFwdINS6_IJSA_NS7_ILi256EEESB_EEES9_SE_SG_Li256ELb1ELb0ELb0ELb0EEENS1_36VarlenDynamicPersistentTileSchedulerILi128ELi96ELi256ELi32ELb0ELb0ELb1ELb1ELb1ELb1EEEEEEEEEvNT_6ParamsE,"ax",@progbits
	.align	128
.text._ZN7cutlass13device_kernelIN5flash11enable_sm90INS1_16FlashAttnFwdSm90INS1_25CollectiveMainloopFwdSm90ILi2EN4cute5tupleIJNS5_1CILi1EEES8_S8_EEENS6_IJNS7_ILi128EEENS7_ILi96EEENS7_ILi64EEEEEELi256ENS_10bfloat16_tEfNS_4arch4Sm90ELb1ELb0ELb1ELb1ELb0ELb1ELb0ELb1ELb0ELb0ELb0ELb0EEENS1_21CollectiveEpilogueFwdINS6_IJSA_NS7_ILi256EEESB_EEES9_SE_SG_Li256ELb1ELb0ELb0ELb0EEENS1_36VarlenDynamicPersistentTileSchedulerILi128ELi96ELi256ELi32ELb0ELb0ELb1ELb1ELb1ELb1EEEEEEEEEvNT_6ParamsE:
        .type           _ZN7cutlass13device_kernelIN5flash11enable_sm90INS1_16FlashAttnFwdSm90INS1_25CollectiveMainloopFwdSm90ILi2EN4cute5tupleIJNS5_1CILi1EEES8_S8_EEENS6_IJNS7_ILi128EEENS7_ILi96EEENS7_ILi64EEEEEELi256ENS_10bfloat16_tEfNS_4arch4Sm90ELb1ELb0ELb1ELb1ELb0ELb1ELb0ELb1ELb0ELb0ELb0ELb0EEENS1_21CollectiveEpilogueFwdINS6_IJSA_NS7_ILi256EEESB_EEES9_SE_SG_Li256ELb1ELb0ELb0ELb0EEENS1_36VarlenDynamicPersistentTileSchedulerILi128ELi96ELi256ELi32ELb0ELb0ELb1ELb1ELb1ELb1EEEEEEEEEvNT_6ParamsE,@function
        .size           _ZN7cutlass13device_kernelIN5flash11enable_sm90INS1_16FlashAttnFwdSm90INS1_25CollectiveMainloopFwdSm90ILi2EN4cute5tupleIJNS5_1CILi1EEES8_S8_EEENS6_IJNS7_ILi128EEENS7_ILi96EEENS7_ILi64EEEEEELi256ENS_10bfloat16_tEfNS_4arch4Sm90ELb1ELb0ELb1ELb1ELb0ELb1ELb0ELb1ELb0ELb0ELb0ELb0EEENS1_21CollectiveEpilogueFwdINS6_IJSA_NS7_ILi256EEESB_EEES9_SE_SG_Li256ELb1ELb0ELb0ELb0EEENS1_36VarlenDynamicPersistentTileSchedulerILi128ELi96ELi256ELi32ELb0ELb0ELb1ELb1ELb1ELb1EEEEEEEEEvNT_6ParamsE,(.L_x_4732 - _ZN7cutlass13device_kernelIN5flash11enable_sm90INS1_16FlashAttnFwdSm90INS1_25CollectiveMainloopFwdSm90ILi2EN4cute5tupleIJNS5_1CILi1EEES8_S8_EEENS6_IJNS7_ILi128EEENS7_ILi96EEENS7_ILi64EEEEEELi256ENS_10bfloat16_tEfNS_4arch4Sm90ELb1ELb0ELb1ELb1ELb0ELb1ELb0ELb1ELb0ELb0ELb0ELb0EEENS1_21CollectiveEpilogueFwdINS6_IJSA_NS7_ILi256EEESB_EEES9_SE_SG_Li256ELb1ELb0ELb0ELb0EEENS1_36VarlenDynamicPersistentTileSchedulerILi128ELi96ELi256ELi32ELb0ELb0ELb1ELb1ELb1ELb1EEEEEEEEEvNT_6ParamsE)
        .other          _ZN7cutlass13device_kernelIN5flash11enable_sm90INS1_16FlashAttnFwdSm90INS1_25CollectiveMainloopFwdSm90ILi2EN4cute5tupleIJNS5_1CILi1EEES8_S8_EEENS6_IJNS7_ILi128EEENS7_ILi96EEENS7_ILi64EEEEEELi256ENS_10bfloat16_tEfNS_4arch4Sm90ELb1ELb0ELb1ELb1ELb0ELb1ELb0ELb1ELb0ELb0ELb0ELb0EEENS1_21CollectiveEpilogueFwdINS6_IJSA_NS7_ILi256EEESB_EEES9_SE_SG_Li256ELb1ELb0ELb0ELb0EEENS1_36VarlenDynamicPersistentTileSchedulerILi128ELi96ELi256ELi32ELb0ELb0ELb1ELb1ELb1ELb1EEEEEEEEEvNT_6ParamsE,@"STO_CUDA_ENTRY STV_DEFAULT"
_ZN7cutlass13device_kernelIN5flash11enable_sm90INS1_16FlashAttnFwdSm90INS1_25CollectiveMainloopFwdSm90ILi2EN4cute5tupleIJNS5_1CILi1EEES8_S8_EEENS6_IJNS7_ILi128EEENS7_ILi96EEENS7_ILi64EEEEEELi256ENS_10bfloat16_tEfNS_4arch4Sm90ELb1ELb0ELb1ELb1ELb0ELb1ELb0ELb1ELb0ELb0ELb0ELb0EEENS1_21CollectiveEpilogueFwdINS6_IJSA_NS7_ILi256EEESB_EEES9_SE_SG_Li256ELb1ELb0ELb0ELb0EEENS1_36VarlenDynamicPersistentTileSchedulerILi128ELi96ELi256ELi32ELb0ELb0ELb1ELb1ELb1ELb1EEEEEEEEEvNT_6ParamsE:
        /* <DEDUP_REMOVED lines=27> */
.L_x_3736:
[----:B------:R-:W-:Y:S05]  /*01b0*/  BSYNC B0 ;  /* 0x0000000000007941 */ /* 0x000fea0003800000 */
.L_x_3735:
        /* <DEDUP_REMOVED lines=41> */
.L_x_3737:
        /* <DEDUP_REMOVED lines=22> */
.L_x_3738:
        /* <DEDUP_REMOVED lines=18> */
.L_x_3739:
        /* <DEDUP_REMOVED lines=22> */
.L_x_3740:
        /* <DEDUP_REMOVED lines=22> */
.L_x_3741:
        /* <DEDUP_REMOVED lines=8> */
.L_x_3744:
        /* <DEDUP_REMOVED lines=31> */
[----:B------:R-:W-:-:S03]  /*0c00*/  IMAD.IADD R237, R9, 0x1, -R237 ;  /* 0x0000000109ed7824 */ /* 0x000fc600078e0aed */
        /* <DEDUP_REMOVED lines=10> */
[----:B------:R-:W-:Y:S02]  /*0cb0*/  LEA.HI R3, R0, R9, RZ, 0x4 ;  /* 0x0000000900037211 */ /* 0x000fe400078f20ff */
        /* <DEDUP_REMOVED lines=8> */
[----:B------:R-:W-:Y:S02]  /*0d40*/  IMAD R212, R2, 0x40, R7 ;  /* 0x0000004002d47824 */ /* 0x000fe400078e0207 */
[----:B------:R-:W-:-:S02]  /*0d50*/  IMAD R4, R209, 0x10, R4 ;  /* 0x00000010d1047824 */ /* 0x000fc400078e0204 */
[----:B------:R-:W-:Y:S02]  /*0d60*/  IMAD.IADD R3, R6, 0x1, -R3 ;  /* 0x0000000106037824 */ /* 0x000fe400078e0a03 */
[----:B------:R-:W-:Y:S02]  /*0d70*/  IMAD.MOV.U32 R2, RZ, RZ, RZ ;  /* 0x000000ffff027224 */ /* 0x000fe400078e00ff */
[----:B------:R-:W-:Y:S01]  /*0d80*/  IMAD R8, R4, 0x8, R3 ;  /* 0x0000000804087824 */ /* 0x000fe200078e0203 */
[CC--:B------:R-:W-:Y:S02]  /*0d90*/  LEA.HI R3, R0.reuse, R9.reuse, RZ, 0x2 ;  /* 0x0000000900037211 */ /* 0x0c0fe400078f10ff */
[----:B------:R-:W-:Y:S02]  /*0da0*/  LEA.HI R0, R0, R9, RZ, 0x3 ;  /* 0x0000000900007211 */ /* 0x000fe400078f18ff */
[----:B------:R-:W-:Y:S02]  /*0db0*/  SHF.R.S32.HI R19, RZ, 0x2, R3 ;  /* 0x00000002ff137819 */ /* 0x000fe40000011403 */
[----:B------:R-:W-:-:S02]  /*0dc0*/  LOP3.LUT R236, R3, 0xfffffffc, RZ, 0xc0, !PT ;  /* 0xfffffffc03ec7812 */ /* 0x000fc400078ec0ff */
[----:B------:R-:W-:Y:S01]  /*0dd0*/  SHF.R.S32.HI R206, RZ, 0x3, R0 ;  /* 0x00000003ffce7819 */ /* 0x000fe20000011400 */
[----:B------:R-:W-:Y:S01]  /*0de0*/  VIADD R219, R19, 0x40 ;  /* 0x0000004013db7836 */ /* 0x000fe20000000000 */
[----:B------:R-:W-:Y:S02]  /*0df0*/  IADD3 R236, R9, -R236, RZ ;  /* 0x800000ec09ec7210 */ /* 0x000fe40007ffe0ff */
[----:B------:R-:W-:Y:S01]  /*0e00*/  LOP3.LUT R0, R0, 0x1ffffff8, RZ, 0xc0, !PT ;  /* 0x1ffffff800007812 */ /* 0x000fe200078ec0ff */
[----:B------:R-:W-:Y:S01]  /*0e10*/  IMAD.SHL.U32 R208, R219, 0x40, RZ ;  /* 0x00000040dbd07824 */ /* 0x000fe200078e00ff */
[----:B------:R-:W-:Y:S01]  /*0e20*/  SHF.R.S32.HI R6, RZ, 0x1f, R219 ;  /* 0x0000001fff067819 */ /* 0x000fe200000114db */
[----:B------:R-:W-:Y:S01]  /*0e30*/  IMAD.SHL.U32 R16, R236, 0x8, RZ ;  /* 0x00000008ec107824 */ /* 0x000fe200078e00ff */
[----:B------:R-:W-:Y:S01]  /*0e40*/  SHF.R.S32.HI R4, RZ, 0x1f, R3 ;  /* 0x0000001fff047819 */ /* 0x000fe20000011403 */
[----:B------:R-:W-:Y:S01]  /*0e50*/  IMAD.IADD R0, R9, 0x1, -R0 ;  /* 0x0000000109007824 */ /* 0x000fe200078e0a00 */
[----:B------:R-:W-:-:S02]  /*0e60*/  LEA.HI R6, R6, R219, RZ, 0x3 ;  /* 0x000000db06067211 */ /* 0x000fc400078f18ff */
[----:B------:R-:W-:Y:S01]  /*0e70*/  LOP3.LUT R208, R208, 0x1c0, RZ, 0xc0, !PT ;  /* 0x000001c0d0d07812 */ /* 0x000fe200078ec0ff */
[----:B------:R-:W-:Y:S01]  /*0e80*/  IMAD.SHL.U32 R205, R0, 0x8, RZ ;  /* 0x0000000800cd7824 */ /* 0x000fe200078e00ff */
[----:B------:R-:W-:Y:S01]  /*0e90*/  LEA.HI R4, R4, R19, RZ, 0x3 ;  /* 0x0000001304047211 */ /* 0x000fe200078f18ff */
[----:B------:R-:W-:Y:S01]  /*0ea0*/  IMAD.SHL.U32 R6, R6, 0x40, RZ ;  /* 0x0000004006067824 */ /* 0x000fe200078e00ff */
[----:B------:R-:W-:Y:S02]  /*0eb0*/  SHF.R.U32.HI R7, RZ, 0x3, R208 ;  /* 0x00000003ff077819 */ /* 0x000fe400000116d0 */
[----:B------:R-:W-:Y:S02]  /*0ec0*/  LOP3.LUT R3, R208, 0x38, R16, 0xf8, !PT ;  /* 0x00000038d0037812 */ /* 0x000fe400078ef810 */
[----:B------:R-:W-:Y:S02]  /*0ed0*/  LOP3.LUT R210, R6, 0xfffffe00, RZ, 0xc0, !PT ;  /* 0xfffffe0006d27812 */ /* 0x000fe400078ec0ff */
[----:B------:R-:W-:-:S02]  /*0ee0*/  LOP3.LUT R0, R5, 0x7ffffffc, RZ, 0xc0, !PT ;  /* 0x7ffffffc05007812 */ /* 0x000fc400078ec0ff */
[----:B------:R-:W-:Y:S02]  /*0ef0*/  LOP3.LUT R4, R4, 0xfffffff8, RZ, 0xc0, !PT ;  /* 0xfffffff804047812 */ /* 0x000fe400078ec0ff */
[----:B------:R-:W-:Y:S01]  /*0f00*/  LOP3.LUT R3, R210, R3, R7, 0xf6, !PT ;  /* 0x00000003d2037212 */ /* 0x000fe200078ef607 */
[----:B------:R-:W-:Y:S01]  /*0f10*/  IMAD.IADD R211, R237, 0x1, -R0 ;  /* 0x00000001edd37824 */ /* 0x000fe200078e0a00 */
[----:B------:R-:W-:Y:S01]  /*0f20*/  SHF.R.S32.HI R227, RZ, 0x1f, R19 ;  /* 0x0000001fffe37819 */ /* 0x000fe20000011413 */
[----:B------:R-:W-:Y:S01]  /*0f30*/  IMAD.IADD R234, R19, 0x1, -R4 ;  /* 0x0000000113ea7824 */ /* 0x000fe200078e0a04 */
[----:B------:R-:W-:Y:S01]  /*0f40*/  SHF.R.S32.HI R233, RZ, 0x1f, R219 ;  /* 0x0000001fffe97819 */ /* 0x000fe200000114db */
[----:B------:R-:W-:Y:S01]  /*0f50*/  IMAD R0, R3, 0x2, R18 ;  /* 0x0000000203007824 */ /* 0x000fe200078e0212 */
[----:B------:R-:W-:Y:S01]  /*0f60*/  SHF.R.S32.HI R17, RZ, 0x1f, R16 ;  /* 0x0000001fff117819 */ /* 0x000fe20000011410 */
[----:B------:R-:W-:-:S03]  /*0f70*/  IMAD.SHL.U32 R4, R8, 0x8, RZ ;  /* 0x0000000808047824 */ /* 0x000fc600078e00ff */
[----:B------:R0:W-:Y:S04]  /*0f80*/  STL [R1+0x4], R0 ;  /* 0x0000040001007387 */ /* 0x0001e80000100800 */
[----:B------:R0:W-:Y:S02]  /*0f90*/  STL [R1+0xc], R4 ;  /* 0x00000c0401007387 */ /* 0x0001e40000100800 */
.L_x_3899:
[----:B01---5:R-:W0:Y:S02]  /*0fa0*/  LDC.64 R4, c[0x0][0xc60] ;  /* 0x00031800ff047b82 */ /* 0x023e240000000a00 */
[----:B0-----:R-:W-:-:S05]  /*0fb0*/  IMAD.WIDE R4, R203, 0x4, R4 ;  /* 0x00000004cb047825 */ /* 0x001fca00078e0204 */
[----:B--2---:R-:W2:Y:S01]  /*0fc0*/  LDG.E R218, desc[UR40][R4.64] ;  /* 0x0000002804da7981 */ /* 0x004ea2000c1e1900 */
[----:B------:R-:W-:Y:S05]  /*0fd0*/  YIELD ;  /* 0x0000000000007946 */ /* 0x000fea0003800000 */
[----:B------:R-:W-:Y:S01]  /*0fe0*/  ULDC.64 UR4, c[0x0][0xa28] ;  /* 0x00028a0000047ab9 */ /* 0x000fe20000000a00 */
[----:B------:R-:W-:Y:S01]  /*0ff0*/  ULDC.64 UR8, c[0x0][0xa18] ;  /* 0x0002860000087ab9 */ /* 0x000fe20000000a00 */
[----:B------:R-:W-:Y:S01]  /*1000*/  ISETP.NE.U32.AND P1, PT, RZ, UR4, PT ;  /* 0x00000004ff007c0c */ /* 0x000fe2000bf25070 */
[----:B------:R-:W-:Y:S01]  /*1010*/  ULDC.64 UR6, c[0x0][0xa08] ;  /* 0x0002820000067ab9 */ /* 0x000fe20000000a00 */
[----:B------:R-:W-:Y:S01]  /*1020*/  IMAD.MOV.U32 R3, RZ, RZ, RZ ;  /* 0x000000ffff037224 */ /* 0x000fe200078e00ff */
[----:B------:R-:W-:Y:S01]  /*1030*/  ISETP.NE.U32.AND P0, PT, RZ, UR6, PT ;  /* 0x00000006ff007c0c */ /* 0x000fe2000bf05070 */
[----:B------:R-:W-:Y:S01]  /*1040*/  IMAD.MOV.U32 R27, RZ, RZ, RZ ;  /* 0x000000ffff1b7224 */ /* 0x000fe200078e00ff */
[----:B------:R-:W-:-:S02]  /*1050*/  ISETP.NE.AND.EX P1, PT, RZ, UR5, PT, P1 ;  /* 0x00000005ff007c0c */ /* 0x000fc4000bf25310 */
[----:B------:R-:W-:Y:S02]  /*1060*/  ISETP.NE.AND.EX P0, PT, RZ, UR7, PT, P0 ;  /* 0x00000007ff007c0c */ /* 0x000fe4000bf05300 */
[----:B--2---:R-:W-:Y:S01]  /*1070*/  SHF.R.S32.HI R235, RZ, 0x1f, R218 ;  /* 0x0000001fffeb7819 */ /* 0x004fe200000114da */
[----:B------:R-:W-:-:S08]  /*1080*/  IMAD.SHL.U32 R216, R218, 0x4, RZ ;  /* 0x00000004dad87824 */ /* 0x000fd000078e00ff */
[C---:B------:R-:W-:Y:S02]  /*1090*/  @P1 LEA R6, P2, R218.reuse, UR4, 0x2 ;  /* 0x00000004da061c11 */ /* 0x040fe4000f8410ff */
        /* <DEDUP_REMOVED lines=24> */
[----:B0--3--:R-:W-:Y:S06]  /*1220*/  @P2 BRA `(.L_x_3746) ;  /* 0x0000000000242947 */ /* 0x009fec0003800000 */
        /* <DEDUP_REMOVED lines=9> */
.L_x_3746:
[----:B------:R-:W-:Y:S01]  /*12c0*/  ULDC.64 UR4, c[0x0][0xa20] ;  /* 0x0002880000047ab9 */ /* 0x000fe20000000a00 */
[----:B------:R-:W-:Y:S01]  /*12d0*/  MOV R228, R201 ;  /* 0x000000c900e47202 */ /* 0x000fe20000000f00 */
[----:B------:R-:W-:Y:S01]  /*12e0*/  IMAD.MOV.U32 R213, RZ, RZ, R202 ;  /* 0x000000ffffd57224 */ /* 0x000fe200078e00ca */
[----:B------:R-:W-:-:S04]  /*12f0*/  ISETP.NE.U32.AND P1, PT, RZ, UR4, PT ;  /* 0x00000004ff007c0c */ /* 0x000fc8000bf25070 */
[----:B------:R-:W-:-:S13]  /*1300*/  ISETP.NE.AND.EX P1, PT, RZ, UR5, PT, P1 ;  /* 0x00000005ff007c0c */ /* 0x000fda000bf25310 */
[----:B------:R-:W-:Y:S05]  /*1310*/  @!P1 BRA `(.L_x_3747) ;  /* 0x0000000000109947 */ /* 0x000fea0003800000 */
[----:B------:R-:W-:-:S04]  /*1320*/  IADD3 R4, P0, R216, UR4, RZ ;  /* 0x00000004d8047c10 */ /* 0x000fc8000ff1e0ff */
[----:B------:R-:W-:-:S05]  /*1330*/  IADD3.X R5, R217, UR5, RZ, P0, !PT ;  /* 0x00000005d9057c10 */ /* 0x000fca00087fe4ff */
[----:B------:R0:W5:Y:S01]  /*1340*/  LDG.E R24, desc[UR40][R4.64] ;  /* 0x0000002804187981 */ /* 0x000162000c1e1900 */
[----:B------:R-:W-:Y:S05]  /*1350*/  BRA `(.L_x_3748) ;  /* 0x0000000000107947 */ /* 0x000fea0003800000 */
.L_x_3747:
[----:B------:R-:W-:Y:S05]  /*1360*/  @!P0 BRA `(.L_x_3748) ;  /* 0x00000000000c8947 */ /* 0x000fea0003800000 */
[----:B------:R-:W2:Y:S04]  /*1370*/  LDG.E R5, desc[UR40][R8.64] ;  /* 0x0000002808057981 */ /* 0x000ea8000c1e1900 */
[----:B------:R-:W2:Y:S02]  /*1380*/  LDG.E R24, desc[UR40][R8.64+0x4] ;  /* 0x0000042808187981 */ /* 0x000ea4000c1e1900 */
[----:B--2---:R-:W-:-:S07]  /*1390*/  IMAD.IADD R24, R24, 0x1, -R5 ;  /* 0x0000000118187824 */ /* 0x004fce00078e0a05 */
.L_x_3748:
        /* <DEDUP_REMOVED lines=9> */
[----:B------:R-:W-:Y:S01]  /*1430*/  LEA R3, R201, 0xdf, 0x7 ;  /* 0x000000dfc9037811 */ /* 0x000fe200078e38ff */
        /* <DEDUP_REMOVED lines=10> */
[C---:B------:R-:W-:Y:S01]  /*14e0*/  VIADD R0, R203.reuse, 0x5f ;  /* 0x0000005fcb007836 */ /* 0x040fe20000000000 */
[----:B------:R-:W-:-:S03]  /*14f0*/  IADD3 R3, R203, R3, -R200 ;  /* 0x00000003cb037210 */ /* 0x000fc60007ffe8c8 */
[----:B------:R-:W-:-:S04]  /*1500*/  IMAD.HI R0, R0, 0x2aaaaaab, RZ ;  /* 0x2aaaaaab00007827 */ /* 0x000fc800078e02ff */
[----:B------:R-:W-:Y:S01]  /*1510*/  IMAD.HI R4, R3, 0x2aaaaaab, RZ ;  /* 0x2aaaaaab03047827 */ /* 0x000fe200078e02ff */
[----:B------:R-:W-:-:S04]  /*1520*/  SHF.R.U32.HI R3, RZ, 0x1f, R0 ;  /* 0x0000001fff037819 */ /* 0x000fc80000011600 */
[----:B------:R-:W-:Y:S02]  /*1530*/  SHF.R.U32.HI R5, RZ, 0x1f, R4 ;  /* 0x0000001fff057819 */ /* 0x000fe40000011604 */
[----:B------:R-:W-:Y:S02]  /*1540*/  LEA.HI.SX32 R3, R0, R3, 0x1c ;  /* 0x0000000300037211 */ /* 0x000fe400078fe2ff */
[----:B------:R-:W-:-:S04]  /*1550*/  LEA.HI.SX32 R176, R4, R5, 0x1c ;  /* 0x0000000504b07211 */ /* 0x000fc800078fe2ff */
[----:B------:R-:W-:-:S05]  /*1560*/  VIMNMX R176, R3, R176, PT ;  /* 0x000000b003b07248 */ /* 0x000fca0003fe0100 */
        /* <DEDUP_REMOVED lines=32> */
[----:B-1---5:R-:W-:Y:S05]  /*1770*/  CALL.ABS.NOINC R14 ;  /* 0x000000000e007343 */ /* 0x022fea0003c00000 */
.L_x_3751:
[----:B------:R-:W-:Y:S05]  /*1780*/  BSYNC B6 ;  /* 0x0000000000067941 */ /* 0x000fea0003800000 */
.L_x_3750:
        /* <DEDUP_REMOVED lines=20> */
.L_x_3753:
[----:B------:R-:W-:Y:S05]  /*18d0*/  BSYNC B6 ;  /* 0x0000000000067941 */ /* 0x000fea0003800000 */
.L_x_3752:
        /* <DEDUP_REMOVED lines=8> */
[C---:B------:R-:W-:Y:S01]  /*1960*/  IADD3 R96, R16.reuse, 0x20, RZ ;  /* 0x0000002010607810 */ /* 0x040fe20007ffe0ff */
[C---:B------:R-:W-:Y:S02]  /*1970*/  VIADD R95, R16.reuse, 0x40 ;  /* 0x00000040105f7836 */ /* 0x040fe40000000000 */
[----:B------:R-:W-:Y:S01]  /*1980*/  VIADD R94, R16, 0x60 ;  /* 0x00000060105e7836 */ /* 0x000fe20000000000 */
[----:B------:R-:W3:Y:S05]  /*1990*/  LDC.64 R54, c[0x0][0x3d8] ;  /* 0x0000f600ff367b82 */ /* 0x000eea0000000a00 */
[----:B------:R-:W-:-:S03]  /*19a0*/  @P0 IADD3 R4, P1, R216, UR4, RZ ;  /* 0x00000004d8040c10 */ /* 0x000fc6000ff3e0ff */
[----:B------:R-:W4:Y:S01]  /*19b0*/  LDC R27, c[0x0][0x3d4] ;  /* 0x0000f500ff1b7b82 */ /* 0x000f220000000800 */
[----:B------:R-:W-:Y:S01]  /*19c0*/  @P0 IADD3.X R5, R217, UR5, RZ, P1, !PT ;  /* 0x00000005d9050c10 */ /* 0x000fe20008ffe4ff */
[----:B------:R-:W-:-:S04]  /*19d0*/  ULDC.64 UR4, c[0x0][0x2f8] ;  /* 0x0000be0000047ab9 */ /* 0x000fc80000000a00 */
[----:B------:R2:W4:Y:S01]  /*19e0*/  @P0 LDG.E R25, desc[UR40][R4.64] ;  /* 0x0000002804190981 */ /* 0x000522000c1e1900 */
[----:B0-----:R-:W-:Y:S01]  /*19f0*/  ISETP.NE.AND P0, PT, R0, 0x1, PT ;  /* 0x000000010000780c */ /* 0x001fe20003f05270 */
[C---:B------:R-:W-:Y:S01]  /*1a00*/  VIADD R92, R16.reuse, 0x80 ;  /* 0x00000080105c7836 */ /* 0x040fe20000000000 */
[----:B------:R-:W-:Y:S01]  /*1a10*/  SHF.R.S32.HI R26, RZ, 0x1f, R56 ;  /* 0x0000001fff1a7819 */ /* 0x000fe20000011438 */
[----:B------:R-:W-:Y:S01]  /*1a20*/  VIADD R90, R16, 0xa0 ;  /* 0x000000a0105a7836 */ /* 0x000fe20000000000 */
[----:B------:R-:W-:Y:S01]  /*1a30*/  SHF.L.U32 R85, R234, 0x6, RZ ;  /* 0x00000006ea557819 */ /* 0x000fe200000006ff */
[----:B------:R-:W-:Y:S01]  /*1a40*/  IMAD.SHL.U32 R28, R236, 0x4, RZ ;  /* 0x00000004ec1c7824 */ /* 0x000fe200078e00ff */
[----:B-1----:R-:W-:Y:S01]  /*1a50*/  SHF.L.U64.HI R86, R42, 0x6, R43 ;  /* 0x000000062a567819 */ /* 0x002fe2000001022b */
[-C--:B------:R-:W-:Y:S01]  /*1a60*/  IMAD R6, R26, R42.reuse, RZ ;  /* 0x0000002a1a067224 */ /* 0x080fe200078e02ff */
[----:B------:R-:W-:Y:S01]  /*1a70*/  LOP3.LUT R85, R85, 0x1c0, RZ, 0xc0, !PT ;  /* 0x000001c055557812 */ /* 0x000fe200078ec0ff */
[----:B--2---:R-:W-:Y:S01]  /*1a80*/  IMAD.WIDE.U32 R4, R56, R42, RZ ;  /* 0x0000002a38047225 */ /* 0x004fe200078e00ff */
[----:B------:R-:W-:-:S02]  /*1a90*/  SHF.R.U32.HI R32, RZ, 0x7, R20 ;  /* 0x00000007ff207819 */ /* 0x000fc40000011614 */
[----:B------:R-:W-:Y:S01]  /*1aa0*/  SHF.R.S32.HI R29, RZ, 0x1f, R28 ;  /* 0x0000001fff1d7819 */ /* 0x000fe2000001141c */
[----:B------:R-:W0:Y:S01]  /*1ab0*/  @P0 LDC R3, c[0x0][0x42c] ;  /* 0x00010b00ff030b82 */ /* 0x000e220000000800 */
[C---:B------:R-:W-:Y:S01]  /*1ac0*/  ISETP.NE.AND P6, PT, R32.reuse, 0x1, PT ;  /* 0x000000012000780c */ /* 0x040fe20003fc5270 */
[----:B------:R-:W-:Y:S01]  /*1ad0*/  IMAD.MOV.U32 R78, RZ, RZ, 0x20 ;  /* 0x00000020ff4e7424 */ /* 0x000fe200078e00ff */
[----:B------:R-:W-:Y:S01]  /*1ae0*/  SHF.R.U32.HI R80, RZ, 0x3, R85 ;  /* 0x00000003ff507819 */ /* 0x000fe20000011655 */
[----:B------:R-:W-:Y:S01]  /*1af0*/  VIADD R79, R32, 0x8 ;  /* 0x00000008204f7836 */ /* 0x000fe20000000000 */
[----:B------:R-:W-:Y:S01]  /*1b00*/  SHF.R.U32.HI R32, RZ, 0x3, R208 ;  /* 0x00000003ff207819 */ /* 0x000fe200000116d0 */
[----:B------:R-:W-:Y:S01]  /*1b10*/  IMAD R75, R43, 0x60, RZ ;  /* 0x000000602b4b7824 */ /* 0x000fe200078e02ff */
[----:B---3--:R-:W-:Y:S01]  /*1b20*/  SHF.L.U64.HI R83, R54, 0x6, R55 ;  /* 0x0000000636537819 */ /* 0x008fe20000010237 */
[----:B------:R-:W1:Y:S01]  /*1b30*/  @P0 LDC R7, c[0x0][0x430] ;  /* 0x00010c00ff070b82 */ /* 0x000e620000000800 */
[----:B------:R-:W-:-:S02]  /*1b40*/  IMAD.SHL.U32 R84, R42, 0x40, RZ ;  /* 0x000000402a547824 */ /* 0x000fc400078e00ff */
[----:B------:R-:W-:Y:S02]  /*1b50*/  IMAD.SHL.U32 R81, R54, 0x40, RZ ;  /* 0x0000004036517824 */ /* 0x000fe400078e00ff */
[----:B----4-:R-:W-:Y:S02]  /*1b60*/  IMAD.SHL.U32 R76, R27, 0x2, RZ ;  /* 0x000000021b4c7824 */ /* 0x010fe400078e00ff */
        /* <DEDUP_REMOVED lines=16> */
[----:B------:R-:W-:Y:S01]  /*1c70*/  SEL R8, R0, RZ, !P0 ;  /* 0x000000ff00087207 */ /* 0x000fe20004000000 */
[----:B------:R-:W0:Y:S02]  /*1c80*/  LDC.64 R24, c[0x0][0x3e8] ;  /* 0x0000fa00ff187b82 */ /* 0x000e240000000a00 */
[----:B------:R-:W-:-:S04]  /*1c90*/  IMAD.WIDE.U32 R20, R41, UR4, R4 ;  /* 0x0000000429147c25 */ /* 0x000fc8000f8e0004 */
[----:B------:R-:W-:Y:S02]  /*1ca0*/  IMAD R0, R8, UR4, RZ ;  /* 0x0000000408007c24 */ /* 0x000fe4000f8e02ff */
[----:B------:R-:W-:-:S04]  /*1cb0*/  IMAD.WIDE.U32 R4, R19, R42, R16 ;  /* 0x0000002a13047225 */ /* 0x000fc800078e0010 */
[----:B------:R-:W-:Y:S01]  /*1cc0*/  IMAD R93, R41, UR5, R0 ;  /* 0x00000005295d7c24 */ /* 0x000fe2000f8e0200 */
[----:B------:R-:W-:Y:S05]  /*1cd0*/  @!P6 WARPSYNC.ALL ;  /* 0x000000000000e948 */ /* 0x000fea0003800000 */
[----:B------:R-:W-:Y:S01]  /*1ce0*/  ULDC UR4, c[0x0][0x310] ;  /* 0x0000c40000047ab9 */ /* 0x000fe20000000800 */
[----:B------:R-:W-:Y:S01]  /*1cf0*/  IMAD.IADD R93, R21, 0x1, R93 ;  /* 0x00000001155d7824 */ /* 0x000fe200078e025d */
[----:B------:R-:W-:Y:S01]  /*1d00*/  ISETP.GE.AND P1, PT, R96, UR4, PT ;  /* 0x0000000460007c0c */ /* 0x000fe2000bf26270 */
[----:B------:R-:W-:Y:S01]  /*1d10*/  ULDC.64 UR6, c[0x0][0x320] ;  /* 0x0000c80000067ab9 */ /* 0x000fe20000000a00 */
[----:B------:R-:W-:Y:S01]  /*1d20*/  @!P6 BAR.SYNC.DEFER_BLOCKING 0x9, 0x100 ;  /* 0x024400000000eb1d */ /* 0x000fe20000010000 */
[----:B------:R-:W-:Y:S01]  /*1d30*/  IADD3 R91, P0, R20, R4, RZ ;  /* 0x00000004145b7210 */ /* 0x000fe20007f1e0ff */
[----:B------:R-:W-:Y:S01]  /*1d40*/  VIADD R4, R16, 0xc0 ;  /* 0x000000c010047836 */ /* 0x000fe20000000000 */
[----:B------:R-:W-:Y:S01]  /*1d50*/  SEL R3, RZ, 0xffffffff, P1 ;  /* 0xffffffffff037807 */ /* 0x000fe20000800000 */
[----:B0-----:R-:W-:Y:S01]  /*1d60*/  IMAD.WIDE.U32 R10, R19, R24, R16 ;  /* 0x00000018130a7225 */ /* 0x001fe200078e0010 */
[----:B------:R-:W-:-:S02]  /*1d70*/  IADD3.X R89, R93, R5, R6, P0, !PT ;  /* 0x000000055d597210 */ /* 0x000fc400007fe406 */
[C---:B------:R-:W-:Y:S01]  /*1d80*/  ISETP.GE.AND P0, PT, R16.reuse, UR4, PT ;  /* 0x0000000410007c0c */ /* 0x040fe2000bf06270 */
[----:B------:R-:W-:Y:S01]  /*1d90*/  VIADD R6, R16, 0xe0 ;  /* 0x000000e010067836 */ /* 0x000fe20000000000 */
[----:B------:R-:W-:Y:S01]  /*1da0*/  ISETP.GE.AND P1, PT, R94, UR4, PT ;  /* 0x000000045e007c0c */ /* 0x000fe2000bf26270 */
[----:B------:R-:W-:Y:S01]  /*1db0*/  IMAD.SHL.U32 R5, R3, 0x2, RZ ;  /* 0x0000000203057824 */ /* 0x000fe200078e00ff */
[----:B------:R-:W-:Y:S01]  /*1dc0*/  SEL R0, RZ, 0x1, P0 ;  /* 0x00000001ff007807 */ /* 0x000fe20000000000 */
[----:B------:R-:W-:Y:S01]  /*1dd0*/  IMAD R3, R7, UR6, RZ ;  /* 0x0000000607037c24 */ /* 0x000fe2000f8e02ff */
[----:B------:R-:W-:Y:S01]  /*1de0*/  ISETP.GE.AND P0, PT, R95, UR4, PT ;  /* 0x000000045f007c0c */ /* 0x000fe2000bf06270 */
[----:B------:R-:W-:Y:S01]  /*1df0*/  IMAD.WIDE.U32 R42, R42, 0x60, RZ ;  /* 0x000000602a2a7825 */ /* 0x000fe200078e00ff */
[----:B------:R-:W-:Y:S02]  /*1e00*/  ISETP.GE.AND P3, PT, R6, UR4, PT ;  /* 0x0000000406007c0c */ /* 0x000fe4000bf66270 */
[----:B------:R-:W-:Y:S01]  /*1e10*/  LOP3.LUT R0, R5, 0x2, R0, 0xe2, !PT ;  /* 0x0000000205007812 */ /* 0x000fe200078ee200 */
[----:B------:R-:W-:Y:S01]  /*1e20*/  IMAD R7, R202, UR7, R3 ;  /* 0x00000007ca077c24 */ /* 0x000fe2000f8e0203 */
[----:B------:R-:W-:Y:S01]  /*1e30*/  SEL R3, RZ, 0x4, P0 ;  /* 0x00000004ff037807 */ /* 0x000fe20000000000 */
[----:B------:R-:W-:Y:S01]  /*1e40*/  IMAD.WIDE.U32 R48, R24, 0x60, RZ ;  /* 0x0000006018307825 */ /* 0x000fe200078e00ff */
[----:B------:R-:W-:-:S02]  /*1e50*/  SEL R6, RZ, 0x8, P1 ;  /* 0x00000008ff067807 */ /* 0x000fc40000800000 */
[----:B------:R-:W-:Y:S01]  /*1e60*/  ISETP.GE.AND P0, PT, R92, UR4, PT ;  /* 0x000000045c007c0c */ /* 0x000fe2000bf06270 */
[----:B------:R-:W-:Y:S01]  /*1e70*/  IMAD.SHL.U32 R87, R24, 0x40, RZ ;  /* 0x0000004018577824 */ /* 0x000fe200078e00ff */
[----:B------:R-:W-:Y:S01]  /*1e80*/  ISETP.GE.AND P1, PT, R90, UR4, PT ;  /* 0x000000045a007c0c */ /* 0x000fe2000bf26270 */
[----:B------:R-:W-:Y:S01]  /*1e90*/  IMAD.IADD R75, R43, 0x1, R75 ;  /* 0x000000012b4b7824 */ /* 0x000fe200078e024b */
        /* <DEDUP_REMOVED lines=18> */
[----:B------:R-:W-:Y:S01]  /*1fc0*/  IADD3 R56, P2, R19, R56, RZ ;  /* 0x0000003813387210 */ /* 0x000fe20007f5e0ff */
[-C--:B------:R-:W-:Y:S01]  /*1fd0*/  IMAD R4, R227, R54.reuse, RZ ;  /* 0x00000036e3047224 */ /* 0x080fe200078e02ff */
[----:B------:R-:W-:Y:S01]  /*1fe0*/  SHF.L.U64.HI R82, R24, 0x6, R25 ;  /* 0x0000000618527819 */ /* 0x000fe20000010219 */
[----:B------:R-:W-:Y:S01]  /*1ff0*/  IMAD.IADD R3, R16, 0x1, R3 ;  /* 0x0000000110037824 */ /* 0x000fe200078e0203 */
[----:B------:R-:W-:Y:S01]  /*2000*/  SEL R78, R78, 0xffffffe0, !P1 ;  /* 0xffffffe04e4e7807 */ /* 0x000fe20004800000 */
[C---:B------:R-:W-:Y:S01]  /*2010*/  IMAD R13, R19.reuse, R55, R4 ;  /* 0x00000037130d7224 */ /* 0x040fe200078e0204 */
[----:B------:R-:W-:Y:S01]  /*2020*/  ISETP.GE.AND P1, PT, R16, UR4, PT ;  /* 0x0000000410007c0c */ /* 0x000fe2000bf26270 */
[----:B------:R-:W-:Y:S01]  /*2030*/  IMAD.WIDE.U32 R4, R19, R54, R28 ;  /* 0x0000003613047225 */ /* 0x000fe200078e001c */
[----:B------:R-:W-:-:S03]  /*2040*/  SHF.R.S32.HI R12, RZ, 0x1f, R3 ;  /* 0x0000001fff0c7819 */ /* 0x000fc60000011403 */
[-C--:B------:R-:W-:Y:S01]  /*2050*/  IMAD R6, R227, R24.reuse, RZ ;  /* 0x00000018e3067224 */ /* 0x080fe200078e02ff */
[----:B------:R-:W-:Y:S01]  /*2060*/  LEA.HI R12, R12, R3, RZ, 0x3 ;  /* 0x000000030c0c7211 */ /* 0x000fe200078f18ff */
[----:B------:R-:W-:Y:S01]  /*2070*/  IMAD.IADD R9, R13, 0x1, R9 ;  /* 0x000000010d097824 */ /* 0x000fe200078e0209 */
[----:B------:R-:W-:Y:S01]  /*2080*/  LOP3.LUT R3, R85, 0x18, R16, 0xf8, !PT ;  /* 0x0000001855037812 */ /* 0x000fe200078ef810 */
[----:B------:R-:W-:Y:S01]  /*2090*/  IMAD.IADD R5, R5, 0x1, R13 ;  /* 0x0000000105057824 */ /* 0x000fe200078e020d */
[----:B-----5:R-:W-:Y:S01]  /*20a0*/  SHF.R.S32.HI R13, RZ, 0x1f, R31 ;  /* 0x0000001fff0d7819 */ /* 0x020fe2000001141f */
[C---:B------:R-:W-:Y:S01]  /*20b0*/  IMAD R15, R19.reuse, R25, R6 ;  /* 0x00000019130f7224 */ /* 0x040fe200078e0206 */
[----:B------:R-:W-:Y:S01]  /*20c0*/  SHF.R.S32.HI R68, RZ, 0x3, R12 ;  /* 0x00000003ff447819 */ /* 0x000fe2000001140c */
[----:B------:R-:W-:Y:S01]  /*20d0*/  IMAD.WIDE.U32 R6, R19, R24, R28 ;  /* 0x0000001813067225 */ /* 0x000fe200078e001c */
[----:B------:R-:W-:-:S03]  /*20e0*/  LOP3.LUT R69, R12, 0xfffffff8, RZ, 0xc0, !PT ;  /* 0xfffffff80c457812 */ /* 0x000fc600078ec0ff */
[----:B------:R-:W-:Y:S01]  /*20f0*/  IMAD R14, R13, R24, RZ ;  /* 0x000000180d0e7224 */ /* 0x000fe200078e02ff */
[----:B------:R-:W-:Y:S01]  /*2100*/  SHF.R.S32.HI R62, RZ, 0x1f, R69 ;  /* 0x0000001fff3e7819 */ /* 0x000fe20000011445 */
[----:B------:R-:W-:Y:S01]  /*2110*/  IMAD.WIDE.U32 R52, R31, R54, R4 ;  /* 0x000000361f347225 */ /* 0x000fe200078e0004 */
[----:B------:R-:W-:Y:S02]  /*2120*/  LOP3.LUT R4, R3, R80, RZ, 0x3c, !PT ;  /* 0x0000005003047212 */ /* 0x000fe400078e3cff */
[--C-:B------:R-:W-:Y:S01]  /*2130*/  LOP3.LUT R3, R85, 0x38, R12.reuse, 0xf8, !PT ;  /* 0x0000003855037812 */ /* 0x100fe200078ef80c */
[----:B------:R-:W-:Y:S01]  /*2140*/  IMAD.IADD R11, R15, 0x1, R11 ;  /* 0x000000010f0b7824 */ /* 0x000fe200078e020b */
[----:B------:R-:W-:Y:S01]  /*2150*/  LOP3.LUT R12, R208, 0x38, R12, 0xf8, !PT ;  /* 0x00000038d00c7812 */ /* 0x000fe200078ef80c */
[----:B------:R-:W-:Y:S02]  /*2160*/  IMAD.IADD R7, R7, 0x1, R15 ;  /* 0x0000000107077824 */ /* 0x000fe400078e020f */
[----:B------:R-:W-:Y:S01]  /*2170*/  IMAD R15, R31, R25, R14 ;  /* 0x000000191f0f7224 */ /* 0x000fe200078e020e */
[----:B------:R-:W-:Y:S01]  /*2180*/  LOP3.LUT R65, R12, R32, RZ, 0x3c, !PT ;  /* 0x000000200c417212 */ /* 0x000fe200078e3cff */
[----:B------:R-:W-:-:S02]  /*2190*/  IMAD R14, R13, R54, RZ ;  /* 0x000000360d0e7224 */ /* 0x000fc400078e02ff */
[----:B------:R-:W-:Y:S01]  /*21a0*/  IMAD R77, R209, 0x200, R4 ;  /* 0x00000200d14d7824 */ /* 0x000fe200078e0204 */
[----:B------:R-:W-:Y:S01]  /*21b0*/  LOP3.LUT R4, R3, R80, RZ, 0x3c, !PT ;  /* 0x0000005003047212 */ /* 0x000fe200078e3cff */
[CC--:B------:R-:W-:Y:S01]  /*21c0*/  IMAD.WIDE.U32 R44, R31.reuse, R24.reuse, R10 ;  /* 0x000000181f2c7225 */ /* 0x0c0fe200078e000a */
[----:B------:R-:W-:Y:S02]  /*21d0*/  SEL R3, RZ, 0xffffff80, P3 ;  /* 0xffffff80ff037807 */ /* 0x000fe40001800000 */
[----:B------:R-:W-:Y:S01]  /*21e0*/  IADD3 R65, R210, R65, RZ ;  /* 0x00000041d2417210 */ /* 0x000fe20007ffe0ff */
[C---:B------:R-:W-:Y:S01]  /*21f0*/  IMAD.WIDE.U32 R46, R31.reuse, R24, R6 ;  /* 0x000000181f2e7225 */ /* 0x040fe200078e0006 */
[C---:B------:R-:W-:Y:S02]  /*2200*/  LOP3.LUT R3, R0.reuse, 0x80, R3, 0xc8, !PT ;  /* 0x0000008000037812 */ /* 0x040fe400078ec803 */
[----:B------:R-:W-:Y:S01]  /*2210*/  LOP3.LUT R0, R0, 0x40, RZ, 0xc0, !PT ;  /* 0x0000004000007812 */ /* 0x000fe200078ec0ff */
[----:B------:R-:W-:-:S02]  /*2220*/  IMAD R7, R31, R55, R14 ;  /* 0x000000371f077224 */ /* 0x000fc400078e020e */
[----:B------:R-:W-:Y:S02]  /*2230*/  IMAD R11, R55, 0x60, RZ ;  /* 0x00000060370b7824 */ /* 0x000fe400078e02ff */
        /* <DEDUP_REMOVED lines=13> */
[----:B------:R-:W-:-:S07]  /*2310*/  IMAD.IADD R63, R41, 0x1, R63 ;  /* 0x00000001293f7824 */ /* 0x000fce00078e023f */
.L_x_3801:
        /* <DEDUP_REMOVED lines=68> */
.L_x_3758:
[----:B------:R-:W-:Y:S05]  /*2760*/  BSYNC B1 ;  /* 0x0000000000017941 */ /* 0x000fea0003800000 */
.L_x_3757:
        /* <DEDUP_REMOVED lines=29> */
.L_x_3760:
[----:B------:R-:W-:Y:S05]  /*2940*/  BSYNC B1 ;  /* 0x0000000000017941 */ /* 0x000fea0003800000 */
.L_x_3759:
        /* <DEDUP_REMOVED lines=9> */
[----:B------:R-:W-:Y:S02]  /*29e0*/  MOV R4, R34 ;  /* 0x0000002200047202 */ /* 0x000fe40000000f00 */
[----:B------:R-:W-:-:S02]  /*29f0*/  PLOP3.LUT P3, PT, PT, PT, UP0, 0x80, 0x0 ;  /* 0x000000000000781c */ /* 0x000fc40003f6f008 */
        /* <DEDUP_REMOVED lines=8> */
[----:B------:R-:W-:Y:S02]  /*2a80*/  PRMT R99, R99, 0x5410, R99 ;  /* 0x0000541063637816 */ /* 0x000fe40000000063 */
        /* <DEDUP_REMOVED lines=14> */
.L_x_3761:
[----:B------:R-:W-:Y:S01]  /*2b70*/  IMAD R88, R2, 0x8, R18 ;  /* 0x0000000802587824 */ /* 0x000fe200078e0212 */
[----:B------:R-:W-:Y:S01]  /*2b80*/  SHF.L.U32 R101, R204, 0x1f, RZ ;  /* 0x0000001fcc657819 */ /* 0x000fe200000006ff */
[----:B------:R-:W-:Y:S03]  /*2b90*/  BSSY B1, `(.L_x_3762) ;  /* 0x0000003000017945 */ /* 0x000fe60003800000 */
[----:B------:R-:W0:Y:S02]  /*2ba0*/  SYNCS.PHASECHK.TRANS64.TRYWAIT P6, [R88+URZ+0x22890], R101 ;  /* 0x02289065580075a7 */ /* 0x000e2400080c017f */
[----:B0-----:R-:W-:Y:S05]  /*2bb0*/  @!P6 BRA `(.L_x_3763) ;  /* 0x00000168003ce947 */ /* 0x001fea0003800000 */
.L_x_4002:
[----:B------:R-:W-:Y:S05]  /*2bc0*/  BSYNC B1 ;  /* 0x0000000000017941 */ /* 0x000fea0003800000 */
.L_x_3762:
        /* <DEDUP_REMOVED lines=18> */
[----:B------:R-:W-:Y:S02]  /*2cf0*/  PRMT R113, R114, 0x5410, R113 ;  /* 0x0000541072717816 */ /* 0x000fe40000000071 */
[----:B------:R-:W-:Y:S02]  /*2d00*/  LOP3.LUT R7, R5, 0xffff0000, RZ, 0xc0, !PT ;  /* 0xffff000005077812 */ /* 0x000fe400078ec0ff */
[----:B------:R-:W-:Y:S01]  /*2d10*/  LOP3.LUT R116, R115, 0xffff0000, RZ, 0xc0, !PT ;  /* 0xffff000073747812 */ /* 0x000fe200078ec0ff */
[----:B------:R-:W-:Y:S01]  /*2d20*/  IMAD.U32 R114, R113, 0x10000, RZ ;  /* 0x0001000071727824 */ /* 0x000fe200078e00ff */
[----:B------:R-:W-:Y:S01]  /*2d30*/  LOP3.LUT R112, R111, 0xffff0000, RZ, 0xc0, !PT ;  /* 0xffff00006f707812 */ /* 0x000fe200078ec0ff */
[----:B------:R-:W-:Y:S01]  /*2d40*/  IMAD.U32 R115, R115, 0x10000, RZ ;  /* 0x0001000073737824 */ /* 0x000fe200078e00ff */
[----:B------:R-:W-:Y:S01]  /*2d50*/  LOP3.LUT R37, R6, 0xffff0000, RZ, 0xc0, !PT ;  /* 0xffff000006257812 */ /* 0x000fe200078ec0ff */
[----:B------:R-:W-:Y:S01]  /*2d60*/  IMAD.U32 R6, R5, 0x10000, RZ ;  /* 0x0001000005067824 */ /* 0x000fe200078e00ff */
[----:B------:R-:W-:Y:S01]  /*2d70*/  SHF.L.U32 R118, R117, 0x10, RZ ;  /* 0x0000001075767819 */ /* 0x000fe200000006ff */
[----:B------:R-:W-:-:S02]  /*2d80*/  IMAD.U32 R5, R4, 0x10000, RZ ;  /* 0x0001000004057824 */ /* 0x000fc400078e00ff */
[C---:B------:R-:W-:Y:S01]  /*2d90*/  FMUL.FTZ R119, R7.reuse, R116 ;  /* 0x0000007407777220 */ /* 0x040fe20000410000 */
        /* <DEDUP_REMOVED lines=25> */
.L_x_3769:
[----:B------:R-:W-:Y:S05]  /*2f30*/  BSYNC B3 ;  /* 0x0000000000037941 */ /* 0x000fea0003800000 */
.L_x_3768:
[----:B--2---:R1:W-:Y:S02]  /*2f40*/  STG.E.128 desc[UR40][R14.64], R4 ;  /* 0x000000040e007986 */ /* 0x0043e4000c101d28 */
.L_x_3767:
[----:B------:R-:W-:Y:S05]  /*2f50*/  BSYNC B2 ;  /* 0x0000000000027941 */ /* 0x000fea0003800000 */
.L_x_3766:
        /* <DEDUP_REMOVED lines=52> */
.L_x_3771:
[----:B------:R-:W-:Y:S05]  /*32a0*/  BSYNC B2 ;  /* 0x0000000000027941 */ /* 0x000fea0003800000 */
.L_x_3770:
[----:B--2---:R2:W-:Y:S02]  /*32b0*/  STG.E.128 desc[UR40][R14.64+0x40], R4 ;  /* 0x000040040e007986 */ /* 0x0045e4000c101d28 */
.L_x_3765:
[----:B------:R-:W-:Y:S05]  /*32c0*/  BSYNC B1 ;  /* 0x0000000000017941 */ /* 0x000fea0003800000 */
.L_x_3764:
[----:B------:R-:W-:Y:S05]  /*32d0*/  @P5 BRA `(.L_x_3772) ;  /* 0x0000001c007c5947 */ /* 0x000fea0003800000 */
[----:B------:R-:W-:Y:S04]  /*32e0*/  BSSY B1, `(.L_x_3773) ;  /* 0x0000036000017945 */ /* 0x000fe80003800000 */
[----:B------:R-:W-:Y:S05]  /*32f0*/  @P1 BRA `(.L_x_3774) ;  /* 0x0000000000d01947 */ /* 0x000fea0003800000 */
[----:B-12---:R1:W2:Y:S01]  /*3300*/  LDS.128 R4, [R106+0x2000] ;  /* 0x002000006a047984 */ /* 0x0062a20000000c00 */
[----:B------:R-:W-:Y:S01]  /*3310*/  ISETP.GE.AND P4, PT, R28, R103, PT ;  /* 0x000000671c00720c */ /* 0x000fe20003f86270 */
[----:B------:R-:W-:-:S12]  /*3320*/  BSSY B2, `(.L_x_3775) ;  /* 0x0000030000027945 */ /* 0x000fd80003800000 */
[----:B-1----:R-:W-:Y:S05]  /*3330*/  @P4 BRA `(.L_x_3776) ;  /* 0x0000000000b84947 */ /* 0x002fea0003800000 */
[--C-:B------:R-:W-:Y:S02]  /*3340*/  SHF.R.U64 R33, R26, 0x10, R27.reuse ;  /* 0x000000101a217819 */ /* 0x100fe4000000121b */
[----:B------:R-:W-:Y:S02]  /*3350*/  SHF.R.U32.HI R32, RZ, 0x10, R27 ;  /* 0x00000010ff207819 */ /* 0x000fe4000001161b */
[--C-:B------:R-:W-:Y:S02]  /*3360*/  SHF.R.U32.HI R26, RZ, 0x10, R25.reuse ;  /* 0x00000010ff1a7819 */ /* 0x100fe40000011619 */
[----:B------:R-:W-:Y:S01]  /*3370*/  SHF.R.U64 R27, R24, 0x10, R25 ;  /* 0x00000010181b7819 */ /* 0x000fe20000001219 */
[----:B--2---:R-:W-:Y:S01]  /*3380*/  IMAD.U32 R24, R7, 0x10000, RZ ;  /* 0x0001000007187824 */ /* 0x004fe200078e00ff */
[----:B------:R-:W-:Y:S02]  /*3390*/  PRMT R107, R107, 0x5410, R26 ;  /* 0x000054106b6b7816 */ /* 0x000fe4000000001a */
[----:B------:R-:W-:-:S02]  /*33a0*/  PRMT R109, R109, 0x5410, R32 ;  /* 0x000054106d6d7816 */ /* 0x000fc40000000020 */
[----:B------:R-:W-:Y:S02]  /*33b0*/  PRMT R108, R108, 0x5410, R27 ;  /* 0x000054106c6c7816 */ /* 0x000fe4000000001b */
[----:B------:R-:W-:Y:S01]  /*33c0*/  LOP3.LUT R15, R6, 0xffff0000, RZ, 0xc0, !PT ;  /* 0xffff0000060f7812 */ /* 0x000fe200078ec0ff */
[----:B------:R-:W-:Y:S01]  /*33d0*/  IMAD.U32 R27, R109, 0x10000, RZ ;  /* 0x000100006d1b7824 */ /* 0x000fe200078e00ff */
[----:B------:R-:W-:Y:S02]  /*33e0*/  LOP3.LUT R25, R7, 0xffff0000, RZ, 0xc0, !PT ;  /* 0xffff000007197812 */ /* 0x000fe400078ec0ff */
[----:B------:R-:W-:Y:S01]  /*33f0*/  PRMT R110, R110, 0x5410, R33 ;  /* 0x000054106e6e7816 */ /* 0x000fe20000000021 */
[----:B------:R-:W-:Y:S01]  /*3400*/  IMAD.U32 R33, R107, 0x10000, RZ ;  /* 0x000100006b217824 */ /* 0x000fe200078e00ff */
[----:B------:R-:W-:Y:S02]  /*3410*/  LOP3.LUT R7, R5, 0xffff0000, RZ, 0xc0, !PT ;  /* 0xffff000005077812 */ /* 0x000fe400078ec0ff */
[----:B------:R-:W-:Y:S01]  /*3420*/  LOP3.LUT R32, R108, 0xffff0000, RZ, 0xc0, !PT ;  /* 0xffff00006c207812 */ /* 0x000fe200078ec0ff */
[----:B------:R-:W-:Y:S01]  /*3430*/  FMUL.FTZ R37, R15, R33 ;  /* 0x000000210f257220 */ /* 0x000fe20000410000 */
[----:B------:R-:W-:Y:S01]  /*3440*/  SHF.L.U32 R14, R6, 0x10, RZ ;  /* 0x00000010060e7819 */ /* 0x000fe200000006ff */
[----:B------:R-:W-:Y:S01]  /*3450*/  IMAD.U32 R6, R5, 0x10000, RZ ;  /* 0x0001000005067824 */ /* 0x000fe200078e00ff */
[----:B------:R-:W-:Y:S01]  /*3460*/  LOP3.LUT R26, R110, 0xffff0000, RZ, 0xc0, !PT ;  /* 0xffff00006e1a7812 */ /* 0x000fe200078ec0ff */
[----:B------:R-:W-:Y:S01]  /*3470*/  FMUL.FTZ R35, R7, R32 ;  /* 0x0000002007237220 */ /* 0x000fe20000410000 */
[-C--:B------:R-:W-:Y:S01]  /*3480*/  FMUL.FTZ R15, R15, R27.reuse ;  /* 0x0000001b0f0f7220 */ /* 0x080fe20000410000 */
[----:B------:R-:W-:Y:S01]  /*3490*/  LOP3.LUT R107, R107, 0xffff0000, RZ, 0xc0, !PT ;  /* 0xffff00006b6b7812 */ /* 0x000fe200078ec0ff */
[----:B------:R-:W-:Y:S01]  /*34a0*/  IMAD.U32 R5, R4, 0x10000, RZ ;  /* 0x0001000004057824 */ /* 0x000fe200078e00ff */
        /* <DEDUP_REMOVED lines=23> */
.L_x_3776:
[----:B------:R-:W-:Y:S05]  /*3620*/  BSYNC B2 ;  /* 0x0000000000027941 */ /* 0x000fea0003800000 */
.L_x_3775:
[----:B--2---:R3:W-:Y:S02]  /*3630*/  STG.E.128 desc[UR40][R12.64], R4 ;  /* 0x000000040c007986 */ /* 0x0047e4000c101d28 */
.L_x_3774:
[----:B------:R-:W-:Y:S05]  /*3640*/  BSYNC B1 ;  /* 0x0000000000017941 */ /* 0x000fea0003800000 */
.L_x_3773:
        /* <DEDUP_REMOVED lines=34> */
[----:B------:R-:W-:Y:S01]  /*3870*/  SHF.L.U32 R104, R104, 0x10, RZ ;  /* 0x0000001068687819 */ /* 0x000fe200000006ff */
[----:B------:R-:W-:Y:S01]  /*3880*/  FFMA.FTZ R8, R8, R25, R9 ;  /* 0x0000001908087223 */ /* 0x000fe20000010009 */
[----:B------:R-:W-:-:S02]  /*3890*/  IMAD.U32 R98, R98, 0x10000, RZ ;  /* 0x0001000062627824 */ /* 0x000fc400078e00ff */
[C---:B------:R-:W-:Y:S01]  /*38a0*/  FMUL.FTZ R9, R11.reuse, R105 ;  /* 0x000000690b097220 */ /* 0x040fe20000410000 */
        /* <DEDUP_REMOVED lines=14> */
.L_x_3778:
[----:B------:R-:W-:Y:S05]  /*3990*/  BSYNC B1 ;  /* 0x0000000000017941 */ /* 0x000fea0003800000 */
.L_x_3777:
[----:B--2---:R1:W-:Y:S01]  /*39a0*/  STG.E.128 desc[UR40][R12.64+0x40], R4 ;  /* 0x000040040c007986 */ /* 0x0043e2000c101d28 */
[----:B------:R-:W-:Y:S05]  /*39b0*/  BRA `(.L_x_3772) ;  /* 0x0000001400c47947 */ /* 0x000fea0003800000 */
.L_x_3756:
[----:B------:R-:W-:Y:S02]  /*39c0*/  ISETP.GE.AND P3, PT, R219, R100, PT ;  /* 0x00000064db00720c */ /* 0x000fe40003f66270 */
        /* <DEDUP_REMOVED lines=18> */
[----:B------:R-:W-:Y:S02]  /*3af0*/  CS2R R12, SRZ ;  /* 0x00000000000c7805 */ /* 0x000fe4000001ff00 */
[----:B------:R-:W-:-:S05]  /*3b00*/  @!P4 IADD3 R4, P5, R44, R4, RZ ;  /* 0x000000042c04c210 */ /* 0x000fca0007fbe0ff */
[----:B------:R-:W-:Y:S01]  /*3b10*/  @!P4 IMAD.X R10, R107, 0x1, R71, P5 ;  /* 0x000000016b0ac824 */ /* 0x000fe200028e0647 */
[C---:B---3--:R-:W-:Y:S01]  /*3b20*/  @!P4 LEA R32, P5, R4.reuse, R32, 0x1 ;  /* 0x000000200420c211 */ /* 0x048fe200078a08ff */
[----:B------:R2:W3:Y:S03]  /*3b30*/  @!P4 LDG.E.128 R12, desc[UR40][R6.64] ;  /* 0x00000028060cc981 */ /* 0x0004e6000c1e1d00 */
[----:B------:R-:W-:-:S05]  /*3b40*/  @!P4 LEA.HI.X R33, R4, R33, R10, 0x1, P5 ;  /* 0x000000210421c211 */ /* 0x000fca00028f0c0a */
[----:B------:R3:W4:Y:S01]  /*3b50*/  @!P4 LDG.E.128 R24, desc[UR40][R32.64] ;  /* 0x000000282018c981 */ /* 0x000722000c1e1d00 */
        /* <DEDUP_REMOVED lines=13> */
[----:B---3--:R-:W-:Y:S02]  /*3c30*/  IMAD.MOV.U32 R32, RZ, RZ, R14 ;  /* 0x000000ffff207224 */ /* 0x008fe400078e000e */
[----:B------:R-:W-:-:S03]  /*3c40*/  IMAD.MOV.U32 R33, RZ, RZ, R15 ;  /* 0x000000ffff217224 */ /* 0x000fc600078e000f */
[----:B------:R-:W-:Y:S02]  /*3c50*/  PRMT R124, R32, 0x7610, R124 ;  /* 0x00007610207c7816 */ /* 0x000fe4000000007c */
[----:B------:R-:W-:Y:S01]  /*3c60*/  PRMT R108, R108, 0x5410, R33 ;  /* 0x000054106c6c7816 */ /* 0x000fe20000000021 */
[----:B----4-:R-:W-:Y:S02]  /*3c70*/  IMAD.MOV.U32 R32, RZ, RZ, R26 ;  /* 0x000000ffff207224 */ /* 0x010fe400078e001a */
[----:B------:R-:W-:Y:S02]  /*3c80*/  IMAD.MOV.U32 R33, RZ, RZ, R27 ;  /* 0x000000ffff217224 */ /* 0x000fe400078e001b */
[----:B0-----:R-:W-:Y:S02]  /*3c90*/  IMAD.MOV.U32 R34, RZ, RZ, R24 ;  /* 0x000000ffff227224 */ /* 0x001fe400078e0018 */
[----:B------:R-:W-:Y:S02]  /*3ca0*/  IMAD.MOV.U32 R35, RZ, RZ, R25 ;  /* 0x000000ffff237224 */ /* 0x000fe400078e0019 */
[----:B------:R-:W-:Y:S01]  /*3cb0*/  IMAD.MOV.U32 R38, RZ, RZ, R12 ;  /* 0x000000ffff267224 */ /* 0x000fe200078e000c */
[----:B------:R-:W-:-:S02]  /*3cc0*/  PRMT R132, R32, 0x7610, R132 ;  /* 0x0000761020847816 */ /* 0x000fc40000000084 */
[----:B------:R-:W-:Y:S01]  /*3cd0*/  PRMT R133, R33, 0x7610, R133 ;  /* 0x0000761021857816 */ /* 0x000fe20000000085 */
[----:B--2---:R-:W-:Y:S01]  /*3ce0*/  IMAD.MOV.U32 R32, RZ, RZ, R10 ;  /* 0x000000ffff207224 */ /* 0x004fe200078e000a */
[----:B------:R-:W-:Y:S01]  /*3cf0*/  PRMT R134, R34, 0x7610, R134 ;  /* 0x0000761022867816 */ /* 0x000fe20000000086 */
[----:B------:R-:W-:Y:S01]  /*3d00*/  IMAD.MOV.U32 R33, RZ, RZ, R11 ;  /* 0x000000ffff217224 */ /* 0x000fe200078e000b */
[----:B------:R-:W-:Y:S01]  /*3d10*/  PRMT R112, R112, 0x5410, R35 ;  /* 0x0000541070707816 */ /* 0x000fe20000000023 */
[----:B------:R-:W-:Y:S01]  /*3d20*/  IMAD.MOV.U32 R34, RZ, RZ, R8 ;  /* 0x000000ffff227224 */ /* 0x000fe200078e0008 */
[----:B------:R-:W-:Y:S02]  /*3d30*/  PRMT R110, R110, 0x5410, R38 ;  /* 0x000054106e6e7816 */ /* 0x000fe40000000026 */
[----:B------:R-:W-:Y:S01]  /*3d40*/  MOV R35, R9 ;  /* 0x0000000900237202 */ /* 0x000fe20000000f00 */
        /* <DEDUP_REMOVED lines=12> */
[----:B------:R-:W-:Y:S02]  /*3e10*/  PRMT R116, R34, 0x7610, R116 ;  /* 0x0000761022747816 */ /* 0x000fe40000000074 */
[----:B------:R-:W-:Y:S01]  /*3e20*/  PRMT R117, R35, 0x7610, R117 ;  /* 0x0000761023757816 */ /* 0x000fe20000000075 */
[----:B------:R-:W-:Y:S06]  /*3e30*/  @!P3 BRA `(.L_x_3779) ;  /* 0x000000000004b947 */ /* 0x000fec0003800000 */
[----:B------:R-:W-:Y:S01]  /*3e40*/  BPT.TRAP 0x1 ;  /* 0x000000040000795c */ /* 0x000fe20000300000 */
.L_x_3779:
        /* <DEDUP_REMOVED lines=9> */
.L_x_4003:
[----:B------:R-:W-:Y:S05]  /*3ee0*/  BSYNC B1 ;  /* 0x0000000000017941 */ /* 0x000fea0003800000 */
.L_x_3780:
        /* <DEDUP_REMOVED lines=47> */
[----:B------:R-:W-:-:S02]  /*41e0*/  LOP3.LUT R128, R128, 0xffff0000, RZ, 0xc0, !PT ;  /* 0xffff000080807812 */ /* 0x000fc400078ec0ff */
        /* <DEDUP_REMOVED lines=8> */
[----:B------:R-:W-:Y:S01]  /*4270*/  SHF.L.U32 R24, R35, 0x10, RZ ;  /* 0x0000001023187819 */ /* 0x000fe200000006ff */
        /* <DEDUP_REMOVED lines=59> */
.L_x_3785:
[----:B------:R-:W-:Y:S05]  /*4630*/  BSYNC B2 ;  /* 0x0000000000027941 */ /* 0x000fea0003800000 */
.L_x_3784:
        /* <DEDUP_REMOVED lines=12> */
.L_x_3783:
[----:B------:R-:W-:Y:S05]  /*4700*/  BSYNC B1 ;  /* 0x0000000000017941 */ /* 0x000fea0003800000 */
.L_x_3782:
        /* <DEDUP_REMOVED lines=18> */
[----:B------:R-:W-:-:S04]  /*4830*/  LOP3.LUT R13, R12, R14, RZ, 0x3c, !PT ;  /* 0x0000000e0c0d7212 */ /* 0x000fc800078e3cff */
[----:B------:R-:W-:Y:S01]  /*4840*/  IADD3 R15, R210, R13, RZ ;  /* 0x0000000dd20f7210 */ /* 0x000fe20007ffe0ff */
[----:B------:R-:W-:-:S04]  /*4850*/  IMAD R13, R2, 0x1800, R65 ;  /* 0x00001800020d7824 */ /* 0x000fc800078e0241 */
        /* <DEDUP_REMOVED lines=30> */
[----:B------:R-:W-:Y:S01]  /*4a40*/  LOP3.LUT R113, R113, 0xffff0000, RZ, 0xc0, !PT ;  /* 0xffff000071717812 */ /* 0x000fe200078ec0ff */
[----:B------:R-:W-:Y:S01]  /*4a50*/  IMAD.U32 R5, R110, 0x10000, RZ ;  /* 0x000100006e057824 */ /* 0x000fe200078e00ff */
[----:B------:R-:W-:Y:S01]  /*4a60*/  SHF.R.U64 R111, R8, 0x10, R9 ;  /* 0x00000010086f7819 */ /* 0x000fe20000001209 */
        /* <DEDUP_REMOVED lines=38> */
[----:B------:R-:W-:Y:S01]  /*4cd0*/  SHF.L.U32 R6, R114, 0x10, RZ ;  /* 0x0000001072067819 */ /* 0x000fe200000006ff */
[----:B------:R-:W-:Y:S01]  /*4ce0*/  IMAD.U32 R4, R108, 0x10000, RZ ;  /* 0x000100006c047824 */ /* 0x000fe200078e00ff */
[----:B------:R-:W-:Y:S01]  /*4cf0*/  LOP3.LUT R9, R114, 0xffff0000, RZ, 0xc0, !PT ;  /* 0xffff000072097812 */ /* 0x000fe200078ec0ff */
[----:B------:R-:W-:Y:S01]  /*4d00*/  IMAD.U32 R7, R14, 0x10000, RZ ;  /* 0x000100000e077824 */ /* 0x000fe200078e00ff */
        /* <DEDUP_REMOVED lines=23> */
.L_x_3787:
[----:B------:R-:W-:Y:S05]  /*4e80*/  BSYNC B1 ;  /* 0x0000000000017941 */ /* 0x000fea0003800000 */
.L_x_3786:
        /* <DEDUP_REMOVED lines=10> */
.L_x_3755:
[----:B------:R-:W-:-:S06]  /*4f30*/  UISETP.NE.AND UP0, UPT, UR44, 0x3, UPT ;  /* 0x000000032c00788c */ /* 0x000fcc000bf05270 */
[----:B------:R-:W-:-:S13]  /*4f40*/  PLOP3.LUT P3, PT, PT, PT, UP0, 0x80, 0x0 ;  /* 0x000000000000781c */ /* 0x000fda0003f6f008 */
[----:B------:R-:W-:Y:S05]  /*4f50*/  @!P3 BRA `(.L_x_3788) ;  /* 0x000000000004b947 */ /* 0x000fea0003800000 */
[----:B------:R-:W-:Y:S01]  /*4f60*/  BPT.TRAP 0x1 ;  /* 0x000000040000795c */ /* 0x000fe20000300000 */
.L_x_3788:
[----:B------:R-:W-:Y:S01]  /*4f70*/  IMAD R88, R2, 0x8, R18 ;  /* 0x0000000802587824 */ /* 0x000fe200078e0212 */
[----:B------:R-:W-:Y:S01]  /*4f80*/  SHF.L.U32 R101, R204, 0x1f, RZ ;  /* 0x0000001fcc657819 */ /* 0x000fe200000006ff */
[----:B------:R-:W-:Y:S01]  /*4f90*/  IMAD R100, R59, -0x60, R60 ;  /* 0xffffffa03b647824 */ /* 0x000fe200078e023c */
[----:B------:R-:W-:Y:S02]  /*4fa0*/  BSSY B1, `(.L_x_3789) ;  /* 0x0000004000017945 */ /* 0x000fe40003800000 */
[----:B------:R-:W0:Y:S02]  /*4fb0*/  SYNCS.PHASECHK.TRANS64.TRYWAIT P4, [R88+URZ+0x22890], R101 ;  /* 0x02289065580075a7 */ /* 0x000e24000808017f */
[----:B------:R-:W-:Y:S01]  /*4fc0*/  VIMNMX R100, R100, 0x60, PT ;  /* 0x0000006064647848 */ /* 0x000fe20003fe0100 */
[----:B0-----:R-:W-:Y:S06]  /*4fd0*/  @!P4 BRA `(.L_x_3790) ;  /* 0x00000144005cc947 */ /* 0x001fec0003800000 */
.L_x_4004:
[----:B------:R-:W-:Y:S05]  /*4fe0*/  BSYNC B1 ;  /* 0x0000000000017941 */ /* 0x000fea0003800000 */
.L_x_3789:
        /* <DEDUP_REMOVED lines=8> */
.L_x_3792:
[----:B------:R-:W-:Y:S05]  /*5070*/  BSYNC B1 ;  /* 0x0000000000017941 */ /* 0x000fea0003800000 */
.L_x_3791:
[----:B------:R-:W-:Y:S05]  /*5080*/  @P4 BRA `(.L_x_3772) ;  /* 0x0000000000104947 */ /* 0x000fea0003800000 */
[----:B-1----:R-:W1:Y:S04]  /*5090*/  @!P1 LDS.128 R4, [R106+0x2000] ;  /* 0x002000006a049984 */ /* 0x002e680000000c00 */
[----:B------:R-:W2:Y:S04]  /*50a0*/  @!P2 LDS.128 R8, [R102+0x2000] ;  /* 0x002000006608a984 */ /* 0x000ea80000000c00 */
[----:B-1----:R3:W-:Y:S04]  /*50b0*/  @!P1 STG.E.128 desc[UR40][R12.64], R4 ;  /* 0x000000040c009986 */ /* 0x0027e8000c101d28 */
[----:B--2---:R3:W-:Y:S02]  /*50c0*/  @!P2 STG.E.128 desc[UR40][R12.64+0x40], R8 ;  /* 0x000040080c00a986 */ /* 0x0047e4000c101d28 */
.L_x_3772:
[----:B------:R-:W-:Y:S05]  /*50d0*/  BSYNC B0 ;  /* 0x0000000000007941 */ /* 0x000fea0003800000 */
.L_x_3754:
        /* <DEDUP_REMOVED lines=17> */
.L_x_3794:
[----:B------:R-:W-:Y:S05]  /*51f0*/  BSYNC B0 ;  /* 0x0000000000007941 */ /* 0x000fea0003800000 */
.L_x_3793:
[----:B------:R-:W2:Y:S01]  /*5200*/  SYNCS.PHASECHK.TRANS64.TRYWAIT P3, [R88+URZ+0x228b0], R101 ;  /* 0x0228b065580075a7 */ /* 0x000ea2000806017f */
[----:B------:R-:W-:Y:S01]  /*5210*/  ULDC UR45, c[0x0][0x310] ;  /* 0x0000c400002d7ab9 */ /* 0x000fe20000000800 */
[----:B------:R-:W-:Y:S01]  /*5220*/  ULDC.64 UR42, c[0x0][0x318] ;  /* 0x0000c600002a7ab9 */ /* 0x000fe20000000a00 */
[----:B------:R-:W-:Y:S01]  /*5230*/  ULDC.64 UR38, c[0x0][0x308] ;  /* 0x0000c20000267ab9 */ /* 0x000fe20000000a00 */
[----:B------:R-:W-:Y:S01]  /*5240*/  BSSY B0, `(.L_x_3795) ;  /* 0x0000003000007945 */ /* 0x000fe20003800000 */
[----:B-1----:R-:W-:-:S03]  /*5250*/  IMAD R4, R2, 0x6000, R77 ;  /* 0x0000600002047824 */ /* 0x002fc600078e024d */
[----:B--2---:R-:W-:Y:S05]  /*5260*/  @!P3 BRA `(.L_x_3796) ;  /* 0x0000014000ccb947 */ /* 0x004fea0003800000 */
.L_x_4005:
[----:B------:R-:W-:Y:S05]  /*5270*/  BSYNC B0 ;  /* 0x0000000000007941 */ /* 0x000fea0003800000 */
.L_x_3795:
        /* <DEDUP_REMOVED lines=39> */
.L_x_3798:
[----:B------:R-:W-:Y:S05]  /*54f0*/  BSYNC B0 ;  /* 0x0000000000007941 */ /* 0x000fea0003800000 */
.L_x_3797:
        /* <DEDUP_REMOVED lines=10> */
[----:B------:R-:W-:-:S04]  /*55a0*/  LEA R32, P3, R4, UR38, 0x1 ;  /* 0x0000002604207c11 */ /* 0x000fc8000f8608ff */
[----:B------:R-:W-:-:S04]  /*55b0*/  IADD3 R5, R5, R7, RZ ;  /* 0x0000000705057210 */ /* 0x000fc80007ffe0ff */
        /* <DEDUP_REMOVED lines=25> */
.L_x_3800:
[----:B------:R-:W-:Y:S05]  /*5750*/  BSYNC B0 ;  /* 0x0000000000007941 */ /* 0x000fea0003800000 */
.L_x_3799:
        /* <DEDUP_REMOVED lines=22> */
.L_x_3749:
[----:B------:R-:W-:Y:S01]  /*58c0*/  ISETP.GE.AND P2, PT, R176, 0x1, PT ;  /* 0x00000001b000780c */ /* 0x000fe20003f46270 */
[----:B------:R-:W-:Y:S01]  /*58d0*/  IMAD.MOV.U32 R3, RZ, RZ, RZ ;  /* 0x000000ffff037224 */ /* 0x000fe200078e00ff */
[----:B------:R-:W-:Y:S02]  /*58e0*/  PLOP3.LUT P1, PT, PT, PT, PT, 0x80, 0x0 ;  /* 0x000000000000781c */ /* 0x000fe40003f2f070 */
[----:B------:R-:W-:Y:S01]  /*58f0*/  CS2R R4, SRZ ;  /* 0x0000000000047805 */ /* 0x000fe2000001ff00 */
        /* <DEDUP_REMOVED lines=30> */
[----:B----4-:R-:W-:Y:S02]  /*5ae0*/  CS2R R88, SRZ ;  /* 0x0000000000587805 */ /* 0x010fe4000001ff00 */
        /* <DEDUP_REMOVED lines=37> */
.L_x_3802:
        /* <DEDUP_REMOVED lines=10> */
.L_x_4008:
        /* <DEDUP_REMOVED lines=18> */
[----:B------:R-:W-:Y:S01]  /*5f00*/  MOV R8, 0x70 ;  /* 0x0000007000087802 */ /* 0x000fe20000000f00 */
[----:B------:R-:W-:Y:S02]  /*5f10*/  IMAD.U32 R7, RZ, RZ, UR7 ;  /* 0x00000007ff077e24 */ /* 0x000fe4000f8e00ff */
[----:B------:R-:W-:-:S02]  /*5f20*/  IMAD.U32 R10, RZ, RZ, UR4 ;  /* 0x00000004ff0a7e24 */ /* 0x000fc4000f8e00ff */
[----:B------:R-:W-:Y:S02]  /*5f30*/  IMAD.U32 R11, RZ, RZ, UR5 ;  /* 0x00000005ff0b7e24 */ /* 0x000fe4000f8e00ff */
[----:B------:R-:W-:Y:S02]  /*5f40*/  IMAD.MOV.U32 R12, RZ, RZ, 0x1 ;  /* 0x00000001ff0c7424 */ /* 0x000fe400078e00ff */
[----:B0-----:R-:W-:-:S07]  /*5f50*/  IMAD.MOV.U32 R13, RZ, RZ, RZ ;  /* 0x000000ffff0d7224 */ /* 0x001fce00078e00ff */
[----:B------:R-:W-:-:S07]  /*5f60*/  LEPC R20, `(.L_x_3806) ;  /* 0x000000001014794e */ /* 0x000fce0000000000 */
[----:B-1---5:R-:W-:Y:S05]  /*5f70*/  CALL.ABS.NOINC R14 ;  /* 0x000000000e007343 */ /* 0x022fea0003c00000 */
.L_x_3806:
[----:B------:R-:W-:Y:S05]  /*5f80*/  BSYNC B6 ;  /* 0x0000000000067941 */ /* 0x000fea0003800000 */
.L_x_3805:
        /* <DEDUP_REMOVED lines=12> */
.L_x_3810:
[----:B-1----:R1:W2:Y:S02]  /*6050*/  SYNCS.PHASECHK.TRANS64.TRYWAIT P0, [R18+URZ+0x22800], R3 ;  /* 0x02280003120075a7 */ /* 0x0022a4000800017f */
[----:B--2---:R-:W-:Y:S05]  /*6060*/  @!P0 NANOSLEEP.SYNCS 0x989680 ;  /* 0x009896800000895d */ /* 0x004fea0003900000 */
[----:B------:R-:W2:Y:S02]  /*6070*/  @!P0 SYNCS.PHASECHK.TRANS64 P0, [R18+URZ+0x22800], R3 ;  /* 0x02280003120085a7 */ /* 0x000ea4000800007f */
[----:B--2---:R-:W-:Y:S05]  /*6080*/  @!P0 BRA `(.L_x_3810) ;  /* 0xfffffffc00f08947 */ /* 0x004fea000383ffff */
.L_x_3809:
[----:B------:R-:W-:Y:S05]  /*6090*/  BSYNC B0 ;  /* 0x0000000000007941 */ /* 0x000fea0003800000 */
.L_x_3808:
[----:B------:R-:W-:Y:S05]  /*60a0*/  BRA `(.L_x_3811) ;  /* 0x0000003000047947 */ /* 0x000fea0003800000 */
.L_x_3807:
[----:B------:R-:W0:Y:S01]  /*60b0*/  LDC.64 R14, c[0x0][0x3e8] ;  /* 0x0000fa00ff0e7b82 */ /* 0x000e220000000a00 */
[----:B-----5:R-:W-:Y:S01]  /*60c0*/  SHF.R.S32.HI R3, RZ, 0x1f, R31 ;  /* 0x0000001fff037819 */ /* 0x020fe2000001141f */
[----:B------:R-:W-:Y:S01]  /*60d0*/  IMAD.SHL.U32 R24, R236, 0x4, RZ ;  /* 0x00000004ec187824 */ /* 0x000fe200078e00ff */
[----:B------:R-:W-:Y:S01]  /*60e0*/  LOP3.LUT P0, RZ, R26, 0x3ff, RZ, 0xc0, !PT ;  /* 0x000003ff1aff7812 */ /* 0x000fe2000780c0ff */
[----:B------:R-:W-:Y:S01]  /*60f0*/  IMAD.MOV.U32 R4, RZ, RZ, R16 ;  /* 0x000000ffff047224 */ /* 0x000fe200078e0010 */
[----:B------:R-:W-:Y:S01]  /*6100*/  BSSY B6, `(.L_x_3812) ;  /* 0x0000031000067945 */ /* 0x000fe20003800000 */
[----:B------:R-:W-:Y:S01]  /*6110*/  IMAD.MOV.U32 R5, RZ, RZ, R17 ;  /* 0x000000ffff057224 */ /* 0x000fe200078e0011 */
[----:B------:R-:W-:Y:S01]  /*6120*/  SHF.R.S32.HI R25, RZ, 0x1f, R24 ;  /* 0x0000001fff197819 */ /* 0x000fe20000011418 */
[----:B------:R-:W1:Y:S01]  /*6130*/  LDC.64 R12, c[0x0][0x3d8] ;  /* 0x0000f600ff0c7b82 */ /* 0x000e620000000a00 */
[-C--:B0-----:R-:W-:Y:S01]  /*6140*/  IMAD R6, R3, R14.reuse, RZ ;  /* 0x0000000e03067224 */ /* 0x081fe200078e02ff */
[----:B------:R-:W-:Y:S01]  /*6150*/  SHF.L.U64.HI R59, R14, 0x6, R15 ;  /* 0x000000060e3b7819 */ /* 0x000fe2000001020f */
[----:B------:R-:W-:-:S04]  /*6160*/  IMAD.WIDE.U32 R10, R19, R14, R4 ;  /* 0x0000000e130a7225 */ /* 0x000fc800078e0004 */
[----:B------:R-:W-:Y:S02]  /*6170*/  IMAD R28, R227, R14, RZ ;  /* 0x0000000ee31c7224 */ /* 0x000fe400078e02ff */
[-C--:B-1----:R-:W-:Y:S01]  /*6180*/  IMAD R0, R3, R12.reuse, RZ ;  /* 0x0000000c03007224 */ /* 0x082fe200078e02ff */
[----:B------:R-:W-:Y:S01]  /*6190*/  SHF.L.U64.HI R57, R12, 0x6, R13 ;  /* 0x000000060c397819 */ /* 0x000fe2000001020d */
[----:B------:R-:W-:-:S04]  /*61a0*/  IMAD.WIDE.U32 R8, R19, R12, R4 ;  /* 0x0000000c13087225 */ /* 0x000fc800078e0004 */
[C---:B------:R-:W-:Y:S02]  /*61b0*/  IMAD R49, R31.reuse, R15, R6 ;  /* 0x0000000f1f317224 */ /* 0x040fe400078e0206 */
[----:B------:R-:W-:-:S04]  /*61c0*/  IMAD.WIDE.U32 R42, R31, R14, RZ ;  /* 0x0000000e1f2a7225 */ /* 0x000fc800078e00ff */
[-C--:B------:R-:W-:Y:S02]  /*61d0*/  IMAD R20, R227, R12.reuse, RZ ;  /* 0x0000000ce3147224 */ /* 0x080fe400078e02ff */
[----:B------:R-:W-:-:S04]  /*61e0*/  IMAD.WIDE.U32 R44, R31, R12, RZ ;  /* 0x0000000c1f2c7225 */ /* 0x000fc800078e00ff */
[----:B------:R-:W-:Y:S01]  /*61f0*/  IMAD R47, R31, R13, R0 ;  /* 0x0000000d1f2f7224 */ /* 0x000fe200078e0200 */
[----:B------:R-:W-:Y:S01]  /*6200*/  IADD3 R26, P3, R8, R44, RZ ;  /* 0x0000002c081a7210 */ /* 0x000fe20007f7e0ff */
[----:B------:R-:W-:-:S04]  /*6210*/  IMAD.WIDE.U32 R4, R19, R12, R24 ;  /* 0x0000000c13047225 */ /* 0x000fc800078e0018 */
[----:B------:R-:W-:Y:S01]  /*6220*/  IMAD.WIDE.U32 R6, R19, R14, R24 ;  /* 0x0000000e13067225 */ /* 0x000fe200078e0018 */
[----:B------:R-:W-:-:S03]  /*6230*/  IADD3 R46, P1, R4, R44, RZ ;  /* 0x0000002c042e7210 */ /* 0x000fc60007f3e0ff */
[----:B------:R-:W-:Y:S01]  /*6240*/  IMAD R51, R19, R15, R28 ;  /* 0x0000000f13337224 */ /* 0x000fe200078e021c */
[-C--:B------:R-:W-:Y:S01]  /*6250*/  IADD3 R28, P4, R10, R42.reuse, RZ ;  /* 0x0000002a0a1c7210 */ /* 0x080fe20007f9e0ff */
[----:B------:R-:W-:Y:S01]  /*6260*/  IMAD.IADD R49, R49, 0x1, R43 ;  /* 0x0000000131317824 */ /* 0x000fe200078e022b */
[----:B------:R-:W-:Y:S01]  /*6270*/  IADD3 R50, P2, R6, R42, RZ ;  /* 0x0000002a06327210 */ /* 0x000fe20007f5e0ff */
[----:B------:R-:W-:Y:S02]  /*6280*/  IMAD R20, R19, R13, R20 ;  /* 0x0000000d13147224 */ /* 0x000fe400078e0214 */
[----:B------:R-:W-:Y:S01]  /*6290*/  IMAD.IADD R47, R47, 0x1, R45 ;  /* 0x000000012f2f7824 */ /* 0x000fe200078e022d */
[C---:B------:R-:W-:Y:S01]  /*62a0*/  IADD3.X R29, R49.reuse, R51, R11, P4, !PT ;  /* 0x00000033311d7210 */ /* 0x040fe200027fe40b */
[----:B------:R-:W-:Y:S01]  /*62b0*/  IMAD.SHL.U32 R58, R12, 0x40, RZ ;  /* 0x000000400c3a7824 */ /* 0x000fe200078e00ff */
[----:B------:R-:W-:Y:S01]  /*62c0*/  IADD3.X R51, R49, R7, R51, P2, !PT ;  /* 0x0000000731337210 */ /* 0x000fe200017fe433 */
[----:B------:R-:W-:Y:S01]  /*62d0*/  IMAD.SHL.U32 R60, R14, 0x40, RZ ;  /* 0x000000400e3c7824 */ /* 0x000fe200078e00ff */
[----:B------:R-:W-:-:S02]  /*62e0*/  IADD3.X R27, R47, R20, R9, P3, !PT ;  /* 0x000000142f1b7210 */ /* 0x000fc40001ffe409 */
        /* <DEDUP_REMOVED lines=17> */
[----:B-1----:R-:W-:Y:S05]  /*6400*/  CALL.ABS.NOINC R14 ;  /* 0x000000000e007343 */ /* 0x002fea0003c00000 */
.L_x_3813:
[----:B------:R-:W-:Y:S05]  /*6410*/  BSYNC B6 ;  /* 0x0000000000067941 */ /* 0x000fea0003800000 */
.L_x_3812:
        /* <DEDUP_REMOVED lines=68> */
.L_x_3817:
[----:B------:R-:W-:Y:S05]  /*6860*/  BSYNC B1 ;  /* 0x0000000000017941 */ /* 0x000fea0003800000 */
.L_x_3816:
        /* <DEDUP_REMOVED lines=24> */
.L_x_3819:
[----:B------:R-:W-:Y:S05]  /*69f0*/  BSYNC B1 ;  /* 0x0000000000017941 */ /* 0x000fea0003800000 */
.L_x_3818:
[C---:B------:R-:W-:Y:S01]  /*6a00*/  IMAD.WIDE.U32 R10, R3.reuse, R6, R10 ;  /* 0x00000006030a7225 */ /* 0x040fe200078e000a */
[----:B------:R-:W-:Y:S01]  /*6a10*/  LEA.HI R0, R220, R220, RZ, 0x1 ;  /* 0x000000dcdc007211 */ /* 0x000fe200078f08ff */
[----:B------:R-:W-:Y:S01]  /*6a20*/  ULDC.64 UR4, c[0x0][0x3c8] ;  /* 0x0000f20000047ab9 */ /* 0x000fe20000000a00 */
[----:B01----:R-:W-:Y:S01]  /*6a30*/  SHF.L.U32 R14, R234, 0x6, RZ ;  /* 0x00000006ea0e7819 */ /* 0x003fe200000006ff */
[----:B------:R-:W-:Y:S01]  /*6a40*/  IMAD.WIDE.U32 R12, R3, R4, R12 ;  /* 0x00000004030c7225 */ /* 0x000fe200078e000c */
[----:B------:R-:W-:Y:S01]  /*6a50*/  LOP3.LUT R15, R0, 0xfffffffe, RZ, 0xc0, !PT ;  /* 0xfffffffe000f7812 */ /* 0x000fe200078ec0ff */
[----:B------:R-:W-:Y:S01]  /*6a60*/  ULDC.64 UR6, c[0x0][0x3e0] ;  /* 0x0000f80000067ab9 */ /* 0x000fe20000000a00 */
[----:B------:R-:W-:Y:S01]  /*6a70*/  LOP3.LUT R39, R14, 0x1c0, RZ, 0xc0, !PT ;  /* 0x000001c00e277812 */ /* 0x000fe200078ec0ff */
[C---:B------:R-:W-:Y:S01]  /*6a80*/  IMAD R6, R41.reuse, R6, RZ ;  /* 0x0000000629067224 */ /* 0x040fe200078e02ff */
[----:B------:R-:W-:Y:S01]  /*6a90*/  LEA R0, P3, R12, UR6, 0x1 ;  /* 0x000000060c007c11 */ /* 0x000fe2000f8608ff */
[----:B------:R-:W-:-:S02]  /*6aa0*/  IMAD R4, R41, R4, RZ ;  /* 0x0000000429047224 */ /* 0x000fc400078e02ff */
[----:B------:R-:W-:Y:S01]  /*6ab0*/  IMAD R7, R3, R7, R6 ;  /* 0x0000000703077224 */ /* 0x000fe200078e0206 */
[----:B------:R-:W-:Y:S01]  /*6ac0*/  LOP3.LUT R6, R39, 0x18, R16, 0xf8, !PT ;  /* 0x0000001827067812 */ /* 0x000fe200078ef810 */
[----:B------:R-:W-:Y:S01]  /*6ad0*/  IMAD R3, R3, R5, R4 ;  /* 0x0000000503037224 */ /* 0x000fe200078e0204 */
[----:B------:R-:W-:Y:S01]  /*6ae0*/  LEA R4, P2, R10, UR4, 0x1 ;  /* 0x000000040a047c11 */ /* 0x000fe2000f8408ff */
[----:B------:R-:W-:Y:S01]  /*6af0*/  IMAD.IADD R5, R11, 0x1, R7 ;  /* 0x000000010b057824 */ /* 0x000fe200078e0207 */
[----:B------:R-:W-:Y:S01]  /*6b00*/  UMOV UR4, 0xffffffff ;  /* 0xffffffff00047882 */ /* 0x000fe20000000000 */
[----:B------:R-:W-:Y:S01]  /*6b10*/  IMAD.IADD R3, R13, 0x1, R3 ;  /* 0x000000010d037824 */ /* 0x000fe200078e0203 */
[----:B------:R-:W-:Y:S01]  /*6b20*/  SHF.R.U32.HI R39, RZ, 0x3, R39 ;  /* 0x00000003ff277819 */ /* 0x000fe20000011627 */
[----:B------:R-:W-:Y:S01]  /*6b30*/  IMAD.IADD R7, R220, 0x1, -R15 ;  /* 0x00000001dc077824 */ /* 0x000fe200078e0a0f */
[----:B------:R-:W-:Y:S02]  /*6b40*/  LEA.HI.X R5, R10, UR5, R5, 0x1, P2 ;  /* 0x000000050a057c11 */ /* 0x000fe400090f0c05 */
[----:B------:R-:W-:-:S02]  /*6b50*/  LEA.HI.X R3, R12, UR7, R3, 0x1, P3 ;  /* 0x000000070c037c11 */ /* 0x000fc400098f0c03 */
[----:B------:R-:W-:Y:S02]  /*6b60*/  LOP3.LUT R6, R6, R39, RZ, 0x3c, !PT ;  /* 0x0000002706067212 */ /* 0x000fe400078e3cff */
[----:B------:R-:W-:Y:S01]  /*6b70*/  SHF.L.U32 R7, R7, 0x1f, RZ ;  /* 0x0000001f07077819 */ /* 0x000fe200000006ff */
[----:B------:R-:W-:Y:S06]  /*6b80*/  BRA.DIV UR4, `(.L_x_3820) ;  /* 0x0000012a04d47947 */ /* 0x000fec000b800000 */
.L_x_4011:
[----:B------:R-:W-:-:S03]  /*6b90*/  UMOV UR4, 0xffffffff ;  /* 0xffffffff00047882 */ /* 0x000fc60000000000 */
[----:B------:R-:W-:Y:S05]  /*6ba0*/  BRA.DIV UR4, `(.L_x_3821) ;  /* 0x0000012a04f47947 */ /* 0x000fea000b800000 */
.L_x_4014:
[----:B------:R-:W-:-:S03]  /*6bb0*/  UMOV UR4, 0xffffffff ;  /* 0xffffffff00047882 */ /* 0x000fc60000000000 */
[----:B------:R-:W-:Y:S05]  /*6bc0*/  BRA.DIV UR4, `(.L_x_3822) ;  /* 0x0000012e04147947 */ /* 0x000fea000b800000 */
.L_x_4017:
[----:B------:R-:W-:-:S03]  /*6bd0*/  UMOV UR4, 0xffffffff ;  /* 0xffffffff00047882 */ /* 0x000fc60000000000 */
[----:B------:R-:W-:Y:S05]  /*6be0*/  BRA.DIV UR4, `(.L_x_3823) ;  /* 0x0000012e04347947 */ /* 0x000fea000b800000 */
.L_x_4020:
[----:B------:R-:W-:-:S03]  /*6bf0*/  UMOV UR4, 0xffffffff ;  /* 0xffffffff00047882 */ /* 0x000fc60000000000 */
[----:B------:R-:W-:Y:S05]  /*6c00*/  BRA.DIV UR4, `(.L_x_3824) ;  /* 0x0000012e04547947 */ /* 0x000fea000b800000 */
.L_x_4023:
[----:B------:R-:W-:-:S03]  /*6c10*/  UMOV UR4, 0xffffffff ;  /* 0xffffffff00047882 */ /* 0x000fc60000000000 */
[----:B------:R-:W-:Y:S05]  /*6c20*/  BRA.DIV UR4, `(.L_x_3825) ;  /* 0x0000012e04747947 */ /* 0x000fea000b800000 */
.L_x_4026:
[----:B------:R-:W-:-:S03]  /*6c30*/  UMOV UR4, 0xffffffff ;  /* 0xffffffff00047882 */ /* 0x000fc60000000000 */
[----:B------:R-:W-:Y:S05]  /*6c40*/  BRA.DIV UR4, `(.L_x_3826) ;  /* 0x0000012e04947947 */ /* 0x000fea000b800000 */
.L_x_4029:
[----:B------:R-:W-:-:S03]  /*6c50*/  UMOV UR4, 0xffffffff ;  /* 0xffffffff00047882 */ /* 0x000fc60000000000 */
[----:B------:R-:W-:Y:S05]  /*6c60*/  BRA.DIV UR4, `(.L_x_3827) ;  /* 0x0000012e04b47947 */ /* 0x000fea000b800000 */
.L_x_4032:
[----:B------:R-:W0:Y:S01]  /*6c70*/  SYNCS.PHASECHK.TRANS64.TRYWAIT P2, [R18+URZ+0x22800], R7 ;  /* 0x02280007120075a7 */ /* 0x000e22000804017f */
[----:B-----5:R-:W-:Y:S01]  /*6c80*/  IMAD.MOV.U32 R3, RZ, RZ, R35 ;  /* 0x000000ffff037224 */ /* 0x020fe200078e0023 */
[----:B------:R-:W-:Y:S01]  /*6c90*/  LOP3.LUT P3, RZ, R234, 0x4, RZ, 0xc0, !PT ;  /* 0x00000004eaff7812 */ /* 0x000fe2000786c0ff */
[----:B------:R-:W-:Y:S01]  /*6ca0*/  IMAD.MOV.U32 R5, RZ, RZ, R31 ;  /* 0x000000ffff057224 */ /* 0x000fe200078e001f */
[----:B------:R-:W-:Y:S01]  /*6cb0*/  MOV R10, R27 ;  /* 0x0000001b000a7202 */ /* 0x000fe20000000f00 */
        /* <DEDUP_REMOVED lines=15> */
[----:B------:R-:W-:Y:S01]  /*6db0*/  BSSY B1, `(.L_x_3828) ;  /* 0x0000013000017945 */ /* 0x000fe20003800000 */
[----:B------:R-:W-:Y:S01]  /*6dc0*/  VIADD R4, R3, 0x18400 ;  /* 0x0001840003047836 */ /* 0x000fe20000000000 */
[----:B------:R-:W-:Y:S01]  /*6dd0*/  PRMT R13, R13, 0x5410, R0 ;  /* 0x000054100d0d7816 */ /* 0x000fe20000000000 */
[----:B------:R-:W-:Y:S01]  /*6de0*/  IMAD.MOV.U32 R6, RZ, RZ, R26 ;  /* 0x000000ffff067224 */ /* 0x000fe200078e001a */
[----:B------:R-:W-:Y:S01]  /*6df0*/  PRMT R42, R5, 0x7610, R42 ;  /* 0x00007610052a7816 */ /* 0x000fe2000000002a */
[----:B------:R-:W-:-:S02]  /*6e00*/  VIADD R0, R3, 0x18440 ;  /* 0x0001844003007836 */ /* 0x000fc40000000000 */
[----:B------:R-:W-:Y:S01]  /*6e10*/  @P3 VIADD R0, R4, 0xffffffc0 ;  /* 0xffffffc004003836 */ /* 0x000fe20000000000 */
        /* <DEDUP_REMOVED lines=12> */
.L_x_4033:
[----:B------:R-:W-:Y:S05]  /*6ee0*/  BSYNC B1 ;  /* 0x0000000000017941 */ /* 0x000fea0003800000 */
.L_x_3828:
        /* <DEDUP_REMOVED lines=56> */
.L_x_3833:
[----:B------:R-:W-:Y:S05]  /*7270*/  BSYNC B2 ;  /* 0x0000000000027941 */ /* 0x000fea0003800000 */
.L_x_3832:
        /* <DEDUP_REMOVED lines=15> */
[C---:B------:R-:W-:Y:S01]  /*7370*/  IMAD.U32 R12, R7.reuse, 0x10000, RZ ;  /* 0x00010000070c7824 */ /* 0x040fe200078e00ff */
[----:B------:R-:W-:Y:S01]  /*7380*/  LOP3.LUT R13, R7, 0xffff0000, RZ, 0xc0, !PT ;  /* 0xffff0000070d7812 */ /* 0x000fe200078ec0ff */
[----:B------:R-:W-:Y:S01]  /*7390*/  IMAD.U32 R7, R5, 0x10000, RZ ;  /* 0x0001000005077824 */ /* 0x000fe200078e00ff */
[----:B------:R-:W-:Y:S01]  /*73a0*/  SHF.L.U32 R10, R6, 0x10, RZ ;  /* 0x00000010060a7819 */ /* 0x000fe200000006ff */
[C---:B------:R-:W-:Y:S01]  /*73b0*/  FMUL.FTZ R35, R11.reuse, R33 ;  /* 0x000000210b237220 */ /* 0x040fe20000410000 */
[----:B------:R-:W-:Y:S01]  /*73c0*/  FMUL.FTZ R34, R11, R30 ;  /* 0x0000001e0b227220 */ /* 0x000fe20000410000 */
[----:B------:R-:W-:Y:S01]  /*73d0*/  FMUL.FTZ R11, R13, R32 ;  /* 0x000000200d0b7220 */ /* 0x000fe20000410000 */
[----:B------:R-:W-:-:S02]  /*73e0*/  IMAD.U32 R6, R4, 0x10000, RZ ;  /* 0x0001000004067824 */ /* 0x000fc400078e00ff */
[C---:B------:R-:W-:Y:S01]  /*73f0*/  FFMA.FTZ R35, R10.reuse, R30, -R35 ;  /* 0x0000001e0a237223 */ /* 0x040fe20000010823 */
[----:B------:R-:W-:Y:S01]  /*7400*/  FFMA.FTZ R34, R10, R33, R34 ;  /* 0x000000210a227223 */ /* 0x000fe20000010022 */
[-C--:B------:R-:W-:Y:S01]  /*7410*/  FFMA.FTZ R33, R12, R15.reuse, -R11 ;  /* 0x0000000f0c217223 */ /* 0x080fe2000001080b */
[----:B------:R-:W-:Y:S01]  /*7420*/  IMAD.U32 R11, R14, 0x10000, RZ ;  /* 0x000100000e0b7824 */ /* 0x000fe200078e00ff */
[----:B------:R-:W-:Y:S01]  /*7430*/  LOP3.LUT R4, R4, 0xffff0000, RZ, 0xc0, !PT ;  /* 0xffff000004047812 */ /* 0x000fe200078ec0ff */
[----:B------:R-:W-:Y:S01]  /*7440*/  FMUL.FTZ R37, R13, R15 ;  /* 0x0000000f0d257220 */ /* 0x000fe20000410000 */
[----:B------:R-:W-:Y:S01]  /*7450*/  LOP3.LUT R5, R5, 0xffff0000, RZ, 0xc0, !PT ;  /* 0xffff000005057812 */ /* 0x000fe200078ec0ff */
[C---:B------:R-:W-:Y:S01]  /*7460*/  IMAD.U32 R13, R31.reuse, 0x10000, RZ ;  /* 0x000100001f0d7824 */ /* 0x040fe200078e00ff */
[----:B------:R-:W-:Y:S01]  /*7470*/  LOP3.LUT R10, R31, 0xffff0000, RZ, 0xc0, !PT ;  /* 0xffff00001f0a7812 */ /* 0x000fe200078ec0ff */
[----:B------:R-:W-:Y:S01]  /*7480*/  FFMA.FTZ R32, R12, R32, R37 ;  /* 0x000000200c207223 */ /* 0x000fe20000010025 */
[----:B------:R-:W-:Y:S01]  /*7490*/  LOP3.LUT R14, R14, 0xffff0000, RZ, 0xc0, !PT ;  /* 0xffff00000e0e7812 */ /* 0x000fe200078ec0ff */
[C---:B------:R-:W-:Y:S01]  /*74a0*/  FMUL.FTZ R15, R4.reuse, R13 ;  /* 0x0000000d040f7220 */ /* 0x040fe20000410000 */
[----:B------:R-:W-:Y:S01]  /*74b0*/  FMUL.FTZ R12, R4, R11 ;  /* 0x0000000b040c7220 */ /* 0x000fe20000410000 */
[----:B------:R-:W-:-:S02]  /*74c0*/  FMUL.FTZ R30, R5, R10 ;  /* 0x0000000a051e7220 */ /* 0x000fc40000410000 */
[-C--:B------:R-:W-:Y:S01]  /*74d0*/  FMUL.FTZ R31, R5, R14.reuse ;  /* 0x0000000e051f7220 */ /* 0x080fe20000410000 */
[C---:B------:R-:W-:Y:S01]  /*74e0*/  FFMA.FTZ R4, R6.reuse, R11, -R15 ;  /* 0x0000000b06047223 */ /* 0x040fe2000001080f */
[----:B------:R-:W-:Y:S01]  /*74f0*/  FFMA.FTZ R13, R6, R13, R12 ;  /* 0x0000000d060d7223 */ /* 0x000fe2000001000c */
[C---:B------:R-:W-:Y:S01]  /*7500*/  FFMA.FTZ R5, R7.reuse, R14, -R30 ;  /* 0x0000000e07057223 */ /* 0x040fe2000001081e */
[----:B------:R-:W-:Y:S01]  /*7510*/  FFMA.FTZ R10, R7, R10, R31 ;  /* 0x0000000a070a7223 */ /* 0x000fe2000001001f */
[----:B------:R-:W-:Y:S02]  /*7520*/  F2FP.BF16.F32.PACK_AB R6, R34, R35 ;  /* 0x000000232206723e */ /* 0x000fe400000010ff */
[----:B------:R-:W-:Y:S02]  /*7530*/  F2FP.BF16.F32.PACK_AB R7, R32, R33 ;  /* 0x000000212007723e */ /* 0x000fe400000010ff */
[----:B------:R-:W-:Y:S02]  /*7540*/  F2FP.BF16.F32.PACK_AB R4, R13, R4 ;  /* 0x000000040d04723e */ /* 0x000fe400000010ff */
[----:B------:R-:W-:-:S05]  /*7550*/  F2FP.BF16.F32.PACK_AB R5, R10, R5 ;  /* 0x000000050a05723e */ /* 0x000fca00000010ff */
[----:B------:R2:W-:Y:S02]  /*7560*/  STS.128 [R0], R4 ;  /* 0x0000000400007388 */ /* 0x0005e40000000c00 */
.L_x_3831:
[----:B------:R-:W-:Y:S05]  /*7570*/  BSYNC B1 ;  /* 0x0000000000017941 */ /* 0x000fea0003800000 */
.L_x_3830:
        /* <DEDUP_REMOVED lines=53> */
.L_x_3836:
[----:B------:R-:W-:Y:S05]  /*78d0*/  BSYNC B1 ;  /* 0x0000000000017941 */ /* 0x000fea0003800000 */
.L_x_3835:
        /* <DEDUP_REMOVED lines=15> */
[----:B------:R-:W-:Y:S01]  /*79d0*/  IMAD.U32 R10, R7, 0x10000, RZ ;  /* 0x00010000070a7824 */ /* 0x000fe200078e00ff */
[----:B------:R-:W-:Y:S01]  /*79e0*/  SHF.L.U32 R8, R6, 0x10, RZ ;  /* 0x0000001006087819 */ /* 0x000fe200000006ff */
[----:B------:R-:W-:Y:S01]  /*79f0*/  IMAD.U32 R6, R5, 0x10000, RZ ;  /* 0x0001000005067824 */ /* 0x000fe200078e00ff */
[----:B------:R-:W-:Y:S01]  /*7a00*/  LOP3.LUT R7, R7, 0xffff0000, RZ, 0xc0, !PT ;  /* 0xffff000007077812 */ /* 0x000fe200078ec0ff */
[CC--:B------:R-:W-:Y:S01]  /*7a10*/  FMUL.FTZ R21, R9.reuse, R20.reuse ;  /* 0x0000001409157220 */ /* 0x0c0fe20000410000 */
[-C--:B------:R-:W-:Y:S01]  /*7a20*/  FMUL.FTZ R9, R9, R13.reuse ;  /* 0x0000000d09097220 */ /* 0x080fe20000410000 */
[----:B------:R-:W-:Y:S01]  /*7a30*/  IMAD.U32 R3, R4, 0x10000, RZ ;  /* 0x0001000004037824 */ /* 0x000fe200078e00ff */
[----:B------:R-:W-:Y:S01]  /*7a40*/  LOP3.LUT R5, R5, 0xffff0000, RZ, 0xc0, !PT ;  /* 0xffff000005057812 */ /* 0x000fe200078ec0ff */
[C---:B------:R-:W-:Y:S01]  /*7a50*/  FFMA.FTZ R21, R8.reuse, R13, -R21 ;  /* 0x0000000d08157223 */ /* 0x040fe20000010815 */
[----:B------:R-:W-:Y:S01]  /*7a60*/  FFMA.FTZ R20, R8, R20, R9 ;  /* 0x0000001408147223 */ /* 0x000fe20000010009 */
[CC--:B------:R-:W-:Y:S01]  /*7a70*/  FMUL.FTZ R25, R7.reuse, R15.reuse ;  /* 0x0000000f07197220 */ /* 0x0c0fe20000410000 */
[-C--:B------:R-:W-:Y:S01]  /*7a80*/  FMUL.FTZ R9, R7, R12.reuse ;  /* 0x0000000c07097220 */ /* 0x080fe20000410000 */
        /* <DEDUP_REMOVED lines=21> */
.L_x_3815:
        /* <DEDUP_REMOVED lines=58> */
[----:B------:R-:W-:Y:S02]  /*7f80*/  LEA R0, P1, R10, UR6, 0x1 ;  /* 0x000000060a007c11 */ /* 0x000fe4000f8208ff */
[----:B------:R-:W-:Y:S01]  /*7f90*/  IADD3 R3, R11, R3, RZ ;  /* 0x000000030b037210 */ /* 0x000fe20007ffe0ff */
[----:B------:R-:W-:Y:S01]  /*7fa0*/  UMOV UR4, 0xffffffff ;  /* 0xffffffff00047882 */ /* 0x000fe20000000000 */
[----:B------:R-:W-:Y:S02]  /*7fb0*/  LEA.HI.X R5, R8, UR5, R5, 0x1, P0 ;  /* 0x0000000508057c11 */ /* 0x000fe400080f0c05 */
[----:B------:R-:W-:-:S02]  /*7fc0*/  LEA.HI.X R3, R10, UR7, R3, 0x1, P1 ;  /* 0x000000070a037c11 */ /* 0x000fc400088f0c03 */
[----:B------:R-:W-:Y:S01]  /*7fd0*/  LEA.HI R6, R220, R220, RZ, 0x1 ;  /* 0x000000dcdc067211 */ /* 0x000fe200078f08ff */
[----:B------:R-:W-:Y:S06]  /*7fe0*/  BRA.DIV UR4, `(.L_x_3837) ;  /* 0x0000011e04107947 */ /* 0x000fec000b800000 */
.L_x_4036:
[----:B------:R-:W-:-:S03]  /*7ff0*/  UMOV UR4, 0xffffffff ;  /* 0xffffffff00047882 */ /* 0x000fc60000000000 */
[----:B------:R-:W-:Y:S05]  /*8000*/  BRA.DIV UR4, `(.L_x_3838) ;  /* 0x0000011e04307947 */ /* 0x000fea000b800000 */
.L_x_4039:
[----:B------:R-:W-:-:S03]  /*8010*/  UMOV UR4, 0xffffffff ;  /* 0xffffffff00047882 */ /* 0x000fc60000000000 */
[----:B------:R-:W-:Y:S05]  /*8020*/  BRA.DIV UR4, `(.L_x_3839) ;  /* 0x0000011e04507947 */ /* 0x000fea000b800000 */
.L_x_4042:
[----:B------:R-:W-:-:S03]  /*8030*/  UMOV UR4, 0xffffffff ;  /* 0xffffffff00047882 */ /* 0x000fc60000000000 */
[----:B------:R-:W-:Y:S05]  /*8040*/  BRA.DIV UR4, `(.L_x_3840) ;  /* 0x0000011e04707947 */ /* 0x000fea000b800000 */
.L_x_4045:
[----:B------:R-:W-:-:S03]  /*8050*/  UMOV UR4, 0xffffffff ;  /* 0xffffffff00047882 */ /* 0x000fc60000000000 */
[----:B------:R-:W-:Y:S05]  /*8060*/  BRA.DIV UR4, `(.L_x_3841) ;  /* 0x0000011e04907947 */ /* 0x000fea000b800000 */
.L_x_4048:
[----:B------:R-:W-:Y:S01]  /*8070*/  UMOV UR4, 0xffffffff ;  /* 0xffffffff00047882 */ /* 0x000fe20000000000 */
[----:B------:R-:W-:Y:S02]  /*8080*/  LOP3.LUT R5, R6, 0xfffffffe, RZ, 0xc0, !PT ;  /* 0xfffffffe06057812 */ /* 0x000fe400078ec0ff */
[----:B------:R-:W-:Y:S05]  /*8090*/  BRA.DIV UR4, `(.L_x_3842) ;  /* 0x0000011e04ac7947 */ /* 0x000fea000b800000 */
.L_x_4051:
[----:B------:R-:W-:Y:S01]  /*80a0*/  UMOV UR4, 0xffffffff ;  /* 0xffffffff00047882 */ /* 0x000fe20000000000 */
[----:B------:R-:W-:Y:S02]  /*80b0*/  IMAD.IADD R5, R220, 0x1, -R5 ;  /* 0x00000001dc057824 */ /* 0x000fe400078e0a05 */
[----:B------:R-:W-:Y:S05]  /*80c0*/  BRA.DIV UR4, `(.L_x_3843) ;  /* 0x0000011e04c87947 */ /* 0x000fea000b800000 */
.L_x_4054:
[----:B------:R-:W-:Y:S01]  /*80d0*/  UMOV UR4, 0xffffffff ;  /* 0xffffffff00047882 */ /* 0x000fe20000000000 */
[----:B------:R-:W-:Y:S02]  /*80e0*/  SHF.L.U32 R3, R5, 0x1f, RZ ;  /* 0x0000001f05037819 */ /* 0x000fe400000006ff */
[----:B------:R-:W-:Y:S05]  /*80f0*/  BRA.DIV UR4, `(.L_x_3844) ;  /* 0x0000011e04e47947 */ /* 0x000fea000b800000 */
.L_x_4057:
        /* <DEDUP_REMOVED lines=32> */
[----:B------:R-:W-:Y:S01]  /*8300*/  MOV R57, R31 ;  /* 0x0000001f00397202 */ /* 0x000fe20000000f00 */
[----:B0-----:R-:W-:Y:S06]  /*8310*/  @!P1 BRA `(.L_x_3846) ;  /* 0x0000011c00849947 */ /* 0x001fec0003800000 */
.L_x_4058:
[----:B------:R-:W-:Y:S05]  /*8320*/  BSYNC B1 ;  /* 0x0000000000017941 */ /* 0x000fea0003800000 */
.L_x_3845:
        /* <DEDUP_REMOVED lines=14> */
[----:B------:R-:W-:Y:S01]  /*8410*/  IMAD R3, R209, 0x200, R0 ;  /* 0x00000200d1037824 */ /* 0x000fe200078e0200 */
[--C-:B------:R-:W-:Y:S02]  /*8420*/  SHF.R.U64 R0, R36, 0x10, R37.reuse ;  /* 0x0000001024007819 */ /* 0x100fe40000001225 */
[----:B------:R-:W-:Y:S01]  /*8430*/  PRMT R33, R15, 0x5432, R12 ;  /* 0x000054320f217816 */ /* 0x000fe2000000000c */
[----:B------:R-:W-:Y:S01]  /*8440*/  IMAD R49, R3, 0x2, R18 ;  /* 0x0000000203317824 */ /* 0x000fe200078e0212 */
[----:B------:R-:W-:Y:S01]  /*8450*/  PRMT R38, R13, 0x5432, R0 ;  /* 0x000054320d267816 */ /* 0x000fe20000000000 */
[----:B------:R-:W-:Y:S01]  /*8460*/  IMAD R3, R209, 0x200, R4 ;  /* 0x00000200d1037824 */ /* 0x000fe200078e0204 */
[----:B------:R-:W-:-:S02]  /*8470*/  SHF.R.U32.HI R41, RZ, 0x10, R37 ;  /* 0x00000010ff297819 */ /* 0x000fc40000011625 */
[----:B------:R-:W0:Y:S01]  /*8480*/  LDS.128 R8, [R49+0x18400] ;  /* 0x0184000031087984 */ /* 0x000e220000000c00 */
[----:B------:R-:W-:Y:S01]  /*8490*/  IMAD R50, R3, 0x2, R18 ;  /* 0x0000000203327824 */ /* 0x000fe200078e0212 */
[--C-:B------:R-:W-:Y:S01]  /*84a0*/  SHF.R.U64 R3, R34, 0x10, R35.reuse ;  /* 0x0000001022037819 */ /* 0x100fe20000001223 */
[----:B------:R-:W-:Y:S01]  /*84b0*/  IMAD.U32 R39, R38, 0x10000, RZ ;  /* 0x0001000026277824 */ /* 0x000fe200078e00ff */
[----:B------:R-:W-:Y:S02]  /*84c0*/  SHF.R.U32.HI R35, RZ, 0x10, R35 ;  /* 0x00000010ff237819 */ /* 0x000fe40000011623 */
[----:B------:R-:W1:Y:S01]  /*84d0*/  LDS.128 R4, [R50+0x18400] ;  /* 0x0184000032047984 */ /* 0x000e620000000c00 */
[----:B------:R-:W-:Y:S02]  /*84e0*/  PRMT R42, R14, 0x5432, R42 ;  /* 0x000054320e2a7816 */ /* 0x000fe4000000002a */
[----:B------:R-:W-:Y:S01]  /*84f0*/  PRMT R37, R20, 0x5410, R35 ;  /* 0x0000541014257816 */ /* 0x000fe20000000023 */
[----:B------:R-:W-:Y:S01]  /*8500*/  IMAD.U32 R35, R33, 0x10000, RZ ;  /* 0x0001000021237824 */ /* 0x000fe200078e00ff */
[----:B------:R-:W-:-:S02]  /*8510*/  PRMT R43, R14, 0x5410, R43 ;  /* 0x000054100e2b7816 */ /* 0x000fc4000000002b */
[----:B------:R-:W-:Y:S02]  /*8520*/  LOP3.LUT R38, R38, 0xffff0000, RZ, 0xc0, !PT ;  /* 0xffff000026267812 */ /* 0x000fe400078ec0ff */
        /* <DEDUP_REMOVED lines=15> */
[-C--:B------:R-:W-:Y:S01]  /*8620*/  FMUL.FTZ R47, R14, R35.reuse ;  /* 0x000000230e2f7220 */ /* 0x080fe20000410000 */
[----:B------:R-:W-:Y:S01]  /*8630*/  SHF.L.U32 R14, R41, 0x10, RZ ;  /* 0x00000010290e7819 */ /* 0x000fe200000006ff */
[----:B------:R-:W-:Y:S01]  /*8640*/  FMUL.FTZ R44, R4, R38 ;  /* 0x00000026042c7220 */ /* 0x000fe20000410000 */
[C---:B------:R-:W-:Y:S01]  /*8650*/  FFMA.FTZ R45, R0.reuse, R35, -R45 ;  /* 0x00000023002d7223 */ /* 0x040fe2000001082d */
[----:B------:R-:W-:Y:S01]  /*8660*/  FFMA.FTZ R47, R0, R39, R47 ;  /* 0x00000027002f7223 */ /* 0x000fe2000001002f */
[----:B------:R-:W-:-:S02]  /*8670*/  IMAD.U32 R0, R34, 0x10000, RZ ;  /* 0x0001000022007824 */ /* 0x000fc400078e00ff */
        /* <DEDUP_REMOVED lines=53> */
.L_x_3848:
[----:B------:R-:W-:Y:S05]  /*89d0*/  BSYNC B1 ;  /* 0x0000000000017941 */ /* 0x000fea0003800000 */
.L_x_3847:
[----:B------:R-:W-:Y:S01]  /*89e0*/  PRMT R14, R57, 0x5410, R56 ;  /* 0x00005410390e7816 */ /* 0x000fe20000000038 */
[----:B------:R-:W-:Y:S06]  /*89f0*/  @P0 BRA `(.L_x_3834) ;  /* 0x00000004008c0947 */ /* 0x000fec0003800000 */
[----:B------:R-:W2:Y:S01]  /*8a00*/  LDL R36, [R1+0x4] ;  /* 0x0000040001247983 */ /* 0x000ea20000100800 */
[----:B------:R-:W-:Y:S01]  /*8a10*/  IMAD.IADD R21, R16, 0x1, R21 ;  /* 0x0000000110157824 */ /* 0x000fe200078e0215 */
[----:B0-----:R-:W-:-:S04]  /*8a20*/  SHF.R.U32.HI R3, RZ, 0x3, R208 ;  /* 0x00000003ff037819 */ /* 0x001fc800000116d0 */
[----:B------:R-:W-:-:S04]  /*8a30*/  LOP3.LUT R0, R208, 0x38, R21, 0xf8, !PT ;  /* 0x00000038d0007812 */ /* 0x000fc800078ef815 */
[----:B------:R-:W-:-:S05]  /*8a40*/  LOP3.LUT R3, R0, R3, RZ, 0x3c, !PT ;  /* 0x0000000300037212 */ /* 0x000fca00078e3cff */
[----:B------:R-:W-:-:S04]  /*8a50*/  IMAD.IADD R3, R210, 0x1, R3 ;  /* 0x00000001d2037824 */ /* 0x000fc800078e0203 */
[----:B------:R-:W-:-:S05]  /*8a60*/  IMAD R3, R3, 0x2, R18 ;  /* 0x0000000203037824 */ /* 0x000fca00078e0212 */
[----:B-1----:R-:W0:Y:S01]  /*8a70*/  LDS.128 R4, [R3+0x18400] ;  /* 0x0184000003047984 */ /* 0x002e220000000c00 */
[----:B------:R-:W-:Y:S02]  /*8a80*/  SHF.R.U64 R0, R28, 0x10, R29 ;  /* 0x000000101c007819 */ /* 0x000fe4000000121d */
[----:B------:R-:W-:Y:S02]  /*8a90*/  SHF.R.U64 R13, R24, 0x10, R25 ;  /* 0x00000010180d7819 */ /* 0x000fe40000001219 */
[----:B------:R-:W-:Y:S02]  /*8aa0*/  SHF.R.U64 R34, R30, 0x10, R31 ;  /* 0x000000101e227819 */ /* 0x000fe4000000121f */
[----:B------:R-:W-:Y:S02]  /*8ab0*/  SHF.R.U32.HI R24, RZ, 0x10, R25 ;  /* 0x00000010ff187819 */ /* 0x000fe40000011619 */
[----:B------:R-:W-:Y:S02]  /*8ac0*/  SHF.R.U64 R12, R26, 0x10, R27 ;  /* 0x000000101a0c7819 */ /* 0x000fe4000000121b */
[----:B------:R-:W-:-:S02]  /*8ad0*/  PRMT R30, R51, 0x5432, R0 ;  /* 0x00005432331e7816 */ /* 0x000fc40000000000 */
[----:B------:R-:W-:Y:S02]  /*8ae0*/  SHF.R.U32.HI R26, RZ, 0x10, R27 ;  /* 0x00000010ff1a7819 */ /* 0x000fe4000001161b */
[----:B------:R-:W-:Y:S02]  /*8af0*/  SHF.R.U32.HI R32, RZ, 0x10, R29 ;  /* 0x00000010ff207819 */ /* 0x000fe4000001161d */
[----:B------:R-:W-:Y:S02]  /*8b00*/  PRMT R25, R51, 0x5410, R13 ;  /* 0x0000541033197816 */ /* 0x000fe4000000000d */
[----:B------:R-:W-:Y:S01]  /*8b10*/  SHF.R.U32.HI R35, RZ, 0x10, R31 ;  /* 0x00000010ff237819 */ /* 0x000fe2000001161f */
[----:B------:R-:W-:Y:S01]  /*8b20*/  IMAD.U32 R31, R30, 0x10000, RZ ;  /* 0x000100001e1f7824 */ /* 0x000fe200078e00ff */
[----:B------:R-:W-:Y:S01]  /*8b30*/  PRMT R29, R55, 0x5432, R26 ;  /* 0x00005432371d7816 */ /* 0x000fe2000000001a */
[----:B------:R-:W-:Y:S01]  /*8b40*/  IMAD.U32 R26, R25, 0x10000, RZ ;  /* 0x00010000191a7824 */ /* 0x000fe200078e00ff */
[----:B------:R-:W-:-:S02]  /*8b50*/  PRMT R32, R52, 0x5432, R32 ;  /* 0x0000543234207816 */ /* 0x000fc40000000020 */
[----:B------:R-:W-:Y:S02]  /*8b60*/  PRMT R27, R53, 0x5432, R24 ;  /* 0x00005432351b7816 */ /* 0x000fe40000000018 */
[----:B------:R-:W-:Y:S01]  /*8b70*/  PRMT R35, R14, 0x5410, R35 ;  /* 0x000054100e237816 */ /* 0x000fe20000000023 */
[----:B------:R-:W-:Y:S01]  /*8b80*/  IMAD.U32 R33, R32, 0x10000, RZ ;  /* 0x0001000020217824 */ /* 0x000fe200078e00ff */
[----:B------:R-:W-:Y:S01]  /*8b90*/  PRMT R28, R54, 0x5432, R12 ;  /* 0x00005432361c7816 */ /* 0x000fe2000000000c */
[----:B0-----:R-:W-:Y:S02]  /*8ba0*/  IMAD.U32 R15, R4, 0x10000, RZ ;  /* 0x00010000040f7824 */ /* 0x001fe400078e00ff */
[----:B------:R-:W-:Y:S02]  /*8bb0*/  IMAD.U32 R20, R5, 0x10000, RZ ;  /* 0x0001000005147824 */ /* 0x000fe400078e00ff */
[C---:B------:R-:W-:Y:S01]  /*8bc0*/  FMUL.FTZ R37, R15.reuse, R31 ;  /* 0x0000001f0f257220 */ /* 0x040fe20000410000 */
[----:B------:R-:W-:Y:S01]  /*8bd0*/  FMUL.FTZ R39, R15, R26 ;  /* 0x0000001a0f277220 */ /* 0x000fe20000410000 */
[----:B------:R-:W-:Y:S01]  /*8be0*/  IMAD.U32 R15, R27, 0x10000, RZ ;  /* 0x000100001b0f7824 */ /* 0x000fe200078e00ff */
[----:B------:R-:W-:Y:S01]  /*8bf0*/  SHF.L.U32 R24, R7, 0x10, RZ ;  /* 0x0000001007187819 */ /* 0x000fe200000006ff */
[----:B------:R-:W-:Y:S01]  /*8c00*/  FMUL.FTZ R41, R20, R33 ;  /* 0x0000002114297220 */ /* 0x000fe20000410000 */
[----:B------:R-:W-:Y:S01]  /*8c10*/  PRMT R34, R14, 0x5432, R34 ;  /* 0x000054320e227816 */ /* 0x000fe20000000022 */
[----:B------:R-:W-:Y:S01]  /*8c20*/  FMUL.FTZ R43, R20, R15 ;  /* 0x0000000f142b7220 */ /* 0x000fe20000410000 */
[----:B------:R-:W-:-:S02]  /*8c30*/  LOP3.LUT R4, R4, 0xffff0000, RZ, 0xc0, !PT ;  /* 0xffff000004047812 */ /* 0x000fc400078ec0ff */
[----:B------:R-:W-:Y:S02]  /*8c40*/  LOP3.LUT R5, R5, 0xffff0000, RZ, 0xc0, !PT ;  /* 0xffff000005057812 */ /* 0x000fe400078ec0ff */
[----:B------:R-:W-:Y:S02]  /*8c50*/  LOP3.LUT R25, R25, 0xffff0000, RZ, 0xc0, !PT ;  /* 0xffff000019197812 */ /* 0x000fe400078ec0ff */
[----:B------:R-:W-:Y:S01]  /*8c60*/  LOP3.LUT R32, R32, 0xffff0000, RZ, 0xc0, !PT ;  /* 0xffff000020207812 */ /* 0x000fe200078ec0ff */
[C---:B------:R-:W-:Y:S01]  /*8c70*/  IMAD.U32 R21, R6.reuse, 0x10000, RZ ;  /* 0x0001000006157824 */ /* 0x040fe200078e00ff */
[----:B------:R-:W-:Y:S02]  /*8c80*/  LOP3.LUT R6, R6, 0xffff0000, RZ, 0xc0, !PT ;  /* 0xffff000006067812 */ /* 0x000fe400078ec0ff */
[----:B------:R-:W-:Y:S01]  /*8c90*/  LOP3.LUT R7, R7, 0xffff0000, RZ, 0xc0, !PT ;  /* 0xffff000007077812 */ /* 0x000fe200078ec0ff */
[----:B--2---:R-:W0:Y:S02]  /*8ca0*/  LDS.128 R8, [R36+0x18400] ;  /* 0x0184000024087984 */ /* 0x004e240000000c00 */
[----:B0-----:R-:W-:-:S02]  /*8cb0*/  IMAD.U32 R0, R8, 0x10000, RZ ;  /* 0x0001000008007824 */ /* 0x001fc400078e00ff */
[----:B------:R-:W-:Y:S02]  /*8cc0*/  IMAD.U32 R12, R9, 0x10000, RZ ;  /* 0x00010000090c7824 */ /* 0x000fe400078e00ff */
[C---:B------:R-:W-:Y:S01]  /*8cd0*/  FFMA.FTZ R26, R0.reuse, R26, -R37 ;  /* 0x0000001a001a7223 */ /* 0x040fe20000010825 */
[----:B------:R-:W-:Y:S02]  /*8ce0*/  IMAD.U32 R37, R35, 0x10000, RZ ;  /* 0x0001000023257824 */ /* 0x000fe400078e00ff */
[----:B------:R-:W-:Y:S01]  /*8cf0*/  FFMA.FTZ R39, R0, R31, R39 ;  /* 0x0000001f00277223 */ /* 0x000fe20000010027 */
[----:B------:R-:W-:Y:S02]  /*8d00*/  IMAD.U32 R31, R29, 0x10000, RZ ;  /* 0x000100001d1f7824 */ /* 0x000fe400078e00ff */
[----:B------:R-:W-:Y:S01]  /*8d10*/  FFMA.FTZ R41, R12, R15, -R41 ;  /* 0x0000000f0c297223 */ /* 0x000fe20000010829 */
[----:B------:R-:W-:Y:S01]  /*8d20*/  FMUL.FTZ R45, R24, R37 ;  /* 0x00000025182d7220 */ /* 0x000fe20000410000 */
[----:B------:R-:W-:Y:S01]  /*8d30*/  IMAD.U32 R14, R11, 0x10000, RZ ;  /* 0x000100000b0e7824 */ /* 0x000fe200078e00ff */
[----:B------:R-:W-:Y:S01]  /*8d40*/  LOP3.LUT R15, R30, 0xffff0000, RZ, 0xc0, !PT ;  /* 0xffff00001e0f7812 */ /* 0x000fe200078ec0ff */
[----:B------:R-:W-:Y:S01]  /*8d50*/  FMUL.FTZ R24, R24, R31 ;  /* 0x0000001f18187220 */ /* 0x000fe20000410000 */
[----:B------:R-:W-:Y:S01]  /*8d60*/  FFMA.FTZ R43, R12, R33, R43 ;  /* 0x000000210c2b7223 */ /* 0x000fe2000001002b */
[----:B------:R-:W-:Y:S01]  /*8d70*/  LOP3.LUT R0, R27, 0xffff0000, RZ, 0xc0, !PT ;  /* 0xffff00001b007812 */ /* 0x000fe200078ec0ff */
[----:B------:R-:W-:-:S02]  /*8d80*/  IMAD.U32 R12, R34, 0x10000, RZ ;  /* 0x00010000220c7824 */ /* 0x000fc400078e00ff */
[C---:B------:R-:W-:Y:S01]  /*8d90*/  FFMA.FTZ R45, R14.reuse, R31, -R45 ;  /* 0x0000001f0e2d7223 */ /* 0x040fe2000001082d */
[----:B------:R-:W-:Y:S01]  /*8da0*/  FFMA.FTZ R37, R14, R37, R24 ;  /* 0x000000250e257223 */ /* 0x000fe20000010018 */
[----:B------:R-:W-:Y:S01]  /*8db0*/  LOP3.LUT R9, R9, 0xffff0000, RZ, 0xc0, !PT ;  /* 0xffff000009097812 */ /* 0x000fe200078ec0ff */
[C---:B------:R-:W-:Y:S01]  /*8dc0*/  FMUL.FTZ R31, R4.reuse, R15 ;  /* 0x0000000f041f7220 */ /* 0x040fe20000410000 */
[----:B------:R-:W-:Y:S01]  /*8dd0*/  FMUL.FTZ R27, R4, R25 ;  /* 0x00000019041b7220 */ /* 0x000fe20000410000 */
[C---:B------:R-:W-:Y:S01]  /*8de0*/  FMUL.FTZ R14, R5.reuse, R32 ;  /* 0x00000020050e7220 */ /* 0x040fe20000410000 */
[----:B------:R-:W-:Y:S02]  /*8df0*/  IMAD.U32 R13, R10, 0x10000, RZ ;  /* 0x000100000a0d7824 */ /* 0x000fe400078e00ff */
[----:B------:R-:W-:Y:S01]  /*8e00*/  FMUL.FTZ R5, R5, R0 ;  /* 0x0000000005057220 */ /* 0x000fe20000410000 */
[----:B------:R-:W-:Y:S02]  /*8e10*/  IMAD.U32 R4, R28, 0x10000, RZ ;  /* 0x000100001c047824 */ /* 0x000fe400078e00ff */
[----:B------:R-:W-:Y:S01]  /*8e20*/  FMUL.FTZ R20, R21, R12 ;  /* 0x0000000c15147220 */ /* 0x000fe20000410000 */
[C---:B------:R-:W-:Y:S01]  /*8e30*/  FFMA.FTZ R14, R9.reuse, R0, -R14 ;  /* 0x00000000090e7223 */ /* 0x040fe2000001080e */
[----:B------:R-:W-:Y:S01]  /*8e40*/  FFMA.FTZ R32, R9, R32, R5 ;  /* 0x0000002009207223 */ /* 0x000fe20000010005 */
[-C--:B------:R-:W-:Y:S01]  /*8e50*/  FMUL.FTZ R24, R21, R4.reuse ;  /* 0x0000000415187220 */ /* 0x080fe20000410000 */
[----:B------:R-:W-:Y:S01]  /*8e60*/  FFMA.FTZ R20, R13, R4, -R20 ;  /* 0x000000040d147223 */ /* 0x000fe20000010814 */
[----:B------:R-:W-:-:S02]  /*8e70*/  LOP3.LUT R9, R34, 0xffff0000, RZ, 0xc0, !PT ;  /* 0xffff000022097812 */ /* 0x000fc400078ec0ff */
[----:B------:R-:W-:Y:S02]  /*8e80*/  LOP3.LUT R4, R35, 0xffff0000, RZ, 0xc0, !PT ;  /* 0xffff000023047812 */ /* 0x000fe400078ec0ff */
[----:B------:R-:W-:Y:S02]  /*8e90*/  LOP3.LUT R5, R28, 0xffff0000, RZ, 0xc0, !PT ;  /* 0xffff00001c057812 */ /* 0x000fe400078ec0ff */
        /* <DEDUP_REMOVED lines=8> */
[-C--:B------:R-:W-:Y:S01]  /*8f20*/  FMUL.FTZ R7, R7, R0.reuse ;  /* 0x0000000007077220 */ /* 0x080fe20000410000 */
[----:B------:R-:W-:Y:S01]  /*8f30*/  FFMA.FTZ R31, R8, R25, -R31 ;  /* 0x00000019081f7223 */ /* 0x000fe2000001081f */
[----:B------:R-:W-:Y:S01]  /*8f40*/  FFMA.FTZ R13, R10, R5, -R13 ;  /* 0x000000050a0d7223 */ /* 0x000fe2000001080d */
[C---:B------:R-:W-:Y:S01]  /*8f50*/  FFMA.FTZ R12, R11.reuse, R0, -R12 ;  /* 0x000000000b0c7223 */ /* 0x040fe2000001080c */
[----:B------:R-:W-:Y:S01]  /*8f60*/  FFMA.FTZ R8, R8, R15, R27 ;  /* 0x0000000f08087223 */ /* 0x000fe2000001001b */
        /* <DEDUP_REMOVED lines=12> */
.L_x_3834:
[----:B------:R-:W-:Y:S05]  /*9030*/  BSYNC B0 ;  /* 0x0000000000007941 */ /* 0x000fea0003800000 */
.L_x_3814:
        /* <DEDUP_REMOVED lines=8> */
.L_x_3811:
[----:B--23--:R-:W0:Y:S01]  /*90c0*/  S2R R0, SR_TID.X ;  /* 0x0000000000007919 */ /* 0x00ce220000002100 */
[----:B------:R-:W-:Y:S05]  /*90d0*/  WARPSYNC.ALL ;  /* 0x0000000000007948 */ /* 0x000fea0003800000 */
[----:B01--4-:R-:W-:Y:S01]  /*90e0*/  SHF.R.U32.HI R3, RZ, 0x7, R0 ;  /* 0x00000007ff037819 */ /* 0x013fe20000011600 */
[----:B------:R-:W-:-:S04]  /*90f0*/  IMAD.U32 R0, RZ, RZ, UR44 ;  /* 0x0000002cff007e24 */ /* 0x000fc8000f8e00ff */
[----:B------:R-:W-:-:S05]  /*9100*/  VIADD R20, R3, 0x8 ;  /* 0x0000000803147836 */ /* 0x000fca0000000000 */
[----:B------:R0:W-:Y:S01]  /*9110*/  BAR.SYNC.DEFER_BLOCKING R20, 0x100 ;  /* 0x000400140000751d */ /* 0x0001e20000010000 */
[----:B------:R-:W-:-:S13]  /*9120*/  ISETP.NE.AND P0, PT, R0, 0x3, PT ;  /* 0x000000030000780c */ /* 0x000fda0003f05270 */
[----:B0-----:R-:W-:Y:S05]  /*9130*/  @!P0 BRA `(.L_x_3849) ;  /* 0x0000000000048947 */ /* 0x001fea0003800000 */
[----:B------:R-:W-:Y:S01]  /*9140*/  BPT.TRAP 0x1 ;  /* 0x000000040000795c */ /* 0x000fe20000300000 */
.L_x_3849:
[----:B------:R-:W-:Y:S01]  /*9150*/  IMAD R13, R22, 0x8, R18 ;  /* 0x00000008160d7824 */ /* 0x000fe200078e0212 */
[----:B------:R-:W-:-:S04]  /*9160*/  SHF.L.U32 R14, R23, 0x1f, RZ ;  /* 0x0000001f170e7819 */ /* 0x000fc800000006ff */
[----:B------:R0:W1:Y:S01]  /*9170*/  SYNCS.PHASECHK.TRANS64.TRYWAIT P1, [R13+URZ+0x22830], R14 ;  /* 0x0228300e0d0075a7 */ /* 0x000062000802017f */
[----:B------:R-:W-:Y:S05]  /*9180*/  @!P0 BRA `(.L_x_3850) ;  /* 0x0000000000048947 */ /* 0x000fea0003800000 */
[----:B------:R-:W-:Y:S01]  /*9190*/  BPT.TRAP 0x1 ;  /* 0x000000040000795c */ /* 0x000fe20000300000 */
.L_x_3850:
[----:B------:R-:W-:Y:S01]  /*91a0*/  VIADD R0, R18, 0x1c400 ;  /* 0x0001c40012007836 */ /* 0x000fe20000000000 */
[----:B------:R-:W-:Y:S01]  /*91b0*/  LOP3.LUT R4, R40, 0x10000, RZ, 0xfc, !PT ;  /* 0x0001000028047812 */ /* 0x000fe200078efcff */
[----:B------:R-:W-:-:S03]  /*91c0*/  IMAD.MOV.U32 R5, RZ, RZ, 0x40000040 ;  /* 0x40000040ff057424 */ /* 0x000fc600078e00ff */
[----:B------:R-:W-:-:S04]  /*91d0*/  SHF.R.U32.HI R0, RZ, 0x4, R0 ;  /* 0x00000004ff007819 */ /* 0x000fc80000011600 */
[----:B------:R-:W-:-:S04]  /*91e0*/  LOP3.LUT R0, R0, 0x3fff, RZ, 0xc0, !PT ;  /* 0x00003fff00007812 */ /* 0x000fc800078ec0ff */
[----:B------:R-:W-:Y:S01]  /*91f0*/  LOP3.LUT R12, R0, 0x10000, RZ, 0xfc, !PT ;  /* 0x00010000000c7812 */ /* 0x000fe200078efcff */
[----:B-1----:R-:W-:Y:S06]  /*9200*/  @P1 BRA `(.L_x_3851) ;  /* 0x0000000000081947 */ /* 0x002fec0003800000 */
[----:B------:R-:W1:Y:S02]  /*9210*/  SYNCS.PHASECHK.TRANS64.TRYWAIT P1, [R13+URZ+0x22830], R14 ;  /* 0x0228300e0d0075a7 */ /* 0x000e64000802017f */
[----:B-1----:R-:W-:Y:S05]  /*9220*/  @!P1 BRA `(.L_x_3852) ;  /* 0x0000010c00d49947 */ /* 0x002fea0003800000 */
.L_x_3851:
        /* <DEDUP_REMOVED lines=13> */
[----:B------:R-:W2:Y:S01]  /*9300*/  S2R R77, SR_TID.X ;  /* 0x00000000004d7919 */ /* 0x000ea20000002100 */
        /* <DEDUP_REMOVED lines=10> */
[----:B--2---:R-:W-:Y:S01]  /*93b0*/  LOP3.LUT R77, R77, 0x7f, RZ, 0xc0, !PT ;  /* 0x0000007f4d4d7812 */ /* 0x004fe200078ec0ff */
        /* <DEDUP_REMOVED lines=19> */
[----:B------:R-:W-:Y:S02]  /*94f0*/  ULDC UR4, c[0x0][0x9d8] ;  /* 0x0002760000047ab9 */ /* 0x000fe40000000800 */
[----:B------:R-:W-:Y:S02]  /*9500*/  WARPGROUP.DEPBAR.LE gsb0, 0x0 ;  /* 0x00008000000079c5 */ /* 0x000fe40000010000 */
[----:B------:R-:W-:Y:S01]  /*9510*/  FMUL.FTZ R73, R28, UR4 ;  /* 0x000000041c497c20 */ /* 0x000fe20008410000 */
[----:B------:R-:W-:Y:S01]  /*9520*/  FMUL.FTZ R28, R33, UR4 ;  /* 0x00000004211c7c20 */ /* 0x000fe20008410000 */
[----:B------:R-:W-:Y:S02]  /*9530*/  IMAD R33, R176, -0x60, R203 ;  /* 0xffffffa0b0217824 */ /* 0x000fe400078e02cb */
[----:B------:R-:W-:Y:S01]  /*9540*/  FMUL.FTZ R21, R24, UR4 ;  /* 0x0000000418157c20 */ /* 0x000fe20008410000 */
[----:B------:R-:W-:Y:S01]  /*9550*/  FMUL.FTZ R24, R36, UR4 ;  /* 0x0000000424187c20 */ /* 0x000fe20008410000 */
[----:B------:R-:W-:Y:S01]  /*9560*/  FMUL.FTZ R26, R26, UR4 ;  /* 0x000000041a1a7c20 */ /* 0x000fe20008410000 */
[----:B------:R-:W-:Y:S01]  /*9570*/  FMUL.FTZ R27, R27, UR4 ;  /* 0x000000041b1b7c20 */ /* 0x000fe20008410000 */
[----:B------:R-:W-:Y:S01]  /*9580*/  IADD3 R36, -R200, 0x61, R33 ;  /* 0x00000061c8247810 */ /* 0x000fe20007ffe121 */
[----:B------:R-:W-:Y:S01]  /*9590*/  FMUL.FTZ R30, R30, UR4 ;  /* 0x000000041e1e7c20 */ /* 0x000fe20008410000 */
[----:B------:R-:W-:Y:S01]  /*95a0*/  FMUL.FTZ R15, R37, UR4 ;  /* 0x00000004250f7c20 */ /* 0x000fe20008410000 */
[----:B------:R-:W-:Y:S01]  /*95b0*/  FMUL.FTZ R3, R40, UR4 ;  /* 0x0000000428037c20 */ /* 0x000fe20008410000 */
[----:B------:R-:W2:Y:S01]  /*95c0*/  MUFU.TANH R26, R26 ;  /* 0x0000001a001a7308 */ /* 0x000ea20000002400 */
[----:B------:R-:W-:-:S02]  /*95d0*/  VIADD R40, R33, 0x60 ;  /* 0x0000006021287836 */ /* 0x000fc40000000000 */
[----:B------:R-:W-:Y:S01]  /*95e0*/  FMUL.FTZ R31, R31, UR4 ;  /* 0x000000041f1f7c20 */ /* 0x000fe20008410000 */
[----:B------:R-:W-:Y:S02]  /*95f0*/  IMAD R74, R211, -0x2, R36 ;  /* 0xfffffffed34a7824 */ /* 0x000fe400078e0224 */
[----:B------:R-:W-:Y:S01]  /*9600*/  FMUL.FTZ R34, R34, UR4 ;  /* 0x0000000422227c20 */ /* 0x000fe20008410000 */
[----:B------:R-:W-:Y:S02]  /*9610*/  IMAD R37, R201, 0x80, R212 ;  /* 0x00000080c9257824 */ /* 0x000fe400078e02d4 */
[----:B------:R-:W-:Y:S01]  /*9620*/  FMUL.FTZ R0, R41, UR4 ;  /* 0x0000000429007c20 */ /* 0x000fe20008410000 */
[----:B------:R-:W-:Y:S01]  /*9630*/  IMAD R33, R211, -0x2, R40 ;  /* 0xfffffffed3217824 */ /* 0x000fe200078e0228 */
[----:B------:R-:W3:Y:S01]  /*9640*/  MUFU.TANH R27, R27 ;  /* 0x0000001b001b7308 */ /* 0x000ee20000002400 */
[----:B------:R-:W-:Y:S01]  /*9650*/  FMUL.FTZ R35, R35, UR4 ;  /* 0x0000000423237c20 */ /* 0x000fe20008410000 */
[----:B------:R-:W-:Y:S01]  /*9660*/  IADD3 R40, R74, 0x8, R37 ;  /* 0x000000084a287810 */ /* 0x000fe20007ffe025 */
[----:B------:R-:W-:Y:S01]  /*9670*/  FMUL.FTZ R38, R38, UR4 ;  /* 0x0000000426267c20 */ /* 0x000fe20008410000 */
[----:B------:R-:W-:Y:S01]  /*9680*/  FMUL.FTZ R39, R39, UR4 ;  /* 0x0000000427277c20 */ /* 0x000fe20008410000 */
[----:B------:R-:W-:Y:S01]  /*9690*/  FMUL.FTZ R42, R42, UR4 ;  /* 0x000000042a2a7c20 */ /* 0x000fe20008410000 */
[----:B------:R-:W-:Y:S01]  /*96a0*/  VIMNMX R41, R33, R40, PT ;  /* 0x0000002821297248 */ /* 0x000fe20003fe0100 */
[----:B------:R-:W-:Y:S01]  /*96b0*/  FMUL.FTZ R72, R29, UR4 ;  /* 0x000000041d487c20 */ /* 0x000fe20008410000 */
[----:B------:R-:W4:Y:S01]  /*96c0*/  MUFU.TANH R30, R30 ;  /* 0x0000001e001e7308 */ /* 0x000f220000002400 */
[----:B------:R-:W-:Y:S01]  /*96d0*/  FMUL.FTZ R43, R43, UR4 ;  /* 0x000000042b2b7c20 */ /* 0x000fe20008410000 */
[C---:B------:R-:W-:Y:S01]  /*96e0*/  ISETP.GT.AND P1, PT, R41.reuse, RZ, PT ;  /* 0x000000ff2900720c */ /* 0x040fe20003f24270 */
[----:B------:R-:W-:Y:S01]  /*96f0*/  FMUL.FTZ R29, R32, UR4 ;  /* 0x00000004201d7c20 */ /* 0x000fe20008410000 */
[C---:B------:R-:W-:Y:S01]  /*9700*/  ISETP.GT.AND P2, PT, R41.reuse, 0x1, PT ;  /* 0x000000012900780c */ /* 0x040fe20003f44270 */
[----:B------:R-:W-:Y:S01]  /*9710*/  FMUL.FTZ R46, R46, UR4 ;  /* 0x000000042e2e7c20 */ /* 0x000fe20008410000 */
[----:B------:R-:W-:Y:S01]  /*9720*/  ISETP.GT.AND P3, PT, R41, 0x8, PT ;  /* 0x000000082900780c */ /* 0x000fe20003f64270 */
[----:B------:R-:W-:Y:S01]  /*9730*/  FMUL.FTZ R47, R47, UR4 ;  /* 0x000000042f2f7c20 */ /* 0x000fe20008410000 */
[----:B------:R-:W0:Y:S01]  /*9740*/  MUFU.TANH R31, R31 ;  /* 0x0000001f001f7308 */ /* 0x000e220000002400 */
[----:B--2---:R-:W-:Y:S01]  /*9750*/  FSEL R76, R26, -INF , P1 ;  /* 0xff8000001a4c7808 */ /* 0x004fe20000800000 */
[----:B------:R-:W-:Y:S01]  /*9760*/  FMUL.FTZ R50, R50, UR4 ;  /* 0x0000000432327c20 */ /* 0x000fe20008410000 */
[----:B---3--:R-:W-:Y:S01]  /*9770*/  FSEL R75, R27, -INF , P2 ;  /* 0xff8000001b4b7808 */ /* 0x008fe20001000000 */
[----:B------:R-:W-:Y:S01]  /*9780*/  FMUL.FTZ R51, R51, UR4 ;  /* 0x0000000433337c20 */ /* 0x000fe20008410000 */
[----:B------:R-:W-:Y:S01]  /*9790*/  ISETP.GT.AND P1, PT, R41, 0x9, PT ;  /* 0x000000092900780c */ /* 0x000fe20003f24270 */
[----:B------:R-:W-:Y:S01]  /*97a0*/  FMUL.FTZ R54, R54, UR4 ;  /* 0x0000000436367c20 */ /* 0x000fe20008410000 */
[----:B------:R-:W-:Y:S01]  /*97b0*/  FMNMX.FTZ R27, R76, R75, !PT ;  /* 0x0000004b4c1b7209 */ /* 0x000fe20007810000 */
        /* <DEDUP_REMOVED lines=8> */
[----:B------:R-:W3:Y:S01]  /*9840*/  MUFU.TANH R35, R35 ;  /* 0x0000002300237308 */ /* 0x000ee20000002400 */
[----:B0-----:R-:W-:Y:S01]  /*9850*/  FSEL R88, R31, -INF , P1 ;  /* 0xff8000001f587808 */ /* 0x001fe20000800000 */
[----:B------:R-:W-:Y:S01]  /*9860*/  FMUL.FTZ R63, R63, UR4 ;  /* 0x000000043f3f7c20 */ /* 0x000fe20008410000 */
[----:B------:R-:W-:Y:S01]  /*9870*/  ISETP.GT.AND P1, PT, R41, 0x11, PT ;  /* 0x000000112900780c */ /* 0x000fe20003f24270 */
[----:B------:R-:W-:Y:S01]  /*9880*/  FMUL.FTZ R66, R66, UR4 ;  /* 0x0000000442427c20 */ /* 0x000fe20008410000 */
[----:B------:R-:W-:Y:S01]  /*9890*/  FMNMX.FTZ R27, R88, R27, !PT ;  /* 0x0000001b581b7209 */ /* 0x000fe20007810000 */
[----:B------:R-:W-:Y:S01]  /*98a0*/  FMUL.FTZ R67, R67, UR4 ;  /* 0x0000000443437c20 */ /* 0x000fe20008410000 */
[----:B------:R-:W-:Y:S01]  /*98b0*/  FMUL.FTZ R70, R70, UR4 ;  /* 0x0000000446467c20 */ /* 0x000fe20008410000 */
[----:B------:R-:W0:Y:S01]  /*98c0*/  MUFU.TANH R38, R38 ;  /* 0x0000002600267308 */ /* 0x000e220000002400 */
[----:B--2---:R-:W-:Y:S01]  /*98d0*/  FSEL R90, R34, -INF , P2 ;  /* 0xff800000225a7808 */ /* 0x004fe20001000000 */
[----:B------:R-:W-:Y:S01]  /*98e0*/  FMUL.FTZ R71, R71, UR4 ;  /* 0x0000000447477c20 */ /* 0x000fe20008410000 */
[----:B------:R-:W-:Y:S01]  /*98f0*/  ISETP.GT.AND P2, PT, R41, 0x18, PT ;  /* 0x000000182900780c */ /* 0x000fe20003f44270 */
[----:B------:R-:W-:Y:S01]  /*9900*/  FMUL.FTZ R25, R25, UR4 ;  /* 0x0000000419197c20 */ /* 0x000fe20008410000 */
[----:B------:R-:W-:Y:S01]  /*9910*/  FMNMX.FTZ R27, R90, R27, !PT ;  /* 0x0000001b5a1b7209 */ /* 0x000fe20007810000 */
[----:B------:R-:W-:Y:S01]  /*9920*/  FMUL.FTZ R45, R45, UR4 ;  /* 0x000000042d2d7c20 */ /* 0x000fe20008410000 */
[----:B------:R-:W-:Y:S01]  /*9930*/  VIADDMNMX R33, R37, R74, R33, PT ;  /* 0x0000004a25217246 */ /* 0x000fe20003800121 */
[----:B------:R-:W2:Y:S01]  /*9940*/  MUFU.TANH R39, R39 ;  /* 0x0000002700277308 */ /* 0x000ea20000002400 */
[----:B---3--:R-:W-:Y:S01]  /*9950*/  FSEL R92, R35, -INF , P1 ;  /* 0xff800000235c7808 */ /* 0x008fe20000800000 */
[----:B------:R-:W-:Y:S01]  /*9960*/  FMUL.FTZ R48, R48, UR4 ;  /* 0x0000000430307c20 */ /* 0x000fe20008410000 */
[----:B------:R-:W-:Y:S01]  /*9970*/  ISETP.GT.AND P1, PT, R41, 0x19, PT ;  /* 0x000000192900780c */ /* 0x000fe20003f24270 */
[----:B------:R-:W-:Y:S01]  /*9980*/  FMUL.FTZ R49, R49, UR4 ;  /* 0x0000000431317c20 */ /* 0x000fe20008410000 */
[----:B------:R-:W-:Y:S01]  /*9990*/  FMNMX.FTZ R27, R92, R27, !PT ;  /* 0x0000001b5c1b7209 */ /* 0x000fe20007810000 */
[----:B------:R-:W-:Y:S01]  /*99a0*/  FMUL.FTZ R52, R52, UR4 ;  /* 0x0000000434347c20 */ /* 0x000fe20008410000 */
[----:B------:R-:W-:Y:S01]  /*99b0*/  ISETP.GT.AND P4, PT, R33, RZ, PT ;  /* 0x000000ff2100720c */ /* 0x000fe20003f84270 */
[----:B------:R-:W3:Y:S01]  /*99c0*/  MUFU.TANH R32, R42 ;  /* 0x0000002a00207308 */ /* 0x000ee20000002400 */
[----:B0-----:R-:W-:Y:S01]  /*99d0*/  FSEL R94, R38, -INF , P2 ;  /* 0xff800000265e7808 */ /* 0x001fe20001000000 */
[----:B------:R-:W-:Y:S01]  /*99e0*/  FMUL.FTZ R53, R53, UR4 ;  /* 0x0000000435357c20 */ /* 0x000fe20008410000 */
[----:B------:R-:W-:Y:S01]  /*99f0*/  ISETP.GT.AND P2, PT, R41, 0x20, PT ;  /* 0x000000202900780c */ /* 0x000fe20003f44270 */
[----:B------:R-:W-:Y:S01]  /*9a00*/  FMUL.FTZ R56, R56, UR4 ;  /* 0x0000000438387c20 */ /* 0x000fe20008410000 */
[----:B------:R-:W-:Y:S01]  /*9a10*/  FMNMX.FTZ R27, R94, R27, !PT ;  /* 0x0000001b5e1b7209 */ /* 0x000fe20007810000 */
[----:B------:R-:W-:Y:S01]  /*9a20*/  FMUL.FTZ R57, R57, UR4 ;  /* 0x0000000439397c20 */ /* 0x000fe20008410000 */
[----:B------:R-:W-:Y:S01]  /*9a30*/  ISETP.GT.AND P5, PT, R33, 0x1, PT ;  /* 0x000000012100780c */ /* 0x000fe20003fa4270 */
[----:B------:R-:W0:Y:S01]  /*9a40*/  MUFU.TANH R43, R43 ;  /* 0x0000002b002b7308 */ /* 0x000e220000002400 */
        /* <DEDUP_REMOVED lines=8> */
[----:B---3--:R-:W-:Y:S01]  /*9ad0*/  FSEL R32, R32, -INF , P2 ;  /* 0xff80000020207808 */ /* 0x008fe20001000000 */
[----:B------:R-:W-:Y:S01]  /*9ae0*/  FMUL.FTZ R68, R68, UR4 ;  /* 0x0000000444447c20 */ /* 0x000fe20008410000 */
[----:B------:R-:W-:Y:S01]  /*9af0*/  ISETP.GT.AND P2, PT, R41, 0x28, PT ;  /* 0x000000282900780c */ /* 0x000fe20003f44270 */
[----:B------:R-:W-:Y:S01]  /*9b00*/  FMUL.FTZ R69, R69, UR4 ;  /* 0x0000000445457c20 */ /* 0x000fe20008410000 */
[----:B------:R-:W-:-:S02]  /*9b10*/  FMNMX.FTZ R27, R32, R27, !PT ;  /* 0x0000001b201b7209 */ /* 0x000fc40007810000 */
[----:B------:R-:W-:Y:S01]  /*9b20*/  ISETP.GT.AND P3, PT, R33, 0x8, PT ;  /* 0x000000082100780c */ /* 0x000fe20003f64270 */
[----:B------:R-:W3:Y:S01]  /*9b30*/  MUFU.TANH R47, R47 ;  /* 0x0000002f002f7308 */ /* 0x000ee20000002400 */
[----:B0-----:R-:W-:Y:S02]  /*9b40*/  FSEL R26, R43, -INF , P1 ;  /* 0xff8000002b1a7808 */ /* 0x001fe40000800000 */
[----:B------:R-:W-:Y:S02]  /*9b50*/  ISETP.GT.AND P1, PT, R41, 0x29, PT ;  /* 0x000000292900780c */ /* 0x000fe40003f24270 */
[----:B------:R-:W-:-:S03]  /*9b60*/  FMNMX.FTZ R27, R26, R27, !PT ;  /* 0x0000001b1a1b7209 */ /* 0x000fc60007810000 */
[----:B------:R-:W0:Y:S01]  /*9b70*/  MUFU.TANH R36, R50 ;  /* 0x0000003200247308 */ /* 0x000e220000002400 */
[----:B--2---:R-:W-:Y:S02]  /*9b80*/  FSEL R30, R46, -INF , P2 ;  /* 0xff8000002e1e7808 */ /* 0x004fe40001000000 */
[----:B------:R-:W-:Y:S02]  /*9b90*/  ISETP.GT.AND P2, PT, R41, 0x30, PT ;  /* 0x000000302900780c */ /* 0x000fe40003f44270 */
[----:B------:R-:W-:-:S03]  /*9ba0*/  FMNMX.FTZ R27, R30, R27, !PT ;  /* 0x0000001b1e1b7209 */ /* 0x000fc60007810000 */
[----:B------:R-:W2:Y:S01]  /*9bb0*/  MUFU.TANH R51, R51 ;  /* 0x0000003300337308 */ /* 0x000ea20000002400 */
[----:B---3--:R-:W-:Y:S02]  /*9bc0*/  FSEL R34, R47, -INF , P1 ;  /* 0xff8000002f227808 */ /* 0x008fe40000800000 */
[----:B------:R-:W-:Y:S02]  /*9bd0*/  ISETP.GT.AND P1, PT, R41, 0x31, PT ;  /* 0x000000312900780c */ /* 0x000fe40003f24270 */
[----:B------:R-:W-:-:S03]  /*9be0*/  FMNMX.FTZ R27, R34, R27, !PT ;  /* 0x0000001b221b7209 */ /* 0x000fc60007810000 */
        /* <DEDUP_REMOVED lines=27> */
[----:B------:R-:W-:Y:S01]  /*9da0*/  FMNMX.FTZ R31, R54, R27, !PT ;  /* 0x0000001b361f7209 */ /* 0x000fe20007810000 */
[----:B------:R-:W-:Y:S01]  /*9db0*/  FMUL.FTZ R27, R44, UR4 ;  /* 0x000000042c1b7c20 */ /* 0x000fe20008410000 */
[----:B------:R-:W-:Y:S01]  /*9dc0*/  ULDC UR4, c[0x0][0x988] ;  /* 0x0002620000047ab9 */ /* 0x000fe20000000800 */
[----:B------:R-:W0:Y:S01]  /*9dd0*/  MUFU.TANH R62, R67 ;  /* 0x00000043003e7308 */ /* 0x000e220000002400 */
[----:B--2---:R-:W-:Y:S01]  /*9de0*/  FSEL R58, R63, -INF , P1 ;  /* 0xff8000003f3a7808 */ /* 0x004fe20000800000 */
[----:B------:R-:W-:Y:S01]  /*9df0*/  IMAD.U32 R177, RZ, RZ, UR4 ;  /* 0x00000004ffb17e24 */ /* 0x000fe2000f8e00ff */
[----:B------:R-:W-:-:S02]  /*9e00*/  ISETP.GT.AND P1, PT, R41, 0x51, PT ;  /* 0x000000512900780c */ /* 0x000fc40003f24270 */
        /* <DEDUP_REMOVED lines=9> */
[----:B------:R-:W-:Y:S01]  /*9ea0*/  MUFU.TANH R21, R21 ;  /* 0x0000001500157308 */ /* 0x000fe20000002400 */
[----:B--2---:R-:W-:Y:S02]  /*9eb0*/  FSEL R98, R70, -INF , P2 ;  /* 0xff80000046627808 */ /* 0x004fe40001000000 */
[----:B------:R-:W-:Y:S02]  /*9ec0*/  ISETP.GT.AND P2, PT, R33, 0x9, PT ;  /* 0x000000092100780c */ /* 0x000fe40003f44270 */
[----:B------:R-:W-:-:S03]  /*9ed0*/  FMNMX.FTZ R31, R98, R31, !PT ;  /* 0x0000001f621f7209 */ /* 0x000fc60007810000 */
[----:B------:R-:W0:Y:S01]  /*9ee0*/  MUFU.TANH R25, R25 ;  /* 0x0000001900197308 */ /* 0x000e220000002400 */
[----:B---3--:R-:W-:Y:S02]  /*9ef0*/  FSEL R100, R71, -INF , P1 ;  /* 0xff80000047647808 */ /* 0x008fe40000800000 */
[----:B------:R-:W-:Y:S02]  /*9f00*/  ISETP.GT.AND P1, PT, R33, 0x10, PT ;  /* 0x000000102100780c */ /* 0x000fe40003f24270 */
[----:B------:R-:W-:-:S03]  /*9f10*/  FMNMX.FTZ R31, R100, R31, !PT ;  /* 0x0000001f641f7209 */ /* 0x000fc60007810000 */
[----:B------:R-:W2:Y:S02]  /*9f20*/  MUFU.TANH R73, R73 ;  /* 0x0000004900497308 */ /* 0x000ea40000002400 */
[----:B------:R-:W3:Y:S06]  /*9f30*/  SHFL.BFLY PT, R66, R31, 0x2, 0x1f ;  /* 0x0c401f001f427f89 */ /* 0x000eec00000e0000 */
[----:B------:R-:W4:Y:S01]  /*9f40*/  MUFU.TANH R72, R72 ;  /* 0x0000004800487308 */ /* 0x000f220000002400 */
[----:B0-----:R-:W-:-:S07]  /*9f50*/  FSEL R25, R25, -INF , P5 ;  /* 0xff80000019197808 */ /* 0x001fce0002800000 */
[----:B------:R-:W0:Y:S01]  /*9f60*/  MUFU.TANH R29, R29 ;  /* 0x0000001d001d7308 */ /* 0x000e220000002400 */
[----:B--2---:R-:W-:-:S07]  /*9f70*/  FSEL R70, R73, -INF , P3 ;  /* 0xff80000049467808 */ /* 0x004fce0001800000 */
[----:B------:R-:W-:Y:S01]  /*9f80*/  MUFU.TANH R28, R28 ;  /* 0x0000001c001c7308 */ /* 0x000fe20000002400 */
[----:B----4-:R-:W-:Y:S02]  /*9f90*/  FSEL R72, R72, -INF , P2 ;  /* 0xff80000048487808 */ /* 0x010fe40001000000 */
[----:B---3--:R-:W-:Y:S02]  /*9fa0*/  FMNMX.FTZ R66, R31, R66, !PT ;  /* 0x000000421f427209 */ /* 0x008fe40007810000 */
[----:B------:R-:W-:-:S03]  /*9fb0*/  ISETP.GT.AND P2, PT, R33, 0x11, PT ;  /* 0x000000112100780c */ /* 0x000fc60003f44270 */
[----:B------:R-:W2:Y:S01]  /*9fc0*/  SHFL.BFLY PT, R31, R66, 0x1, 0x1f ;  /* 0x0c201f00421f7f89 */ /* 0x000ea200000e0000 */
[----:B------:R-:W3:Y:S01]  /*9fd0*/  MUFU.TANH R24, R24 ;  /* 0x0000001800187308 */ /* 0x000ee20000002400 */
[----:B0-----:R-:W-:Y:S02]  /*9fe0*/  FSEL R74, R29, -INF , P1 ;  /* 0xff8000001d4a7808 */ /* 0x001fe40000800000 */
[----:B------:R-:W-:-:S05]  /*9ff0*/  ISETP.GT.AND P1, PT, R33, 0x18, PT ;  /* 0x000000182100780c */ /* 0x000fca0003f24270 */
[----:B------:R-:W-:Y:S08]  /*a000*/  MUFU.TANH R15, R15 ;  /* 0x0000000f000f7308 */ /* 0x000ff00000002400 */
[----:B------:R-:W0:Y:S01]  /*a010*/  MUFU.TANH R3, R3 ;  /* 0x0000000300037308 */ /* 0x000e220000002400 */
[----:B---3--:R-:W-:Y:S02]  /*a020*/  FSEL R78, R24, -INF , P1 ;  /* 0xff800000184e7808 */ /* 0x008fe40000800000 */
[----:B------:R-:W-:-:S02]  /*a030*/  ISETP.GT.AND P1, PT, R33, 0x20, PT ;  /* 0x000000202100780c */ /* 0x000fc40003f24270 */
[----:B--2---:R-:W-:-:S03]  /*a040*/  FMNMX.FTZ R178, R66, R31, !PT ;  /* 0x0000001f42b27209 */ /* 0x004fc60007810000 */
[----:B------:R-:W2:Y:S01]  /*a050*/  MUFU.TANH R0, R0 ;  /* 0x0000000000007308 */ /* 0x000ea20000002400 */
[----:B------:R-:W-:Y:S02]  /*a060*/  FSEL R66, R21, -INF , P4 ;  /* 0xff80000015427808 */ /* 0x000fe40002000000 */
[C---:B------:R-:W-:Y:S01]  /*a070*/  FSETP.NEU.FTZ.AND P4, PT, R178.reuse, -INF , PT ;  /* 0xff800000b200780b */ /* 0x040fe20003f9d000 */
[----:B------:R-:W-:Y:S01]  /*a080*/  FMUL.FTZ R31, R178, R177 ;  /* 0x000000b1b21f7220 */ /* 0x000fe20000410000 */
[----:B------:R-:W-:-:S03]  /*a090*/  FMNMX.FTZ R21, R66, R25, !PT ;  /* 0x0000001942157209 */ /* 0x000fc60007810000 */
[----:B------:R-:W3:Y:S01]  /*a0a0*/  MUFU.TANH R27, R27 ;  /* 0x0000001b001b7308 */ /* 0x000ee20000002400 */
[----:B------:R-:W-:Y:S02]  /*a0b0*/  FMNMX.FTZ R21, R70, R21, !PT ;  /* 0x0000001546157209 */ /* 0x000fe40007810000 */
[----:B------:R-:W-:Y:S02]  /*a0c0*/  FSEL R31, R31, RZ, P4 ;  /* 0x000000ff1f1f7208 */ /* 0x000fe40002000000 */
[----:B------:R-:W-:Y:S02]  /*a0d0*/  FMNMX.FTZ R21, R72, R21, !PT ;  /* 0x0000001548157209 */ /* 0x000fe40007810000 */
[----:B0-----:R-:W-:Y:S01]  /*a0e0*/  FSEL R82, R3, -INF , P1 ;  /* 0xff80000003527808 */ /* 0x001fe20000800000 */
[--C-:B------:R-:W-:Y:S01]  /*a0f0*/  FFMA.FTZ R153, R76, R177, -R31.reuse ;  /* 0x000000b14c997223 */ /* 0x100fe2000001081f */
[----:B------:R-:W-:Y:S01]  /*a100*/  FSEL R76, R28, -INF , P2 ;  /* 0xff8000001c4c7808 */ /* 0x000fe20001000000 */
[----:B------:R-:W0:Y:S01]  /*a110*/  MUFU.TANH R45, R45 ;  /* 0x0000002d002d7308 */ /* 0x000e220000002400 */
[----:B------:R-:W-:Y:S01]  /*a120*/  FMNMX.FTZ R21, R74, R21, !PT ;  /* 0x000000154a157209 */ /* 0x000fe20007810000 */
[-CC-:B------:R-:W-:Y:S01]  /*a130*/  FFMA.FTZ R155, R84, R177.reuse, -R31.reuse ;  /* 0x000000b1549b7223 */ /* 0x180fe2000001081f */
[----:B------:R-:W-:Y:S01]  /*a140*/  ISETP.GT.AND P2, PT, R33, 0x19, PT ;  /* 0x000000192100780c */ /* 0x000fe20003f44270 */
[--C-:B------:R-:W-:Y:S01]  /*a150*/  FFMA.FTZ R157, R90, R177, -R31.reuse ;  /* 0x000000b15a9d7223 */ /* 0x100fe2000001081f */
[----:B------:R-:W-:Y:S01]  /*a160*/  FMNMX.FTZ R21, R76, R21, !PT ;  /* 0x000000154c157209 */ /* 0x000fe20007810000 */
[--C-:B------:R-:W-:Y:S01]  /*a170*/  FFMA.FTZ R28, R92, R177, -R31.reuse ;  /* 0x000000b15c1c7223 */ /* 0x100fe2000001081f */
[----:B------:R-:W-:Y:S01]  /*a180*/  FSEL R80, R15, -INF , P2 ;  /* 0xff8000000f507808 */ /* 0x000fe20001000000 */
[----:B------:R-:W4:Y:S01]  /*a190*/  MUFU.TANH R48, R48 ;  /* 0x0000003000307308 */ /* 0x000f220000002400 */
[----:B------:R-:W-:Y:S01]  /*a1a0*/  FMNMX.FTZ R21, R78, R21, !PT ;  /* 0x000000154e157209 */ /* 0x000fe20007810000 */
[-CC-:B------:R-:W-:Y:S01]  /*a1b0*/  FFMA.FTZ R159, R94, R177.reuse, -R31.reuse ;  /* 0x000000b15e9f7223 */ /* 0x180fe2000001081f */
[C---:B------:R-:W-:Y:S01]  /*a1c0*/  ISETP.GT.AND P2, PT, R33.reuse, 0x21, PT ;  /* 0x000000212100780c */ /* 0x040fe20003f44270 */
[--C-:B------:R-:W-:Y:S01]  /*a1d0*/  FFMA.FTZ R3, R96, R177, -R31.reuse ;  /* 0x000000b160037223 */ /* 0x100fe2000001081f */
[----:B------:R-:W-:Y:S01]  /*a1e0*/  FMNMX.FTZ R21, R80, R21, !PT ;  /* 0x0000001550157209 */ /* 0x000fe20007810000 */
[-CC-:B------:R-:W-:Y:S01]  /*a1f0*/  FFMA.FTZ R15, R32, R177.reuse, -R31.reuse ;  /* 0x000000b1200f7223 */ /* 0x180fe2000001081f */
[----:B------:R-:W-:Y:S01]  /*a200*/  ISETP.GT.AND P1, PT, R33, 0x28, PT ;  /* 0x000000282100780c */ /* 0x000fe20003f24270 */
[----:B------:R-:W1:Y:S01]  /*a210*/  MUFU.TANH R49, R49 ;  /* 0x0000003100317308 */ /* 0x000e620000002400 */
[----:B--2---:R-:W-:Y:S01]  /*a220*/  FSEL R84, R0, -INF , P2 ;  /* 0xff80000000547808 */ /* 0x004fe20001000000 */
[--C-:B------:R-:W-:Y:S01]  /*a230*/  FFMA.FTZ R0, R88, R177, -R31.reuse ;  /* 0x000000b158007223 */ /* 0x100fe2000001081f */
[----:B------:R-:W-:Y:S01]  /*a240*/  FMNMX.FTZ R21, R82, R21, !PT ;  /* 0x0000001552157209 */ /* 0x000fe20007810000 */
[-CC-:B------:R-:W-:Y:S01]  /*a250*/  FFMA.FTZ R24, R75, R177.reuse, -R31.reuse ;  /* 0x000000b14b187223 */ /* 0x180fe2000001081f */
[----:B------:R-:W-:Y:S01]  /*a260*/  ISETP.GT.AND P2, PT, R33, 0x29, PT ;  /* 0x000000292100780c */ /* 0x000fe20003f44270 */
[--C-:B------:R-:W-:Y:S01]  /*a270*/  FFMA.FTZ R38, R38, R177, -R31.reuse ;  /* 0x000000b126267223 */ /* 0x100fe2000001081f */
[----:B---3--:R-:W-:Y:S01]  /*a280*/  FSEL R86, R27, -INF , P1 ;  /* 0xff8000001b567808 */ /* 0x008fe20000800000 */
[----:B------:R-:W2:Y:S01]  /*a290*/  MUFU.TANH R52, R52 ;  /* 0x0000003400347308 */ /* 0x000ea20000002400 */
[----:B------:R-:W-:Y:S01]  /*a2a0*/  FMNMX.FTZ R21, R84, R21, !PT ;  /* 0x0000001554157209 */ /* 0x000fe20007810000 */
[-CC-:B------:R-:W-:Y:S01]  /*a2b0*/  FFMA.FTZ R27, R30, R177.reuse, -R31.reuse ;  /* 0x000000b11e1b7223 */ /* 0x180fe2000001081f */
[----:B------:R-:W-:Y:S01]  /*a2c0*/  ISETP.GT.AND P1, PT, R33, 0x30, PT ;  /* 0x000000302100780c */ /* 0x000fe20003f24270 */
[-CC-:B------:R-:W-:Y:S01]  /*a2d0*/  FFMA.FTZ R34, R34, R177.reuse, -R31.reuse ;  /* 0x000000b122227223 */ /* 0x180fe2000001081f */
[----:B0-----:R-:W-:Y:S01]  /*a2e0*/  FSEL R88, R45, -INF , P2 ;  /* 0xff8000002d587808 */ /* 0x001fe20001000000 */
[--C-:B------:R-:W-:Y:S01]  /*a2f0*/  FFMA.FTZ R36, R36, R177, -R31.reuse ;  /* 0x000000b124247223 */ /* 0x100fe2000001081f */
[----:B------:R-:W-:Y:S01]  /*a300*/  FMNMX.FTZ R21, R86, R21, !PT ;  /* 0x0000001556157209 */ /* 0x000fe20007810000 */
[----:B------:R-:W0:Y:S01]  /*a310*/  MUFU.TANH R53, R53 ;  /* 0x0000003500357308 */ /* 0x000e220000002400 */
[C---:B------:R-:W-:Y:S01]  /*a320*/  ISETP.GT.AND P2, PT, R33.reuse, 0x31, PT ;  /* 0x000000312100780c */ /* 0x040fe20003f44270 */
[-CC-:B------:R-:W-:Y:S01]  /*a330*/  FFMA.FTZ R40, R40, R177.reuse, -R31.reuse ;  /* 0x000000b128287223 */ /* 0x180fe2000001081f */
[----:B----4-:R-:W-:Y:S01]  /*a340*/  FSEL R48, R48, -INF , P1 ;  /* 0xff80000030307808 */ /* 0x010fe20000800000 */
[--C-:B------:R-:W-:Y:S01]  /*a350*/  FFMA.FTZ R42, R42, R177, -R31.reuse ;  /* 0x000000b12a2a7223 */ /* 0x100fe2000001081f */
[----:B------:R-:W-:Y:S01]  /*a360*/  FMNMX.FTZ R21, R88, R21, !PT ;  /* 0x0000001558157209 */ /* 0x000fe20007810000 */
[-CC-:B------:R-:W-:Y:S01]  /*a370*/  FFMA.FTZ R46, R46, R177.reuse, -R31.reuse ;  /* 0x000000b12e2e7223 */ /* 0x180fe2000001081f */
[----:B------:R-:W-:Y:S01]  /*a380*/  ISETP.GT.AND P1, PT, R33, 0x38, PT ;  /* 0x000000382100780c */ /* 0x000fe20003f24270 */
[----:B------:R-:W3:Y:S01]  /*a390*/  MUFU.TANH R56, R56 ;  /* 0x0000003800387308 */ /* 0x000ee20000002400 */
[----:B-1----:R-:W-:Y:S01]  /*a3a0*/  FSEL R90, R49, -INF , P2 ;  /* 0xff800000315a7808 */ /* 0x002fe20001000000 */
[--C-:B------:R-:W-:Y:S01]  /*a3b0*/  FFMA.FTZ R50, R50, R177, -R31.reuse ;  /* 0x000000b132327223 */ /* 0x100fe2000001081f */
[----:B------:R-:W-:Y:S01]  /*a3c0*/  FMNMX.FTZ R21, R48, R21, !PT ;  /* 0x0000001530157209 */ /* 0x000fe20007810000 */
[-CC-:B------:R-:W-:Y:S01]  /*a3d0*/  FFMA.FTZ R54, R54, R177.reuse, -R31.reuse ;  /* 0x000000b136367223 */ /* 0x180fe2000001081f */
[C---:B------:R-:W-:Y:S01]  /*a3e0*/  ISETP.GT.AND P2, PT, R33.reuse, 0x39, PT ;  /* 0x000000392100780c */ /* 0x040fe20003f44270 */
[--C-:B------:R-:W-:Y:S01]  /*a3f0*/  FFMA.FTZ R58, R58, R177, -R31.reuse ;  /* 0x000000b13a3a7223 */ /* 0x100fe2000001081f */
[----:B--2---:R-:W-:Y:S01]  /*a400*/  FSEL R52, R52, -INF , P1 ;  /* 0xff80000034347808 */ /* 0x004fe20000800000 */
[----:B------:R-:W1:Y:S01]  /*a410*/  MUFU.TANH R57, R57 ;  /* 0x0000003900397308 */ /* 0x000e620000002400 */
[----:B------:R-:W-:Y:S01]  /*a420*/  FMNMX.FTZ R21, R90, R21, !PT ;  /* 0x000000155a157209 */ /* 0x000fe20007810000 */
[-CC-:B------:R-:W-:Y:S01]  /*a430*/  FFMA.FTZ R44, R44, R177.reuse, -R31.reuse ;  /* 0x000000b12c2c7223 */ /* 0x180fe2000001081f */
[----:B------:R-:W-:Y:S01]  /*a440*/  ISETP.GT.AND P1, PT, R33, 0x40, PT ;  /* 0x000000402100780c */ /* 0x000fe20003f24270 */
[-CC-:B------:R-:W-:Y:S01]  /*a450*/  FFMA.FTZ R62, R62, R177.reuse, -R31.reuse ;  /* 0x000000b13e3e7223 */ /* 0x180fe2000001081f */
[----:B0-----:R-:W-:Y:S01]  /*a460*/  FSEL R92, R53, -INF , P2 ;  /* 0xff800000355c7808 */ /* 0x001fe20001000000 */
[----:B------:R-:W-:Y:S01]  /*a470*/  FFMA.FTZ R98, R98, R177, -R31 ;  /* 0x000000b162627223 */ /* 0x000fe2000001081f */
[----:B------:R-:W-:Y:S01]  /*a480*/  FMNMX.FTZ R21, R52, R21, !PT ;  /* 0x0000001534157209 */ /* 0x000fe20007810000 */
[----:B------:R-:W0:Y:S01]  /*a490*/  MUFU.TANH R60, R60 ;  /* 0x0000003c003c7308 */ /* 0x000e220000002400 */
[----:B------:R-:W-:-:S02]  /*a4a0*/  ISETP.GT.AND P2, PT, R33, 0x41, PT ;  /* 0x000000412100780c */ /* 0x000fc40003f44270 */
[----:B---3--:R-:W-:Y:S02]  /*a4b0*/  FSEL R56, R56, -INF , P1 ;  /* 0xff80000038387808 */ /* 0x008fe40000800000 */
[----:B------:R-:W-:Y:S02]  /*a4c0*/  FMNMX.FTZ R21, R92, R21, !PT ;  /* 0x000000155c157209 */ /* 0x000fe40007810000 */
[----:B------:R-:W-:Y:S01]  /*a4d0*/  ISETP.GT.AND P1, PT, R33, 0x48, PT ;  /* 0x000000482100780c */ /* 0x000fe20003f24270 */
[----:B------:R-:W2:Y:S01]  /*a4e0*/  MUFU.TANH R61, R61 ;  /* 0x0000003d003d7308 */ /* 0x000ea20000002400 */
[----:B-1----:R-:W-:Y:S02]  /*a4f0*/  FSEL R94, R57, -INF , P2 ;  /* 0xff800000395e7808 */ /* 0x002fe40001000000 */
[----:B------:R-:W-:Y:S02]  /*a500*/  FMNMX.FTZ R21, R56, R21, !PT ;  /* 0x0000001538157209 */ /* 0x000fe40007810000 */
[----:B------:R-:W-:-:S02]  /*a510*/  ISETP.GT.AND P2, PT, R33, 0x49, PT ;  /* 0x000000492100780c */ /* 0x000fc40003f44270 */
[----:B------:R-:W-:Y:S01]  /*a520*/  FMNMX.FTZ R21, R94, R21, !PT ;  /* 0x000000155e157209 */ /* 0x000fe20007810000 */
[----:B------:R-:W1:Y:S01]  /*a530*/  MUFU.TANH R64, R64 ;  /* 0x0000004000407308 */ /* 0x000e620000002400 */
        /* <DEDUP_REMOVED lines=8> */
[----:B-1----:R-:W-:Y:S02]  /*a5c0*/  FSEL R64, R64, -INF , P1 ;  /* 0xff80000040407808 */ /* 0x002fe40000800000 */
[----:B------:R-:W-:Y:S02]  /*a5d0*/  ISETP.GT.AND P1, PT, R33, 0x58, PT ;  /* 0x000000582100780c */ /* 0x000fe40003f24270 */
[----:B------:R-:W-:-:S03]  /*a5e0*/  FMNMX.FTZ R21, R64, R21, !PT ;  /* 0x0000001540157209 */ /* 0x000fc60007810000 */
[----:B------:R-:W1:Y:S01]  /*a5f0*/  MUFU.TANH R69, R69 ;  /* 0x0000004500457308 */ /* 0x000e620000002400 */
[----:B0-----:R-:W-:Y:S02]  /*a600*/  FSEL R32, R65, -INF , P2 ;  /* 0xff80000041207808 */ /* 0x001fe40001000000 */
[----:B------:R-:W-:Y:S02]  /*a610*/  ISETP.GT.AND P2, PT, R33, 0x59, PT ;  /* 0x000000592100780c */ /* 0x000fe40003f44270 */
[----:B------:R-:W-:-:S03]  /*a620*/  FMNMX.FTZ R21, R32, R21, !PT ;  /* 0x0000001520157209 */ /* 0x000fc60007810000 */
[----:B------:R0:W-:Y:S01]  /*a630*/  MUFU.EX2 R102, R3 ;  /* 0x0000000300667308 */ /* 0x0001e20000000800 */
[----:B--2---:R-:W-:-:S04]  /*a640*/  FSEL R68, R68, -INF , P1 ;  /* 0xff80000044447808 */ /* 0x004fc80000800000 */
[----:B------:R-:W-:-:S03]  /*a650*/  FMNMX.FTZ R21, R68, R21, !PT ;  /* 0x0000001544157209 */ /* 0x000fc60007810000 */
[----:B------:R-:W-:Y:S01]  /*a660*/  MUFU.EX2 R153, R153 ;  /* 0x0000009900997308 */ /* 0x000fe20000000800 */
[-CC-:B0-----:R-:W-:Y:S01]  /*a670*/  FFMA.FTZ R3, R26, R177.reuse, -R31.reuse ;  /* 0x000000b11a037223 */ /* 0x181fe2000001081f */
[----:B-1----:R-:W-:Y:S01]  /*a680*/  FSEL R26, R69, -INF , P2 ;  /* 0xff800000451a7808 */ /* 0x002fe20001000000 */
[----:B------:R-:W-:-:S03]  /*a690*/  FFMA.FTZ R31, R100, R177, -R31 ;  /* 0x000000b1641f7223 */ /* 0x000fc6000001081f */
[----:B------:R-:W-:Y:S02]  /*a6a0*/  FMNMX.FTZ R21, R26, R21, !PT ;  /* 0x000000151a157209 */ /* 0x000fe40007810000 */
[----:B------:R-:W-:Y:S03]  /*a6b0*/  MUFU.EX2 R104, R3 ;  /* 0x0000000300687308 */ /* 0x000fe60000000800 */
[----:B------:R-:W0:Y:S05]  /*a6c0*/  SHFL.BFLY PT, R30, R21, 0x2, 0x1f ;  /* 0x0c401f00151e7f89 */ /* 0x000e2a00000e0000 */
[----:B------:R-:W1:Y:S08]  /*a6d0*/  MUFU.EX2 R24, R24 ;  /* 0x0000001800187308 */ /* 0x000e700000000800 */
[----:B------:R2:W-:Y:S08]  /*a6e0*/  MUFU.EX2 R161, R15 ;  /* 0x0000000f00a17308 */ /* 0x0005f00000000800 */
[----:B------:R-:W3:Y:S01]  /*a6f0*/  MUFU.EX2 R155, R155 ;  /* 0x0000009b009b7308 */ /* 0x000ee20000000800 */
[----:B0-----:R-:W-:-:S05]  /*a700*/  FMNMX.FTZ R30, R21, R30, !PT ;  /* 0x0000001e151e7209 */ /* 0x001fca0007810000 */
[----:B------:R-:W0:Y:S02]  /*a710*/  SHFL.BFLY PT, R21, R30, 0x1, 0x1f ;  /* 0x0c201f001e157f89 */ /* 0x000e2400000e0000 */
[----:B------:R-:W4:Y:S08]  /*a720*/  MUFU.EX2 R0, R0 ;  /* 0x0000000000007308 */ /* 0x000f300000000800 */
[----:B------:R-:W4:Y:S08]  /*a730*/  MUFU.EX2 R157, R157 ;  /* 0x0000009d009d7308 */ /* 0x000f300000000800 */
[----:B------:R-:W-:Y:S01]  /*a740*/  MUFU.EX2 R28, R28 ;  /* 0x0000001c001c7308 */ /* 0x000fe20000000800 */
[----:B0-----:R-:W-:Y:S01]  /*a750*/  FMNMX.FTZ R21, R30, R21, !PT ;  /* 0x000000151e157209 */ /* 0x001fe20007810000 */
[----:B-1----:R-:W-:-:S06]  /*a760*/  FADD.FTZ R30, R153, R24 ;  /* 0x00000018991e7221 */ /* 0x002fcc0000010000 */
[----:B------:R-:W-:Y:S01]  /*a770*/  MUFU.EX2 R159, R159 ;  /* 0x0000009f009f7308 */ /* 0x000fe20000000800 */
[----:B------:R-:W-:Y:S01]  /*a780*/  F2FP.BF16.F32.PACK_AB R153, R24, R153 ;  /* 0x000000991899723e */ /* 0x000fe200000010ff */
[C---:B------:R-:W-:Y:S01]  /*a790*/  FMUL.FTZ R3, R21.reuse, R177 ;  /* 0x000000b115037220 */ /* 0x040fe20000410000 */
[----:B------:R-:W-:-:S04]  /*a7a0*/  FSETP.NEU.FTZ.AND P1, PT, R21, -INF , PT ;  /* 0xff8000001500780b */ /* 0x000fc80003f3d000 */
[----:B--2---:R-:W-:Y:S01]  /*a7b0*/  FSEL R15, R3, RZ, P1 ;  /* 0x000000ff030f7208 */ /* 0x004fe20000800000 */
[----:B------:R-:W-:Y:S01]  /*a7c0*/  MUFU.EX2 R163, R27 ;  /* 0x0000001b00a37308 */ /* 0x000fe20000000800 */
[----:B------:R-:W-:Y:S01]  /*a7d0*/  ISETP.NE.AND P1, PT, R77, RZ, PT ;  /* 0x000000ff4d00720c */ /* 0x000fe20003f25270 */
[----:B---3--:R-:W-:Y:S01]  /*a7e0*/  FADD.FTZ R3, R155, R30 ;  /* 0x0000001e9b037221 */ /* 0x008fe20000010000 */
[----:B------:R-:W0:Y:S01]  /*a7f0*/  S2R R77, SR_TID.X ;  /* 0x00000000004d7919 */ /* 0x000e220000002100 */
[-CC-:B------:R-:W-:Y:S01]  /*a800*/  FFMA.FTZ R66, R66, R177.reuse, -R15.reuse ;  /* 0x000000b142427223 */ /* 0x180fe2000001080f */
[-CC-:B------:R-:W-:Y:S01]  /*a810*/  FFMA.FTZ R25, R25, R177.reuse, -R15.reuse ;  /* 0x000000b119197223 */ /* 0x180fe2000001080f */
[-CC-:B------:R-:W-:Y:S01]  /*a820*/  FFMA.FTZ R70, R70, R177.reuse, -R15.reuse ;  /* 0x000000b146467223 */ /* 0x180fe2000001080f */
[-CC-:B------:R-:W-:Y:S01]  /*a830*/  FFMA.FTZ R72, R72, R177.reuse, -R15.reuse ;  /* 0x000000b148487223 */ /* 0x180fe2000001080f */
[-CC-:B------:R-:W-:Y:S01]  /*a840*/  FFMA.FTZ R74, R74, R177.reuse, -R15.reuse ;  /* 0x000000b14a4a7223 */ /* 0x180fe2000001080f */
[-C--:B------:R-:W-:Y:S01]  /*a850*/  FFMA.FTZ R76, R76, R177.reuse, -R15 ;  /* 0x000000b14c4c7223 */ /* 0x080fe2000001080f */
[----:B------:R-:W-:Y:S01]  /*a860*/  MUFU.EX2 R66, R66 ;  /* 0x0000004200427308 */ /* 0x000fe20000000800 */
[----:B----4-:R-:W-:Y:S01]  /*a870*/  FADD.FTZ R30, R0, R3 ;  /* 0x00000003001e7221 */ /* 0x010fe20000010000 */
[-CC-:B------:R-:W-:Y:S01]  /*a880*/  FFMA.FTZ R78, R78, R177.reuse, -R15.reuse ;  /* 0x000000b14e4e7223 */ /* 0x180fe2000001080f */
[-CC-:B------:R-:W-:Y:S01]  /*a890*/  FFMA.FTZ R80, R80, R177.reuse, -R15.reuse ;  /* 0x000000b150507223 */ /* 0x180fe2000001080f */
[-CC-:B------:R-:W-:Y:S01]  /*a8a0*/  FFMA.FTZ R82, R82, R177.reuse, -R15.reuse ;  /* 0x000000b152527223 */ /* 0x180fe2000001080f */
[----:B------:R-:W-:Y:S01]  /*a8b0*/  FADD.FTZ R39, R157, R30 ;  /* 0x0000001e9d277221 */ /* 0x000fe20000010000 */
        /* <DEDUP_REMOVED lines=17> */
[----:B------:R-:W-:Y:S01]  /*a9d0*/  F2FP.BF16.F32.PACK_AB R155, R0, R155 ;  /* 0x0000009b009b723e */ /* 0x000fe200000010ff */
[----:B------:R-:W3:Y:S01]  /*a9e0*/  MUFU.EX2 R27, R72 ;  /* 0x00000048001b7308 */ /* 0x000ee20000000800 */
[----:B-1----:R-:W-:Y:S01]  /*a9f0*/  FADD.FTZ R3, R66, R25 ;  /* 0x0000001942037221 */ /* 0x002fe20000010000 */
[----:B0-----:R-:W-:-:S02]  /*aa00*/  SHF.R.U32.HI R77, RZ, 0x7, R77 ;  /* 0x00000007ff4d7819 */ /* 0x001fc4000001164d */
[----:B------:R-:W-:Y:S02]  /*aa10*/  F2FP.BF16.F32.PACK_AB R152, R25, R66 ;  /* 0x000000421998723e */ /* 0x000fe400000010ff */
[----:B------:R-:W-:Y:S02]  /*aa20*/  IADD3 R179, -R77, 0xb, RZ ;  /* 0x0000000b4db37810 */ /* 0x000fe40007ffe1ff */
[----:B------:R-:W0:Y:S01]  /*aa30*/  MUFU.EX2 R74, R74 ;  /* 0x0000004a004a7308 */ /* 0x000e220000000800 */
[----:B--2---:R-:W-:Y:S01]  /*aa40*/  FADD.FTZ R30, R70, R3 ;  /* 0x00000003461e7221 */ /* 0x004fe20000010000 */
[----:B------:R-:W-:-:S06]  /*aa50*/  F2FP.BF16.F32.PACK_AB R157, R28, R157 ;  /* 0x0000009d1c9d723e */ /* 0x000fcc00000010ff */
[----:B------:R-:W1:Y:S01]  /*aa60*/  MUFU.EX2 R29, R76 ;  /* 0x0000004c001d7308 */ /* 0x000e620000000800 */
[C---:B---3--:R-:W-:Y:S01]  /*aa70*/  FADD.FTZ R41, R27.reuse, R30 ;  /* 0x0000001e1b297221 */ /* 0x048fe20000010000 */
[----:B------:R-:W-:-:S06]  /*aa80*/  F2FP.BF16.F32.PACK_AB R154, R27, R70 ;  /* 0x000000461b9a723e */ /* 0x000fcc00000010ff */
[----:B------:R2:W-:Y:S01]  /*aa90*/  MUFU.EX2 R165, R38 ;  /* 0x0000002600a57308 */ /* 0x0005e20000000800 */
[----:B0-----:R-:W-:-:S07]  /*aaa0*/  FADD.FTZ R30, R74, R41 ;  /* 0x000000294a1e7221 */ /* 0x001fce0000010000 */
[----:B------:R-:W0:Y:S01]  /*aab0*/  MUFU.EX2 R78, R78 ;  /* 0x0000004e004e7308 */ /* 0x000e220000000800 */
[----:B--2---:R-:W-:Y:S01]  /*aac0*/  FADD.FTZ R38, R28, R39 ;  /* 0x000000271c267221 */ /* 0x004fe20000010000 */
[C---:B-1----:R-:W-:Y:S01]  /*aad0*/  FADD.FTZ R41, R29.reuse, R30 ;  /* 0x0000001e1d297221 */ /* 0x042fe20000010000 */
[----:B------:R-:W-:Y:S02]  /*aae0*/  F2FP.BF16.F32.PACK_AB R156, R29, R74 ;  /* 0x0000004a1d9c723e */ /* 0x000fe400000010ff */
[----:B------:R-:W-:Y:S01]  /*aaf0*/  FADD.FTZ R3, R159, R38 ;  /* 0x000000269f037221 */ /* 0x000fe20000010000 */
[C---:B------:R-:W-:Y:S02]  /*ab00*/  F2FP.BF16.F32.PACK_AB R159, R102.reuse, R159 ;  /* 0x0000009f669f723e */ /* 0x040fe400000010ff */
[----:B------:R-:W-:Y:S01]  /*ab10*/  MUFU.EX2 R175, R31 ;  /* 0x0000001f00af7308 */ /* 0x000fe20000000800 */
[----:B------:R-:W-:Y:S01]  /*ab20*/  FADD.FTZ R38, R102, R3 ;  /* 0x0000000366267221 */ /* 0x000fe20000010000 */
[----:B------:R-:W-:-:S03]  /*ab30*/  @!P1 VIADD R3, R13, 0x22840 ;  /* 0x000228400d039836 */ /* 0x000fc60000000000 */
[----:B------:R-:W-:Y:S01]  /*ab40*/  FADD.FTZ R43, R161, R38 ;  /* 0x00000026a12b7221 */ /* 0x000fe20000010000 */
[C---:B------:R-:W-:Y:S02]  /*ab50*/  F2FP.BF16.F32.PACK_AB R161, R104.reuse, R161 ;  /* 0x000000a168a1723e */ /* 0x040fe400000010ff */
[----:B------:R-:W1:Y:S01]  /*ab60*/  MUFU.EX2 R31, R80 ;  /* 0x00000050001f7308 */ /* 0x000e620000000800 */
[----:B------:R-:W-:Y:S01]  /*ab70*/  FADD.FTZ R38, R104, R43 ;  /* 0x0000002b68267221 */ /* 0x000fe20000010000 */
[----:B0-----:R-:W-:Y:S01]  /*ab80*/  FADD.FTZ R30, R78, R41 ;  /* 0x000000294e1e7221 */ /* 0x001fe20000010000 */
[----:B------:R-:W-:Y:S01]  /*ab90*/  @!P1 PRMT R3, RZ, 0x654, R3 ;  /* 0x00000654ff039816 */ /* 0x000fe20000000003 */
[----:B------:R0:W-:Y:S06]  /*aba0*/  BAR.ARV R179, 0x100 ;  /* 0x000400b30000751d */ /* 0x0001ec0000002000 */
[----:B------:R-:W2:Y:S01]  /*abb0*/  MUFU.EX2 R34, R34 ;  /* 0x0000002200227308 */ /* 0x000ea20000000800 */
[----:B------:R-:W-:Y:S01]  /*abc0*/  FADD.FTZ R45, R163, R38 ;  /* 0x00000026a32d7221 */ /* 0x000fe20000010000 */
[----:B------:R3:W-:Y:S01]  /*abd0*/  @!P1 SYNCS.ARRIVE.TRANS64.RED.A1T0 RZ, [R3+URZ], RZ ;  /* 0x000000ff03ff99a7 */ /* 0x0007e2000810043f */
[----:B-1----:R-:W-:-:S05]  /*abe0*/  FADD.FTZ R43, R31, R30 ;  /* 0x0000001e1f2b7221 */ /* 0x002fca0000010000 */
[----:B------:R-:W1:Y:S01]  /*abf0*/  MUFU.EX2 R82, R82 ;  /* 0x0000005200527308 */ /* 0x000e620000000800 */
[----:B------:R-:W-:-:S07]  /*ac00*/  F2FP.BF16.F32.PACK_AB R158, R31, R78 ;  /* 0x0000004e1f9e723e */ /* 0x000fce00000010ff */
[----:B------:R-:W4:Y:S01]  /*ac10*/  MUFU.EX2 R36, R36 ;  /* 0x0000002400247308 */ /* 0x000f220000000800 */
[C---:B--2---:R-:W-:Y:S01]  /*ac20*/  FADD.FTZ R45, R34.reuse, R45 ;  /* 0x0000002d222d7221 */ /* 0x044fe20000010000 */
[----:B------:R-:W-:-:S06]  /*ac30*/  F2FP.BF16.F32.PACK_AB R163, R34, R163 ;  /* 0x000000a322a3723e */ /* 0x000fcc00000010ff */
[----:B------:R-:W3:Y:S01]  /*ac40*/  MUFU.EX2 R33, R84 ;  /* 0x0000005400217308 */ /* 0x000ee20000000800 */
[----:B-1----:R-:W-:-:S07]  /*ac50*/  FADD.FTZ R30, R82, R43 ;  /* 0x0000002b521e7221 */ /* 0x002fce0000010000 */
[----:B------:R-:W1:Y:S01]  /*ac60*/  MUFU.EX2 R86, R86 ;  /* 0x0000005600567308 */ /* 0x000e620000000800 */
[----:B----4-:R-:W-:-:S04]  /*ac70*/  FADD.FTZ R38, R36, R45 ;  /* 0x0000002d24267221 */ /* 0x010fc80000010000 */
[C---:B------:R-:W-:Y:S01]  /*ac80*/  FADD.FTZ R43, R165.reuse, R38 ;  /* 0x00000026a52b7221 */ /* 0x040fe20000010000 */
[----:B------:R-:W-:Y:S02]  /*ac90*/  F2FP.BF16.F32.PACK_AB R165, R165, R36 ;  /* 0x00000024a5a5723e */ /* 0x000fe400000010ff */
        /* <DEDUP_REMOVED lines=48> */
[----:B-1----:R-:W-:Y:S01]  /*afa0*/  FADD.FTZ R45, R3, R0 ;  /* 0x00000000032d7221 */ /* 0x002fe20000010000 */
[----:B------:R-:W-:Y:S01]  /*afb0*/  FADD.FTZ R0, R175, R24 ;  /* 0x00000018af007221 */ /* 0x000fe20000010000 */
[----:B------:R-:W-:Y:S02]  /*afc0*/  F2FP.BF16.F32.PACK_AB R170, R3, R60 ;  /* 0x0000003c03aa723e */ /* 0x000fe400000010ff */
[----:B------:R-:W-:-:S03]  /*afd0*/  F2FP.BF16.F32.PACK_AB R175, R175, R98 ;  /* 0x00000062afaf723e */ /* 0x000fc600000010ff */
[----:B------:R-:W1:Y:S01]  /*afe0*/  MUFU.EX2 R68, R68 ;  /* 0x0000004400447308 */ /* 0x000e620000000800 */
[----:B--2---:R-:W-:-:S07]  /*aff0*/  FADD.FTZ R24, R64, R45 ;  /* 0x0000002d40187221 */ /* 0x004fce0000010000 */
[----:B------:R-:W2:Y:S01]  /*b000*/  MUFU.EX2 R43, R26 ;  /* 0x0000001a002b7308 */ /* 0x000ea20000000800 */
[C---:B---3--:R-:W-:Y:S01]  /*b010*/  FADD.FTZ R25, R15.reuse, R24 ;  /* 0x000000180f197221 */ /* 0x048fe20000010000 */
[----:B------:R-:W-:-:S03]  /*b020*/  F2FP.BF16.F32.PACK_AB R172, R15, R64 ;  /* 0x000000400fac723e */ /* 0x000fc600000010ff */
[----:B-1----:R-:W-:-:S04]  /*b030*/  FADD.FTZ R24, R68, R25 ;  /* 0x0000001944187221 */ /* 0x002fc80000010000 */
[C---:B--2---:R-:W-:Y:S01]  /*b040*/  FADD.FTZ R3, R43.reuse, R24 ;  /* 0x000000182b037221 */ /* 0x044fe20000010000 */
[----:B------:R-:W-:Y:S01]  /*b050*/  F2FP.BF16.F32.PACK_AB R174, R43, R68 ;  /* 0x000000442bae723e */ /* 0x000fe200000010ff */
[----:B0-----:R-:W-:Y:S06]  /*b060*/  @!P0 BRA `(.L_x_3853) ;  /* 0x0000000000048947 */ /* 0x001fec0003800000 */
[----:B------:R-:W-:Y:S01]  /*b070*/  BPT.TRAP 0x1 ;  /* 0x000000040000795c */ /* 0x000fe20000300000 */
.L_x_3853:
[----:B------:R0:W1:Y:S01]  /*b080*/  SYNCS.PHASECHK.TRANS64.TRYWAIT P2, [R13+URZ+0x22850], R14 ;  /* 0x0228500e0d0075a7 */ /* 0x000062000804017f */
[----:B------:R-:W-:Y:S05]  /*b090*/  @!P0 BRA `(.L_x_3854) ;  /* 0x0000000000048947 */ /* 0x000fea0003800000 */
[----:B------:R-:W-:Y:S01]  /*b0a0*/  BPT.TRAP 0x1 ;  /* 0x000000040000795c */ /* 0x000fe20000300000 */
.L_x_3854:
[----:B------:R-:W-:Y:S04]  /*b0b0*/  BSSY B0, `(.L_x_3855) ;  /* 0x0000004000007945 */ /* 0x000fe80003800000 */
[----:B-1----:R-:W-:Y:S05]  /*b0c0*/  @P2 BRA `(.L_x_3856) ;  /* 0x0000000000082947 */ /* 0x002fea0003800000 */
[----:B------:R-:W1:Y:S02]  /*b0d0*/  SYNCS.PHASECHK.TRANS64.TRYWAIT P2, [R13+URZ+0x22850], R14 ;  /* 0x0228500e0d0075a7 */ /* 0x000e64000804017f */
[----:B-1----:R-:W-:Y:S05]  /*b0e0*/  @!P2 BRA `(.L_x_3857) ;  /* 0x000000f00038a947 */ /* 0x002fea0003800000 */
.L_x_3856:
[----:B------:R-:W-:Y:S05]  /*b0f0*/  BSYNC B0 ;  /* 0x0000000000007941 */ /* 0x000fea0003800000 */
.L_x_3855:
[----:B------:R-:W-:Y:S05]  /*b100*/  WARPSYNC.ALL ;  /* 0x0000000000007948 */ /* 0x000fea0003800000 */
[----:B------:R-:W-:Y:S01]  /*b110*/  R2UR UR4, R18 ;  /* 0x00000000120472ca */ /* 0x000fe200000e0000 */
[----:B------:R2:W-:Y:S01]  /*b120*/  BAR.SYNC.DEFER_BLOCKING R20, 0x100 ;  /* 0x000400140000751d */ /* 0x0005e20000010000 */
[----:B------:R-:W-:Y:S02]  /*b130*/  IMAD.MOV.U32 R15, RZ, RZ, 0xc00 ;  /* 0x00000c00ff0f7424 */ /* 0x000fe400078e00ff */
[----:B01----:R-:W-:-:S03]  /*b140*/  @!P1 VIADD R13, R13, 0x22860 ;  /* 0x000228600d0d9836 */ /* 0x003fc60000000000 */
[----:B------:R-:W-:Y:S01]  /*b150*/  ULDC UR48, c[0x0][0x9d8] ;  /* 0x0002760000307ab9 */ /* 0x000fe20000000800 */
[----:B------:R-:W-:Y:S01]  /*b160*/  ULDC UR49, c[0x0][0x9d8] ;  /* 0x0002760000317ab9 */ /* 0x000fe20000000800 */
[----:B--2---:R-:W-:Y:S01]  /*b170*/  VIADD R20, R176, 0xfffffffe ;  /* 0xfffffffeb0147836 */ /* 0x004fe20000000000 */
[----:B------:R-:W-:Y:S01]  /*b180*/  @!P1 PRMT R13, RZ, 0x654, R13 ;  /* 0x00000654ff0d9816 */ /* 0x000fe2000000000d */
[----:B------:R-:W-:Y:S01]  /*b190*/  ULDC UR46, c[0x0][0x988] ;  /* 0x00026200002e7ab9 */ /* 0x000fe20000000800 */
[----:B------:R-:W-:Y:S01]  /*b1a0*/  ULDC UR47, c[0x0][0x988] ;  /* 0x00026200002f7ab9 */ /* 0x000fe20000000800 */
        /* <DEDUP_REMOVED lines=15> */
[----:B------:R-:W-:Y:S02]  /*b2a0*/  R2UR UR6, R152 ;  /* 0x00000000980672ca */ /* 0x000fe400000e0000 */
[----:B------:R-:W-:Y:S01]  /*b2b0*/  R2UR UR7, R153 ;  /* 0x00000000990772ca */ /* 0x000fe200000e0000 */
[----:B------:R-:W-:Y:S01]  /*b2c0*/  IMAD.MOV.U32 R153, RZ, RZ, 0x40000040 ;  /* 0x40000040ff997424 */ /* 0x000fe200078e00ff */
[----:B------:R-:W-:-:S14]  /*b2d0*/  IADD3 R152, R14, 0x100, RZ ;  /* 0x000001000e987810 */ /* 0x000fdc0007ffe0ff */
        /* <DEDUP_REMOVED lines=25> */
[----:B------:R-:W-:Y:S01]  /*b470*/  IMAD.IADD R14, R203, 0x1, -R200 ;  /* 0x00000001cb0e7824 */ /* 0x000fe200078e0ac8 */
[----:B------:R-:W-:-:S03]  /*b480*/  R2UR UR7, R15 ;  /* 0x000000000f0772ca */ /* 0x000fc600000e0000 */
[----:B------:R-:W-:-:S04]  /*b490*/  IMAD R14, R201, 0x80, R14 ;  /* 0x00000080c90e7824 */ /* 0x000fc800078e020e */
[----:B------:R-:W-:-:S05]  /*b4a0*/  IMAD.HI R14, R14, 0x2aaaaaab, RZ ;  /* 0x2aaaaaab0e0e7827 */ /* 0x000fca00078e02ff */
[----:B------:R-:W-:-:S04]  /*b4b0*/  SHF.R.U32.HI R15, RZ, 0x1f, R14 ;  /* 0x0000001fff0f7819 */ /* 0x000fc8000001160e */
[----:B------:R-:W-:-:S04]  /*b4c0*/  LEA.HI.SX32 R15, R14, R15, 0x1c ;  /* 0x0000000f0e0f7211 */ /* 0x000fc800078fe2ff */
[----:B------:R-:W-:-:S04]  /*b4d0*/  VIMNMX R15, RZ, R15, !PT ;  /* 0x0000000fff0f7248 */ /* 0x000fc80007fe0100 */
[----:B------:R-:W-:Y:S01]  /*b4e0*/  ISETP.GE.AND P2, PT, R20, R15, PT ;  /* 0x0000000f1400720c */ /* 0x000fe20003f46270 */
[----:B------:R-:W-:Y:S02]  /*b4f0*/  WARPGROUP.DEPBAR.LE gsb0, 0x0 ;  /* 0x00008000000079c5 */ /* 0x000fe40000010000 */
[----:B------:R-:W-:-:S06]  /*b500*/  WARPGROUP.ARRIVE ;  /* 0x00000000000079c5 */ /* 0x000fcc0000000000 */
[----:B------:R-:W-:Y:S03]  /*b510*/  HGMMA.64x256x16.F32.BF16 R24, R172, gdesc[UR4].tnspB, R24, gsb0 ;  /* 0x43e00004ac187df0 */ /* 0x000fe60008001818 */
[----:B------:R-:W-:Y:S02]  /*b520*/  WARPGROUP.DEPBAR.LE gsb0, 0x0 ;  /* 0x00008000000079c5 */ /* 0x000fe40000010000 */
[----:B------:R0:W-:Y:S01]  /*b530*/  @!P1 SYNCS.ARRIVE.TRANS64.RED.A1T0 RZ, [R13+URZ], RZ ;  /* 0x000000ff0dff99a7 */ /* 0x0001e2000810043f */
[----:B------:R-:W-:Y:S05]  /*b540*/  @!P2 BRA `(.L_x_3858) ;  /* 0x0000002800e8a947 */ /* 0x000fea0003800000 */
[----:B------:R-:W-:Y:S02]  /*b550*/  IMAD.MOV.U32 R202, RZ, RZ, R178 ;  /* 0x000000ffffca7224 */ /* 0x000fe400078e00b2 */
[----:B------:R-:W-:-:S07]  /*b560*/  IMAD.MOV.U32 R221, RZ, RZ, R21 ;  /* 0x000000ffffdd7224 */ /* 0x000fce00078e0015 */
.L_x_3868:
[----:B------:R-:W-:Y:S01]  /*b570*/  VIADD R22, R22, 0x1 ;  /* 0x0000000116167836 */ /* 0x000fe20000000000 */
[----:B------:R-:W-:Y:S05]  /*b580*/  YIELD ;  /* 0x0000000000007946 */ /* 0x000fea0003800000 */
[----:B------:R-:W-:-:S04]  /*b590*/  ISETP.NE.AND P2, PT, R22, 0x2, PT ;  /* 0x000000021600780c */ /* 0x000fc80003f45270 */
[----:B-1----:R-:W-:Y:S02]  /*b5a0*/  SEL R14, RZ, 0x1, P2 ;  /* 0x00000001ff0e7807 */ /* 0x002fe40001000000 */
[----:B------:R-:W-:Y:S02]  /*b5b0*/  SEL R22, R22, RZ, P2 ;  /* 0x000000ff16167207 */ /* 0x000fe40001000000 */
[----:B------:R-:W-:Y:S01]  /*b5c0*/  LOP3.LUT R23, R23, R14, RZ, 0x3c, !PT ;  /* 0x0000000e17177212 */ /* 0x000fe200078e3cff */
[----:B------:R-:W-:Y:S06]  /*b5d0*/  @!P0 BRA `(.L_x_3859) ;  /* 0x0000000000048947 */ /* 0x000fec0003800000 */
[----:B------:R-:W-:Y:S01]  /*b5e0*/  BPT.TRAP 0x1 ;  /* 0x000000040000795c */ /* 0x000fe20000300000 */
.L_x_3859:
[----:B0-----:R-:W-:Y:S01]  /*b5f0*/  IMAD R13, R22, 0x8, R18 ;  /* 0x00000008160d7824 */ /* 0x001fe200078e0212 */
[----:B------:R-:W-:-:S04]  /*b600*/  SHF.L.U32 R14, R23, 0x1f, RZ ;  /* 0x0000001f170e7819 */ /* 0x000fc800000006ff */
[----:B------:R0:W1:Y:S01]  /*b610*/  SYNCS.PHASECHK.TRANS64.TRYWAIT P2, [R13+URZ+0x22830], R14 ;  /* 0x0228300e0d0075a7 */ /* 0x000062000804017f */
[----:B------:R-:W-:Y:S05]  /*b620*/  @!P0 BRA `(.L_x_3860) ;  /* 0x0000000000048947 */ /* 0x000fea0003800000 */
[----:B------:R-:W-:Y:S01]  /*b630*/  BPT.TRAP 0x1 ;  /* 0x000000040000795c */ /* 0x000fe20000300000 */
.L_x_3860:
[----:B------:R-:W-:Y:S02]  /*b640*/  IMAD R214, R22, 0x300, R12 ;  /* 0x0000030016d67824 */ /* 0x000fe400078e020c */
[----:B------:R-:W-:Y:S01]  /*b650*/  IMAD.MOV.U32 R215, RZ, RZ, 0x40000040 ;  /* 0x40000040ffd77424 */ /* 0x000fe200078e00ff */
[----:B-1----:R-:W-:Y:S06]  /*b660*/  @P2 BRA `(.L_x_3861) ;  /* 0x0000000000082947 */ /* 0x002fec0003800000 */
[----:B------:R-:W1:Y:S02]  /*b670*/  SYNCS.PHASECHK.TRANS64.TRYWAIT P2, [R13+URZ+0x22830], R14 ;  /* 0x0228300e0d0075a7 */ /* 0x000e64000804017f */
[----:B-1----:R-:W-:Y:S05]  /*b680*/  @!P2 BRA `(.L_x_3862) ;  /* 0x000000e800e4a947 */ /* 0x002fea0003800000 */
.L_x_3861:
[----:B------:R-:W-:Y:S05]  /*b690*/  WARPSYNC.ALL ;  /* 0x0000000000007948 */ /* 0x000fea0003800000 */
[C---:B------:R-:W-:Y:S01]  /*b6a0*/  R2UR UR6, R214.reuse ;  /* 0x00000000d60672ca */ /* 0x040fe200000e0000 */
[----:B------:R-:W-:Y:S01]  /*b6b0*/  VIADD R154, R214, 0x4 ;  /* 0x00000004d69a7836 */ /* 0x000fe20000000000 */
[----:B------:R-:W-:Y:S01]  /*b6c0*/  R2UR UR7, R215 ;  /* 0x00000000d70772ca */ /* 0x000fe200000e0000 */
[----:B------:R-:W-:Y:S01]  /*b6d0*/  IMAD.MOV.U32 R153, RZ, RZ, 0x40000040 ;  /* 0x40000040ff997424 */ /* 0x000fe200078e00ff */
[----:B------:R-:W-:Y:S01]  /*b6e0*/  R2UR UR4, R4 ;  /* 0x00000000040472ca */ /* 0x000fe200000e0000 */
[----:B------:R-:W-:Y:S01]  /*b6f0*/  IMAD.MOV.U32 R155, RZ, RZ, 0x40000040 ;  /* 0x40000040ff9b7424 */ /* 0x000fe200078e00ff */
[----:B------:R-:W-:Y:S01]  /*b700*/  R2UR UR5, R5 ;  /* 0x00000000050572ca */ /* 0x000fe200000e0000 */
[----:B------:R-:W-:Y:S01]  /*b710*/  IMAD.MOV.U32 R215, RZ, RZ, 0x40000040 ;  /* 0x40000040ffd77424 */ /* 0x000fe200078e00ff */
[C---:B------:R-:W-:Y:S01]  /*b720*/  IADD3 R152, R214.reuse, 0x2, RZ ;  /* 0x00000002d6987810 */ /* 0x040fe20007ffe0ff */
[----:B------:R-:W-:Y:S01]  /*b730*/  VIADD R214, R214, 0x6 ;  /* 0x00000006d6d67836 */ /* 0x000fe20000000000 */
[----:B------:R-:W-:-:S02]  /*b740*/  R2UR UR11, R153 ;  /* 0x00000000990b72ca */ /* 0x000fc400000e0000 */
[----:B------:R-:W-:Y:S02]  /*b750*/  R2UR UR10, R152 ;  /* 0x00000000980a72ca */ /* 0x000fe400000e0000 */
[----:B------:R-:W-:Y:S02]  /*b760*/  R2UR UR14, R154 ;  /* 0x000000009a0e72ca */ /* 0x000fe400000e0000 */
[----:B------:R-:W-:Y:S02]  /*b770*/  R2UR UR15, R155 ;  /* 0x000000009b0f72ca */ /* 0x000fe400000e0000 */
[----:B------:R-:W-:Y:S01]  /*b780*/  WARPGROUP.ARRIVE ;  /* 0x00000000000079c5 */ /* 0x000fe20000000000 */
[----:B------:R-:W-:Y:S02]  /*b790*/  R2UR UR8, R10 ;  /* 0x000000000a0872ca */ /* 0x000fe400000e0000 */
[----:B------:R-:W-:Y:S02]  /*b7a0*/  R2UR UR9, R11 ;  /* 0x000000000b0972ca */ /* 0x000fe400000e0000 */
[----:B------:R-:W-:Y:S01]  /*b7b0*/  R2UR UR12, R8 ;  /* 0x00000000080c72ca */ /* 0x000fe200000e0000 */
[----:B------:R-:W-:Y:S01]  /*b7c0*/  HGMMA.64x96x16.F32.BF16 R152, gdesc[UR4], RZ, !UPT, gsb0 ;  /* 0x01600000049879f0 */ /* 0x000fe2000c0018ff */
[----:B------:R-:W-:-:S02]  /*b7d0*/  R2UR UR13, R9 ;  /* 0x00000000090d72ca */ /* 0x000fc400000e0000 */
[----:B------:R-:W-:Y:S02]  /*b7e0*/  R2UR UR6, R214 ;  /* 0x00000000d60672ca */ /* 0x000fe400000e0000 */
[----:B------:R-:W-:Y:S02]  /*b7f0*/  R2UR UR7, R215 ;  /* 0x00000000d70772ca */ /* 0x000fe400000e0000 */
[----:B------:R-:W-:Y:S02]  /*b800*/  R2UR UR4, R6 ;  /* 0x00000000060472ca */ /* 0x000fe400000e0000 */
[----:B------:R-:W-:Y:S01]  /*b810*/  R2UR UR5, R7 ;  /* 0x00000000070572ca */ /* 0x000fe200000e0000 */
        /* <DEDUP_REMOVED lines=12> */
[----:B------:R-:W-:Y:S02]  /*b8e0*/  IMAD.SHL.U32 R153, R201, 0x80, RZ ;  /* 0x00000080c9997824 */ /* 0x000fe400078e00ff */
[----:B------:R-:W-:Y:S01]  /*b8f0*/  FMUL.FTZ R156, R156, UR49 ;  /* 0x000000319c9c7c20 */ /* 0x000fe20008410000 */
[----:B------:R-:W-:Y:S01]  /*b900*/  FMUL.FTZ R157, R157, UR49 ;  /* 0x000000319d9d7c20 */ /* 0x000fe20008410000 */
[----:B------:R-:W-:Y:S01]  /*b910*/  FMUL.FTZ R222, R176, UR49 ;  /* 0x00000031b0de7c20 */ /* 0x000fe20008410000 */
[----:B------:R-:W-:Y:S01]  /*b920*/  IMAD R214, R20, -0x60, R153 ;  /* 0xffffffa014d67824 */ /* 0x000fe200078e0299 */
[----:B------:R-:W2:Y:S01]  /*b930*/  MUFU.TANH R223, R223 ;  /* 0x000000df00df7308 */ /* 0x000ea20000002400 */
[----:B------:R-:W-:Y:S01]  /*b940*/  FMUL.FTZ R176, R177, UR49 ;  /* 0x00000031b1b07c20 */ /* 0x000fe20008410000 */
[----:B------:R-:W-:Y:S01]  /*b950*/  FMUL.FTZ R160, R160, UR49 ;  /* 0x00000031a0a07c20 */ /* 0x000fe20008410000 */
[----:B------:R-:W-:Y:S01]  /*b960*/  FMUL.FTZ R161, R161, UR49 ;  /* 0x00000031a1a17c20 */ /* 0x000fe20008410000 */
[----:B------:R-:W-:Y:S01]  /*b970*/  IADD3 R153, R214, 0x1, R203 ;  /* 0x00000001d6997810 */ /* 0x000fe20007ffe0cb */
[----:B------:R-:W-:Y:S01]  /*b980*/  FMUL.FTZ R21, R164, UR49 ;  /* 0x00000031a4157c20 */ /* 0x000fe20008410000 */
[----:B------:R-:W-:Y:S01]  /*b990*/  FMUL.FTZ R164, R165, UR49 ;  /* 0x00000031a5a47c20 */ /* 0x000fe20008410000 */
[----:B------:R-:W-:Y:S01]  /*b9a0*/  FMUL.FTZ R168, R168, UR49 ;  /* 0x00000031a8a87c20 */ /* 0x000fe20008410000 */
[----:B------:R-:W3:Y:S01]  /*b9b0*/  MUFU.TANH R152, R152 ;  /* 0x0000009800987308 */ /* 0x000ee20000002400 */
[----:B------:R-:W-:-:S02]  /*b9c0*/  IMAD.IADD R224, R153, 0x1, -R200 ;  /* 0x0000000199e07824 */ /* 0x000fc400078e0ac8 */
[----:B------:R-:W-:Y:S01]  /*b9d0*/  FMUL.FTZ R215, R169, UR49 ;  /* 0x00000031a9d77c20 */ /* 0x000fe20008410000 */
[----:B------:R-:W-:Y:S01]  /*b9e0*/  FMUL.FTZ R180, R180, UR49 ;  /* 0x00000031b4b47c20 */ /* 0x000fe20008410000 */
[----:B------:R-:W-:Y:S01]  /*b9f0*/  FMUL.FTZ R172, R172, UR49 ;  /* 0x00000031acac7c20 */ /* 0x000fe20008410000 */
[----:B------:R-:W-:Y:S02]  /*ba00*/  IMAD R153, R211, -0x2, R224 ;  /* 0xfffffffed3997824 */ /* 0x000fe400078e02e0 */
[----:B------:R-:W-:Y:S01]  /*ba10*/  FMUL.FTZ R214, R173, UR49 ;  /* 0x00000031add67c20 */ /* 0x000fe20008410000 */
[----:B------:R-:W-:Y:S01]  /*ba20*/  FMUL.FTZ R181, R181, UR49 ;  /* 0x00000031b5b57c20 */ /* 0x000fe20008410000 */
[----:B------:R-:W4:Y:S01]  /*ba30*/  MUFU.TANH R156, R156 ;  /* 0x0000009c009c7308 */ /* 0x000f220000002400 */
[----:B------:R-:W-:Y:S02]  /*ba40*/  IMAD.IADD R177, R212, 0x1, R153 ;  /* 0x00000001d4b17824 */ /* 0x000fe400078e0299 */
[----:B------:R-:W-:Y:S01]  /*ba50*/  FMUL.FTZ R224, R184, UR49 ;  /* 0x00000031b8e07c20 */ /* 0x000fe20008410000 */
[----:B------:R-:W-:Y:S01]  /*ba60*/  FMUL.FTZ R185, R185, UR49 ;  /* 0x00000031b9b97c20 */ /* 0x000fe20008410000 */
[----:B------:R-:W-:Y:S01]  /*ba70*/  FMUL.FTZ R189, R189, UR49 ;  /* 0x00000031bdbd7c20 */ /* 0x000fe20008410000 */
[----:B------:R-:W-:Y:S01]  /*ba80*/  FMUL.FTZ R193, R193, UR49 ;  /* 0x00000031c1c17c20 */ /* 0x000fe20008410000 */
[C---:B------:R-:W-:Y:S01]  /*ba90*/  ISETP.GT.AND P2, PT, R177.reuse, RZ, PT ;  /* 0x000000ffb100720c */ /* 0x040fe20003f44270 */
[----:B------:R-:W-:Y:S01]  /*baa0*/  FMUL.FTZ R196, R196, UR49 ;  /* 0x00000031c4c47c20 */ /* 0x000fe20008410000 */
[----:B------:R-:W5:Y:S01]  /*bab0*/  MUFU.TANH R157, R157 ;  /* 0x0000009d009d7308 */ /* 0x000f620000002400 */
[----:B------:R-:W-:Y:S01]  /*bac0*/  ISETP.GT.AND P3, PT, R177, 0x1, PT ;  /* 0x00000001b100780c */ /* 0x000fe20003f64270 */
[----:B------:R-:W-:Y:S01]  /*bad0*/  FMUL.FTZ R225, R163, UR49 ;  /* 0x00000031a3e17c20 */ /* 0x000fe20008410000 */
[----:B--2---:R-:W-:Y:S01]  /*bae0*/  FSEL R153, R223, -INF , P2 ;  /* 0xff800000df997808 */ /* 0x004fe20001000000 */
[----:B------:R-:W-:Y:S01]  /*baf0*/  FMUL.FTZ R230, R170, UR49 ;  /* 0x00000031aae67c20 */ /* 0x000fe20008410000 */
[----:B------:R-:W-:Y:S01]  /*bb00*/  ISETP.GT.AND P4, PT, R177, 0x8, PT ;  /* 0x00000008b100780c */ /* 0x000fe20003f84270 */
[----:B------:R-:W-:Y:S01]  /*bb10*/  FMUL.FTZ R229, R167, UR49 ;  /* 0x00000031a7e57c20 */ /* 0x000fe20008410000 */
[----:B---3--:R-:W-:Y:S01]  /*bb20*/  FSEL R152, R152, -INF , P3 ;  /* 0xff80000098987808 */ /* 0x008fe20001800000 */
[----:B------:R-:W2:Y:S01]  /*bb30*/  MUFU.TANH R160, R160 ;  /* 0x000000a000a07308 */ /* 0x000ea20000002400 */
[----:B------:R-:W-:Y:S01]  /*bb40*/  FMNMX.FTZ R165, R153, R221, !PT ;  /* 0x000000dd99a57209 */ /* 0x000fe20007810000 */
[----:B------:R-:W-:Y:S01]  /*bb50*/  FMUL.FTZ R231, R171, UR49 ;  /* 0x00000031abe77c20 */ /* 0x000fe20008410000 */
[----:B------:R-:W-:Y:S01]  /*bb60*/  ISETP.GT.AND P2, PT, R177, 0x9, PT ;  /* 0x00000009b100780c */ /* 0x000fe20003f44270 */
[----:B------:R-:W-:Y:S01]  /*bb70*/  FMUL.FTZ R175, R175, UR49 ;  /* 0x00000031afaf7c20 */ /* 0x000fe20008410000 */
[----:B----4-:R-:W-:Y:S01]  /*bb80*/  FSEL R156, R156, -INF , P4 ;  /* 0xff8000009c9c7808 */ /* 0x010fe20002000000 */
[----:B------:R-:W-:Y:S01]  /*bb90*/  FMUL.FTZ R232, R174, UR49 ;  /* 0x00000031aee87c20 */ /* 0x000fe20008410000 */
[----:B------:R-:W-:Y:S01]  /*bba0*/  FMNMX.FTZ R165, R152, R165, !PT ;  /* 0x000000a598a57209 */ /* 0x000fe20007810000 */
[----:B------:R-:W3:Y:S01]  /*bbb0*/  MUFU.TANH R161, R161 ;  /* 0x000000a100a17308 */ /* 0x000ee20000002400 */
[----:B------:R-:W-:Y:S01]  /*bbc0*/  ISETP.GT.AND P3, PT, R177, 0x10, PT ;  /* 0x00000010b100780c */ /* 0x000fe20003f64270 */
[----:B------:R-:W-:Y:S01]  /*bbd0*/  FMUL.FTZ R178, R178, UR49 ;  /* 0x00000031b2b27c20 */ /* 0x000fe20008410000 */
[----:B-----5:R-:W-:Y:S01]  /*bbe0*/  FSEL R157, R157, -INF , P2 ;  /* 0xff8000009d9d7808 */ /* 0x020fe20001000000 */
[----:B------:R-:W-:Y:S01]  /*bbf0*/  FMUL.FTZ R182, R182, UR49 ;  /* 0x00000031b6b67c20 */ /* 0x000fe20008410000 */
[----:B------:R-:W-:Y:S01]  /*bc00*/  FMNMX.FTZ R226, R156, R165, !PT ;  /* 0x000000a59ce27209 */ /* 0x000fe20007810000 */
[----:B------:R-:W-:Y:S01]  /*bc10*/  FMUL.FTZ R170, R183, UR49 ;  /* 0x00000031b7aa7c20 */ /* 0x000fe20008410000 */
[----:B------:R-:W-:Y:S01]  /*bc20*/  ISETP.GT.AND P2, PT, R177, 0x11, PT ;  /* 0x00000011b100780c */ /* 0x000fe20003f44270 */
[----:B------:R-:W-:Y:S01]  /*bc30*/  MUFU.TANH R21, R21 ;  /* 0x0000001500157308 */ /* 0x000fe20000002400 */
[----:B--2---:R-:W-:Y:S01]  /*bc40*/  FSEL R160, R160, -INF , P3 ;  /* 0xff800000a0a07808 */ /* 0x004fe20001800000 */
[----:B------:R-:W-:Y:S01]  /*bc50*/  FMUL.FTZ R179, R179, UR49 ;  /* 0x00000031b3b37c20 */ /* 0x000fe20008410000 */
[----:B------:R-:W-:Y:S01]  /*bc60*/  FMNMX.FTZ R165, R157, R226, !PT ;  /* 0x000000e29da57209 */ /* 0x000fe20007810000 */
[----:B------:R-:W-:Y:S01]  /*bc70*/  FMUL.FTZ R226, R166, UR49 ;  /* 0x00000031a6e27c20 */ /* 0x000fe20008410000 */
[----:B------:R-:W-:Y:S01]  /*bc80*/  ISETP.GT.AND P3, PT, R177, 0x18, PT ;  /* 0x00000018b100780c */ /* 0x000fe20003f64270 */
[----:B------:R-:W-:Y:S01]  /*bc90*/  FMUL.FTZ R183, R186, UR49 ;  /* 0x00000031bab77c20 */ /* 0x000fe20008410000 */
[----:B------:R-:W-:Y:S01]  /*bca0*/  FMUL.FTZ R186, R187, UR49 ;  /* 0x00000031bbba7c20 */ /* 0x000fe20008410000 */
[----:B------:R-:W2:Y:S01]  /*bcb0*/  MUFU.TANH R164, R164 ;  /* 0x000000a400a47308 */ /* 0x000ea20000002400 */
[----:B---3--:R-:W-:Y:S01]  /*bcc0*/  FSEL R161, R161, -INF , P2 ;  /* 0xff800000a1a17808 */ /* 0x008fe20001000000 */
[----:B------:R-:W-:Y:S01]  /*bcd0*/  FMUL.FTZ R198, R198, UR49 ;  /* 0x00000031c6c67c20 */ /* 0x000fe20008410000 */
[----:B------:R-:W-:Y:S01]  /*bce0*/  ISETP.GT.AND P2, PT, R177, 0x19, PT ;  /* 0x00000019b100780c */ /* 0x000fe20003f44270 */
[----:B------:R-:W-:-:S04]  /*bcf0*/  FMUL.FTZ R199, R199, UR49 ;  /* 0x00000031c7c77c20 */ /* 0x000fc80008410000 */
[----:B------:R-:W3:Y:S08]  /*bd00*/  MUFU.TANH R168, R168 ;  /* 0x000000a800a87308 */ /* 0x000ef00000002400 */
[----:B------:R-:W4:Y:S01]  /*bd10*/  MUFU.TANH R215, R215 ;  /* 0x000000d700d77308 */ /* 0x000f220000002400 */
[----:B--2---:R-:W-:Y:S02]  /*bd20*/  FSEL R164, R164, -INF , P2 ;  /* 0xff800000a4a47808 */ /* 0x004fe40001000000 */
[----:B------:R-:W-:-:S05]  /*bd30*/  ISETP.GT.AND P2, PT, R177, 0x21, PT ;  /* 0x00000021b100780c */ /* 0x000fca0003f44270 */
[----:B------:R2:W-:Y:S08]  /*bd40*/  MUFU.TANH R223, R180 ;  /* 0x000000b400df7308 */ /* 0x0005f00000002400 */
[----:B------:R-:W5:Y:S01]  /*bd50*/  MUFU.TANH R172, R172 ;  /* 0x000000ac00ac7308 */ /* 0x000f620000002400 */
[----:B--2---:R-:W-:Y:S02]  /*bd60*/  FMNMX.FTZ R180, R160, R165, !PT ;  /* 0x000000a5a0b47209 */ /* 0x004fe40007810000 */
[----:B------:R-:W-:Y:S01]  /*bd70*/  FSEL R165, R21, -INF , P3 ;  /* 0xff80000015a57808 */ /* 0x000fe20001800000 */
[----:B------:R-:W-:Y:S01]  /*bd80*/  FMUL.FTZ R21, R188, UR49 ;  /* 0x00000031bc157c20 */ /* 0x000fe20008410000 */
[----:B------:R-:W-:-:S02]  /*bd90*/  FMNMX.FTZ R180, R161, R180, !PT ;  /* 0x000000b4a1b47209 */ /* 0x000fc40007810000 */
[----:B------:R-:W-:Y:S01]  /*bda0*/  ISETP.GT.AND P3, PT, R177, 0x20, PT ;  /* 0x00000020b100780c */ /* 0x000fe20003f64270 */
[----:B------:R-:W2:Y:S01]  /*bdb0*/  MUFU.TANH R214, R214 ;  /* 0x000000d600d67308 */ /* 0x000ea20000002400 */
[----:B------:R-:W-:Y:S02]  /*bdc0*/  FMNMX.FTZ R173, R165, R180, !PT ;  /* 0x000000b4a5ad7209 */ /* 0x000fe40007810000 */
[----:B---3--:R-:W-:Y:S02]  /*bdd0*/  FSEL R169, R168, -INF , P3 ;  /* 0xff800000a8a97808 */ /* 0x008fe40001800000 */
[----:B------:R-:W-:Y:S02]  /*bde0*/  FMNMX.FTZ R180, R164, R173, !PT ;  /* 0x000000ada4b47209 */ /* 0x000fe40007810000 */
[----:B----4-:R-:W-:Y:S01]  /*bdf0*/  FSEL R168, R215, -INF , P2 ;  /* 0xff800000d7a87808 */ /* 0x010fe20001000000 */
[----:B------:R-:W3:Y:S01]  /*be00*/  MUFU.TANH R222, R222 ;  /* 0x000000de00de7308 */ /* 0x000ee20000002400 */
[----:B------:R-:W-:-:S02]  /*be10*/  ISETP.GT.AND P3, PT, R177, 0x28, PT ;  /* 0x00000028b100780c */ /* 0x000fc40003f64270 */
[----:B------:R-:W-:Y:S02]  /*be20*/  FMNMX.FTZ R215, R169, R180, !PT ;  /* 0x000000b4a9d77209 */ /* 0x000fe40007810000 */
[C---:B------:R-:W-:Y:S02]  /*be30*/  ISETP.GT.AND P2, PT, R177.reuse, 0x29, PT ;  /* 0x00000029b100780c */ /* 0x040fe40003f44270 */
[----:B-----5:R-:W-:Y:S01]  /*be40*/  FSEL R173, R172, -INF , P3 ;  /* 0xff800000acad7808 */ /* 0x020fe20001800000 */
[----:B------:R-:W4:Y:S01]  /*be50*/  MUFU.TANH R176, R176 ;  /* 0x000000b000b07308 */ /* 0x000f220000002400 */
[----:B------:R-:W-:Y:S02]  /*be60*/  FMNMX.FTZ R180, R168, R215, !PT ;  /* 0x000000d7a8b47209 */ /* 0x000fe40007810000 */
[----:B------:R-:W-:Y:S02]  /*be70*/  ISETP.GT.AND P3, PT, R177, 0x30, PT ;  /* 0x00000030b100780c */ /* 0x000fe40003f64270 */
[----:B--2---:R-:W-:Y:S01]  /*be80*/  FSEL R172, R214, -INF , P2 ;  /* 0xff800000d6ac7808 */ /* 0x004fe20001000000 */
[----:B------:R-:W-:Y:S01]  /*be90*/  FMUL.FTZ R214, R192, UR49 ;  /* 0x00000031c0d67c20 */ /* 0x000fe20008410000 */
[----:B------:R-:W-:Y:S01]  /*bea0*/  FMNMX.FTZ R215, R173, R180, !PT ;  /* 0x000000b4add77209 */ /* 0x000fe20007810000 */
[----:B------:R-:W2:Y:S01]  /*beb0*/  MUFU.TANH R181, R181 ;  /* 0x000000b500b57308 */ /* 0x000ea20000002400 */
[----:B------:R-:W-:-:S02]  /*bec0*/  ISETP.GT.AND P2, PT, R177, 0x31, PT ;  /* 0x00000031b100780c */ /* 0x000fc40003f44270 */
[----:B---3--:R-:W-:Y:S02]  /*bed0*/  FSEL R180, R222, -INF , P3 ;  /* 0xff800000deb47808 */ /* 0x008fe40001800000 */
[----:B------:R-:W-:Y:S02]  /*bee0*/  FMNMX.FTZ R215, R172, R215, !PT ;  /* 0x000000d7acd77209 */ /* 0x000fe40007810000 */
[C---:B------:R-:W-:Y:S01]  /*bef0*/  ISETP.GT.AND P3, PT, R177.reuse, 0x38, PT ;  /* 0x00000038b100780c */ /* 0x040fe20003f64270 */
[----:B------:R-:W3:Y:S01]  /*bf00*/  MUFU.TANH R224, R224 ;  /* 0x000000e000e07308 */ /* 0x000ee20000002400 */
[----:B----4-:R-:W-:Y:S02]  /*bf10*/  FSEL R176, R176, -INF , P2 ;  /* 0xff800000b0b07808 */ /* 0x010fe40001000000 */
[----:B------:R-:W-:Y:S02]  /*bf20*/  FMNMX.FTZ R215, R180, R215, !PT ;  /* 0x000000d7b4d77209 */ /* 0x000fe40007810000 */
[----:B------:R-:W-:-:S02]  /*bf30*/  ISETP.GT.AND P2, PT, R177, 0x39, PT ;  /* 0x00000039b100780c */ /* 0x000fc40003f44270 */
[----:B------:R-:W-:Y:S01]  /*bf40*/  FSEL R184, R223, -INF , P3 ;  /* 0xff800000dfb87808 */ /* 0x000fe20001800000 */
[----:B------:R-:W4:Y:S01]  /*bf50*/  MUFU.TANH R185, R185 ;  /* 0x000000b900b97308 */ /* 0x000f220000002400 */
[----:B------:R-:W-:Y:S02]  /*bf60*/  FMNMX.FTZ R215, R176, R215, !PT ;  /* 0x000000d7b0d77209 */ /* 0x000fe40007810000 */
[----:B------:R-:W-:Y:S02]  /*bf70*/  ISETP.GT.AND P3, PT, R177, 0x40, PT ;  /* 0x00000040b100780c */ /* 0x000fe40003f64270 */
[----:B--2---:R-:W-:Y:S02]  /*bf80*/  FSEL R181, R181, -INF , P2 ;  /* 0xff800000b5b57808 */ /* 0x004fe40001000000 */
[----:B------:R-:W-:Y:S01]  /*bf90*/  FMNMX.FTZ R192, R184, R215, !PT ;  /* 0x000000d7b8c07209 */ /* 0x000fe20007810000 */
[----:B------:R-:W2:Y:S01]  /*bfa0*/  MUFU.TANH R21, R21 ;  /* 0x0000001500157308 */ /* 0x000ea20000002400 */
[----:B------:R-:W-:-:S02]  /*bfb0*/  ISETP.GT.AND P2, PT, R177, 0x41, PT ;  /* 0x00000041b100780c */ /* 0x000fc40003f44270 */
[----:B---3--:R-:W-:Y:S01]  /*bfc0*/  FSEL R188, R224, -INF , P3 ;  /* 0xff800000e0bc7808 */ /* 0x008fe20001800000 */
[----:B------:R-:W-:Y:S01]  /*bfd0*/  FMUL.FTZ R224, R162, UR49 ;  /* 0x00000031a2e07c20 */ /* 0x000fe20008410000 */
[----:B------:R-:W-:Y:S02]  /*bfe0*/  FMNMX.FTZ R215, R181, R192, !PT ;  /* 0x000000c0b5d77209 */ /* 0x000fe40007810000 */
[----:B------:R-:W-:Y:S01]  /*bff0*/  ISETP.GT.AND P3, PT, R177, 0x48, PT ;  /* 0x00000048b100780c */ /* 0x000fe20003f64270 */
[----:B------:R-:W3:Y:S01]  /*c000*/  MUFU.TANH R189, R189 ;  /* 0x000000bd00bd7308 */ /* 0x000ee20000002400 */
[----:B----4-:R-:W-:Y:S02]  /*c010*/  FSEL R185, R185, -INF , P2 ;  /* 0xff800000b9b97808 */ /* 0x010fe40001000000 */
[----:B------:R-:W-:Y:S01]  /*c020*/  FMNMX.FTZ R222, R188, R215, !PT ;  /* 0x000000d7bcde7209 */ /* 0x000fe20007810000 */
[----:B------:R-:W-:Y:S01]  /*c030*/  FMUL.FTZ R215, R197, UR49 ;  /* 0x00000031c5d77c20 */ /* 0x000fe20008410000 */
[----:B------:R-:W-:-:S02]  /*c040*/  ISETP.GT.AND P2, PT, R177, 0x49, PT ;  /* 0x00000049b100780c */ /* 0x000fc40003f44270 */
[----:B------:R-:W-:Y:S01]  /*c050*/  FMNMX.FTZ R197, R185, R222, !PT ;  /* 0x000000deb9c57209 */ /* 0x000fe20007810000 */
[----:B------:R-:W4:Y:S01]  /*c060*/  MUFU.TANH R214, R214 ;  /* 0x000000d600d67308 */ /* 0x000f220000002400 */
[----:B--2---:R-:W-:Y:S02]  /*c070*/  FSEL R192, R21, -INF , P3 ;  /* 0xff80000015c07808 */ /* 0x004fe40001800000 */
[----:B------:R-:W-:Y:S02]  /*c080*/  ISETP.GT.AND P3, PT, R177, 0x50, PT ;  /* 0x00000050b100780c */ /* 0x000fe40003f64270 */
[----:B------:R-:W-:Y:S01]  /*c090*/  FMNMX.FTZ R222, R192, R197, !PT ;  /* 0x000000c5c0de7209 */ /* 0x000fe20007810000 */
[----:B------:R-:W-:Y:S02]  /*c0a0*/  FMUL.FTZ R197, R154, UR49 ;  /* 0x000000319ac57c20 */ /* 0x000fe40008410000 */
[----:B------:R-:W2:Y:S01]  /*c0b0*/  MUFU.TANH R193, R193 ;  /* 0x000000c100c17308 */ /* 0x000ea20000002400 */
[----:B---3--:R-:W-:-:S02]  /*c0c0*/  FSEL R189, R189, -INF , P2 ;  /* 0xff800000bdbd7808 */ /* 0x008fc40001000000 */
[----:B------:R-:W-:Y:S02]  /*c0d0*/  ISETP.GT.AND P2, PT, R177, 0x51, PT ;  /* 0x00000051b100780c */ /* 0x000fe40003f44270 */
[----:B------:R-:W-:-:S03]  /*c0e0*/  FMNMX.FTZ R223, R189, R222, !PT ;  /* 0x000000debddf7209 */ /* 0x000fc60007810000 */
[----:B------:R-:W3:Y:S01]  /*c0f0*/  MUFU.TANH R196, R196 ;  /* 0x000000c400c47308 */ /* 0x000ee20000002400 */
[----:B----4-:R-:W-:Y:S01]  /*c100*/  FSEL R154, R214, -INF , P3 ;  /* 0xff800000d69a7808 */ /* 0x010fe20001800000 */
[----:B------:R-:W-:Y:S01]  /*c110*/  FMUL.FTZ R214, R155, UR49 ;  /* 0x000000319bd67c20 */ /* 0x000fe20008410000 */
[----:B------:R-:W-:Y:S02]  /*c120*/  ISETP.GT.AND P3, PT, R177, 0x58, PT ;  /* 0x00000058b100780c */ /* 0x000fe40003f64270 */
[----:B------:R-:W-:Y:S01]  /*c130*/  FMNMX.FTZ R222, R154, R223, !PT ;  /* 0x000000df9ade7209 */ /* 0x000fe20007810000 */
[----:B------:R-:W-:Y:S02]  /*c140*/  FMUL.FTZ R223, R159, UR49 ;  /* 0x000000319fdf7c20 */ /* 0x000fe40008410000 */
[----:B------:R4:W5:Y:S01]  /*c150*/  MUFU.TANH R21, R215 ;  /* 0x000000d700157308 */ /* 0x0009620000002400 */
[----:B--2---:R-:W-:Y:S02]  /*c160*/  FSEL R193, R193, -INF , P2 ;  /* 0xff800000c1c17808 */ /* 0x004fe40001000000 */
[----:B------:R-:W-:-:S05]  /*c170*/  ISETP.GT.AND P2, PT, R177, 0x59, PT ;  /* 0x00000059b100780c */ /* 0x000fca0003f44270 */
[----:B------:R-:W2:Y:S01]  /*c180*/  MUFU.TANH R197, R197 ;  /* 0x000000c500c57308 */ /* 0x000ea20000002400 */
[----:B---3--:R-:W-:Y:S02]  /*c190*/  FSEL R196, R196, -INF , P3 ;  /* 0xff800000c4c47808 */ /* 0x008fe40001800000 */
[----:B----4-:R-:W-:-:S04]  /*c1a0*/  FMNMX.FTZ R215, R193, R222, !PT ;  /* 0x000000dec1d77209 */ /* 0x010fc80007810000 */
[----:B------:R-:W-:Y:S01]  /*c1b0*/  FMNMX.FTZ R222, R196, R215, !PT ;  /* 0x000000d7c4de7209 */ /* 0x000fe20007810000 */
[----:B------:R-:W-:Y:S01]  /*c1c0*/  FMUL.FTZ R215, R158, UR49 ;  /* 0x000000319ed77c20 */ /* 0x000fe20008410000 */
[----:B-----5:R-:W-:Y:S01]  /*c1d0*/  FSEL R155, R21, -INF , P2 ;  /* 0xff800000159b7808 */ /* 0x020fe20001000000 */
[----:B------:R-:W-:Y:S03]  /*c1e0*/  MUFU.TANH R214, R214 ;  /* 0x000000d600d67308 */ /* 0x000fe60000002400 */
[----:B------:R-:W-:Y:S01]  /*c1f0*/  FMNMX.FTZ R21, R155, R222, !PT ;  /* 0x000000de9b157209 */ /* 0x000fe20007810000 */
[----:B------:R-:W-:-:S04]  /*c200*/  VIADD R222, R177, 0x8 ;  /* 0x00000008b1de7836 */ /* 0x000fc80000000000 */
[----:B------:R-:W3:Y:S01]  /*c210*/  SHFL.BFLY PT, R158, R21, 0x2, 0x1f ;  /* 0x0c401f00159e7f89 */ /* 0x000ee200000e0000 */
[----:B------:R-:W4:Y:S01]  /*c220*/  MUFU.TANH R215, R215 ;  /* 0x000000d700d77308 */ /* 0x000f220000002400 */
[C---:B------:R-:W-:Y:S02]  /*c230*/  ISETP.GT.AND P4, PT, R222.reuse, RZ, PT ;  /* 0x000000ffde00720c */ /* 0x040fe40003f84270 */
[C---:B------:R-:W-:Y:S02]  /*c240*/  ISETP.GT.AND P3, PT, R222.reuse, 0x8, PT ;  /* 0x00000008de00780c */ /* 0x040fe40003f64270 */
[----:B--2---:R-:W-:Y:S02]  /*c250*/  FSEL R159, R197, -INF , P4 ;  /* 0xff800000c59f7808 */ /* 0x004fe40002000000 */
[C---:B------:R-:W-:Y:S01]  /*c260*/  ISETP.GT.AND P5, PT, R222.reuse, 0x1, PT ;  /* 0x00000001de00780c */ /* 0x040fe20003fa4270 */
[----:B------:R-:W2:Y:S01]  /*c270*/  MUFU.TANH R223, R223 ;  /* 0x000000df00df7308 */ /* 0x000ea20000002400 */
[----:B------:R-:W-:-:S02]  /*c280*/  ISETP.GT.AND P4, PT, R222, 0x9, PT ;  /* 0x00000009de00780c */ /* 0x000fc40003f84270 */
[----:B------:R-:W-:-:S05]  /*c290*/  ISETP.GT.AND P6, PT, R222, 0x59, PT ;  /* 0x00000059de00780c */ /* 0x000fca0003fc4270 */
[----:B------:R-:W-:Y:S01]  /*c2a0*/  MUFU.TANH R225, R225 ;  /* 0x000000e100e17308 */ /* 0x000fe20000002400 */
[----:B----4-:R-:W-:Y:S02]  /*c2b0*/  FSEL R166, R215, -INF , P3 ;  /* 0xff800000d7a67808 */ /* 0x010fe40001800000 */
[----:B------:R-:W-:Y:S02]  /*c2c0*/  ISETP.GT.AND P3, PT, R222, 0x11, PT ;  /* 0x00000011de00780c */ /* 0x000fe40003f64270 */
[----:B---3--:R-:W-:-:S03]  /*c2d0*/  FMNMX.FTZ R21, R21, R158, !PT ;  /* 0x0000009e15157209 */ /* 0x008fc60007810000 */
[----:B------:R-:W-:Y:S01]  /*c2e0*/  MUFU.TANH R224, R224 ;  /* 0x000000e000e07308 */ /* 0x000fe20000002400 */
[----:B--2---:R-:W-:Y:S01]  /*c2f0*/  FSEL R162, R223, -INF , P4 ;  /* 0xff800000dfa27808 */ /* 0x004fe20002000000 */
[----:B------:R-:W-:Y:S01]  /*c300*/  FMUL.FTZ R223, R190, UR49 ;  /* 0x00000031bedf7c20 */ /* 0x000fe20008410000 */
[----:B------:R-:W-:Y:S01]  /*c310*/  ISETP.GT.AND P4, PT, R222, 0x18, PT ;  /* 0x00000018de00780c */ /* 0x000fe20003f84270 */
[----:B------:R-:W2:Y:S04]  /*c320*/  SHFL.BFLY PT, R158, R21, 0x1, 0x1f ;  /* 0x0c201f00159e7f89 */ /* 0x000ea800000e0000 */
[----:B------:R-:W3:Y:S08]  /*c330*/  MUFU.TANH R226, R226 ;  /* 0x000000e200e27308 */ /* 0x000ef00000002400 */
[----:B------:R-:W-:Y:S08]  /*c340*/  MUFU.TANH R230, R230 ;  /* 0x000000e600e67308 */ /* 0x000ff00000002400 */
[----:B------:R-:W4:Y:S01]  /*c350*/  MUFU.TANH R229, R229 ;  /* 0x000000e500e57308 */ /* 0x000f220000002400 */
[----:B---3--:R-:W-:-:S02]  /*c360*/  FSEL R174, R226, -INF , P4 ;  /* 0xff800000e2ae7808 */ /* 0x008fc40002000000 */
[----:B------:R-:W-:Y:S02]  /*c370*/  ISETP.GT.AND P4, PT, R222, 0x21, PT ;  /* 0x00000021de00780c */ /* 0x000fe40003f84270 */
[----:B--2---:R-:W-:Y:S02]  /*c380*/  FMNMX.FTZ R21, R21, R158, !PT ;  /* 0x0000009e15157209 */ /* 0x004fe40007810000 */
[----:B------:R-:W-:Y:S01]  /*c390*/  FSEL R158, R214, -INF , P5 ;  /* 0xff800000d69e7808 */ /* 0x000fe20002800000 */
[----:B------:R-:W2:Y:S01]  /*c3a0*/  MUFU.TANH R231, R231 ;  /* 0x000000e700e77308 */ /* 0x000ea20000002400 */
[----:B------:R-:W-:Y:S02]  /*c3b0*/  ISETP.GT.AND P5, PT, R222, 0x10, PT ;  /* 0x00000010de00780c */ /* 0x000fe40003fa4270 */
[----:B------:R-:W-:Y:S02]  /*c3c0*/  FSETP.NEU.FTZ.AND P2, PT, R21, -INF , PT ;  /* 0xff8000001500780b */ /* 0x000fe40003f5d000 */
[----:B------:R-:W-:-:S02]  /*c3d0*/  FSEL R163, R224, -INF , P5 ;  /* 0xff800000e0a37808 */ /* 0x000fc40002800000 */
[C---:B------:R-:W-:Y:S01]  /*c3e0*/  ISETP.GT.AND P5, PT, R222.reuse, 0x19, PT ;  /* 0x00000019de00780c */ /* 0x040fe20003fa4270 */
[----:B------:R-:W-:Y:S01]  /*c3f0*/  MUFU.TANH R175, R175 ;  /* 0x000000af00af7308 */ /* 0x000fe20000002400 */
[----:B------:R-:W-:Y:S02]  /*c400*/  FSEL R167, R21, RZ, P2 ;  /* 0x000000ff15a77208 */ /* 0x000fe40001000000 */
[----:B----4-:R-:W-:Y:S02]  /*c410*/  FSEL R171, R229, -INF , P5 ;  /* 0xff800000e5ab7808 */ /* 0x010fe40002800000 */
[----:B------:R-:W-:Y:S01]  /*c420*/  ISETP.GT.AND P5, PT, R222, 0x28, PT ;  /* 0x00000028de00780c */ /* 0x000fe20003fa4270 */
[----:B------:R-:W-:Y:S01]  /*c430*/  FADD.FTZ R167, -R167, R221 ;  /* 0x000000dda7a77221 */ /* 0x000fe20000010100 */
[----:B------:R-:W3:Y:S01]  /*c440*/  S2R R229, SR_TID.X ;  /* 0x0000000000e57919 */ /* 0x000ee20000002100 */
[----:B------:R-:W4:Y:S01]  /*c450*/  MUFU.TANH R232, R232 ;  /* 0x000000e800e87308 */ /* 0x000f220000002400 */
[----:B--2---:R-:W-:-:S02]  /*c460*/  FSEL R214, R231, -INF , P4 ;  /* 0xff800000e7d67808 */ /* 0x004fc40002000000 */
[----:B------:R-:W-:-:S05]  /*c470*/  ISETP.GT.AND P4, PT, R222, 0x30, PT ;  /* 0x00000030de00780c */ /* 0x000fca0003f84270 */
[----:B------:R-:W2:Y:S08]  /*c480*/  MUFU.TANH R178, R178 ;  /* 0x000000b200b27308 */ /* 0x000eb00000002400 */
[----:B------:R-:W-:Y:S01]  /*c490*/  MUFU.TANH R177, R182 ;  /* 0x000000b600b17308 */ /* 0x000fe20000002400 */
[----:B----4-:R-:W-:Y:S02]  /*c4a0*/  FSEL R221, R232, -INF , P5 ;  /* 0xff800000e8dd7808 */ /* 0x010fe40002800000 */
[----:B------:R-:W-:-:S05]  /*c4b0*/  ISETP.GT.AND P5, PT, R222, 0x31, PT ;  /* 0x00000031de00780c */ /* 0x000fca0003fa4270 */
[----:B------:R4:W5:Y:S01]  /*c4c0*/  MUFU.TANH R182, R170 ;  /* 0x000000aa00b67308 */ /* 0x0009620000002400 */
[----:B--2---:R-:W-:Y:S02]  /*c4d0*/  FSEL R190, R178, -INF , P4 ;  /* 0xff800000b2be7808 */ /* 0x004fe40002000000 */
[----:B------:R-:W-:Y:S02]  /*c4e0*/  ISETP.GT.AND P4, PT, R222, 0x39, PT ;  /* 0x00000039de00780c */ /* 0x000fe40003f84270 */
[----:B---3--:R-:W-:-:S03]  /*c4f0*/  SHF.R.U32.HI R229, RZ, 0x7, R229 ;  /* 0x00000007ffe57819 */ /* 0x008fc600000116e5 */
[----:B------:R-:W2:Y:S01]  /*c500*/  MUFU.TANH R179, R179 ;  /* 0x000000b300b37308 */ /* 0x000ea20000002400 */
[----:B----4-:R-:W-:Y:S02]  /*c510*/  FSEL R170, R225, -INF , P3 ;  /* 0xff800000e1aa7808 */ /* 0x010fe40001800000 */
[----:B------:R-:W-:-:S04]  /*c520*/  ISETP.GT.AND P3, PT, R222, 0x20, PT ;  /* 0x00000020de00780c */ /* 0x000fc80003f64270 */
[----:B------:R-:W-:Y:S01]  /*c530*/  FSEL R215, R230, -INF , P3 ;  /* 0xff800000e6d77808 */ /* 0x000fe20001800000 */
[----:B------:R-:W3:Y:S01]  /*c540*/  MUFU.TANH R186, R186 ;  /* 0x000000ba00ba7308 */ /* 0x000ee20000002400 */
[----:B------:R-:W-:Y:S02]  /*c550*/  ISETP.GT.AND P3, PT, R222, 0x29, PT ;  /* 0x00000029de00780c */ /* 0x000fe40003f64270 */
[----:B-----5:R-:W-:Y:S02]  /*c560*/  FSEL R182, R182, -INF , P4 ;  /* 0xff800000b6b67808 */ /* 0x020fe40002000000 */
[----:B------:R-:W-:Y:S02]  /*c570*/  FSEL R175, R175, -INF , P3 ;  /* 0xff800000afaf7808 */ /* 0x000fe40001800000 */
[----:B------:R-:W-:Y:S01]  /*c580*/  ISETP.GT.AND P3, PT, R222, 0x38, PT ;  /* 0x00000038de00780c */ /* 0x000fe20003f64270 */
[----:B------:R-:W4:Y:S01]  /*c590*/  MUFU.TANH R183, R183 ;  /* 0x000000b700b77308 */ /* 0x000f220000002400 */
[----:B--2---:R-:W-:-:S02]  /*c5a0*/  FSEL R197, R179, -INF , P5 ;  /* 0xff800000b3c57808 */ /* 0x004fc40002800000 */
[----:B------:R-:W-:Y:S01]  /*c5b0*/  FSEL R187, R177, -INF , P3 ;  /* 0xff800000b1bb7808 */ /* 0x000fe20001800000 */
[----:B------:R-:W-:Y:S01]  /*c5c0*/  IMAD.U32 R177, RZ, RZ, UR47 ;  /* 0x0000002fffb17e24 */ /* 0x000fe2000f8e00ff */
[C---:B------:R-:W-:Y:S02]  /*c5d0*/  ISETP.GT.AND P3, PT, R222.reuse, 0x41, PT ;  /* 0x00000041de00780c */ /* 0x040fe40003f64270 */
[C---:B------:R-:W-:Y:S01]  /*c5e0*/  ISETP.GT.AND P5, PT, R222.reuse, 0x40, PT ;  /* 0x00000040de00780c */ /* 0x040fe20003fa4270 */
[----:B------:R-:W2:Y:S01]  /*c5f0*/  MUFU.TANH R223, R223 ;  /* 0x000000df00df7308 */ /* 0x000ea20000002400 */
[----:B------:R-:W-:Y:S01]  /*c600*/  FMUL.FTZ R178, R21, R177 ;  /* 0x000000b115b27220 */ /* 0x000fe20000410000 */
[----:B------:R-:W-:Y:S02]  /*c610*/  ISETP.GT.AND P4, PT, R222, 0x48, PT ;  /* 0x00000048de00780c */ /* 0x000fe40003f84270 */
[----:B---3--:R-:W-:Y:S02]  /*c620*/  FSEL R179, R186, -INF , P3 ;  /* 0xff800000bab37808 */ /* 0x008fe40001800000 */
[----:B------:R-:W-:-:S02]  /*c630*/  FSEL R178, R178, RZ, P2 ;  /* 0x000000ffb2b27208 */ /* 0x000fc40001000000 */
[C---:B------:R-:W-:Y:S02]  /*c640*/  ISETP.GT.AND P3, PT, R222.reuse, 0x50, PT ;  /* 0x00000050de00780c */ /* 0x040fe40003f64270 */
[----:B----4-:R-:W-:Y:S01]  /*c650*/  FSEL R183, R183, -INF , P5 ;  /* 0xff800000b7b77808 */ /* 0x010fe20002800000 */
[-CC-:B------:R-:W-:Y:S01]  /*c660*/  FFMA.FTZ R153, R153, R177.reuse, -R178.reuse ;  /* 0x000000b199997223 */ /* 0x180fe200000108b2 */
[----:B------:R-:W-:Y:S01]  /*c670*/  ISETP.GT.AND P5, PT, R222, 0x58, PT ;  /* 0x00000058de00780c */ /* 0x000fe20003fa4270 */
[-CC-:B------:R-:W-:Y:S01]  /*c680*/  FFMA.FTZ R152, R152, R177.reuse, -R178.reuse ;  /* 0x000000b198987223 */ /* 0x180fe200000108b2 */
[----:B------:R-:W-:Y:S01]  /*c690*/  ISETP.GT.AND P2, PT, R222, 0x49, PT ;  /* 0x00000049de00780c */ /* 0x000fe20003f44270 */
[-CC-:B------:R-:W-:Y:S01]  /*c6a0*/  FFMA.FTZ R156, R156, R177.reuse, -R178.reuse ;  /* 0x000000b19c9c7223 */ /* 0x180fe200000108b2 */
[-CC-:B------:R-:W-:Y:S01]  /*c6b0*/  FFMA.FTZ R157, R157, R177.reuse, -R178.reuse ;  /* 0x000000b19d9d7223 */ /* 0x180fe200000108b2 */
[----:B--2---:R-:W-:Y:S01]  /*c6c0*/  FSEL R186, R223, -INF , P4 ;  /* 0xff800000dfba7808 */ /* 0x004fe20002000000 */
[----:B------:R-:W-:Y:S01]  /*c6d0*/  MUFU.EX2 R153, R153 ;  /* 0x0000009900997308 */ /* 0x000fe20000000800 */
[----:B------:R-:W-:Y:S01]  /*c6e0*/  ISETP.GT.AND P4, PT, R222, 0x51, PT ;  /* 0x00000051de00780c */ /* 0x000fe20003f84270 */
[----:B------:R-:W-:Y:S01]  /*c6f0*/  FMUL.FTZ R222, R191, UR49 ;  /* 0x00000031bfde7c20 */ /* 0x000fe20008410000 */
[-CC-:B------:R-:W-:Y:S01]  /*c700*/  FFMA.FTZ R160, R160, R177.reuse, -R178.reuse ;  /* 0x000000b1a0a07223 */ /* 0x180fe200000108b2 */
[-CC-:B------:R-:W-:Y:S01]  /*c710*/  FFMA.FTZ R161, R161, R177.reuse, -R178.reuse ;  /* 0x000000b1a1a17223 */ /* 0x180fe200000108b2 */
[-CC-:B------:R-:W-:Y:S01]  /*c720*/  FFMA.FTZ R165, R165, R177.reuse, -R178.reuse ;  /* 0x000000b1a5a57223 */ /* 0x180fe200000108b2 */
[-CC-:B------:R-:W-:Y:S01]  /*c730*/  FFMA.FTZ R164, R164, R177.reuse, -R178.reuse ;  /* 0x000000b1a4a47223 */ /* 0x180fe200000108b2 */
[-CC-:B------:R-:W-:Y:S01]  /*c740*/  FFMA.FTZ R169, R169, R177.reuse, -R178.reuse ;  /* 0x000000b1a9a97223 */ /* 0x180fe200000108b2 */
[----:B------:R2:W3:Y:S01]  /*c750*/  MUFU.TANH R191, R222 ;  /* 0x000000de00bf7308 */ /* 0x0004e20000002400 */
        /* <DEDUP_REMOVED lines=8> */
[-CC-:B--2---:R-:W-:Y:S01]  /*c7e0*/  FFMA.FTZ R222, R176, R177.reuse, -R178.reuse ;  /* 0x000000b1b0de7223 */ /* 0x184fe200000108b2 */
[-C--:B------:R-:W-:Y:S01]  /*c7f0*/  FMUL.FTZ R176, R167, R177.reuse ;  /* 0x000000b1a7b07220 */ /* 0x080fe20000410000 */
[----:B------:R-:W-:Y:S01]  /*c800*/  FMNMX.FTZ R167, R159, R202, !PT ;  /* 0x000000ca9fa77209 */ /* 0x000fe20007810000 */
[-CC-:B------:R-:W-:Y:S01]  /*c810*/  FFMA.FTZ R185, R185, R177.reuse, -R178.reuse ;  /* 0x000000b1b9b97223 */ /* 0x180fe200000108b2 */
[-CC-:B------:R-:W-:Y:S01]  /*c820*/  FFMA.FTZ R192, R192, R177.reuse, -R178.reuse ;  /* 0x000000b1c0c07223 */ /* 0x180fe200000108b2 */
[--C-:B------:R-:W-:Y:S01]  /*c830*/  FFMA.FTZ R189, R189, R177, -R178.reuse ;  /* 0x000000b1bdbd7223 */ /* 0x100fe200000108b2 */
[----:B------:R-:W-:Y:S01]  /*c840*/  FMNMX.FTZ R167, R158, R167, !PT ;  /* 0x000000a79ea77209 */ /* 0x000fe20007810000 */
[----:B------:R-:W2:Y:S01]  /*c850*/  MUFU.EX2 R176, R176 ;  /* 0x000000b000b07308 */ /* 0x000ea20000000800 */
[-CC-:B------:R-:W-:Y:S01]  /*c860*/  FFMA.FTZ R154, R154, R177.reuse, -R178.reuse ;  /* 0x000000b19a9a7223 */ /* 0x180fe200000108b2 */
[--C-:B------:R-:W-:Y:S01]  /*c870*/  FFMA.FTZ R193, R193, R177, -R178.reuse ;  /* 0x000000b1c1c17223 */ /* 0x100fe200000108b2 */
[----:B------:R-:W-:Y:S01]  /*c880*/  FMNMX.FTZ R167, R166, R167, !PT ;  /* 0x000000a7a6a77209 */ /* 0x000fe20007810000 */
[-CC-:B------:R-:W-:Y:S01]  /*c890*/  FFMA.FTZ R196, R196, R177.reuse, -R178.reuse ;  /* 0x000000b1c4c47223 */ /* 0x180fe200000108b2 */
[----:B------:R-:W-:Y:S01]  /*c8a0*/  FFMA.FTZ R155, R155, R177, -R178 ;  /* 0x000000b19b9b7223 */ /* 0x000fe200000108b2 */
[----:B---3--:R-:W-:-:S02]  /*c8b0*/  FSEL R191, R191, -INF , P2 ;  /* 0xff800000bfbf7808 */ /* 0x008fc40001000000 */
[----:B------:R-:W-:Y:S01]  /*c8c0*/  FMNMX.FTZ R178, R162, R167, !PT ;  /* 0x000000a7a2b27209 */ /* 0x000fe20007810000 */
[----:B------:R-:W-:Y:S01]  /*c8d0*/  MUFU.EX2 R157, R157 ;  /* 0x0000009d009d7308 */ /* 0x000fe20000000800 */
[----:B--2---:R-:W-:-:S07]  /*c8e0*/  FFMA.FTZ R3, R176, R3, R153 ;  /* 0x00000003b0037223 */ /* 0x004fce0000010099 */
[----:B------:R-:W-:Y:S01]  /*c8f0*/  MUFU.EX2 R161, R161 ;  /* 0x000000a100a17308 */ /* 0x000fe20000000800 */
[-C--:B------:R-:W-:Y:S01]  /*c900*/  FMUL.FTZ R24, R24, R176.reuse ;  /* 0x000000b018187220 */ /* 0x080fe20000410000 */
[-C--:B------:R-:W-:Y:S01]  /*c910*/  FMUL.FTZ R25, R25, R176.reuse ;  /* 0x000000b019197220 */ /* 0x080fe20000410000 */
[C---:B------:R-:W-:Y:S01]  /*c920*/  FADD.FTZ R3, R152.reuse, R3 ;  /* 0x0000000398037221 */ /* 0x040fe20000010000 */
[----:B------:R-:W-:Y:S01]  /*c930*/  F2FP.BF16.F32.PACK_AB R152, R152, R153 ;  /* 0x000000999898723e */ /* 0x000fe200000010ff */
[----:B------:R-:W-:Y:S01]  /*c940*/  FMUL.FTZ R28, R28, R176 ;  /* 0x000000b01c1c7220 */ /* 0x000fe20000410000 */
[----:B------:R-:W-:Y:S01]  /*c950*/  FMNMX.FTZ R153, R163, R178, !PT ;  /* 0x000000b2a3997209 */ /* 0x000fe20007810000 */
[-C--:B------:R-:W-:Y:S01]  /*c960*/  FMUL.FTZ R29, R29, R176.reuse ;  /* 0x000000b01d1d7220 */ /* 0x080fe20000410000 */
[----:B------:R-:W-:Y:S01]  /*c970*/  MUFU.EX2 R165, R165 ;  /* 0x000000a500a57308 */ /* 0x000fe20000000800 */
[-C--:B------:R-:W-:Y:S01]  /*c980*/  FMUL.FTZ R32, R32, R176.reuse ;  /* 0x000000b020207220 */ /* 0x080fe20000410000 */
[----:B------:R-:W-:Y:S01]  /*c990*/  FMNMX.FTZ R153, R170, R153, !PT ;  /* 0x00000099aa997209 */ /* 0x000fe20007810000 */
[-C--:B------:R-:W-:Y:S01]  /*c9a0*/  FMUL.FTZ R33, R33, R176.reuse ;  /* 0x000000b021217220 */ /* 0x080fe20000410000 */
[-C--:B------:R-:W-:Y:S01]  /*c9b0*/  FMUL.FTZ R36, R36, R176.reuse ;  /* 0x000000b024247220 */ /* 0x080fe20000410000 */
[-C--:B------:R-:W-:Y:S01]  /*c9c0*/  FMUL.FTZ R37, R37, R176.reuse ;  /* 0x000000b025257220 */ /* 0x080fe20000410000 */
[----:B------:R-:W-:Y:S01]  /*c9d0*/  FMNMX.FTZ R178, R174, R153, !PT ;  /* 0x00000099aeb27209 */ /* 0x000fe20007810000 */
[-C--:B------:R-:W-:Y:S01]  /*c9e0*/  FMUL.FTZ R40, R40, R176.reuse ;  /* 0x000000b028287220 */ /* 0x080fe20000410000 */
[----:B------:R-:W-:Y:S01]  /*c9f0*/  MUFU.EX2 R164, R164 ;  /* 0x000000a400a47308 */ /* 0x000fe20000000800 */
[----:B------:R-:W-:Y:S01]  /*ca00*/  FMUL.FTZ R41, R41, R176 ;  /* 0x000000b029297220 */ /* 0x000fe20000410000 */
[----:B------:R-:W-:Y:S01]  /*ca10*/  FMNMX.FTZ R178, R171, R178, !PT ;  /* 0x000000b2abb27209 */ /* 0x000fe20007810000 */
[-C--:B------:R-:W-:Y:S01]  /*ca20*/  FMUL.FTZ R44, R44, R176.reuse ;  /* 0x000000b02c2c7220 */ /* 0x080fe20000410000 */
[-C--:B------:R-:W-:Y:S01]  /*ca30*/  FMUL.FTZ R45, R45, R176.reuse ;  /* 0x000000b02d2d7220 */ /* 0x080fe20000410000 */
[----:B------:R-:W-:Y:S01]  /*ca40*/  FMUL.FTZ R48, R48, R176 ;  /* 0x000000b030307220 */ /* 0x000fe20000410000 */
[----:B------:R-:W-:Y:S01]  /*ca50*/  FMNMX.FTZ R153, R215, R178, !PT ;  /* 0x000000b2d7997209 */ /* 0x000fe20007810000 */
[-C--:B------:R-:W-:Y:S01]  /*ca60*/  FMUL.FTZ R49, R49, R176.reuse ;  /* 0x000000b031317220 */ /* 0x080fe20000410000 */
[----:B------:R-:W-:Y:S01]  /*ca70*/  MUFU.EX2 R168, R168 ;  /* 0x000000a800a87308 */ /* 0x000fe20000000800 */
[-C--:B------:R-:W-:Y:S01]  /*ca80*/  FMUL.FTZ R52, R52, R176.reuse ;  /* 0x000000b034347220 */ /* 0x080fe20000410000 */
[----:B------:R-:W-:Y:S01]  /*ca90*/  FMNMX.FTZ R178, R214, R153, !PT ;  /* 0x00000099d6b27209 */ /* 0x000fe20007810000 */
[----:B------:R-:W-:Y:S01]  /*caa0*/  FMUL.FTZ R153, R194, UR49 ;  /* 0x00000031c2997c20 */ /* 0x000fe20008410000 */
[----:B------:R-:W-:Y:S01]  /*cab0*/  FMUL.FTZ R194, R195, UR49 ;  /* 0x00000031c3c27c20 */ /* 0x000fe20008410000 */
[----:B------:R-:W-:Y:S01]  /*cac0*/  FMUL.FTZ R53, R53, R176 ;  /* 0x000000b035357220 */ /* 0x000fe20000410000 */
[----:B------:R-:W-:Y:S01]  /*cad0*/  FMNMX.FTZ R178, R221, R178, !PT ;  /* 0x000000b2ddb27209 */ /* 0x000fe20007810000 */
[-C--:B------:R-:W-:Y:S01]  /*cae0*/  FMUL.FTZ R56, R56, R176.reuse ;  /* 0x000000b038387220 */ /* 0x080fe20000410000 */
[----:B------:R-:W2:Y:S01]  /*caf0*/  MUFU.TANH R195, R199 ;  /* 0x000000c700c37308 */ /* 0x000ea20000002400 */
[----:B------:R-:W-:Y:S01]  /*cb00*/  FMUL.FTZ R57, R57, R176 ;  /* 0x000000b039397220 */ /* 0x000fe20000410000 */
[----:B------:R-:W-:Y:S01]  /*cb10*/  FMNMX.FTZ R167, R175, R178, !PT ;  /* 0x000000b2afa77209 */ /* 0x000fe20007810000 */
[-C--:B------:R-:W-:Y:S01]  /*cb20*/  FMUL.FTZ R60, R60, R176.reuse ;  /* 0x000000b03c3c7220 */ /* 0x080fe20000410000 */
[-C--:B------:R-:W-:Y:S01]  /*cb30*/  FMUL.FTZ R61, R61, R176.reuse ;  /* 0x000000b03d3d7220 */ /* 0x080fe20000410000 */
[-C--:B------:R-:W-:Y:S01]  /*cb40*/  FMUL.FTZ R64, R64, R176.reuse ;  /* 0x000000b040407220 */ /* 0x080fe20000410000 */
[----:B------:R-:W-:Y:S01]  /*cb50*/  FMNMX.FTZ R178, R190, R167, !PT ;  /* 0x000000a7beb27209 */ /* 0x000fe20007810000 */
[-C--:B------:R-:W-:Y:S01]  /*cb60*/  FMUL.FTZ R65, R65, R176.reuse ;  /* 0x000000b041417220 */ /* 0x080fe20000410000 */
[----:B------:R-:W3:Y:S01]  /*cb70*/  MUFU.TANH R153, R153 ;  /* 0x0000009900997308 */ /* 0x000ee20000002400 */
[----:B------:R-:W-:Y:S01]  /*cb80*/  FMUL.FTZ R68, R68, R176 ;  /* 0x000000b044447220 */ /* 0x000fe20000410000 */
[----:B------:R-:W-:Y:S01]  /*cb90*/  FMNMX.FTZ R178, R197, R178, !PT ;  /* 0x000000b2c5b27209 */ /* 0x000fe20007810000 */
[-C--:B------:R-:W-:Y:S01]  /*cba0*/  FMUL.FTZ R69, R69, R176.reuse ;  /* 0x000000b045457220 */ /* 0x080fe20000410000 */
[-C--:B------:R-:W-:Y:S01]  /*cbb0*/  FMUL.FTZ R72, R72, R176.reuse ;  /* 0x000000b048487220 */ /* 0x080fe20000410000 */
[----:B------:R-:W-:Y:S01]  /*cbc0*/  FMUL.FTZ R73, R73, R176 ;  /* 0x000000b049497220 */ /* 0x000fe20000410000 */
[----:B------:R-:W-:Y:S01]  /*cbd0*/  FMNMX.FTZ R167, R187, R178, !PT ;  /* 0x000000b2bba77209 */ /* 0x000fe20007810000 */
[-C--:B------:R-:W-:Y:S01]  /*cbe0*/  FMUL.FTZ R76, R76, R176.reuse ;  /* 0x000000b04c4c7220 */ /* 0x080fe20000410000 */
[----:B------:R-:W4:Y:S01]  /*cbf0*/  MUFU.TANH R194, R194 ;  /* 0x000000c200c27308 */ /* 0x000f220000002400 */
[----:B--2---:R-:W-:Y:S01]  /*cc00*/  FSEL R195, R195, -INF , P6 ;  /* 0xff800000c3c37808 */ /* 0x004fe20003000000 */
[-C--:B------:R-:W-:Y:S01]  /*cc10*/  FMUL.FTZ R77, R77, R176.reuse ;  /* 0x000000b04d4d7220 */ /* 0x080fe20000410000 */
[----:B------:R-:W-:Y:S01]  /*cc20*/  FMNMX.FTZ R178, R182, R167, !PT ;  /* 0x000000a7b6b27209 */ /* 0x000fe20007810000 */
[-C--:B------:R-:W-:Y:S01]  /*cc30*/  FMUL.FTZ R80, R80, R176.reuse ;  /* 0x000000b050507220 */ /* 0x080fe20000410000 */
[-C--:B------:R-:W-:Y:S01]  /*cc40*/  FMUL.FTZ R81, R81, R176.reuse ;  /* 0x000000b051517220 */ /* 0x080fe20000410000 */
[----:B------:R-:W-:Y:S01]  /*cc50*/  FMUL.FTZ R84, R84, R176 ;  /* 0x000000b054547220 */ /* 0x000fe20000410000 */
[----:B------:R-:W-:Y:S01]  /*cc60*/  FMNMX.FTZ R178, R183, R178, !PT ;  /* 0x000000b2b7b27209 */ /* 0x000fe20007810000 */
[----:B------:R-:W2:Y:S01]  /*cc70*/  MUFU.TANH R167, R198 ;  /* 0x000000c600a77308 */ /* 0x000ea20000002400 */
[----:B---3--:R-:W-:Y:S01]  /*cc80*/  FSEL R153, R153, -INF , P3 ;  /* 0xff80000099997808 */ /* 0x008fe20001800000 */
[----:B------:R-:W-:Y:S01]  /*cc90*/  FMUL.FTZ R85, R85, R176 ;  /* 0x000000b055557220 */ /* 0x000fe20000410000 */
[----:B------:R-:W-:Y:S01]  /*cca0*/  FMNMX.FTZ R223, R179, R178, !PT ;  /* 0x000000b2b3df7209 */ /* 0x000fe20007810000 */
[-C--:B------:R-:W-:Y:S01]  /*ccb0*/  FMUL.FTZ R88, R88, R176.reuse ;  /* 0x000000b058587220 */ /* 0x080fe20000410000 */
[-C--:B------:R-:W-:Y:S01]  /*ccc0*/  FMUL.FTZ R89, R89, R176.reuse ;  /* 0x000000b059597220 */ /* 0x080fe20000410000 */
[-C--:B------:R-:W-:Y:S01]  /*ccd0*/  FMUL.FTZ R92, R92, R176.reuse ;  /* 0x000000b05c5c7220 */ /* 0x080fe20000410000 */
[----:B------:R-:W-:Y:S01]  /*cce0*/  FMNMX.FTZ R178, R186, R223, !PT ;  /* 0x000000dfbab27209 */ /* 0x000fe20007810000 */
[----:B------:R-:W3:Y:S01]  /*ccf0*/  MUFU.EX2 R198, R156 ;  /* 0x0000009c00c67308 */ /* 0x000ee20000000800 */
[----:B----4-:R-:W-:Y:S01]  /*cd00*/  FSEL R194, R194, -INF , P4 ;  /* 0xff800000c2c27808 */ /* 0x010fe20002000000 */
[----:B------:R-:W-:Y:S01]  /*cd10*/  FMUL.FTZ R93, R93, R176 ;  /* 0x000000b05d5d7220 */ /* 0x000fe20000410000 */
[----:B------:R-:W-:Y:S01]  /*cd20*/  FMNMX.FTZ R178, R191, R178, !PT ;  /* 0x000000b2bfb27209 */ /* 0x000fe20007810000 */
[-C--:B------:R-:W-:Y:S01]  /*cd30*/  FMUL.FTZ R96, R96, R176.reuse ;  /* 0x000000b060607220 */ /* 0x080fe20000410000 */
[-C--:B------:R-:W-:Y:S01]  /*cd40*/  FMUL.FTZ R97, R97, R176.reuse ;  /* 0x000000b061617220 */ /* 0x080fe20000410000 */
[----:B------:R-:W-:Y:S01]  /*cd50*/  FMUL.FTZ R100, R100, R176 ;  /* 0x000000b064647220 */ /* 0x000fe20000410000 */
[----:B------:R-:W-:Y:S01]  /*cd60*/  FMNMX.FTZ R223, R153, R178, !PT ;  /* 0x000000b299df7209 */ /* 0x000fe20007810000 */
[----:B------:R-:W4:Y:S01]  /*cd70*/  MUFU.EX2 R156, R160 ;  /* 0x000000a0009c7308 */ /* 0x000f220000000800 */
[----:B--2---:R-:W-:Y:S01]  /*cd80*/  FSEL R167, R167, -INF , P5 ;  /* 0xff800000a7a77808 */ /* 0x004fe20002800000 */
[-C--:B------:R-:W-:Y:S01]  /*cd90*/  FMUL.FTZ R101, R101, R176.reuse ;  /* 0x000000b065657220 */ /* 0x080fe20000410000 */
[----:B------:R-:W-:Y:S01]  /*cda0*/  FMNMX.FTZ R178, R194, R223, !PT ;  /* 0x000000dfc2b27209 */ /* 0x000fe20007810000 */
[-C--:B------:R-:W-:Y:S01]  /*cdb0*/  FMUL.FTZ R104, R104, R176.reuse ;  /* 0x000000b068687220 */ /* 0x080fe20000410000 */
[-C--:B------:R-:W-:Y:S01]  /*cdc0*/  FMUL.FTZ R105, R105, R176.reuse ;  /* 0x000000b069697220 */ /* 0x080fe20000410000 */
[----:B------:R-:W-:Y:S01]  /*cdd0*/  FMUL.FTZ R108, R108, R176 ;  /* 0x000000b06c6c7220 */ /* 0x000fe20000410000 */
[----:B------:R-:W-:Y:S01]  /*cde0*/  FMNMX.FTZ R178, R167, R178, !PT ;  /* 0x000000b2a7b27209 */ /* 0x000fe20007810000 */
[----:B------:R-:W-:Y:S01]  /*cdf0*/  MUFU.EX2 R160, R169 ;  /* 0x000000a900a07308 */ /* 0x000fe20000000800 */
[----:B---3--:R-:W-:Y:S01]  /*ce00*/  FADD.FTZ R230, R198, R3 ;  /* 0x00000003c6e67221 */ /* 0x008fe20000010000 */
[----:B------:R-:W-:Y:S01]  /*ce10*/  FMUL.FTZ R109, R109, R176 ;  /* 0x000000b06d6d7220 */ /* 0x000fe20000410000 */
[----:B------:R-:W-:Y:S01]  /*ce20*/  FMNMX.FTZ R223, R195, R178, !PT ;  /* 0x000000b2c3df7209 */ /* 0x000fe20007810000 */
[-C--:B------:R-:W-:Y:S01]  /*ce30*/  FMUL.FTZ R112, R112, R176.reuse ;  /* 0x000000b070707220 */ /* 0x080fe20000410000 */
[----:B------:R-:W-:Y:S01]  /*ce40*/  FADD.FTZ R3, R157, R230 ;  /* 0x000000e69d037221 */ /* 0x000fe20000010000 */
[-C--:B------:R-:W-:Y:S01]  /*ce50*/  FMUL.FTZ R113, R113, R176.reuse ;  /* 0x000000b071717220 */ /* 0x080fe20000410000 */
[-C--:B------:R-:W-:Y:S01]  /*ce60*/  FMUL.FTZ R116, R116, R176.reuse ;  /* 0x000000b074747220 */ /* 0x080fe20000410000 */
[----:B------:R-:W2:Y:S01]  /*ce70*/  SHFL.BFLY PT, R178, R223, 0x2, 0x1f ;  /* 0x0c401f00dfb27f89 */ /* 0x000ea200000e0000 */
        /* <DEDUP_REMOVED lines=19> */
[----:B------:R-:W-:Y:S01]  /*cfb0*/  FMUL.FTZ R149, R149, R176 ;  /* 0x000000b095957220 */ /* 0x000fe20000410000 */
[----:B--2---:R-:W-:-:S04]  /*cfc0*/  FMNMX.FTZ R178, R223, R178, !PT ;  /* 0x000000b2dfb27209 */ /* 0x004fc80007810000 */
[----:B------:R-:W-:Y:S01]  /*cfd0*/  MUFU.EX2 R180, R180 ;  /* 0x000000b400b47308 */ /* 0x000fe20000000800 */
[----:B------:R-:W2:Y:S07]  /*cfe0*/  SHFL.BFLY PT, R199, R178, 0x1, 0x1f ;  /* 0x0c201f00b2c77f89 */ /* 0x000eae00000e0000 */
        /* <DEDUP_REMOVED lines=9> */
[-CC-:B------:R-:W-:Y:S01]  /*d080*/  FFMA.FTZ R158, R158, R177.reuse, -R224.reuse ;  /* 0x000000b19e9e7223 */ /* 0x180fe200000108e0 */
[-CC-:B---3--:R-:W-:Y:S01]  /*d090*/  FFMA.FTZ R154, R174, R177.reuse, -R224.reuse ;  /* 0x000000b1ae9a7223 */ /* 0x188fe200000108e0 */
        /* <DEDUP_REMOVED lines=12> */
[----:B------:R-:W-:Y:S01]  /*d160*/  FFMA.FTZ R187, R187, R177, -R224 ;  /* 0x000000b1bbbb7223 */ /* 0x000fe200000108e0 */
[----:B------:R3:W-:Y:S01]  /*d170*/  MUFU.EX2 R174, R196 ;  /* 0x000000c400ae7308 */ /* 0x0007e20000000800 */
[----:B--2---:R-:W-:-:S02]  /*d180*/  @!P1 VIADD R158, R13, 0x22840 ;  /* 0x000228400d9e9836 */ /* 0x004fc40000000000 */
[-CC-:B------:R-:W-:Y:S01]  /*d190*/  FFMA.FTZ R182, R182, R177.reuse, -R224.reuse ;  /* 0x000000b1b6b67223 */ /* 0x180fe200000108e0 */
[-CC-:B------:R-:W-:Y:S01]  /*d1a0*/  FFMA.FTZ R183, R183, R177.reuse, -R224.reuse ;  /* 0x000000b1b7b77223 */ /* 0x180fe200000108e0 */
[-CC-:B------:R-:W-:Y:S01]  /*d1b0*/  FFMA.FTZ R186, R186, R177.reuse, -R224.reuse ;  /* 0x000000b1baba7223 */ /* 0x180fe200000108e0 */
[-C--:B------:R-:W-:Y:S01]  /*d1c0*/  FFMA.FTZ R191, R191, R177.reuse, -R224 ;  /* 0x000000b1bfbf7223 */ /* 0x080fe200000108e0 */
[----:B------:R-:W-:Y:S01]  /*d1d0*/  @!P1 PRMT R158, RZ, 0x654, R158 ;  /* 0x00000654ff9e9816 */ /* 0x000fe2000000009e */
[-CC-:B------:R-:W-:Y:S01]  /*d1e0*/  FFMA.FTZ R153, R153, R177.reuse, -R224.reuse ;  /* 0x000000b199997223 */ /* 0x180fe200000108e0 */
[----:B------:R2:W-:Y:S01]  /*d1f0*/  MUFU.EX2 R226, R154 ;  /* 0x0000009a00e27308 */ /* 0x0005e20000000800 */
[-CC-:B---3--:R-:W-:Y:S01]  /*d200*/  FFMA.FTZ R196, R175, R177.reuse, -R224.reuse ;  /* 0x000000b1afc47223 */ /* 0x188fe200000108e0 */
[-CC-:B------:R-:W-:Y:S01]  /*d210*/  FFMA.FTZ R175, R179, R177.reuse, -R224.reuse ;  /* 0x000000b1b3af7223 */ /* 0x180fe200000108e0 */
[----:B------:R-:W-:Y:S01]  /*d220*/  IADD3 R179, -R229, 0xb, RZ ;  /* 0x0000000be5b37810 */ /* 0x000fe20007ffe1ff */
[-CC-:B------:R-:W-:Y:S01]  /*d230*/  FFMA.FTZ R194, R194, R177.reuse, -R224.reuse ;  /* 0x000000b1c2c27223 */ /* 0x180fe200000108e0 */
[-CC-:B------:R-:W-:Y:S01]  /*d240*/  FFMA.FTZ R167, R167, R177.reuse, -R224.reuse ;  /* 0x000000b1a7a77223 */ /* 0x180fe200000108e0 */
[----:B------:R-:W-:-:S02]  /*d250*/  FFMA.FTZ R195, R195, R177, -R224 ;  /* 0x000000b1c3c37223 */ /* 0x000fc400000108e0 */
[----:B------:R3:W-:Y:S06]  /*d260*/  BAR.ARV R179, 0x100 ;  /* 0x000400b30000751d */ /* 0x0007ec0000002000 */
[----:B--2---:R-:W-:Y:S01]  /*d270*/  F2FP.BF16.F32.PACK_AB R154, R157, R198 ;  /* 0x000000c69d9a723e */ /* 0x004fe200000010ff */
[----:B------:R4:W-:Y:S01]  /*d280*/  @!P1 SYNCS.ARRIVE.TRANS64.RED.A1T0 RZ, [R158+URZ], RZ ;  /* 0x000000ff9eff99a7 */ /* 0x0009e2000810043f */
[----:B------:R-:W-:Y:S01]  /*d290*/  FSEL R157, R178, RZ, P2 ;  /* 0x000000ffb29d7208 */ /* 0x000fe20001000000 */
[----:B------:R-:W-:Y:S04]  /*d2a0*/  MUFU.EX2 R198, R196 ;  /* 0x000000c400c67308 */ /* 0x000fe80000000800 */
[----:B------:R-:W-:Y:S01]  /*d2b0*/  FADD.FTZ R157, -R157, R202 ;  /* 0x000000ca9d9d7221 */ /* 0x000fe20000010100 */
[----:B----4-:R-:W-:Y:S01]  /*d2c0*/  FADD.FTZ R158, R156, R3 ;  /* 0x000000039c9e7221 */ /* 0x010fe20000010000 */
[----:B------:R-:W-:-:S02]  /*d2d0*/  F2FP.BF16.F32.PACK_AB R156, R161, R156 ;  /* 0x0000009ca19c723e */ /* 0x000fc400000010ff */
[----:B------:R-:W-:Y:S01]  /*d2e0*/  FMUL.FTZ R157, R157, R177 ;  /* 0x000000b19d9d7220 */ /* 0x000fe20000410000 */
[----:B------:R-:W-:Y:S01]  /*d2f0*/  MUFU.EX2 R159, R159 ;  /* 0x0000009f009f7308 */ /* 0x000fe20000000800 */
[----:B------:R-:W-:-:S04]  /*d300*/  FADD.FTZ R158, R161, R158 ;  /* 0x0000009ea19e7221 */ /* 0x000fc80000010000 */
[----:B------:R-:W-:Y:S01]  /*d310*/  FADD.FTZ R3, R165, R158 ;  /* 0x0000009ea5037221 */ /* 0x000fe20000010000 */
[C---:B------:R-:W-:Y:S02]  /*d320*/  F2FP.BF16.F32.PACK_AB R158, R164.reuse, R165 ;  /* 0x000000a5a49e723e */ /* 0x040fe400000010ff */
[----:B------:R-:W2:Y:S01]  /*d330*/  MUFU.EX2 R196, R157 ;  /* 0x0000009d00c47308 */ /* 0x000ea20000000800 */
[----:B------:R-:W-:Y:S01]  /*d340*/  FADD.FTZ R3, R164, R3 ;  /* 0x00000003a4037221 */ /* 0x000fe20000010000 */
[----:B-----5:R-:W-:-:S03]  /*d350*/  F2FP.BF16.F32.PACK_AB R164, R222, R180 ;  /* 0x000000b4dea4723e */ /* 0x020fc600000010ff */
[----:B------:R-:W-:Y:S01]  /*d360*/  FADD.FTZ R3, R160, R3 ;  /* 0x00000003a0037221 */ /* 0x000fe20000010000 */
[C---:B------:R-:W-:Y:S02]  /*d370*/  F2FP.BF16.F32.PACK_AB R160, R168.reuse, R160 ;  /* 0x000000a0a8a0723e */ /* 0x040fe400000010ff */
[----:B------:R4:W-:Y:S08]  /*d380*/  MUFU.EX2 R224, R162 ;  /* 0x000000a200e07308 */ /* 0x0009f00000000800 */
[----:B------:R-:W5:Y:S01]  /*d390*/  MUFU.EX2 R223, R166 ;  /* 0x000000a600df7308 */ /* 0x000f620000000800 */
[----:B----4-:R-:W-:Y:S01]  /*d3a0*/  FADD.FTZ R162, R168, R3 ;  /* 0x00000003a8a27221 */ /* 0x010fe20000010000 */
[----:B--2---:R-:W-:Y:S01]  /*d3b0*/  FFMA.FTZ R0, R196, R0, R159 ;  /* 0x00000000c4007223 */ /* 0x004fe2000001009f */
[-C--:B------:R-:W-:Y:S01]  /*d3c0*/  FMUL.FTZ R26, R26, R196.reuse ;  /* 0x000000c41a1a7220 */ /* 0x080fe20000410000 */
[-C--:B------:R-:W-:Y:S01]  /*d3d0*/  FMUL.FTZ R27, R27, R196.reuse ;  /* 0x000000c41b1b7220 */ /* 0x080fe20000410000 */
[----:B------:R-:W-:Y:S01]  /*d3e0*/  FADD.FTZ R3, R173, R162 ;  /* 0x000000a2ad037221 */ /* 0x000fe20000010000 */
[----:B------:R-:W-:Y:S01]  /*d3f0*/  FADD.FTZ R0, R199, R0 ;  /* 0x00000000c7007221 */ /* 0x000fe20000010000 */
[C---:B------:R-:W-:Y:S01]  /*d400*/  F2FP.BF16.F32.PACK_AB R162, R172.reuse, R173 ;  /* 0x000000adaca2723e */ /* 0x040fe200000010ff */
        /* <DEDUP_REMOVED lines=9> */
[----:B------:R-:W-:Y:S01]  /*d4a0*/  FADD.FTZ R157, R222, R3 ;  /* 0x00000003de9d7221 */ /* 0x000fe20000010000 */
[----:B-----5:R-:W-:Y:S01]  /*d4b0*/  FADD.FTZ R3, R223, R0 ;  /* 0x00000000df037221 */ /* 0x020fe20000010000 */
[-C--:B------:R-:W-:Y:S01]  /*d4c0*/  FMUL.FTZ R39, R39, R196.reuse ;  /* 0x000000c427277220 */ /* 0x080fe20000410000 */
[-C--:B------:R-:W-:Y:S01]  /*d4d0*/  FMUL.FTZ R42, R42, R196.reuse ;  /* 0x000000c42a2a7220 */ /* 0x080fe20000410000 */
[----:B------:R-:W-:Y:S01]  /*d4e0*/  FADD.FTZ R166, R184, R157 ;  /* 0x0000009db8a67221 */ /* 0x000fe20000010000 */
[----:B------:R-:W-:Y:S01]  /*d4f0*/  FADD.FTZ R0, R224, R3 ;  /* 0x00000003e0007221 */ /* 0x000fe20000010000 */
[----:B------:R-:W-:Y:S01]  /*d500*/  FMUL.FTZ R43, R43, R196 ;  /* 0x000000c42b2b7220 */ /* 0x000fe20000410000 */
[----:B------:R-:W5:Y:S01]  /*d510*/  MUFU.EX2 R171, R171 ;  /* 0x000000ab00ab7308 */ /* 0x000f620000000800 */
[----:B------:R-:W-:Y:S01]  /*d520*/  FADD.FTZ R3, R181, R166 ;  /* 0x000000a6b5037221 */ /* 0x000fe20000010000 */
[----:B--2---:R-:W-:Y:S01]  /*d530*/  FADD.FTZ R0, R163, R0 ;  /* 0x00000000a3007221 */ /* 0x004fe20000010000 */
[----:B------:R-:W-:Y:S01]  /*d540*/  F2FP.BF16.F32.PACK_AB R166, R181, R184 ;  /* 0x000000b8b5a6723e */ /* 0x000fe200000010ff */
[-C--:B------:R-:W-:Y:S01]  /*d550*/  FMUL.FTZ R46, R46, R196.reuse ;  /* 0x000000c42e2e7220 */ /* 0x080fe20000410000 */
[----:B------:R-:W-:Y:S01]  /*d560*/  FADD.FTZ R168, R188, R3 ;  /* 0x00000003bca87221 */ /* 0x000fe20000010000 */
[-C--:B------:R-:W-:Y:S01]  /*d570*/  FMUL.FTZ R47, R47, R196.reuse ;  /* 0x000000c42f2f7220 */ /* 0x080fe20000410000 */
[----:B------:R-:W-:Y:S01]  /*d580*/  FMUL.FTZ R50, R50, R196 ;  /* 0x000000c432327220 */ /* 0x000fe20000410000 */
[----:B------:R-:W2:Y:S01]  /*d590*/  MUFU.EX2 R215, R215 ;  /* 0x000000d700d77308 */ /* 0x000ea20000000800 */
[----:B----4-:R-:W-:Y:S01]  /*d5a0*/  FADD.FTZ R3, R225, R0 ;  /* 0x00000000e1037221 */ /* 0x010fe20000010000 */
[C---:B------:R-:W-:Y:S01]  /*d5b0*/  FADD.FTZ R157, R185.reuse, R168 ;  /* 0x000000a8b99d7221 */ /* 0x040fe20000010000 */
[----:B------:R-:W-:Y:S01]  /*d5c0*/  F2FP.BF16.F32.PACK_AB R168, R185, R188 ;  /* 0x000000bcb9a8723e */ /* 0x000fe200000010ff */
[-C--:B------:R-:W-:Y:S01]  /*d5d0*/  FMUL.FTZ R51, R51, R196.reuse ;  /* 0x000000c433337220 */ /* 0x080fe20000410000 */
[----:B------:R-:W-:Y:S01]  /*d5e0*/  FADD.FTZ R0, R226, R3 ;  /* 0x00000003e2007221 */ /* 0x000fe20000010000 */
[-C--:B------:R-:W-:Y:S01]  /*d5f0*/  FMUL.FTZ R54, R54, R196.reuse ;  /* 0x000000c436367220 */ /* 0x080fe20000410000 */
[-C--:B------:R-:W-:Y:S01]  /*d600*/  FMUL.FTZ R55, R55, R196.reuse ;  /* 0x000000c437377220 */ /* 0x080fe20000410000 */
[----:B------:R-:W4:Y:S01]  /*d610*/  MUFU.EX2 R192, R192 ;  /* 0x000000c000c07308 */ /* 0x000f220000000800 */
[----:B-----5:R-:W-:Y:S01]  /*d620*/  FADD.FTZ R0, R171, R0 ;  /* 0x00000000ab007221 */ /* 0x020fe20000010000 */
[-C--:B------:R-:W-:Y:S01]  /*d630*/  FMUL.FTZ R58, R58, R196.reuse ;  /* 0x000000c43a3a7220 */ /* 0x080fe20000410000 */
[-C--:B------:R-:W-:Y:S01]  /*d640*/  FMUL.FTZ R59, R59, R196.reuse ;  /* 0x000000c43b3b7220 */ /* 0x080fe20000410000 */
[-C--:B------:R-:W-:Y:S01]  /*d650*/  FMUL.FTZ R62, R62, R196.reuse ;  /* 0x000000c43e3e7220 */ /* 0x080fe20000410000 */
[-C--:B------:R-:W-:Y:S01]  /*d660*/  FMUL.FTZ R63, R63, R196.reuse ;  /* 0x000000c43f3f7220 */ /* 0x080fe20000410000 */
[-C--:B------:R-:W-:Y:S01]  /*d670*/  FMUL.FTZ R66, R66, R196.reuse ;  /* 0x000000c442427220 */ /* 0x080fe20000410000 */
[-C--:B------:R-:W-:Y:S01]  /*d680*/  FMUL.FTZ R67, R67, R196.reuse ;  /* 0x000000c443437220 */ /* 0x080fe20000410000 */
[----:B------:R-:W5:Y:S01]  /*d690*/  MUFU.EX2 R214, R214 ;  /* 0x000000d600d67308 */ /* 0x000f620000000800 */
        /* <DEDUP_REMOVED lines=16> */
[C---:B-----5:R-:W-:Y:S01]  /*d7a0*/  FADD.FTZ R0, R214.reuse, R3 ;  /* 0x00000003d6007221 */ /* 0x060fe20000010000 */
[----:B------:R-:W-:Y:S01]  /*d7b0*/  F2FP.BF16.F32.PACK_AB R161, R214, R215 ;  /* 0x000000d7d6a1723e */ /* 0x000fe200000010ff */
[-C--:B------:R-:W-:Y:S01]  /*d7c0*/  FMUL.FTZ R94, R94, R196.reuse ;  /* 0x000000c45e5e7220 */ /* 0x080fe20000410000 */
[-C--:B------:R-:W-:Y:S01]  /*d7d0*/  FMUL.FTZ R95, R95, R196.reuse ;  /* 0x000000c45f5f7220 */ /* 0x080fe20000410000 */
[-C--:B------:R-:W-:Y:S01]  /*d7e0*/  FMUL.FTZ R98, R98, R196.reuse ;  /* 0x000000c462627220 */ /* 0x080fe20000410000 */
[-C--:B------:R-:W-:Y:S01]  /*d7f0*/  FMUL.FTZ R99, R99, R196.reuse ;  /* 0x000000c463637220 */ /* 0x080fe20000410000 */
[----:B------:R-:W-:Y:S01]  /*d800*/  FMUL.FTZ R102, R102, R196 ;  /* 0x000000c466667220 */ /* 0x000fe20000410000 */
[----:B------:R-:W5:Y:S01]  /*d810*/  MUFU.EX2 R193, R193 ;  /* 0x000000c100c17308 */ /* 0x000f620000000800 */
[C---:B--2---:R-:W-:Y:S01]  /*d820*/  FADD.FTZ R172, R189.reuse, R170 ;  /* 0x000000aabdac7221 */ /* 0x044fe20000010000 */
[----:B------:R-:W-:Y:S01]  /*d830*/  F2FP.BF16.F32.PACK_AB R170, R189, R192 ;  /* 0x000000c0bdaa723e */ /* 0x000fe200000010ff */
[-C--:B------:R-:W-:Y:S01]  /*d840*/  FMUL.FTZ R103, R103, R196.reuse ;  /* 0x000000c467677220 */ /* 0x080fe20000410000 */
[-C--:B------:R-:W-:Y:S01]  /*d850*/  FMUL.FTZ R106, R106, R196.reuse ;  /* 0x000000c46a6a7220 */ /* 0x080fe20000410000 */
[----:B------:R-:W-:Y:S01]  /*d860*/  FADD.FTZ R172, R169, R172 ;  /* 0x000000aca9ac7221 */ /* 0x000fe20000010000 */
[-C--:B------:R-:W-:Y:S01]  /*d870*/  FMUL.FTZ R107, R107, R196.reuse ;  /* 0x000000c46b6b7220 */ /* 0x080fe20000410000 */
[-C--:B------:R-:W-:Y:S01]  /*d880*/  FMUL.FTZ R110, R110, R196.reuse ;  /* 0x000000c46e6e7220 */ /* 0x080fe20000410000 */
[----:B------:R-:W2:Y:S01]  /*d890*/  MUFU.EX2 R165, R190 ;  /* 0x000000be00a57308 */ /* 0x000ea20000000800 */
[----:B----4-:R-:W-:Y:S01]  /*d8a0*/  FADD.FTZ R3, R221, R0 ;  /* 0x00000000dd037221 */ /* 0x010fe20000010000 */
[-C--:B------:R-:W-:Y:S01]  /*d8b0*/  FMUL.FTZ R111, R111, R196.reuse ;  /* 0x000000c46f6f7220 */ /* 0x080fe20000410000 */
[-C--:B------:R-:W-:Y:S01]  /*d8c0*/  FMUL.FTZ R114, R114, R196.reuse ;  /* 0x000000c472727220 */ /* 0x080fe20000410000 */
[-C--:B------:R-:W-:Y:S01]  /*d8d0*/  FMUL.FTZ R115, R115, R196.reuse ;  /* 0x000000c473737220 */ /* 0x080fe20000410000 */
[----:B------:R-:W-:Y:S01]  /*d8e0*/  FADD.FTZ R0, R198, R3 ;  /* 0x00000003c6007221 */ /* 0x000fe20000010000 */
[-C--:B------:R-:W-:Y:S01]  /*d8f0*/  FMUL.FTZ R118, R118, R196.reuse ;  /* 0x000000c476767220 */ /* 0x080fe20000410000 */
[-C--:B------:R-:W-:Y:S01]  /*d900*/  FMUL.FTZ R119, R119, R196.reuse ;  /* 0x000000c477777220 */ /* 0x080fe20000410000 */
[----:B------:R-:W4:Y:S01]  /*d910*/  MUFU.EX2 R197, R197 ;  /* 0x000000c500c57308 */ /* 0x000f220000000800 */
[C---:B-----5:R-:W-:Y:S01]  /*d920*/  FADD.FTZ R157, R193.reuse, R172 ;  /* 0x000000acc19d7221 */ /* 0x060fe20000010000 */
[----:B------:R-:W-:Y:S01]  /*d930*/  F2FP.BF16.F32.PACK_AB R172, R193, R169 ;  /* 0x000000a9c1ac723e */ /* 0x000fe200000010ff */
[-C--:B------:R-:W-:Y:S01]  /*d940*/  FMUL.FTZ R122, R122, R196.reuse ;  /* 0x000000c47a7a7220 */ /* 0x080fe20000410000 */
[-C--:B------:R-:W-:Y:S01]  /*d950*/  FMUL.FTZ R123, R123, R196.reuse ;  /* 0x000000c47b7b7220 */ /* 0x080fe20000410000 */
[----:B------:R-:W-:Y:S01]  /*d960*/  FADD.FTZ R180, R174, R157 ;  /* 0x0000009daeb47221 */ /* 0x000fe20000010000 */
[----:B------:R-:W-:Y:S01]  /*d970*/  F2FP.BF16.F32.PACK_AB R157, R225, R163 ;  /* 0x000000a3e19d723e */ /* 0x000fe200000010ff */
        /* <DEDUP_REMOVED lines=18> */
[C---:B-----5:R-:W-:Y:S01]  /*daa0*/  FADD.FTZ R3, R155.reuse, R180 ;  /* 0x000000b49b037221 */ /* 0x060fe20000010000 */
[----:B------:R-:W-:Y:S01]  /*dab0*/  F2FP.BF16.F32.PACK_AB R174, R155, R174 ;  /* 0x000000ae9bae723e */ /* 0x000fe200000010ff */
[-C--:B------:R-:W-:Y:S01]  /*dac0*/  FMUL.FTZ R150, R150, R196.reuse ;  /* 0x000000c496967220 */ /* 0x080fe20000410000 */
[----:B------:R-:W-:-:S04]  /*dad0*/  FMUL.FTZ R151, R151, R196 ;  /* 0x000000c497977220 */ /* 0x000fc80000410000 */
[----:B------:R-:W5:Y:S01]  /*dae0*/  MUFU.EX2 R183, R183 ;  /* 0x000000b700b77308 */ /* 0x000f620000000800 */
[----:B--2---:R-:W-:-:S07]  /*daf0*/  FADD.FTZ R155, R187, R0 ;  /* 0x00000000bb9b7221 */ /* 0x004fce0000010000 */
[----:B------:R-:W2:Y:S01]  /*db00*/  MUFU.EX2 R175, R175 ;  /* 0x000000af00af7308 */ /* 0x000ea20000000800 */
[----:B----4-:R-:W-:Y:S01]  /*db10*/  FADD.FTZ R0, R182, R155 ;  /* 0x0000009bb6007221 */ /* 0x010fe20000010000 */
[----:B------:R-:W-:-:S06]  /*db20*/  F2FP.BF16.F32.PACK_AB R155, R224, R223 ;  /* 0x000000dfe09b723e */ /* 0x000fcc00000010ff */
[----:B------:R-:W4:Y:S01]  /*db30*/  MUFU.EX2 R186, R186 ;  /* 0x000000ba00ba7308 */ /* 0x000f220000000800 */
[----:B-----5:R-:W-:-:S07]  /*db40*/  FADD.FTZ R0, R183, R0 ;  /* 0x00000000b7007221 */ /* 0x020fce0000010000 */
[----:B------:R-:W5:Y:S08]  /*db50*/  MUFU.EX2 R191, R191 ;  /* 0x000000bf00bf7308 */ /* 0x000f700000000800 */
[----:B------:R0:W1:Y:S08]  /*db60*/  MUFU.EX2 R173, R153 ;  /* 0x0000009900ad7308 */ /* 0x0000700000000800 */
[----:B------:R-:W3:Y:S01]  /*db70*/  MUFU.EX2 R194, R194 ;  /* 0x000000c200c27308 */ /* 0x000ee20000000800 */
[----:B0-----:R-:W-:Y:S01]  /*db80*/  F2FP.BF16.F32.PACK_AB R153, R199, R159 ;  /* 0x0000009fc799723e */ /* 0x001fe200000010ff */
[----:B--2---:R-:W-:-:S04]  /*db90*/  FADD.FTZ R159, R175, R0 ;  /* 0x00000000af9f7221 */ /* 0x004fc80000010000 */
[----:B----4-:R-:W-:Y:S01]  /*dba0*/  FADD.FTZ R0, R186, R159 ;  /* 0x0000009fba007221 */ /* 0x010fe20000010000 */
[----:B------:R-:W-:Y:S01]  /*dbb0*/  F2FP.BF16.F32.PACK_AB R159, R171, R226 ;  /* 0x000000e2ab9f723e */ /* 0x000fe200000010ff */
[----:B------:R0:W2:Y:S01]  /*dbc0*/  MUFU.EX2 R180, R167 ;  /* 0x000000a700b47308 */ /* 0x0000a20000000800 */
[C---:B-----5:R-:W-:Y:S01]  /*dbd0*/  F2FP.BF16.F32.PACK_AB R171, R191.reuse, R186 ;  /* 0x000000babfab723e */ /* 0x060fe200000010ff */
[----:B------:R-:W-:-:S04]  /*dbe0*/  FADD.FTZ R0, R191, R0 ;  /* 0x00000000bf007221 */ /* 0x000fc80000010000 */
[----:B-1----:R-:W-:Y:S02]  /*dbf0*/  FADD.FTZ R163, R173, R0 ;  /* 0x00000000ada37221 */ /* 0x002fe40000010000 */
[----:B------:R-:W1:Y:S01]  /*dc00*/  MUFU.EX2 R195, R195 ;  /* 0x000000c300c37308 */ /* 0x000e620000000800 */
[----:B0-----:R-:W-:Y:S01]  /*dc10*/  F2FP.BF16.F32.PACK_AB R167, R182, R187 ;  /* 0x000000bbb6a7723e */ /* 0x001fe200000010ff */
[----:B---3--:R-:W-:Y:S01]  /*dc20*/  FADD.FTZ R169, R194, R163 ;  /* 0x000000a3c2a97221 */ /* 0x008fe20000010000 */
[----:B------:R-:W-:Y:S02]  /*dc30*/  F2FP.BF16.F32.PACK_AB R163, R198, R221 ;  /* 0x000000ddc6a3723e */ /* 0x000fe400000010ff */
[----:B------:R-:W-:Y:S01]  /*dc40*/  F2FP.BF16.F32.PACK_AB R173, R194, R173 ;  /* 0x000000adc2ad723e */ /* 0x000fe200000010ff */
[----:B--2---:R-:W-:Y:S01]  /*dc50*/  FADD.FTZ R0, R180, R169 ;  /* 0x000000a9b4007221 */ /* 0x004fe20000010000 */
[----:B------:R-:W-:-:S03]  /*dc60*/  F2FP.BF16.F32.PACK_AB R169, R175, R183 ;  /* 0x000000b7afa9723e */ /* 0x000fc600000010ff */
[C---:B-1----:R-:W-:Y:S01]  /*dc70*/  FADD.FTZ R0, R195.reuse, R0 ;  /* 0x00000000c3007221 */ /* 0x042fe20000010000 */
[----:B------:R-:W-:Y:S01]  /*dc80*/  F2FP.BF16.F32.PACK_AB R175, R195, R180 ;  /* 0x000000b4c3af723e */ /* 0x000fe200000010ff */
[----:B------:R-:W-:Y:S06]  /*dc90*/  @!P0 BRA `(.L_x_3863) ;  /* 0x0000000000048947 */ /* 0x000fec0003800000 */
[----:B------:R-:W-:Y:S01]  /*dca0*/  BPT.TRAP 0x1 ;  /* 0x000000040000795c */ /* 0x000fe20000300000 */
.L_x_3863:
[----:B------:R0:W1:Y:S01]  /*dcb0*/  SYNCS.PHASECHK.TRANS64.TRYWAIT P2, [R13+URZ+0x22850], R14 ;  /* 0x0228500e0d0075a7 */ /* 0x000062000804017f */
[----:B------:R-:W-:Y:S05]  /*dcc0*/  @!P0 BRA `(.L_x_3864) ;  /* 0x0000000000048947 */ /* 0x000fea0003800000 */
[----:B------:R-:W-:Y:S01]  /*dcd0*/  BPT.TRAP 0x1 ;  /* 0x000000040000795c */ /* 0x000fe20000300000 */
.L_x_3864:
[----:B------:R-:W-:Y:S04]  /*dce0*/  BSSY B0, `(.L_x_3865) ;  /* 0x0000004000007945 */ /* 0x000fe80003800000 */
[----:B-1----:R-:W-:Y:S05]  /*dcf0*/  @P2 BRA `(.L_x_3866) ;  /* 0x0000000000082947 */ /* 0x002fea0003800000 */
[----:B------:R-:W1:Y:S02]  /*dd00*/  SYNCS.PHASECHK.TRANS64.TRYWAIT P2, [R13+URZ+0x22850], R14 ;  /* 0x0228500e0d0075a7 */ /* 0x000e64000804017f */
[----:B-1----:R-:W-:Y:S05]  /*dd10*/  @!P2 BRA `(.L_x_3867) ;  /* 0x000000c40054a947 */ /* 0x002fea0003800000 */
.L_x_3866:
[----:B------:R-:W-:Y:S05]  /*dd20*/  BSYNC B0 ;  /* 0x0000000000007941 */ /* 0x000fea0003800000 */
.L_x_3865:
[----:B------:R-:W2:Y:S01]  /*dd30*/  S2R R176, SR_TID.X ;  /* 0x0000000000b07919 */ /* 0x000ea20000002100 */
[----:B------:R-:W-:Y:S05]  /*dd40*/  WARPSYNC.ALL ;  /* 0x0000000000007948 */ /* 0x000fea0003800000 */
[----:B------:R-:W-:Y:S01]  /*dd50*/  IMAD.MOV.U32 R181, RZ, RZ, 0xc00 ;  /* 0x00000c00ffb57424 */ /* 0x000fe200078e00ff */
[----:B------:R-:W-:Y:S01]  /*dd60*/  ISETP.GT.AND P2, PT, R20, R15, PT ;  /* 0x0000000f1400720c */ /* 0x000fe20003f44270 */
[----:B01----:R-:W-:Y:S02]  /*dd70*/  @!P1 VIADD R13, R13, 0x22860 ;  /* 0x000228600d0d9836 */ /* 0x003fe40000000000 */
[----:B------:R-:W-:-:S02]  /*dd80*/  IMAD R180, R22, R181, UR37 ;  /* 0x0000002516b47e24 */ /* 0x000fc4000f8e02b5 */
[----:B------:R-:W-:Y:S01]  /*dd90*/  IMAD.MOV.U32 R181, RZ, RZ, 0x40000040 ;  /* 0x40000040ffb57424 */ /* 0x000fe200078e00ff */
[----:B------:R-:W-:Y:S01]  /*dda0*/  @!P1 PRMT R13, RZ, 0x654, R13 ;  /* 0x00000654ff0d9816 */ /* 0x000fe2000000000d */
[----:B------:R-:W-:Y:S01]  /*ddb0*/  VIADD R20, R20, 0xffffffff ;  /* 0xffffffff14147836 */ /* 0x000fe20000000000 */
[----:B------:R-:W-:Y:S01]  /*ddc0*/  R2UR UR6, R180 ;  /* 0x00000000b40672ca */ /* 0x000fe200000e0000 */
[----:B------:R-:W-:Y:S01]  /*ddd0*/  IMAD.MOV.U32 R202, RZ, RZ, R178 ;  /* 0x000000ffffca7224 */ /* 0x000fe200078e00b2 */
[----:B------:R-:W-:Y:S01]  /*dde0*/  R2UR UR7, R181 ;  /* 0x00000000b50772ca */ /* 0x000fe200000e0000 */
[----:B------:R-:W-:Y:S02]  /*ddf0*/  IMAD.MOV.U32 R181, RZ, RZ, 0x40000040 ;  /* 0x40000040ffb57424 */ /* 0x000fe400078e00ff */
        /* <DEDUP_REMOVED lines=47> */
.L_x_3858:
[----:B------:R-:W-:-:S13]  /*e0f0*/  ISETP.GE.AND P2, PT, R20, RZ, PT ;  /* 0x000000ff1400720c */ /* 0x000fda0003f46270 */
[----:B------:R-:W-:Y:S05]  /*e100*/  @!P2 BRA `(.L_x_3869) ;  /* 0x000000240034a947 */ /* 0x000fea0003800000 */
[----:B------:R-:W-:Y:S02]  /*e110*/  IMAD.MOV.U32 R214, RZ, RZ, R178 ;  /* 0x000000ffffd67224 */ /* 0x000fe400078e00b2 */
[----:B------:R-:W-:-:S07]  /*e120*/  IMAD.MOV.U32 R15, RZ, RZ, R21 ;  /* 0x000000ffff0f7224 */ /* 0x000fce00078e0015 */
.L_x_3879:
[----:B------:R-:W-:Y:S01]  /*e130*/  VIADD R22, R22, 0x1 ;  /* 0x0000000116167836 */ /* 0x000fe20000000000 */
[----:B------:R-:W-:Y:S05]  /*e140*/  YIELD ;  /* 0x0000000000007946 */ /* 0x000fea0003800000 */
[----:B------:R-:W-:-:S04]  /*e150*/  ISETP.NE.AND P2, PT, R22, 0x2, PT ;  /* 0x000000021600780c */ /* 0x000fc80003f45270 */
[----:B-1----:R-:W-:Y:S02]  /*e160*/  SEL R14, RZ, 0x1, P2 ;  /* 0x00000001ff0e7807 */ /* 0x002fe40001000000 */
[----:B------:R-:W-:Y:S02]  /*e170*/  SEL R22, R22, RZ, P2 ;  /* 0x000000ff16167207 */ /* 0x000fe40001000000 */
[----:B------:R-:W-:Y:S01]  /*e180*/  LOP3.LUT R23, R23, R14, RZ, 0x3c, !PT ;  /* 0x0000000e17177212 */ /* 0x000fe200078e3cff */
[----:B--2---:R-:W-:Y:S06]  /*e190*/  @!P0 BRA `(.L_x_3870) ;  /* 0x0000000000048947 */ /* 0x004fec0003800000 */
[----:B------:R-:W-:Y:S01]  /*e1a0*/  BPT.TRAP 0x1 ;  /* 0x000000040000795c */ /* 0x000fe20000300000 */
.L_x_3870:
[----:B0-----:R-:W-:Y:S01]  /*e1b0*/  IMAD R13, R22, 0x8, R18 ;  /* 0x00000008160d7824 */ /* 0x001fe200078e0212 */
[----:B------:R-:W-:-:S04]  /*e1c0*/  SHF.L.U32 R14, R23, 0x1f, RZ ;  /* 0x0000001f170e7819 */ /* 0x000fc800000006ff */
[----:B------:R0:W1:Y:S01]  /*e1d0*/  SYNCS.PHASECHK.TRANS64.TRYWAIT P2, [R13+URZ+0x22830], R14 ;  /* 0x0228300e0d0075a7 */ /* 0x000062000804017f */
[----:B------:R-:W-:Y:S05]  /*e1e0*/  @!P0 BRA `(.L_x_3871) ;  /* 0x0000000000048947 */ /* 0x000fea0003800000 */
[----:B------:R-:W-:Y:S01]  /*e1f0*/  BPT.TRAP 0x1 ;  /* 0x000000040000795c */ /* 0x000fe20000300000 */
.L_x_3871:
[----:B------:R-:W-:Y:S02]  /*e200*/  IMAD R200, R22, 0x300, R12 ;  /* 0x0000030016c87824 */ /* 0x000fe400078e020c */
[----:B------:R-:W-:Y:S01]  /*e210*/  IMAD.MOV.U32 R201, RZ, RZ, 0x40000040 ;  /* 0x40000040ffc97424 */ /* 0x000fe200078e00ff */
[----:B-1----:R-:W-:Y:S06]  /*e220*/  @P2 BRA `(.L_x_3872) ;  /* 0x0000000000082947 */ /* 0x002fec0003800000 */
[----:B------:R-:W1:Y:S02]  /*e230*/  SYNCS.PHASECHK.TRANS64.TRYWAIT P2, [R13+URZ+0x22830], R14 ;  /* 0x0228300e0d0075a7 */ /* 0x000e64000804017f */
[----:B-1----:R-:W-:Y:S05]  /*e240*/  @!P2 BRA `(.L_x_3873) ;  /* 0x000000c0001ca947 */ /* 0x002fea0003800000 */
.L_x_3872:
[----:B------:R-:W-:Y:S05]  /*e250*/  WARPSYNC.ALL ;  /* 0x0000000000007948 */ /* 0x000fea0003800000 */
[----:B------:R-:W-:Y:S01]  /*e260*/  R2UR UR6, R200 ;  /* 0x00000000c80672ca */ /* 0x000fe200000e0000 */
[----:B------:R-:W-:Y:S01]  /*e270*/  WARPGROUP.ARRIVE ;  /* 0x00000000000079c5 */ /* 0x000fe20000000000 */
[----:B------:R-:W-:Y:S01]  /*e280*/  R2UR UR7, R201 ;  /* 0x00000000c90772ca */ /* 0x000fe200000e0000 */
[----:B------:R-:W-:Y:S01]  /*e290*/  IMAD.MOV.U32 R203, RZ, RZ, 0x40000040 ;  /* 0x40000040ffcb7424 */ /* 0x000fe200078e00ff */
[----:B------:R-:W-:Y:S01]  /*e2a0*/  R2UR UR4, R4 ;  /* 0x00000000040472ca */ /* 0x000fe200000e0000 */
[----:B------:R-:W-:Y:S01]  /*e2b0*/  IMAD.MOV.U32 R201, RZ, RZ, 0x40000040 ;  /* 0x40000040ffc97424 */ /* 0x000fe200078e00ff */
[----:B------:R-:W-:Y:S01]  /*e2c0*/  R2UR UR5, R5 ;  /* 0x00000000050572ca */ /* 0x000fe200000e0000 */
[----:B------:R-:W2:Y:S01]  /*e2d0*/  S2R R224, SR_TID.X ;  /* 0x0000000000e07919 */ /* 0x000ea20000002100 */
[----:B------:R-:W-:-:S11]  /*e2e0*/  IADD3 R202, R200, 0x2, RZ ;  /* 0x00000002c8ca7810 */ /* 0x000fd60007ffe0ff */
        /* <DEDUP_REMOVED lines=71> */
[----:B------:R-:W-:-:S02]  /*e760*/  IMAD.U32 R177, RZ, RZ, UR46 ;  /* 0x0000002effb17e24 */ /* 0x000fc4000f8e00ff */
        /* <DEDUP_REMOVED lines=14> */
[----:B------:R-:W-:-:S03]  /*e850*/  FMUL.FTZ R199, R199, UR48 ;  /* 0x00000030c7c77c20 */ /* 0x000fc60008410000 */
        /* <DEDUP_REMOVED lines=49> */
[----:B--2---:R-:W-:-:S05]  /*eb70*/  FMNMX.FTZ R21, R178, R21, !PT ;  /* 0x00000015b2157209 */ /* 0x004fca0007810000 */
[C---:B------:R-:W-:Y:S02]  /*eb80*/  FADD.FTZ R178, -R21.reuse, R15 ;  /* 0x0000000f15b27221 */ /* 0x040fe40000010100 */
[----:B------:R-:W2:Y:S01]  /*eb90*/  MUFU.TANH R170, R170 ;  /* 0x000000aa00aa7308 */ /* 0x000ea20000002400 */
[-C--:B------:R-:W-:Y:S01]  /*eba0*/  FMUL.FTZ R222, R21, R177.reuse ;  /* 0x000000b115de7220 */ /* 0x080fe20000410000 */
[-C--:B------:R-:W-:Y:S01]  /*ebb0*/  FMUL.FTZ R15, R178, R177.reuse ;  /* 0x000000b1b20f7220 */ /* 0x080fe20000410000 */
[----:B------:R-:W-:Y:S02]  /*ebc0*/  FMNMX.FTZ R178, R154, R214, !PT ;  /* 0x000000d69ab27209 */ /* 0x000fe40007810000 */
[-CC-:B------:R-:W-:Y:S01]  /*ebd0*/  FFMA.FTZ R203, R196, R177.reuse, -R222.reuse ;  /* 0x000000b1c4cb7223 */ /* 0x180fe200000108de */
[-CC-:B------:R-:W-:Y:S01]  /*ebe0*/  FFMA.FTZ R152, R152, R177.reuse, -R222.reuse ;  /* 0x000000b198987223 */ /* 0x180fe200000108de */
[-CC-:B------:R-:W-:Y:S01]  /*ebf0*/  FFMA.FTZ R153, R153, R177.reuse, -R222.reuse ;  /* 0x000000b199997223 */ /* 0x180fe200000108de */
[----:B---3--:R-:W-:Y:S01]  /*ec00*/  FMNMX.FTZ R179, R155, R178, !PT ;  /* 0x000000b29bb37209 */ /* 0x008fe20007810000 */
[----:B------:R-:W3:Y:S01]  /*ec10*/  MUFU.TANH R171, R171 ;  /* 0x000000ab00ab7308 */ /* 0x000ee20000002400 */
[-CC-:B------:R-:W-:Y:S01]  /*ec20*/  FFMA.FTZ R156, R156, R177.reuse, -R222.reuse ;  /* 0x000000b19c9c7223 */ /* 0x180fe200000108de */
[--C-:B------:R-:W-:Y:S01]  /*ec30*/  FFMA.FTZ R157, R157, R177, -R222.reuse ;  /* 0x000000b19d9d7223 */ /* 0x100fe200000108de */
[----:B-----5:R-:W-:Y:S01]  /*ec40*/  FMNMX.FTZ R178, R158, R179, !PT ;  /* 0x000000b39eb27209 */ /* 0x020fe20007810000 */
[-CC-:B------:R-:W-:Y:S01]  /*ec50*/  FFMA.FTZ R160, R160, R177.reuse, -R222.reuse ;  /* 0x000000b1a0a07223 */ /* 0x180fe200000108de */
[-CC-:B------:R-:W-:Y:S01]  /*ec60*/  FFMA.FTZ R200, R200, R177.reuse, -R222.reuse ;  /* 0x000000b1c8c87223 */ /* 0x180fe200000108de */
[-CC-:B------:R-:W-:Y:S01]  /*ec70*/  FFMA.FTZ R163, R163, R177.reuse, -R222.reuse ;  /* 0x000000b1a3a37223 */ /* 0x180fe200000108de */
[----:B0-----:R-:W-:Y:S01]  /*ec80*/  FMNMX.FTZ R178, R159, R178, !PT ;  /* 0x000000b29fb27209 */ /* 0x001fe20007810000 */
[----:B------:R-:W0:Y:S01]  /*ec90*/  MUFU.TANH R175, R175 ;  /* 0x000000af00af7308 */ /* 0x000e220000002400 */
[-CC-:B------:R-:W-:Y:S01]  /*eca0*/  FFMA.FTZ R165, R165, R177.reuse, -R222.reuse ;  /* 0x000000b1a5a57223 */ /* 0x180fe200000108de */
[-CC-:B------:R-:W-:Y:S01]  /*ecb0*/  FFMA.FTZ R167, R167, R177.reuse, -R222.reuse ;  /* 0x000000b1a7a77223 */ /* 0x180fe200000108de */
        /* <DEDUP_REMOVED lines=15> */
[-CC-:B------:R-:W-:Y:S01]  /*edb0*/  FFMA.FTZ R188, R188, R177.reuse, -R222.reuse ;  /* 0x000000b1bcbc7223 */ /* 0x180fe200000108de */
[----:B------:R-:W-:Y:S01]  /*edc0*/  FMNMX.FTZ R179, R169, R178, !PT ;  /* 0x000000b2a9b37209 */ /* 0x000fe20007810000 */
[-CC-:B------:R-:W-:Y:S01]  /*edd0*/  FFMA.FTZ R189, R189, R177.reuse, -R222.reuse ;  /* 0x000000b1bdbd7223 */ /* 0x180fe200000108de */
[-CC-:B------:R-:W-:Y:S01]  /*ede0*/  FFMA.FTZ R192, R192, R177.reuse, -R222.reuse ;  /* 0x000000b1c0c07223 */ /* 0x180fe200000108de */
[--C-:B------:R-:W-:Y:S01]  /*edf0*/  FFMA.FTZ R201, R201, R177, -R222.reuse ;  /* 0x000000b1c9c97223 */ /* 0x100fe200000108de */
[----:B--2---:R-:W-:Y:S01]  /*ee00*/  FMNMX.FTZ R178, R170, R179, !PT ;  /* 0x000000b3aab27209 */ /* 0x004fe20007810000 */
[----:B------:R-:W2:Y:S01]  /*ee10*/  MUFU.TANH R182, R182 ;  /* 0x000000b600b67308 */ /* 0x000ea20000002400 */
[----:B------:R-:W-:-:S02]  /*ee20*/  FFMA.FTZ R193, R193, R177, -R222 ;  /* 0x000000b1c1c17223 */ /* 0x000fc400000108de */
        /* <DEDUP_REMOVED lines=79> */
[----:B------:R-:W-:Y:S01]  /*f320*/  IADD3 R179, -R225, 0xb, RZ ;  /* 0x0000000be1b37810 */ /* 0x000fe20007ffe1ff */
[-C--:B------:R-:W-:Y:S01]  /*f330*/  FMUL.FTZ R109, R109, R15.reuse ;  /* 0x0000000f6d6d7220 */ /* 0x080fe20000410000 */
[----:B------:R-:W-:Y:S01]  /*f340*/  FMUL.FTZ R112, R112, R15 ;  /* 0x0000000f70707220 */ /* 0x000fe20000410000 */
[C---:B------:R-:W-:Y:S01]  /*f350*/  FADD.FTZ R196, -R178.reuse, R214 ;  /* 0x000000d6b2c47221 */ /* 0x040fe20000010100 */
[----:B------:R-:W-:Y:S01]  /*f360*/  FMUL.FTZ R226, R178, R177 ;  /* 0x000000b1b2e27220 */ /* 0x000fe20000410000 */
[----:B------:R-:W-:Y:S01]  /*f370*/  MUFU.EX2 R167, R167 ;  /* 0x000000a700a77308 */ /* 0x000fe20000000800 */
[----:B------:R-:W-:Y:S01]  /*f380*/  FMUL.FTZ R113, R113, R15 ;  /* 0x0000000f71717220 */ /* 0x000fe20000410000 */
[-C--:B------:R-:W-:Y:S01]  /*f390*/  FMUL.FTZ R196, R196, R177.reuse ;  /* 0x000000b1c4c47220 */ /* 0x080fe20000410000 */
[-CC-:B------:R-:W-:Y:S01]  /*f3a0*/  FFMA.FTZ R214, R154, R177.reuse, -R226.reuse ;  /* 0x000000b19ad67223 */ /* 0x180fe200000108e2 */
[-CC-:B------:R-:W-:Y:S01]  /*f3b0*/  FFMA.FTZ R155, R155, R177.reuse, -R226.reuse ;  /* 0x000000b19b9b7223 */ /* 0x180fe200000108e2 */
[-CC-:B------:R-:W-:Y:S01]  /*f3c0*/  FFMA.FTZ R215, R158, R177.reuse, -R226.reuse ;  /* 0x000000b19ed77223 */ /* 0x180fe200000108e2 */
[-CC-:B------:R-:W-:Y:S01]  /*f3d0*/  FFMA.FTZ R159, R159, R177.reuse, -R226.reuse ;  /* 0x000000b19f9f7223 */ /* 0x180fe200000108e2 */
[----:B------:R-:W-:Y:S01]  /*f3e0*/  @!P1 VIADD R154, R13, 0x22840 ;  /* 0x000228400d9a9836 */ /* 0x000fe20000000000 */
[----:B------:R-:W-:Y:S01]  /*f3f0*/  MUFU.EX2 R196, R196 ;  /* 0x000000c400c47308 */ /* 0x000fe20000000800 */
[-CC-:B------:R-:W-:Y:S01]  /*f400*/  FFMA.FTZ R161, R161, R177.reuse, -R226.reuse ;  /* 0x000000b1a1a17223 */ /* 0x180fe200000108e2 */
[-CC-:B------:R-:W-:Y:S01]  /*f410*/  FFMA.FTZ R221, R162, R177.reuse, -R226.reuse ;  /* 0x000000b1a2dd7223 */ /* 0x180fe200000108e2 */
[-C--:B------:R-:W-:Y:S01]  /*f420*/  FFMA.FTZ R222, R164, R177.reuse, -R226 ;  /* 0x000000b1a4de7223 */ /* 0x080fe200000108e2 */
[----:B------:R-:W-:Y:S01]  /*f430*/  @!P1 PRMT R154, RZ, 0x654, R154 ;  /* 0x00000654ff9a9816 */ /* 0x000fe2000000009a */
[----:B------:R0:W-:Y:S06]  /*f440*/  BAR.ARV R179, 0x100 ;  /* 0x000400b30000751d */ /* 0x0001ec0000002000 */
[----:B------:R-:W2:Y:S01]  /*f450*/  MUFU.EX2 R214, R214 ;  /* 0x000000d600d67308 */ /* 0x000ea20000000800 */
[----:B------:R1:W-:Y:S01]  /*f460*/  @!P1 SYNCS.ARRIVE.TRANS64.RED.A1T0 RZ, [R154+URZ], RZ ;  /* 0x000000ff9aff99a7 */ /* 0x0003e2000810043f */
[-CC-:B------:R-:W-:Y:S01]  /*f470*/  FFMA.FTZ R223, R166, R177.reuse, -R226.reuse ;  /* 0x000000b1a6df7223 */ /* 0x180fe200000108e2 */
[-CC-:B------:R-:W-:Y:S01]  /*f480*/  FFMA.FTZ R169, R169, R177.reuse, -R226.reuse ;  /* 0x000000b1a9a97223 */ /* 0x180fe200000108e2 */
[-CC-:B------:R-:W-:Y:S01]  /*f490*/  FFMA.FTZ R224, R170, R177.reuse, -R226.reuse ;  /* 0x000000b1aae07223 */ /* 0x180fe200000108e2 */
[-CC-:B------:R-:W-:Y:S01]  /*f4a0*/  FFMA.FTZ R171, R171, R177.reuse, -R226.reuse ;  /* 0x000000b1abab7223 */ /* 0x180fe200000108e2 */
[-CC-:B------:R-:W-:Y:S01]  /*f4b0*/  FFMA.FTZ R175, R175, R177.reuse, -R226.reuse ;  /* 0x000000b1afaf7223 */ /* 0x180fe200000108e2 */
[----:B------:R-:W-:Y:S01]  /*f4c0*/  FFMA.FTZ R197, R197, R177, -R226 ;  /* 0x000000b1c5c57223 */ /* 0x000fe200000108e2 */
[----:B------:R-:W4:Y:S01]  /*f4d0*/  MUFU.EX2 R155, R155 ;  /* 0x0000009b009b7308 */ /* 0x000f220000000800 */
[----:B-1----:R-:W-:Y:S01]  /*f4e0*/  FFMA.FTZ R154, R15, R3, R152 ;  /* 0x000000030f9a7223 */ /* 0x002fe20000010098 */
[----:B---3--:R-:W-:Y:S01]  /*f4f0*/  F2FP.BF16.F32.PACK_AB R152, R153, R152 ;  /* 0x000000989998723e */ /* 0x008fe200000010ff */
[-C--:B------:R-:W-:Y:S01]  /*f500*/  FMUL.FTZ R116, R116, R15.reuse ;  /* 0x0000000f74747220 */ /* 0x080fe20000410000 */
[-C--:B------:R-:W-:Y:S01]  /*f510*/  FMUL.FTZ R117, R117, R15.reuse ;  /* 0x0000000f75757220 */ /* 0x080fe20000410000 */
[----:B------:R-:W-:Y:S01]  /*f520*/  FADD.FTZ R3, R153, R154 ;  /* 0x0000009a99037221 */ /* 0x000fe20000010000 */
[-C--:B------:R-:W-:Y:S01]  /*f530*/  FMUL.FTZ R120, R120, R15.reuse ;  /* 0x0000000f78787220 */ /* 0x080fe20000410000 */
[-C--:B------:R-:W-:Y:S01]  /*f540*/  FMUL.FTZ R121, R121, R15.reuse ;  /* 0x0000000f79797220 */ /* 0x080fe20000410000 */
[----:B------:R-:W1:Y:S01]  /*f550*/  MUFU.EX2 R215, R215 ;  /* 0x000000d700d77308 */ /* 0x000e620000000800 */
[----:B--2---:R-:W-:Y:S01]  /*f560*/  FFMA.FTZ R0, R196, R0, R214 ;  /* 0x00000000c4007223 */ /* 0x004fe200000100d6 */
[----:B------:R-:W-:Y:S01]  /*f570*/  FADD.FTZ R154, R156, R3 ;  /* 0x000000039c9a7221 */ /* 0x000fe20000010000 */
[-C--:B------:R-:W-:Y:S01]  /*f580*/  FMUL.FTZ R124, R124, R15.reuse ;  /* 0x0000000f7c7c7220 */ /* 0x080fe20000410000 */
[-C--:B------:R-:W-:Y:S01]  /*f590*/  FMUL.FTZ R125, R125, R15.reuse ;  /* 0x0000000f7d7d7220 */ /* 0x080fe20000410000 */
[-C--:B------:R-:W-:Y:S01]  /*f5a0*/  FMUL.FTZ R128, R128, R15.reuse ;  /* 0x0000000f80807220 */ /* 0x080fe20000410000 */
[C---:B------:R-:W-:Y:S01]  /*f5b0*/  FADD.FTZ R3, R157.reuse, R154 ;  /* 0x0000009a9d037221 */ /* 0x040fe20000010000 */
[----:B------:R-:W-:Y:S01]  /*f5c0*/  F2FP.BF16.F32.PACK_AB R154, R157, R156 ;  /* 0x0000009c9d9a723e */ /* 0x000fe200000010ff */
[----:B------:R-:W2:Y:S01]  /*f5d0*/  MUFU.EX2 R159, R159 ;  /* 0x0000009f009f7308 */ /* 0x000ea20000000800 */
[----:B----4-:R-:W-:Y:S01]  /*f5e0*/  FADD.FTZ R0, R155, R0 ;  /* 0x000000009b007221 */ /* 0x010fe20000010000 */
[----:B------:R-:W-:Y:S01]  /*f5f0*/  FADD.FTZ R3, R160, R3 ;  /* 0x00000003a0037221 */ /* 0x000fe20000010000 */
[-C--:B------:R-:W-:Y:S01]  /*f600*/  FMUL.FTZ R129, R129, R15.reuse ;  /* 0x0000000f81817220 */ /* 0x080fe20000410000 */
[-C--:B------:R-:W-:Y:S01]  /*f610*/  FMUL.FTZ R132, R132, R15.reuse ;  /* 0x0000000f84847220 */ /* 0x080fe20000410000 */
[-C--:B------:R-:W-:Y:S01]  /*f620*/  FMUL.FTZ R133, R133, R15.reuse ;  /* 0x0000000f85857220 */ /* 0x080fe20000410000 */
[----:B------:R-:W-:Y:S01]  /*f630*/  FADD.FTZ R156, R200, R3 ;  /* 0x00000003c89c7221 */ /* 0x000fe20000010000 */
[-C--:B------:R-:W-:Y:S01]  /*f640*/  FMUL.FTZ R136, R136, R15.reuse ;  /* 0x0000000f88887220 */ /* 0x080fe20000410000 */
[----:B------:R-:W3:Y:S01]  /*f650*/  MUFU.EX2 R161, R161 ;  /* 0x000000a100a17308 */ /* 0x000ee20000000800 */
[----:B-1----:R-:W-:Y:S01]  /*f660*/  FADD.FTZ R0, R215, R0 ;  /* 0x00000000d7007221 */ /* 0x002fe20000010000 */
[----:B------:R-:W-:Y:S01]  /*f670*/  FADD.FTZ R164, R163, R156 ;  /* 0x0000009ca3a47221 */ /* 0x000fe20000010000 */
[-C--:B------:R-:W-:Y:S01]  /*f680*/  FMUL.FTZ R137, R137, R15.reuse ;  /* 0x0000000f89897220 */ /* 0x080fe20000410000 */
[-C--:B------:R-:W-:Y:S01]  /*f690*/  FMUL.FTZ R140, R140, R15.reuse ;  /* 0x0000000f8c8c7220 */ /* 0x080fe20000410000 */
[-C--:B------:R-:W-:Y:S01]  /*f6a0*/  FMUL.FTZ R141, R141, R15.reuse ;  /* 0x0000000f8d8d7220 */ /* 0x080fe20000410000 */
[----:B------:R-:W-:Y:S01]  /*f6b0*/  FADD.FTZ R164, R165, R164 ;  /* 0x000000a4a5a47221 */ /* 0x000fe20000010000 */
[-C--:B------:R-:W-:Y:S01]  /*f6c0*/  FMUL.FTZ R144, R144, R15.reuse ;  /* 0x0000000f90907220 */ /* 0x080fe20000410000 */
[----:B------:R-:W1:Y:S01]  /*f6d0*/  MUFU.EX2 R221, R221 ;  /* 0x000000dd00dd7308 */ /* 0x000e620000000800 */
[----:B--2---:R-:W-:Y:S01]  /*f6e0*/  FADD.FTZ R0, R159, R0 ;  /* 0x000000009f007221 */ /* 0x004fe20000010000 */
[-C--:B------:R-:W-:Y:S01]  /*f6f0*/  FMUL.FTZ R145, R145, R15.reuse ;  /* 0x0000000f91917220 */ /* 0x080fe20000410000 */
[-C--:B------:R-:W-:Y:S01]  /*f700*/  FMUL.FTZ R148, R148, R15.reuse ;  /* 0x0000000f94947220 */ /* 0x080fe20000410000 */
[----:B------:R-:W-:Y:S01]  /*f710*/  FMUL.FTZ R149, R149, R15 ;  /* 0x0000000f95957220 */ /* 0x000fe20000410000 */
[-C--:B------:R-:W-:Y:S01]  /*f720*/  FFMA.FTZ R202, R202, R177.reuse, -R226 ;  /* 0x000000b1caca7223 */ /* 0x080fe200000108e2 */
[----:B------:R-:W-:Y:S01]  /*f730*/  FADD.FTZ R3, R167, R164 ;  /* 0x000000a4a7037221 */ /* 0x000fe20000010000 */
[-C--:B------:R-:W-:Y:S01]  /*f740*/  FFMA.FTZ R162, R182, R177.reuse, -R226 ;  /* 0x000000b1b6a27223 */ /* 0x080fe200000108e2 */
[----:B------:R-:W2:Y:S01]  /*f750*/  MUFU.EX2 R222, R222 ;  /* 0x000000de00de7308 */ /* 0x000ea20000000800 */
[----:B---3--:R-:W-:Y:S01]  /*f760*/  FADD.FTZ R0, R161, R0 ;  /* 0x00000000a1007221 */ /* 0x008fe20000010000 */
[-CC-:B------:R-:W-:Y:S01]  /*f770*/  FFMA.FTZ R158, R183, R177.reuse, -R226.reuse ;  /* 0x000000b1b79e7223 */ /* 0x180fe200000108e2 */
[-CC-:B------:R-:W-:Y:S01]  /*f780*/  FFMA.FTZ R186, R186, R177.reuse, -R226.reuse ;  /* 0x000000b1baba7223 */ /* 0x180fe200000108e2 */
[-CC-:B------:R-:W-:Y:S01]  /*f790*/  FFMA.FTZ R187, R187, R177.reuse, -R226.reuse ;  /* 0x000000b1bbbb7223 */ /* 0x180fe200000108e2 */
[-CC-:B------:R-:W-:Y:S01]  /*f7a0*/  FFMA.FTZ R190, R190, R177.reuse, -R226.reuse ;  /* 0x000000b1bebe7223 */ /* 0x180fe200000108e2 */
[-CC-:B------:R-:W-:Y:S01]  /*f7b0*/  FFMA.FTZ R191, R191, R177.reuse, -R226.reuse ;  /* 0x000000b1bfbf7223 */ /* 0x180fe200000108e2 */
[-C--:B------:R-:W-:Y:S01]  /*f7c0*/  FFMA.FTZ R194, R194, R177.reuse, -R226 ;  /* 0x000000b1c2c27223 */ /* 0x080fe200000108e2 */
[----:B------:R-:W3:Y:S01]  /*f7d0*/  MUFU.EX2 R223, R223 ;  /* 0x000000df00df7308 */ /* 0x000ee20000000800 */
[----:B-1----:R-:W-:Y:S01]  /*f7e0*/  FADD.FTZ R153, R221, R0 ;  /* 0x00000000dd997221 */ /* 0x002fe20000010000 */
[----:B------:R-:W-:Y:S01]  /*f7f0*/  F2FP.BF16.F32.PACK_AB R156, R200, R160 ;  /* 0x000000a0c89c723e */ /* 0x000fe200000010ff */
[-CC-:B------:R-:W-:Y:S01]  /*f800*/  FFMA.FTZ R195, R195, R177.reuse, -R226.reuse ;  /* 0x000000b1c3c37223 */ /* 0x180fe200000108e2 */
[-CC-:B------:R-:W-:Y:S01]  /*f810*/  FFMA.FTZ R198, R198, R177.reuse, -R226.reuse ;  /* 0x000000b1c6c67223 */ /* 0x180fe200000108e2 */
[----:B------:R-:W-:Y:S01]  /*f820*/  FFMA.FTZ R199, R199, R177, -R226 ;  /* 0x000000b1c7c77223 */ /* 0x000fe200000108e2 */
[----:B------:R-:W-:Y:S01]  /*f830*/  F2FP.BF16.F32.PACK_AB R157, R221, R161 ;  /* 0x000000a1dd9d723e */ /* 0x000fe200000010ff */
        /* <DEDUP_REMOVED lines=87> */
[----:B------:R-:W-:-:S02]  /*fdb0*/  FMUL.FTZ R151, R151, R196 ;  /* 0x000000c497977220 */ /* 0x000fc40000410000 */
[----:B------:R-:W3:Y:S01]  /*fdc0*/  MUFU.EX2 R180, R180 ;  /* 0x000000b400b47308 */ /* 0x000ee20000000800 */
[C---:B-1----:R-:W-:Y:S01]  /*fdd0*/  FADD.FTZ R3, R176.reuse, R3 ;  /* 0x00000003b0037221 */ /* 0x042fe20000010000 */
[----:B------:R-:W-:-:S06]  /*fde0*/  F2FP.BF16.F32.PACK_AB R164, R176, R174 ;  /* 0x000000aeb0a4723e */ /* 0x000fcc00000010ff */
[----:B------:R1:W4:Y:S01]  /*fdf0*/  MUFU.EX2 R183, R162 ;  /* 0x000000a200b77308 */ /* 0x0003220000000800 */
[----:B--2---:R-:W-:-:S07]  /*fe00*/  FADD.FTZ R0, R182, R153 ;  /* 0x00000099b6007221 */ /* 0x004fce0000010000 */
[----:B------:R-:W2:Y:S01]  /*fe10*/  MUFU.EX2 R181, R181 ;  /* 0x000000b500b57308 */ /* 0x000ea20000000800 */
[----:B---3--:R-:W-:Y:S01]  /*fe20*/  FADD.FTZ R166, R180, R3 ;  /* 0x00000003b4a67221 */ /* 0x008fe20000010000 */
[----:B-1----:R-:W-:-:S06]  /*fe30*/  F2FP.BF16.F32.PACK_AB R162, R173, R172 ;  /* 0x000000acada2723e */ /* 0x002fcc00000010ff */
[----:B------:R1:W3:Y:S01]  /*fe40*/  MUFU.EX2 R197, R158 ;  /* 0x0000009e00c57308 */ /* 0x0002e20000000800 */
[----:B----4-:R-:W-:-:S07]  /*fe50*/  FADD.FTZ R0, R183, R0 ;  /* 0x00000000b7007221 */ /* 0x010fce0000010000 */
[----:B------:R-:W4:Y:S01]  /*fe60*/  MUFU.EX2 R184, R184 ;  /* 0x000000b800b87308 */ /* 0x000f220000000800 */
[----:B--2---:R-:W-:Y:S01]  /*fe70*/  FADD.FTZ R3, R181, R166 ;  /* 0x000000a6b5037221 */ /* 0x004fe20000010000 */
[----:B-1----:R-:W-:Y:S02]  /*fe80*/  F2FP.BF16.F32.PACK_AB R158, R165, R163 ;  /* 0x000000a3a59e723e */ /* 0x002fe400000010ff */
[----:B------:R-:W-:Y:S02]  /*fe90*/  F2FP.BF16.F32.PACK_AB R166, R181, R180 ;  /* 0x000000b4b5a6723e */ /* 0x000fe400000010ff */
[----:B------:R-:W-:Y:S02]  /*fea0*/  F2FP.BF16.F32.PACK_AB R165, R182, R15 ;  /* 0x0000000fb6a5723e */ /* 0x000fe400000010ff */
[----:B------:R-:W1:Y:S01]  /*feb0*/  MUFU.EX2 R186, R186 ;  /* 0x000000ba00ba7308 */ /* 0x000e620000000800 */
[C---:B---3--:R-:W-:Y:S01]  /*fec0*/  FADD.FTZ R153, R197.reuse, R0 ;  /* 0x00000000c5997221 */ /* 0x048fe20000010000 */
[----:B------:R-:W-:-:S06]  /*fed0*/  F2FP.BF16.F32.PACK_AB R167, R197, R183 ;  /* 0x000000b7c5a7723e */ /* 0x000fcc00000010ff */
[----:B------:R-:W2:Y:S01]  /*fee0*/  MUFU.EX2 R185, R185 ;  /* 0x000000b900b97308 */ /* 0x000ea20000000800 */
[----:B----4-:R-:W-:-:S07]  /*fef0*/  FADD.FTZ R168, R184, R3 ;  /* 0x00000003b8a87221 */ /* 0x010fce0000010000 */
        /* <DEDUP_REMOVED lines=10> */
[----:B--2---:R-:W-:Y:S01]  /*ffa0*/  FADD.FTZ R0, R190, R153 ;  /* 0x00000099be007221 */ /* 0x004fe20000010000 */
[----:B------:R-:W-:Y:S02]  /*ffb0*/  F2FP.BF16.F32.PACK_AB R153, R155, R214 ;  /* 0x000000d69b99723e */ /* 0x000fe400000010ff */
[----:B------:R-:W-:Y:S02]  /*ffc0*/  F2FP.BF16.F32.PACK_AB R155, R159, R215 ;  /* 0x000000d79f9b723e */ /* 0x000fe400000010ff */
        /* <DEDUP_REMOVED lines=9> */
[----:B---3--:R-:W-:-:S07]  /*10060*/  FADD.FTZ R163, R173, R0 ;  /* 0x00000000ada37221 */ /* 0x008fce0000010000 */
[----:B------:R-:W3:Y:S01]  /*10070*/  MUFU.EX2 R193, R193 ;  /* 0x000000c100c17308 */ /* 0x000ee20000000800 */
[----:B-1----:R-:W-:-:S07]  /*10080*/  FADD.FTZ R172, R201, R172 ;  /* 0x000000acc9ac7221 */ /* 0x002fce0000010000 */
[----:B------:R-:W1:Y:S01]  /*10090*/  MUFU.EX2 R198, R198 ;  /* 0x000000c600c67308 */ /* 0x000e620000000800 */
[C---:B--2---:R-:W-:Y:S01]  /*100a0*/  FADD.FTZ R169, R176.reuse, R163 ;  /* 0x000000a3b0a97221 */ /* 0x044fe20000010000 */
[----:B------:R-:W-:Y:S02]  /*100b0*/  F2FP.BF16.F32.PACK_AB R163, R175, R171 ;  /* 0x000000abafa3723e */ /* 0x000fe400000010ff */
[----:B------:R-:W-:Y:S02]  /*100c0*/  F2FP.BF16.F32.PACK_AB R171, R191, R190 ;  /* 0x000000bebfab723e */ /* 0x000fe400000010ff */
[----:B------:R-:W-:Y:S02]  /*100d0*/  F2FP.BF16.F32.PACK_AB R173, R176, R173 ;  /* 0x000000adb0ad723e */ /* 0x000fe400000010ff */
[----:B------:R-:W2:Y:S01]  /*100e0*/  MUFU.EX2 R203, R203 ;  /* 0x000000cb00cb7308 */ /* 0x000ea20000000800 */
[----:B---3--:R-:W-:Y:S01]  /*100f0*/  FADD.FTZ R174, R193, R172 ;  /* 0x000000acc1ae7221 */ /* 0x008fe20000010000 */
[----:B------:R-:W-:-:S06]  /*10100*/  F2FP.BF16.F32.PACK_AB R172, R201, R192 ;  /* 0x000000c0c9ac723e */ /* 0x000fcc00000010ff */
[----:B------:R-:W3:Y:S01]  /*10110*/  MUFU.EX2 R199, R199 ;  /* 0x000000c700c77308 */ /* 0x000ee20000000800 */
[----:B-1----:R-:W-:Y:S01]  /*10120*/  FADD.FTZ R0, R198, R169 ;  /* 0x000000a9c6007221 */ /* 0x002fe20000010000 */
[----:B------:R-:W-:Y:S01]  /*10130*/  F2FP.BF16.F32.PACK_AB R169, R187, R186 ;  /* 0x000000babba9723e */ /* 0x000fe200000010ff */
[C---:B--2---:R-:W-:Y:S01]  /*10140*/  FADD.FTZ R3, R203.reuse, R174 ;  /* 0x000000aecb037221 */ /* 0x044fe20000010000 */
[----:B------:R-:W-:Y:S01]  /*10150*/  F2FP.BF16.F32.PACK_AB R174, R203, R193 ;  /* 0x000000c1cbae723e */ /* 0x000fe200000010ff */
[C---:B---3--:R-:W-:Y:S01]  /*10160*/  FADD.FTZ R0, R199.reuse, R0 ;  /* 0x00000000c7007221 */ /* 0x048fe20000010000 */
[----:B------:R-:W-:Y:S01]  /*10170*/  F2FP.BF16.F32.PACK_AB R175, R199, R198 ;  /* 0x000000c6c7af723e */ /* 0x000fe200000010ff */
[----:B0-----:R-:W-:Y:S06]  /*10180*/  @!P0 BRA `(.L_x_3874) ;  /* 0x0000000000048947 */ /* 0x001fec0003800000 */
[----:B------:R-:W-:Y:S01]  /*10190*/  BPT.TRAP 0x1 ;  /* 0x000000040000795c */ /* 0x000fe20000300000 */
.L_x_3874:
[----:B------:R0:W1:Y:S01]  /*101a0*/  SYNCS.PHASECHK.TRANS64.TRYWAIT P2, [R13+URZ+0x22850], R14 ;  /* 0x0228500e0d0075a7 */ /* 0x000062000804017f */
[----:B------:R-:W-:Y:S05]  /*101b0*/  @!P0 BRA `(.L_x_3875) ;  /* 0x0000000000048947 */ /* 0x000fea0003800000 */
[----:B------:R-:W-:Y:S01]  /*101c0*/  BPT.TRAP 0x1 ;  /* 0x000000040000795c */ /* 0x000fe20000300000 */
.L_x_3875:
[----:B------:R-:W-:Y:S04]  /*101d0*/  BSSY B0, `(.L_x_3876) ;  /* 0x0000004000007945 */ /* 0x000fe80003800000 */
[----:B-1----:R-:W-:Y:S05]  /*101e0*/  @P2 BRA `(.L_x_3877) ;  /* 0x0000000000082947 */ /* 0x002fea0003800000 */
[----:B------:R-:W1:Y:S02]  /*101f0*/  SYNCS.PHASECHK.TRANS64.TRYWAIT P2, [R13+URZ+0x22850], R14 ;  /* 0x0228500e0d0075a7 */ /* 0x000e64000804017f */
[----:B-1----:R-:W-:Y:S05]  /*10200*/  @!P2 BRA `(.L_x_3878) ;  /* 0x000000a00040a947 */ /* 0x002fea0003800000 */
.L_x_3877:
[----:B------:R-:W-:Y:S05]  /*10210*/  BSYNC B0 ;  /* 0x0000000000007941 */ /* 0x000fea0003800000 */
.L_x_3876:
[----:B------:R-:W2:Y:S01]  /*10220*/  S2R R176, SR_TID.X ;  /* 0x0000000000b07919 */ /* 0x000ea20000002100 */
[----:B------:R-:W-:Y:S01]  /*10230*/  IMAD.MOV.U32 R15, RZ, RZ, 0xc00 ;  /* 0x00000c00ff0f7424 */ /* 0x000fe200078e00ff */
[----:B------:R-:W-:Y:S05]  /*10240*/  WARPSYNC.ALL ;  /* 0x0000000000007948 */ /* 0x000fea0003800000 */
[----:B01----:R-:W-:Y:S01]  /*10250*/  IMAD R14, R22, R15, UR37 ;  /* 0x00000025160e7e24 */ /* 0x003fe2000f8e020f */
[----:B------:R-:W-:Y:S01]  /*10260*/  ISETP.GT.AND P2, PT, R20, RZ, PT ;  /* 0x000000ff1400720c */ /* 0x000fe20003f44270 */
[----:B------:R-:W-:Y:S02]  /*10270*/  IMAD.MOV.U32 R15, RZ, RZ, 0x40000040 ;  /* 0x40000040ff0f7424 */ /* 0x000fe400078e00ff */
[----:B------:R-:W-:Y:S01]  /*10280*/  @!P1 VIADD R13, R13, 0x22860 ;  /* 0x000228600d0d9836 */ /* 0x000fe20000000000 */
[----:B------:R-:W-:Y:S01]  /*10290*/  R2UR UR6, R14 ;  /* 0x000000000e0672ca */ /* 0x000fe200000e0000 */
[----:B------:R-:W-:Y:S01]  /*102a0*/  VIADD R20, R20, 0xffffffff ;  /* 0xffffffff14147836 */ /* 0x000fe20000000000 */
[----:B------:R-:W-:Y:S01]  /*102b0*/  R2UR UR7, R15 ;  /* 0x000000000f0772ca */ /* 0x000fe200000e0000 */
[----:B------:R-:W-:Y:S01]  /*102c0*/  IMAD.MOV.U32 R214, RZ, RZ, R178 ;  /* 0x000000ffffd67224 */ /* 0x000fe200078e00b2 */
[----:B------:R-:W-:-:S02]  /*102d0*/  @!P1 PRMT R13, RZ, 0x654, R13 ;  /* 0x00000654ff0d9816 */ /* 0x000fc4000000000d */
        /* <DEDUP_REMOVED lines=23> */
[----:B------:R-:W-:Y:S02]  /*10450*/  R2UR UR6, R152 ;  /* 0x00000000980672ca */ /* 0x000fe400000e0000 */
[----:B------:R-:W-:Y:S01]  /*10460*/  R2UR UR7, R153 ;  /* 0x00000000990772ca */ /* 0x000fe200000e0000 */
[----:B------:R-:W-:Y:S01]  /*10470*/  IMAD.MOV.U32 R153, RZ, RZ, 0x40000040 ;  /* 0x40000040ff997424 */ /* 0x000fe200078e00ff */
[C---:B------:R-:W-:Y:S01]  /*10480*/  IADD3 R152, R14.reuse, 0x200, RZ ;  /* 0x000002000e987810 */ /* 0x040fe20007ffe0ff */
        /* <DEDUP_REMOVED lines=21> */
.L_x_3869:
[----:B------:R-:W-:Y:S05]  /*105e0*/  WARPSYNC.ALL ;  /* 0x0000000000007948 */ /* 0x000fea0003800000 */
[----:B------:R-:W3:Y:S01]  /*105f0*/  SHFL.BFLY PT, R4, R3, 0x2, 0x1f ;  /* 0x0c401f0003047f89 */ /* 0x000ee200000e0000 */
[----:B------:R-:W-:Y:S01]  /*10600*/  VIADD R22, R22, 0x1 ;  /* 0x0000000116167836 */ /* 0x000fe20000000000 */
[----:B------:R4:W-:Y:S08]  /*10610*/  BAR.ARV R179, 0x100 ;  /* 0x000400b30000751d */ /* 0x0009f00000002000 */
[----:B------:R-:W-:Y:S06]  /*10620*/  BAR.ARV 0x8, 0x120 ;  /* 0x0204800000007b1d */ /* 0x000fec0000002000 */
[----:B------:R-:W-:Y:S01]  /*10630*/  ISETP.NE.AND P0, PT, R22, 0x2, PT ;  /* 0x000000021600780c */ /* 0x000fe20003f05270 */
[----:B------:R-:W-:Y:S01]  /*10640*/  VIADD R220, R220, 0x1 ;  /* 0x00000001dcdc7836 */ /* 0x000fe20000000000 */
[----:B------:R-:W5:Y:S01]  /*10650*/  SHFL.BFLY PT, R5, R0, 0x2, 0x1f ;  /* 0x0c401f0000057f89 */ /* 0x000f6200000e0000 */
[----:B------:R-:W-:-:S02]  /*10660*/  PLOP3.LUT P1, PT, PT, PT, PT, 0x8, 0x0 ;  /* 0x000000000000781c */ /* 0x000fc40003f2e170 */
[----:B------:R-:W-:Y:S01]  /*10670*/  SEL R10, RZ, 0x1, P0 ;  /* 0x00000001ff0a7807 */ /* 0x000fe20000000000 */
[----:B---3--:R-:W-:Y:S01]  /*10680*/  FADD.FTZ R7, R4, R3 ;  /* 0x0000000304077221 */ /* 0x008fe20000010000 */
[----:B------:R-:W-:Y:S01]  /*10690*/  IMAD.MOV.U32 R3, RZ, RZ, -0x800000 ;  /* 0xff800000ff037424 */ /* 0x000fe200078e00ff */
[----:B------:R-:W-:Y:S02]  /*106a0*/  SEL R22, R22, RZ, P0 ;  /* 0x000000ff16167207 */ /* 0x000fe40000000000 */
[----:B------:R-:W-:Y:S01]  /*106b0*/  LOP3.LUT R23, R23, R10, RZ, 0x3c, !PT ;  /* 0x0000000a17177212 */ /* 0x000fe200078e3cff */
[----:B------:R-:W3:Y:S01]  /*106c0*/  SHFL.BFLY PT, R4, R7, 0x1, 0x1f ;  /* 0x0c201f0007047f89 */ /* 0x000ee200000e0000 */
[----:B-----5:R-:W-:Y:S01]  /*106d0*/  FADD.FTZ R8, R5, R0 ;  /* 0x0000000005087221 */ /* 0x020fe20000010000 */
[----:B------:R-:W-:-:S04]  /*106e0*/  IMAD.MOV.U32 R0, RZ, RZ, RZ ;  /* 0x000000ffff007224 */ /* 0x000fc800078e00ff */
[----:B------:R-:W5:Y:S01]  /*106f0*/  SHFL.BFLY PT, R9, R8, 0x1, 0x1f ;  /* 0x0c201f0008097f89 */ /* 0x000f6200000e0000 */
[----:B---3--:R-:W-:Y:S01]  /*10700*/  FADD.FTZ R5, R7, R4 ;  /* 0x0000000407057221 */ /* 0x008fe20000010000 */
[----:B------:R-:W-:-:S04]  /*10710*/  IMAD.MOV.U32 R4, RZ, RZ, RZ ;  /* 0x000000ffff047224 */ /* 0x000fc800078e00ff */
[----:B------:R-:W-:-:S13]  /*10720*/  FSETP.NE.FTZ.AND P2, PT, R5, RZ, PT ;  /* 0x000000ff0500720b */ /* 0x000fda0003f55000 */
[----:B------:R-:W3:Y:S01]  /*10730*/  @P2 MUFU.LG2 R11, R5 ;  /* 0x00000005000b2308 */ /* 0x000ee20000000c00 */
[----:B------:R-:W-:Y:S01]  /*10740*/  @P2 FMUL.FTZ R10, R177, 0.69314718246459960938 ;  /* 0x3f317218b10a2820 */ /* 0x000fe20000410000 */
[----:B-----5:R-:W-:-:S05]  /*10750*/  FADD.FTZ R6, R8, R9 ;  /* 0x0000000908067221 */ /* 0x020fca0000010000 */
[----:B------:R-:W-:Y:S01]  /*10760*/  FSETP.NE.FTZ.AND P3, PT, R6, RZ, PT ;  /* 0x000000ff0600720b */ /* 0x000fe20003f75000 */
[----:B------:R-:W5:Y:S01]  /*10770*/  @P2 MUFU.RCP R4, R5 ;  /* 0x0000000500042308 */ /* 0x000f620000001000 */
[----:B---3--:R-:W-:-:S11]  /*10780*/  @P2 FMUL.FTZ R11, R11, 0.69314718246459960938 ;  /* 0x3f3172180b0b2820 */ /* 0x008fd60000410000 */
[----:B------:R-:W3:Y:S01]  /*10790*/  @P3 MUFU.LG2 R12, R6 ;  /* 0x00000006000c3308 */ /* 0x000ee20000000c00 */
[----:B------:R-:W-:Y:S01]  /*107a0*/  @P3 FMUL.FTZ R177, R177, 0.69314718246459960938 ;  /* 0x3f317218b1b13820 */ /* 0x000fe20000410000 */
[-C--:B-----5:R-:W-:Y:S01]  /*107b0*/  FMUL.FTZ R158, R72, R4.reuse ;  /* 0x00000004489e7220 */ /* 0x0a0fe20000410000 */
[-C--:B------:R-:W-:Y:S01]  /*107c0*/  FMUL.FTZ R160, R80, R4.reuse ;  /* 0x0000000450a07220 */ /* 0x080fe20000410000 */
[----:B------:R-:W-:-:S04]  /*107d0*/  FMUL.FTZ R24, R24, R4 ;  /* 0x0000000418187220 */ /* 0x000fc80000410000 */
[----:B------:R-:W5:Y:S01]  /*107e0*/  @P3 MUFU.RCP R0, R6 ;  /* 0x0000000600003308 */ /* 0x000f620000001000 */
        /* <DEDUP_REMOVED lines=128> */
[----:B----4-:R-:W-:-:S07]  /*10ff0*/  @P3 FFMA.FTZ R3, R177, R178, R12 ;  /* 0x000000b2b1033223 */ /* 0x010fce000001000c */
.L_x_3803:
[----:B------:R-:W-:Y:S05]  /*11000*/  WARPSYNC.ALL ;  /* 0x0000000000007948 */ /* 0x000fea0003800000 */
[----:B------:R-:W3:Y:S08]  /*11010*/  S2UR UR5, SR_CgaCtaId ;  /* 0x00000000000579c3 */ /* 0x000ef00000008800 */
[----:B------:R-:W-:Y:S06]  /*11020*/  BAR.SYNC.DEFER_BLOCKING 0x5, 0x120 ;  /* 0x0144800000007b1d */ /* 0x000fec0000010000 */
[----:B------:R-:W-:Y:S01]  /*11030*/  UMOV UR4, 0x400 ;  /* 0x0000040000047882 */ /* 0x000fe20000000000 */
[----:B------:R-:W-:Y:S01]  /*11040*/  BSSY B0, `(.L_x_3880) ;  /* 0x0000293000007945 */ /* 0x000fe20003800000 */
[----:B---3--:R-:W-:-:S06]  /*11050*/  ULEA UR4, UR5, UR4, 0x18 ;  /* 0x0000000405047291 */ /* 0x008fcc000f8ec03f */
[----:B------:R-:W-:-:S05]  /*11060*/  IMAD.U32 R18, RZ, RZ, UR4 ;  /* 0x00000004ff127e24 */ /* 0x000fca000f8e00ff */
[----:B------:R3:W4:Y:S01]  /*11070*/  LDS.128 R200, [R18+0x228d0] ;  /* 0x0228d00012c87984 */ /* 0x0007220000000c00 */
[----:B------:R-:W-:Y:S06]  /*11080*/  BAR.ARV 0x4, 0x120 ;  /* 0x0104800000007b1d */ /* 0x000fec0000002000 */
[----:B------:R-:W-:Y:S05]  /*11090*/  @P1 BRA `(.L_x_3881) ;  /* 0x0000001c00501947 */ /* 0x000fea0003800000 */
[----:B------:R-:W3:Y:S01]  /*110a0*/  LDL R10, [R1+0xc] ;  /* 0x00000c00010a7983 */ /* 0x000ee20000100800 */
[----:B------:R-:W-:Y:S05]  /*110b0*/  WARPSYNC.ALL ;  /* 0x0000000000007948 */ /* 0x000fea0003800000 */
[----:B------:R-:W0:Y:S01]  /*110c0*/  S2R R11, SR_SWINHI ;  /* 0x00000000000b7919 */ /* 0x000e220000002f00 */
        /* <DEDUP_REMOVED lines=18> */
[----:B012---:R-:W-:Y:S02]  /*111f0*/  MOV R13, R11 ;  /* 0x0000000b000d7202 */ /* 0x007fe40000000f00 */
        /* <DEDUP_REMOVED lines=22> */
[----:B------:R-:W-:Y:S01]  /*11360*/  F2FP.BF16.F32.PACK_AB R147, R0, R150 ;  /* 0x000000960093723e */ /* 0x000fe200000010ff */
[----:B------:R-:W-:Y:S01]  /*11370*/  BAR.SYNC.DEFER_BLOCKING 0x1, 0x100 ;  /* 0x0044000000007b1d */ /* 0x000fe20000010000 */
[----:B---3--:R-:W-:-:S03]  /*11380*/  IMAD.WIDE R126, R10, 0x2, R12 ;  /* 0x000000020a7e7825 */ /* 0x008fc600078e020c */
[C---:B------:R-:W-:Y:S02]  /*11390*/  IADD3 R173, P1, R126.reuse, 0x20, RZ ;  /* 0x000000207ead7810 */ /* 0x040fe40007f3e0ff */
[C---:B------:R-:W-:Y:S02]  /*113a0*/  IADD3 R175, P2, R126.reuse, 0x40, RZ ;  /* 0x000000407eaf7810 */ /* 0x040fe40007f5e0ff */
[----:B------:R-:W-:Y:S01]  /*113b0*/  LOP3.LUT R20, R173, 0x380, RZ, 0xc0, !PT ;  /* 0x00000380ad147812 */ /* 0x000fe200078ec0ff */
[--C-:B------:R-:W-:Y:S01]  /*113c0*/  IMAD.X R21, RZ, RZ, R127.reuse, P1 ;  /* 0x000000ffff157224 */ /* 0x100fe200008e067f */
[----:B------:R-:W-:Y:S01]  /*113d0*/  IADD3 R183, P0, R126, 0x4040, RZ ;  /* 0x000040407eb77810 */ /* 0x000fe20007f1e0ff */
[--C-:B-----5:R-:W-:Y:S01]  /*113e0*/  IMAD.X R31, RZ, RZ, R127.reuse, P2 ;  /* 0x000000ffff1f7224 */ /* 0x120fe200010e067f */
[----:B------:R-:W-:Y:S02]  /*113f0*/  SHF.R.U64 R20, R20, 0x3, RZ ;  /* 0x0000000314147819 */ /* 0x000fe400000012ff */
[----:B------:R-:W-:Y:S01]  /*11400*/  IADD3 R102, P2, R126, 0x8000, RZ ;  /* 0x000080007e667810 */ /* 0x000fe20007f5e0ff */
[----:B------:R-:W-:Y:S01]  /*11410*/  IMAD.X R95, RZ, RZ, R127, P0 ;  /* 0x000000ffff5f7224 */ /* 0x000fe200000e067f */
[----:B------:R-:W-:-:S02]  /*11420*/  LOP3.LUT R20, R20, R173, RZ, 0x3c, !PT ;  /* 0x000000ad14147212 */ /* 0x000fc400078e3cff */
[----:B------:R-:W-:Y:S01]  /*11430*/  IADD3 R177, P3, R126, 0x60, RZ ;  /* 0x000000607eb17810 */ /* 0x000fe20007f7e0ff */
[--C-:B------:R-:W-:Y:S01]  /*11440*/  IMAD.X R103, RZ, RZ, R127.reuse, P2 ;  /* 0x000000ffff677224 */ /* 0x100fe200010e067f */
[----:B------:R-:W-:Y:S02]  /*11450*/  LOP3.LUT R173, R102, 0x380, RZ, 0xc0, !PT ;  /* 0x0000038066ad7812 */ /* 0x000fe400078ec0ff */
[----:B------:R-:W-:Y:S02]  /*11460*/  LOP3.LUT R30, R175, 0x380, RZ, 0xc0, !PT ;  /* 0x00000380af1e7812 */ /* 0x000fe400078ec0ff */
[C---:B------:R-:W-:Y:S02]  /*11470*/  IADD3 R179, P4, R126.reuse, 0x4000, RZ ;  /* 0x000040007eb37810 */ /* 0x040fe40007f9e0ff */
[----:B------:R-:W-:Y:S02]  /*11480*/  LOP3.LUT R38, R177, 0x380, RZ, 0xc0, !PT ;  /* 0x00000380b1267812 */ /* 0x000fe400078ec0ff */
[----:B------:R-:W-:Y:S01]  /*11490*/  SHF.R.U64 R173, R173, 0x3, RZ ;  /* 0x00000003adad7819 */ /* 0x000fe200000012ff */
[----:B------:R-:W-:Y:S01]  /*114a0*/  IMAD.X R87, RZ, RZ, R127, P4 ;  /* 0x000000ffff577224 */ /* 0x000fe200020e067f */
[----:B------:R-:W-:-:S02]  /*114b0*/  LOP3.LUT R15, R126, 0x380, RZ, 0xc0, !PT ;  /* 0x000003807e0f7812 */ /* 0x000fc400078ec0ff */
[----:B------:R-:W-:Y:S02]  /*114c0*/  IADD3.X R39, RZ, R127, RZ, P3, !PT ;  /* 0x0000007fff277210 */ /* 0x000fe40001ffe4ff */
[C---:B------:R-:W-:Y:S02]  /*114d0*/  IADD3 R10, P0, R126.reuse, 0xc000, RZ ;  /* 0x0000c0007e0a7810 */ /* 0x040fe40007f1e0ff */
[C---:B------:R-:W-:Y:S02]  /*114e0*/  IADD3 R181, P5, R126.reuse, 0x4020, RZ ;  /* 0x000040207eb57810 */ /* 0x040fe40007fbe0ff */
[C---:B------:R-:W-:Y:S01]  /*114f0*/  IADD3 R185, P1, R126.reuse, 0x4060, RZ ;  /* 0x000040607eb97810 */ /* 0x040fe20007f3e0ff */
[--C-:B------:R-:W-:Y:S01]  /*11500*/  IMAD.X R119, RZ, RZ, R127.reuse, P0 ;  /* 0x000000ffff777224 */ /* 0x100fe200000e067f */
[C---:B------:R-:W-:Y:S01]  /*11510*/  IADD3 R106, P3, R126.reuse, 0x8020, RZ ;  /* 0x000080207e6a7810 */ /* 0x040fe20007f7e0ff */
[--C-:B------:R-:W-:Y:S01]  /*11520*/  IMAD.X R91, RZ, RZ, R127.reuse, P5 ;  /* 0x000000ffff5b7224 */ /* 0x100fe200028e067f */
[----:B------:R-:W-:Y:S01]  /*11530*/  IADD3 R151, P2, R126, 0xc040, RZ ;  /* 0x0000c0407e977810 */ /* 0x000fe20007f5e0ff */
[--C-:B------:R-:W-:Y:S01]  /*11540*/  IMAD.X R99, RZ, RZ, R127.reuse, P1 ;  /* 0x000000ffff637224 */ /* 0x100fe200008e067f */
[----:B------:R-:W-:Y:S01]  /*11550*/  SHF.R.U64 R30, R30, 0x3, RZ ;  /* 0x000000031e1e7819 */ /* 0x000fe200000012ff */
[--C-:B------:R-:W-:Y:S01]  /*11560*/  IMAD.X R107, RZ, RZ, R127.reuse, P3 ;  /* 0x000000ffff6b7224 */ /* 0x100fe200018e067f */
[----:B------:R-:W-:Y:S01]  /*11570*/  SHF.R.U64 R38, R38, 0x3, RZ ;  /* 0x0000000326267819 */ /* 0x000fe200000012ff */
[----:B------:R-:W-:Y:S01]  /*11580*/  IMAD.X R11, RZ, RZ, R127, P2 ;  /* 0x000000ffff0b7224 */ /* 0x000fe200010e067f */
[----:B------:R-:W-:-:S02]  /*11590*/  LOP3.LUT R102, R173, R102, RZ, 0x3c, !PT ;  /* 0x00000066ad667212 */ /* 0x000fc400078e3cff */
[----:B------:R-:W-:Y:S02]  /*115a0*/  IADD3 R110, P4, R126, 0x8040, RZ ;  /* 0x000080407e6e7810 */ /* 0x000fe40007f9e0ff */
[----:B------:R-:W-:Y:S02]  /*115b0*/  SHF.R.U64 R15, R15, 0x3, RZ ;  /* 0x000000030f0f7819 */ /* 0x000fe400000012ff */
[----:B------:R-:W-:Y:S01]  /*115c0*/  LOP3.LUT R86, R179, 0x380, RZ, 0xc0, !PT ;  /* 0x00000380b3567812 */ /* 0x000fe200078ec0ff */
[----:B------:R-:W-:Y:S01]  /*115d0*/  IMAD.X R111, RZ, RZ, R127, P4 ;  /* 0x000000ffff6f7224 */ /* 0x000fe200020e067f */
[----:B------:R-:W-:Y:S02]  /*115e0*/  LOP3.LUT R173, R10, 0x380, RZ, 0xc0, !PT ;  /* 0x000003800aad7812 */ /* 0x000fe400078ec0ff */
[----:B------:R-:W-:Y:S02]  /*115f0*/  LOP3.LUT R30, R30, R175, RZ, 0x3c, !PT ;  /* 0x000000af1e1e7212 */ /* 0x000fe400078e3cff */
[----:B------:R-:W-:-:S02]  /*11600*/  LOP3.LUT R90, R181, 0x380, RZ, 0xc0, !PT ;  /* 0x00000380b55a7812 */ /* 0x000fc400078ec0ff */
[----:B------:R-:W-:Y:S02]  /*11610*/  LOP3.LUT R174, R151, 0x380, RZ, 0xc0, !PT ;  /* 0x0000038097ae7812 */ /* 0x000fe400078ec0ff */
[----:B------:R-:W-:Y:S02]  /*11620*/  LOP3.LUT R94, R183, 0x380, RZ, 0xc0, !PT ;  /* 0x00000380b75e7812 */ /* 0x000fe400078ec0ff */
[----:B------:R-:W-:Y:S02]  /*11630*/  LOP3.LUT R175, R106, 0x380, RZ, 0xc0, !PT ;  /* 0x000003806aaf7812 */ /* 0x000fe400078ec0ff */
[C---:B------:R-:W-:Y:S02]  /*11640*/  IADD3 R114, P5, R126.reuse, 0x8060, RZ ;  /* 0x000080607e727810 */ /* 0x040fe40007fbe0ff */
[C---:B------:R-:W-:Y:S02]  /*11650*/  IADD3 R122, P1, R126.reuse, 0xc020, RZ ;  /* 0x0000c0207e7a7810 */ /* 0x040fe40007f3e0ff */
[----:B------:R-:W-:Y:S01]  /*11660*/  IADD3 R14, P3, R126, 0xc060, RZ ;  /* 0x0000c0607e0e7810 */ /* 0x000fe20007f7e0ff */
[--C-:B------:R-:W-:Y:S01]  /*11670*/  IMAD.X R115, RZ, RZ, R127.reuse, P5 ;  /* 0x000000ffff737224 */ /* 0x100fe200028e067f */
[----:B------:R-:W-:Y:S01]  /*11680*/  LOP3.LUT R38, R38, R177, RZ, 0x3c, !PT ;  /* 0x000000b126267212 */ /* 0x000fe200078e3cff */
[----:B------:R-:W-:Y:S01]  /*11690*/  IMAD.X R123, RZ, RZ, R127, P1 ;  /* 0x000000ffff7b7224 */ /* 0x000fe200008e067f */
[----:B------:R-:W-:-:S02]  /*116a0*/  LOP3.LUT R98, R185, 0x380, RZ, 0xc0, !PT ;  /* 0x00000380b9627812 */ /* 0x000fc400078ec0ff */
[----:B------:R-:W-:Y:S01]  /*116b0*/  LOP3.LUT R126, R15, R126, RZ, 0x3c, !PT ;  /* 0x0000007e0f7e7212 */ /* 0x000fe200078e3cff */
[----:B------:R-:W-:Y:S01]  /*116c0*/  IMAD.X R15, RZ, RZ, R127, P3 ;  /* 0x000000ffff0f7224 */ /* 0x000fe200018e067f */
[----:B------:R-:W-:Y:S02]  /*116d0*/  SHF.R.U64 R86, R86, 0x3, RZ ;  /* 0x0000000356567819 */ /* 0x000fe400000012ff */
[----:B------:R-:W-:Y:S02]  /*116e0*/  LOP3.LUT R177, R110, 0x380, RZ, 0xc0, !PT ;  /* 0x000003806eb17812 */ /* 0x000fe400078ec0ff */
[----:B------:R-:W-:Y:S02]  /*116f0*/  SHF.R.U64 R173, R173, 0x3, RZ ;  /* 0x00000003adad7819 */ /* 0x000fe400000012ff */
[----:B------:R-:W-:Y:S02]  /*11700*/  SHF.R.U64 R90, R90, 0x3, RZ ;  /* 0x000000035a5a7819 */ /* 0x000fe400000012ff */
[----:B------:R-:W-:-:S02]  /*11710*/  SHF.R.U64 R174, R174, 0x3, RZ ;  /* 0x00000003aeae7819 */ /* 0x000fc400000012ff */
[----:B------:R-:W-:Y:S02]  /*11720*/  SHF.R.U64 R94, R94, 0x3, RZ ;  /* 0x000000035e5e7819 */ /* 0x000fe400000012ff */
[----:B------:R-:W-:Y:S02]  /*11730*/  SHF.R.U64 R175, R175, 0x3, RZ ;  /* 0x00000003afaf7819 */ /* 0x000fe400000012ff */
[----:B------:R-:W-:Y:S02]  /*11740*/  SHF.R.U64 R98, R98, 0x3, RZ ;  /* 0x0000000362627819 */ /* 0x000fe400000012ff */
[----:B------:R-:W-:Y:S02]  /*11750*/  LOP3.LUT R86, R86, R179, RZ, 0x3c, !PT ;  /* 0x000000b356567212 */ /* 0x000fe400078e3cff */
[----:B------:R-:W-:Y:S02]  /*11760*/  SHF.R.U64 R177, R177, 0x3, RZ ;  /* 0x00000003b1b17819 */ /* 0x000fe400000012ff */
[----:B------:R-:W-:-:S02]  /*11770*/  LOP3.LUT R118, R173, R10, RZ, 0x3c, !PT ;  /* 0x0000000aad767212 */ /* 0x000fc400078e3cff */
[----:B------:R-:W-:Y:S02]  /*11780*/  MOV R126, R126 ;  /* 0x0000007e007e7202 */ /* 0x000fe40000000f00 */
[----:B------:R-:W-:Y:S02]  /*11790*/  LOP3.LUT R90, R90, R181, RZ, 0x3c, !PT ;  /* 0x000000b55a5a7212 */ /* 0x000fe400078e3cff */
[----:B------:R-:W-:Y:S01]  /*117a0*/  LOP3.LUT R179, R114, 0x380, RZ, 0xc0, !PT ;  /* 0x0000038072b37812 */ /* 0x000fe200078ec0ff */
[----:B------:R0:W-:Y:S01]  /*117b0*/  STSM.16.M88.4 [R126], R24 ;  /* 0x000000187e007844 */ /* 0x0001e20000000200 */
[----:B------:R-:W-:Y:S02]  /*117c0*/  LOP3.LUT R10, R174, R151, RZ, 0x3c, !PT ;  /* 0x00000097ae0a7212 */ /* 0x000fe400078e3cff */
[----:B------:R-:W-:Y:S02]  /*117d0*/  MOV R21, R20 ;  /* 0x0000001400157202 */ /* 0x000fe40000000f00 */
[----:B------:R-:W-:-:S02]  /*117e0*/  LOP3.LUT R94, R94, R183, RZ, 0x3c, !PT ;  /* 0x000000b75e5e7212 */ /* 0x000fc400078e3cff */
[----:B------:R-:W-:Y:S01]  /*117f0*/  LOP3.LUT R106, R175, R106, RZ, 0x3c, !PT ;  /* 0x0000006aaf6a7212 */ /* 0x000fe200078e3cff */
[----:B------:R-:W-:Y:S01]  /*11800*/  STSM.16.M88.4 [R21], R32 ;  /* 0x0000002015007844 */ /* 0x000fe20000000200 */
[----:B------:R-:W-:Y:S02]  /*11810*/  MOV R30, R30 ;  /* 0x0000001e001e7202 */ /* 0x000fe40000000f00 */
[----:B------:R-:W-:Y:S02]  /*11820*/  LOP3.LUT R98, R98, R185, RZ, 0x3c, !PT ;  /* 0x000000b962627212 */ /* 0x000fe400078e3cff */
[----:B------:R-:W-:Y:S01]  /*11830*/  LOP3.LUT R175, R122, 0x380, RZ, 0xc0, !PT ;  /* 0x000003807aaf7812 */ /* 0x000fe200078ec0ff */
[----:B------:R1:W-:Y:S01]  /*11840*/  STSM.16.M88.4 [R30], R40 ;  /* 0x000000281e007844 */ /* 0x0003e20000000200 */
[----:B------:R-:W-:Y:S02]  /*11850*/  MOV R38, R38 ;  /* 0x0000002600267202 */ /* 0x000fe40000000f00 */
[----:B------:R-:W-:-:S02]  /*11860*/  LOP3.LUT R110, R177, R110, RZ, 0x3c, !PT ;  /* 0x0000006eb16e7212 */ /* 0x000fc400078e3cff */
[----:B------:R-:W-:Y:S01]  /*11870*/  MOV R86, R86 ;  /* 0x0000005600567202 */ /* 0x000fe20000000f00 */
[----:B------:R-:W-:Y:S01]  /*11880*/  STSM.16.M88.4 [R38], R48 ;  /* 0x0000003026007844 */ /* 0x000fe20000000200 */
[----:B------:R-:W-:Y:S02]  /*11890*/  SHF.R.U64 R179, R179, 0x3, RZ ;  /* 0x00000003b3b37819 */ /* 0x000fe400000012ff */
[----:B------:R-:W-:Y:S01]  /*118a0*/  LOP3.LUT R177, R14, 0x380, RZ, 0xc0, !PT ;  /* 0x000003800eb17812 */ /* 0x000fe200078ec0ff */
[----:B------:R-:W-:Y:S01]  /*118b0*/  STSM.16.M88.4 [R86], R56 ;  /* 0x0000003856007844 */ /* 0x000fe20000000200 */
[----:B------:R-:W-:Y:S02]  /*118c0*/  MOV R90, R90 ;  /* 0x0000005a005a7202 */ /* 0x000fe40000000f00 */
[----:B------:R-:W-:Y:S02]  /*118d0*/  MOV R20, R10 ;  /* 0x0000000a00147202 */ /* 0x000fe40000000f00 */
[----:B------:R-:W-:Y:S01]  /*118e0*/  MOV R94, R94 ;  /* 0x0000005e005e7202 */ /* 0x000fe20000000f00 */
[----:B------:R-:W-:Y:S01]  /*118f0*/  STSM.16.M88.4 [R90], R64 ;  /* 0x000000405a007844 */ /* 0x000fe20000000200 */
[----:B------:R-:W-:-:S02]  /*11900*/  F2FP.BF16.F32.PACK_AB R10, R77, R159 ;  /* 0x0000009f4d0a723e */ /* 0x000fc400000010ff */
[----:B------:R-:W-:Y:S02]  /*11910*/  F2FP.BF16.F32.PACK_AB R11, R79, R78 ;  /* 0x0000004e4f0b723e */ /* 0x000fe400000010ff */
[----:B------:R-:W-:Y:S02]  /*11920*/  SHF.R.U64 R175, R175, 0x3, RZ ;  /* 0x00000003afaf7819 */ /* 0x000fe400000012ff */
[----:B------:R-:W-:Y:S01]  /*11930*/  MOV R98, R98 ;  /* 0x0000006200627202 */ /* 0x000fe20000000f00 */
[----:B------:R2:W-:Y:S01]  /*11940*/  STSM.16.M88.4 [R94], R8 ;  /* 0x000000085e007844 */ /* 0x0005e20000000200 */
[----:B0-----:R-:W-:Y:S01]  /*11950*/  F2FP.BF16.F32.PACK_AB R24, R81, R160 ;  /* 0x000000a05118723e */ /* 0x001fe200000010ff */
[----:B------:R-:W-:Y:S01]  /*11960*/  IMAD.MOV.U32 R81, RZ, RZ, RZ ;  /* 0x000000ffff517224 */ /* 0x000fe200078e00ff */
[----:B------:R-:W-:Y:S02]  /*11970*/  F2FP.BF16.F32.PACK_AB R25, R83, R82 ;  /* 0x000000525319723e */ /* 0x000fe400000010ff */
[----:B------:R-:W-:-:S02]  /*11980*/  F2FP.BF16.F32.PACK_AB R26, R85, R161 ;  /* 0x000000a1551a723e */ /* 0x000fc400000010ff */
[----:B------:R-:W-:Y:S02]  /*11990*/  F2FP.BF16.F32.PACK_AB R27, R54, R46 ;  /* 0x0000002e361b723e */ /* 0x000fe400000010ff */
[----:B------:R-:W-:Y:S02]  /*119a0*/  LOP3.LUT R114, R179, R114, RZ, 0x3c, !PT ;  /* 0x00000072b3727212 */ /* 0x000fe400078e3cff */
[----:B------:R-:W-:Y:S01]  /*119b0*/  SHF.R.U64 R177, R177, 0x3, RZ ;  /* 0x00000003b1b17819 */ /* 0x000fe200000012ff */
[----:B------:R0:W-:Y:S01]  /*119c0*/  STSM.16.M88.4 [R98], R24 ;  /* 0x0000001862007844 */ /* 0x0001e20000000200 */
[----:B------:R-:W-:Y:S02]  /*119d0*/  MOV R102, R102 ;  /* 0x0000006600667202 */ /* 0x000fe40000000f00 */
[----:B-1----:R-:W-:Y:S02]  /*119e0*/  F2FP.BF16.F32.PACK_AB R30, R93, R163 ;  /* 0x000000a35d1e723e */ /* 0x002fe400000010ff */
[----:B------:R-:W-:-:S02]  /*119f0*/  F2FP.BF16.F32.PACK_AB R31, R88, R84 ;  /* 0x00000054581f723e */ /* 0x000fc400000010ff */
[----:B------:R-:W-:Y:S02]  /*11a00*/  LOP3.LUT R122, R175, R122, RZ, 0x3c, !PT ;  /* 0x0000007aaf7a7212 */ /* 0x000fe400078e3cff */
[----:B------:R-:W-:Y:S01]  /*11a10*/  MOV R106, R106 ;  /* 0x0000006a006a7202 */ /* 0x000fe20000000f00 */
[----:B------:R1:W-:Y:S01]  /*11a20*/  STSM.16.M88.4 [R102], R28 ;  /* 0x0000001c66007844 */ /* 0x0003e20000000200 */
[----:B------:R-:W-:Y:S02]  /*11a30*/  F2FP.BF16.F32.PACK_AB R32, R97, R164 ;  /* 0x000000a46120723e */ /* 0x000fe400000010ff */
[----:B------:R-:W-:Y:S02]  /*11a40*/  F2FP.BF16.F32.PACK_AB R33, R96, R92 ;  /* 0x0000005c6021723e */ /* 0x000fe400000010ff */
[----:B------:R-:W-:Y:S02]  /*11a50*/  F2FP.BF16.F32.PACK_AB R34, R101, R165 ;  /* 0x000000a56522723e */ /* 0x000fe400000010ff */
[----:B------:R-:W-:-:S02]  /*11a60*/  F2FP.BF16.F32.PACK_AB R35, R104, R100 ;  /* 0x000000646823723e */ /* 0x000fc400000010ff */
[----:B------:R-:W-:Y:S02]  /*11a70*/  MOV R110, R110 ;  /* 0x0000006e006e7202 */ /* 0x000fe40000000f00 */
[----:B--2---:R-:W-:Y:S01]  /*11a80*/  F2FP.BF16.F32.PACK_AB R8, R105, R166 ;  /* 0x000000a66908723e */ /* 0x004fe200000010ff */
[----:B------:R1:W-:Y:S01]  /*11a90*/  STSM.16.M88.4 [R106], R32 ;  /* 0x000000206a007844 */ /* 0x0003e20000000200 */
[----:B------:R-:W-:Y:S02]  /*11aa0*/  F2FP.BF16.F32.PACK_AB R9, R112, R108 ;  /* 0x0000006c7009723e */ /* 0x000fe400000010ff */
[----:B------:R-:W-:Y:S02]  /*11ab0*/  F2FP.BF16.F32.PACK_AB R10, R109, R167 ;  /* 0x000000a76d0a723e */ /* 0x000fe400000010ff */
[----:B------:R-:W-:Y:S02]  /*11ac0*/  F2FP.BF16.F32.PACK_AB R11, R120, R116 ;  /* 0x00000074780b723e */ /* 0x000fe400000010ff */
[----:B------:R-:W-:-:S02]  /*11ad0*/  LOP3.LUT R14, R177, R14, RZ, 0x3c, !PT ;  /* 0x0000000eb10e7212 */ /* 0x000fc400078e3cff */
[----:B------:R-:W-:Y:S01]  /*11ae0*/  MOV R114, R114 ;  /* 0x0000007200727202 */ /* 0x000fe20000000f00 */
[----:B------:R1:W-:Y:S01]  /*11af0*/  STSM.16.M88.4 [R110], R8 ;  /* 0x000000086e007844 */ /* 0x0003e20000000200 */
[----:B0-----:R-:W-:Y:S02]  /*11b00*/  F2FP.BF16.F32.PACK_AB R24, R113, R168 ;  /* 0x000000a87118723e */ /* 0x001fe400000010ff */
[----:B------:R-:W-:Y:S02]  /*11b10*/  F2FP.BF16.F32.PACK_AB R25, R128, R124 ;  /* 0x0000007c8019723e */ /* 0x000fe400000010ff */
[----:B------:R-:W-:Y:S02]  /*11b20*/  F2FP.BF16.F32.PACK_AB R26, R117, R169 ;  /* 0x000000a9751a723e */ /* 0x000fe400000010ff */
[----:B------:R-:W-:Y:S02]  /*11b30*/  F2FP.BF16.F32.PACK_AB R27, R153, R152 ;  /* 0x00000098991b723e */ /* 0x000fe400000010ff */
[----:B------:R-:W-:-:S02]  /*11b40*/  MOV R118, R118 ;  /* 0x0000007600767202 */ /* 0x000fc40000000f00 */
[----:B------:R-:W-:Y:S01]  /*11b50*/  F2FP.BF16.F32.PACK_AB R38, R125, R171 ;  /* 0x000000ab7d26723e */ /* 0x000fe200000010ff */
[----:B------:R1:W-:Y:S01]  /*11b60*/  STSM.16.M88.4 [R114], R24 ;  /* 0x0000001872007844 */ /* 0x0003e20000000200 */
[----:B------:R-:W-:Y:S02]  /*11b70*/  F2FP.BF16.F32.PACK_AB R39, R157, R156 ;  /* 0x0000009c9d27723e */ /* 0x000fe400000010ff */
[----:B------:R-:W-:Y:S02]  /*11b80*/  ISETP.NE.U32.AND P0, PT, RZ, UR4, PT ;  /* 0x00000004ff007c0c */ /* 0x000fe4000bf05070 */
[----:B------:R-:W-:Y:S01]  /*11b90*/  IADD3 R6, P1, R216, UR4, RZ ;  /* 0x00000004d8067c10 */ /* 0x000fe2000ff3e0ff */
[----:B------:R1:W-:Y:S01]  /*11ba0*/  STSM.16.M88.4 [R118], R36 ;  /* 0x0000002476007844 */ /* 0x0003e20000000200 */
[----:B------:R-:W-:Y:S02]  /*11bb0*/  MOV R122, R122 ;  /* 0x0000007a007a7202 */ /* 0x000fe40000000f00 */
[----:B------:R-:W-:-:S02]  /*11bc0*/  F2FP.BF16.F32.PACK_AB R173, R131, R130 ;  /* 0x0000008283ad723e */ /* 0x000fc400000010ff */
[----:B------:R-:W-:Y:S02]  /*11bd0*/  F2FP.BF16.F32.PACK_AB R174, R133, R132 ;  /* 0x0000008485ae723e */ /* 0x000fe400000010ff */
[----:B------:R-:W-:Y:S02]  /*11be0*/  F2FP.BF16.F32.PACK_AB R175, R135, R134 ;  /* 0x0000008687af723e */ /* 0x000fe400000010ff */
[----:B------:R-:W-:Y:S02]  /*11bf0*/  MOV R14, R14 ;  /* 0x0000000e000e7202 */ /* 0x000fe40000000f00 */
[----:B------:R-:W-:Y:S01]  /*11c00*/  ISETP.NE.AND.EX P0, PT, RZ, UR5, PT, P0 ;  /* 0x00000005ff007c0c */ /* 0x000fe2000bf05300 */
[----:B------:R1:W-:Y:S01]  /*11c10*/  STSM.16.M88.4 [R122], R172 ;  /* 0x000000ac7a007844 */ /* 0x0003e20000000200 */
[----:B------:R-:W-:Y:S01]  /*11c20*/  IADD3.X R7, R217, UR5, RZ, P1, !PT ;  /* 0x00000005d9077c10 */ /* 0x000fe20008ffe4ff */
[----:B------:R-:W-:Y:S02]  /*11c30*/  ULDC.64 UR4, c[0x0][0xbe0] ;  /* 0x0002f80000047ab9 */ /* 0x000fe40000000a00 */
        /* <DEDUP_REMOVED lines=13> */
[----:B------:R-:W-:Y:S01]  /*11d10*/  IADD3 R15, P4, R12, 0x1000, RZ ;  /* 0x000010000c0f7810 */ /* 0x000fe20007f9e0ff */
[----:B------:R-:W-:-:S12]  /*11d20*/  @P1 BRA `(.L_x_3882) ;  /* 0x0000000000101947 */ /* 0x000fd80003800000 */
[----:B------:R-:W-:Y:S05]  /*11d30*/  @!P0 BRA `(.L_x_3882) ;  /* 0x00000000000c8947 */ /* 0x000fea0003800000 */
[----:B------:R-:W2:Y:S04]  /*11d40*/  LDG.E R0, desc[UR40][R6.64] ;  /* 0x0000002806007981 */ /* 0x000ea8000c1e1900 */
[----:B-----5:R-:W2:Y:S02]  /*11d50*/  LDG.E R79, desc[UR40][R6.64+0x4] ;  /* 0x00000428064f7981 */ /* 0x020ea4000c1e1900 */
[----:B--2---:R-:W-:-:S07]  /*11d60*/  IMAD.IADD R79, R79, 0x1, -R0 ;  /* 0x000000014f4f7824 */ /* 0x004fce00078e0a00 */
.L_x_3882:
[----:B------:R-:W-:Y:S01]  /*11d70*/  SHF.R.S32.HI R78, RZ, 0x1f, R213 ;  /* 0x0000001fff4e7819 */ /* 0x000fe200000114d5 */
[----:B------:R-:W-:Y:S01]  /*11d80*/  ULDC.64 UR4, c[0x0][0xb70] ;  /* 0x0002dc0000047ab9 */ /* 0x000fe20000000a00 */
[----:B-----5:R-:W-:Y:S01]  /*11d90*/  SHF.R.S32.HI R21, RZ, 0x1f, R81 ;  /* 0x0000001fff157819 */ /* 0x020fe20000011451 */
[----:B-1----:R-:W-:Y:S01]  /*11da0*/  IMAD R9, R228, 0x80, R212 ;  /* 0x00000080e4097824 */ /* 0x002fe200078e02d4 */
[----:B------:R-:W-:Y:S01]  /*11db0*/  MOV R20, R81 ;  /* 0x0000005100147202 */ /* 0x000fe20000000f00 */
[----:B------:R-:W-:Y:S01]  /*11dc0*/  IMAD R0, R78, UR4, RZ ;  /* 0x000000044e007c24 */ /* 0x000fe2000f8e02ff */
[----:B------:R-:W-:Y:S02]  /*11dd0*/  SEL R235, R235, RZ, !P0 ;  /* 0x000000ffebeb7207 */ /* 0x000fe40004000000 */
[----:B------:R-:W-:Y:S01]  /*11de0*/  SEL R83, R218, RZ, !P0 ;  /* 0x000000ffda537207 */ /* 0x000fe20004000000 */
[C---:B------:R-:W-:Y:S01]  /*11df0*/  IMAD R5, R213.reuse, UR5, R0 ;  /* 0x00000005d5057c24 */ /* 0x040fe2000f8e0200 */
[C---:B------:R-:W-:Y:S01]  /*11e00*/  IADD3 R29, P0, R12.reuse, 0x3000, RZ ;  /* 0x000030000c1d7810 */ /* 0x040fe20007f1e0ff */
[----:B------:R-:W-:Y:S01]  /*11e10*/  IMAD.WIDE.U32 R6, R213, UR4, R20 ;  /* 0x00000004d5067c25 */ /* 0x000fe2000f8e0014 */
[----:B------:R-:W-:Y:S01]  /*11e20*/  ULDC.64 UR4, c[0x0][0xb78] ;  /* 0x0002de0000047ab9 */ /* 0x000fe20000000a00 */
[----:B------:R-:W-:-:S02]  /*11e30*/  IADD3 R25, P5, R12, 0x2000, RZ ;  /* 0x000020000c197810 */ /* 0x000fc40007fbe0ff */
[----:B------:R-:W-:Y:S01]  /*11e40*/  IMAD.IADD R7, R7, 0x1, R5 ;  /* 0x0000000107077824 */ /* 0x000fe200078e0205 */
[C---:B------:R-:W-:Y:S01]  /*11e50*/  IADD3 R37, P2, R12.reuse, 0x5000, RZ ;  /* 0x000050000c257810 */ /* 0x040fe20007f5e0ff */
[----:B------:R-:W-:Y:S01]  /*11e60*/  IMAD R0, R235, UR4, RZ ;  /* 0x00000004eb007c24 */ /* 0x000fe2000f8e02ff */
[----:B------:R-:W-:Y:S01]  /*11e70*/  IADD3 R33, P1, R12, 0x4000, RZ ;  /* 0x000040000c217810 */ /* 0x000fe20007f3e0ff */
[----:B------:R-:W-:Y:S01]  /*11e80*/  IMAD.WIDE.U32 R6, R83, UR4, R6 ;  /* 0x0000000453067c25 */ /* 0x000fe2000f8e0006 */
[----:B------:R-:W-:Y:S02]  /*11e90*/  LOP3.LUT R28, R29, 0x380, RZ, 0xc0, !PT ;  /* 0x000003801d1c7812 */ /* 0x000fe400078ec0ff */
[----:B------:R-:W-:Y:S01]  /*11ea0*/  LOP3.LUT R14, R15, 0x380, RZ, 0xc0, !PT ;  /* 0x000003800f0e7812 */ /* 0x000fe200078ec0ff */
[----:B------:R-:W-:Y:S01]  /*11eb0*/  IMAD R8, R83, UR5, R0 ;  /* 0x0000000553087c24 */ /* 0x000fe2000f8e0200 */
[----:B------:R-:W-:Y:S01]  /*11ec0*/  LOP3.LUT R24, R25, 0x380, RZ, 0xc0, !PT ;  /* 0x0000038019187812 */ /* 0x000fe200078ec0ff */
[----:B------:R-:W-:Y:S01]  /*11ed0*/  ULDC.64 UR4, c[0x0][0xb40] ;  /* 0x0002d00000047ab9 */ /* 0x000fe20000000a00 */
[----:B------:R-:W-:-:S02]  /*11ee0*/  SHF.R.S32.HI R5, RZ, 0x1f, R9 ;  /* 0x0000001fff057819 */ /* 0x000fc40000011409 */
[----:B------:R-:W-:Y:S02]  /*11ef0*/  IADD3 R0, P3, R9, R6, RZ ;  /* 0x0000000609007210 */ /* 0x000fe40007f7e0ff */
[----:B------:R-:W-:Y:S02]  /*11f00*/  LOP3.LUT R36, R37, 0x380, RZ, 0xc0, !PT ;  /* 0x0000038025247812 */ /* 0x000fe400078ec0ff */
[----:B------:R-:W-:Y:S02]  /*11f10*/  LOP3.LUT R32, R33, 0x380, RZ, 0xc0, !PT ;  /* 0x0000038021207812 */ /* 0x000fe400078ec0ff */
[----:B------:R-:W-:Y:S02]  /*11f20*/  SHF.R.U64 R28, R28, 0x3, RZ ;  /* 0x000000031c1c7819 */ /* 0x000fe400000012ff */
[----:B------:R-:W-:Y:S02]  /*11f30*/  SHF.R.U64 R14, R14, 0x3, RZ ;  /* 0x000000030e0e7819 */ /* 0x000fe400000012ff */
[----:B------:R-:W-:-:S02]  /*11f40*/  SHF.R.U64 R24, R24, 0x3, RZ ;  /* 0x0000000318187819 */ /* 0x000fc400000012ff */
[----:B------:R-:W-:Y:S02]  /*11f50*/  IADD3.X R5, R5, R7, R8, P3, !PT ;  /* 0x0000000705057210 */ /* 0x000fe40001ffe408 */
[----:B------:R-:W-:Y:S02]  /*11f60*/  SHF.R.U64 R36, R36, 0x3, RZ ;  /* 0x0000000324247819 */ /* 0x000fe400000012ff */
[----:B------:R-:W-:Y:S02]  /*11f70*/  LEA R54, P3, R0, UR4, 0x2 ;  /* 0x0000000400367c11 */ /* 0x000fe4000f8610ff */
        /* <DEDUP_REMOVED lines=15> */
[----:B------:R-:W-:Y:S02]  /*12070*/  IADD3 R49, P5, R12, 0x8000, RZ ;  /* 0x000080000c317810 */ /* 0x000fe40007fbe0ff */
[----:B------:R-:W-:Y:S01]  /*12080*/  LOP3.LUT R32, R32, R33, RZ, 0x3c, !PT ;  /* 0x0000002120207212 */ /* 0x000fe200078e3cff */
[----:B------:R-:W-:Y:S01]  /*12090*/  IMAD.X R33, RZ, RZ, R13, P1 ;  /* 0x000000ffff217224 */ /* 0x000fe200008e060d */
[C---:B------:R-:W-:Y:S02]  /*120a0*/  IADD3 R57, P2, R12.reuse, 0xb000, RZ ;  /* 0x0000b0000c397810 */ /* 0x040fe40007f5e0ff */
[----:B------:R-:W-:Y:S02]  /*120b0*/  LOP3.LUT R6, R7, 0x380, RZ, 0xc0, !PT ;  /* 0x0000038007067812 */ /* 0x000fe400078ec0ff */
[----:B------:R-:W-:-:S02]  /*120c0*/  IADD3 R53, P1, R12, 0xa000, RZ ;  /* 0x0000a0000c357810 */ /* 0x000fc40007f3e0ff */
[----:B------:R-:W-:Y:S02]  /*120d0*/  LOP3.LUT R40, R41, 0x380, RZ, 0xc0, !PT ;  /* 0x0000038029287812 */ /* 0x000fe400078ec0ff */
[----:B------:R-:W-:Y:S02]  /*120e0*/  LOP3.LUT R44, R45, 0x380, RZ, 0xc0, !PT ;  /* 0x000003802d2c7812 */ /* 0x000fe400078ec0ff */
[----:B------:R-:W-:Y:S02]  /*120f0*/  LOP3.LUT R48, R49, 0x380, RZ, 0xc0, !PT ;  /* 0x0000038031307812 */ /* 0x000fe400078ec0ff */
[----:B------:R-:W-:Y:S02]  /*12100*/  LOP3.LUT R56, R57, 0x380, RZ, 0xc0, !PT ;  /* 0x0000038039387812 */ /* 0x000fe400078ec0ff */
[----:B------:R-:W-:Y:S02]  /*12110*/  SHF.R.U64 R6, R6, 0x3, RZ ;  /* 0x0000000306067819 */ /* 0x000fe400000012ff */
[----:B------:R-:W-:-:S02]  /*12120*/  LOP3.LUT R52, R53, 0x380, RZ, 0xc0, !PT ;  /* 0x0000038035347812 */ /* 0x000fc400078ec0ff */
[----:B------:R-:W-:Y:S02]  /*12130*/  SHF.R.U64 R40, R40, 0x3, RZ ;  /* 0x0000000328287819 */ /* 0x000fe400000012ff */
[----:B------:R-:W-:Y:S02]  /*12140*/  SHF.R.U64 R44, R44, 0x3, RZ ;  /* 0x000000032c2c7819 */ /* 0x000fe400000012ff */
[----:B------:R-:W-:Y:S02]  /*12150*/  SHF.R.U64 R48, R48, 0x3, RZ ;  /* 0x0000000330307819 */ /* 0x000fe400000012ff */
[----:B------:R-:W-:Y:S02]  /*12160*/  SHF.R.U64 R56, R56, 0x3, RZ ;  /* 0x0000000338387819 */ /* 0x000fe400000012ff */
[----:B------:R-:W-:Y:S01]  /*12170*/  LOP3.LUT R6, R6, R7, RZ, 0x3c, !PT ;  /* 0x0000000706067212 */ /* 0x000fe200078e3cff */
[----:B------:R-:W-:Y:S01]  /*12180*/  IMAD.X R7, RZ, RZ, R13, P0 ;  /* 0x000000ffff077224 */ /* 0x000fe200000e060d */
        /* <DEDUP_REMOVED lines=9> */
[----:B------:R-:W-:Y:S02]  /*12220*/  LOP3.LUT P0, RZ, R237, 0x3, RZ, 0xc0, !PT ;  /* 0x00000003edff7812 */ /* 0x000fe4000780c0ff */
[----:B------:R-:W-:-:S02]  /*12230*/  IADD3 R61, P3, R12, 0xc000, RZ ;  /* 0x0000c0000c3d7810 */ /* 0x000fc40007f7e0ff */
[C---:B------:R-:W-:Y:S02]  /*12240*/  IADD3 R65, P4, R12.reuse, 0xd000, RZ ;  /* 0x0000d0000c417810 */ /* 0x040fe40007f9e0ff */
[----:B------:R-:W-:Y:S02]  /*12250*/  IADD3 R69, P5, R12, 0xe000, RZ ;  /* 0x0000e0000c457810 */ /* 0x000fe40007fbe0ff */
[----:B------:R-:W-:Y:S01]  /*12260*/  LOP3.LUT R52, R52, R53, RZ, 0x3c, !PT ;  /* 0x0000003534347212 */ /* 0x000fe200078e3cff */
[--C-:B------:R-:W-:Y:S01]  /*12270*/  IMAD.X R53, RZ, RZ, R13.reuse, P1 ;  /* 0x000000ffff357224 */ /* 0x100fe200008e060d */
[----:B------:R-:W-:Y:S02]  /*12280*/  IADD3 R5, P2, R12, 0xf000, RZ ;  /* 0x0000f0000c057810 */ /* 0x000fe40007f5e0ff */
[----:B------:R-:W-:Y:S02]  /*12290*/  ISETP.GE.OR P1, PT, R9, R79, P0 ;  /* 0x0000004f0900720c */ /* 0x000fe40000726670 */
[----:B------:R-:W-:Y:S01]  /*122a0*/  LOP3.LUT R60, R61, 0x380, RZ, 0xc0, !PT ;  /* 0x000003803d3c7812 */ /* 0x000fe200078ec0ff */
[----:B------:R-:W-:Y:S01]  /*122b0*/  IMAD.X R73, RZ, RZ, R13, P2 ;  /* 0x000000ffff497224 */ /* 0x000fe200010e060d */
[----:B------:R-:W-:-:S02]  /*122c0*/  LOP3.LUT R64, R65, 0x380, RZ, 0xc0, !PT ;  /* 0x0000038041407812 */ /* 0x000fc400078ec0ff */
[----:B------:R-:W-:Y:S02]  /*122d0*/  LOP3.LUT R68, R69, 0x380, RZ, 0xc0, !PT ;  /* 0x0000038045447812 */ /* 0x000fe400078ec0ff */
[----:B------:R-:W-:Y:S02]  /*122e0*/  LOP3.LUT R9, R12, 0x380, RZ, 0xc0, !PT ;  /* 0x000003800c097812 */ /* 0x000fe400078ec0ff */
[----:B------:R-:W-:Y:S02]  /*122f0*/  ISETP.GE.OR P0, PT, R0, R79, P0 ;  /* 0x0000004f0000720c */ /* 0x000fe40000706670 */
[----:B------:R-:W-:Y:S01]  /*12300*/  LOP3.LUT R0, R5, 0x380, RZ, 0xc0, !PT ;  /* 0x0000038005007812 */ /* 0x000fe200078ec0ff */
[----:B------:R0:W-:Y:S01]  /*12310*/  @!P1 STG.E desc[UR40][R54.64], R4 ;  /* 0x0000000436009986 */ /* 0x0001e2000c101928 */
[----:B------:R-:W-:Y:S02]  /*12320*/  SHF.R.U64 R60, R60, 0x3, RZ ;  /* 0x000000033c3c7819 */ /* 0x000fe400000012ff */
[----:B------:R-:W-:-:S02]  /*12330*/  SHF.R.U64 R64, R64, 0x3, RZ ;  /* 0x0000000340407819 */ /* 0x000fc400000012ff */
[----:B------:R-:W-:Y:S02]  /*12340*/  SHF.R.U64 R68, R68, 0x3, RZ ;  /* 0x0000000344447819 */ /* 0x000fe400000012ff */
[----:B------:R-:W-:Y:S02]  /*12350*/  SHF.R.U64 R9, R9, 0x3, RZ ;  /* 0x0000000309097819 */ /* 0x000fe400000012ff */
[----:B------:R-:W-:Y:S01]  /*12360*/  SHF.R.U64 R0, R0, 0x3, RZ ;  /* 0x0000000300007819 */ /* 0x000fe200000012ff */
[----:B------:R1:W-:Y:S01]  /*12370*/  @!P0 STG.E desc[UR40][R54.64+0x20], R3 ;  /* 0x0000200336008986 */ /* 0x0003e2000c101928 */
[----:B------:R-:W-:Y:S01]  /*12380*/  LOP3.LUT R60, R60, R61, RZ, 0x3c, !PT ;  /* 0x0000003d3c3c7212 */ /* 0x000fe200078e3cff */
[--C-:B------:R-:W-:Y:S01]  /*12390*/  IMAD.X R61, RZ, RZ, R13.reuse, P3 ;  /* 0x000000ffff3d7224 */ /* 0x100fe200018e060d */
[----:B------:R-:W-:Y:S01]  /*123a0*/  LOP3.LUT R64, R64, R65, RZ, 0x3c, !PT ;  /* 0x0000004140407212 */ /* 0x000fe200078e3cff */
[--C-:B------:R-:W-:Y:S01]  /*123b0*/  IMAD.X R65, RZ, RZ, R13.reuse, P4 ;  /* 0x000000ffff417224 */ /* 0x100fe200020e060d */
[----:B------:R-:W-:Y:S01]  /*123c0*/  LOP3.LUT R68, R68, R69, RZ, 0x3c, !PT ;  /* 0x0000004544447212 */ /* 0x000fe200078e3cff */
[----:B------:R-:W5:Y:S01]  /*123d0*/  LD.E.128 R24, desc[UR40][R24.64] ;  /* 0x0000002818187980 */ /* 0x000f62000c101d00 */
[----:B------:R-:W-:Y:S01]  /*123e0*/  LOP3.LUT R8, R9, R12, RZ, 0x3c, !PT ;  /* 0x0000000c09087212 */ /* 0x000fe200078e3cff */
[----:B------:R-:W-:Y:S01]  /*123f0*/  IMAD.MOV.U32 R9, RZ, RZ, R13 ;  /* 0x000000ffff097224 */ /* 0x000fe200078e000d */
[----:B------:R-:W-:Y:S01]  /*12400*/  IADD3.X R69, RZ, R13, RZ, P5, !PT ;  /* 0x0000000dff457210 */ /* 0x000fe20002ffe4ff */
[----:B------:R-:W5:Y:S01]  /*12410*/  LD.E.128 R28, desc[UR40][R28.64] ;  /* 0x000000281c1c7980 */ /* 0x000f62000c101d00 */
[----:B------:R-:W-:-:S03]  /*12420*/  LOP3.LUT R72, R0, R5, RZ, 0x3c, !PT ;  /* 0x0000000500487212 */ /* 0x000fc600078e3cff */
[----:B------:R-:W5:Y:S01]  /*12430*/  LD.E.128 R8, desc[UR40][R8.64] ;  /* 0x0000002808087980 */ /* 0x000f62000c101d00 */
[----:B------:R-:W-:-:S03]  /*12440*/  SHF.R.S32.HI R77, RZ, 0x1f, R205 ;  /* 0x0000001fff4d7819 */ /* 0x000fc600000114cd */
[----:B------:R-:W5:Y:S01]  /*12450*/  LD.E.128 R12, desc[UR40][R14.64] ;  /* 0x000000280e0c7980 */ /* 0x000f62000c101d00 */
[----:B------:R-:W-:-:S03]  /*12460*/  IMAD.MOV.U32 R76, RZ, RZ, R205 ;  /* 0x000000ffff4c7224 */ /* 0x000fc600078e00cd */
[----:B------:R-:W5:Y:S04]  /*12470*/  LD.E.128 R32, desc[UR40][R32.64] ;  /* 0x0000002820207980 */ /* 0x000f68000c101d00 */
[----:B------:R-:W5:Y:S04]  /*12480*/  LD.E.128 R36, desc[UR40][R36.64] ;  /* 0x0000002824247980 */ /* 0x000f68000c101d00 */
[----:B------:R-:W5:Y:S04]  /*12490*/  LD.E.128 R40, desc[UR40][R40.64] ;  /* 0x0000002828287980 */ /* 0x000f68000c101d00 */
[----:B------:R-:W5:Y:S04]  /*124a0*/  LD.E.128 R44, desc[UR40][R44.64] ;  /* 0x000000282c2c7980 */ /* 0x000f68000c101d00 */
[----:B------:R-:W5:Y:S04]  /*124b0*/  LD.E.128 R48, desc[UR40][R48.64] ;  /* 0x0000002830307980 */ /* 0x000f68000c101d00 */
[----:B0-----:R-:W5:Y:S04]  /*124c0*/  LD.E.128 R4, desc[UR40][R6.64] ;  /* 0x0000002806047980 */ /* 0x001f68000c101d00 */
[----:B-1----:R-:W5:Y:S04]  /*124d0*/  LD.E.128 R52, desc[UR40][R52.64] ;  /* 0x0000002834347980 */ /* 0x002f68000c101d00 */
        /* <DEDUP_REMOVED lines=15> */
[----:B------:R-:W-:Y:S02]  /*125d0*/  IMAD R79, R228, -0x80, R79 ;  /* 0xffffff80e44f7824 */ /* 0x000fe400078e024f */
[C---:B------:R-:W-:Y:S02]  /*125e0*/  VIADD R0, R206.reuse, 0x20 ;  /* 0x00000020ce007836 */ /* 0x040fe40000000000 */
[----:B------:R-:W-:Y:S01]  /*125f0*/  IMAD.IADD R21, R21, 0x1, R81 ;  /* 0x0000000115157824 */ /* 0x000fe200078e0251 */
[-C--:B------:R-:W-:Y:S01]  /*12600*/  ISETP.GE.AND P3, PT, R206, R79.reuse, PT ;  /* 0x0000004fce00720c */ /* 0x080fe20003f66270 */
[----:B------:R-:W-:Y:S01]  /*12610*/  IMAD R78, R78, UR4, RZ ;  /* 0x000000044e4e7c24 */ /* 0x000fe2000f8e02ff */
[----:B------:R-:W-:Y:S01]  /*12620*/  ISETP.GE.AND P2, PT, R0, R79, PT ;  /* 0x0000004f0000720c */ /* 0x000fe20003f46270 */
[----:B------:R-:W-:-:S02]  /*12630*/  VIADD R3, R206, 0x40 ;  /* 0x00000040ce037836 */ /* 0x000fc40000000000 */
[C---:B------:R-:W-:Y:S02]  /*12640*/  IMAD R77, R213.reuse, UR5, R78 ;  /* 0x00000005d54d7c24 */ /* 0x040fe4000f8e024e */
        /* <DEDUP_REMOVED lines=11> */
[----:B0-----:R0:W-:Y:S01]  /*12700*/  SYNCS.ARRIVE.TRANS64.RED.A1T0 RZ, [R0+URZ], RZ ;  /* 0x000000ff00ff79a7 */ /* 0x0011e2000810043f */
[----:B------:R-:W-:Y:S01]  /*12710*/  BSSY B1, `(.L_x_3883) ;  /* 0x000001b000017945 */ /* 0x000fe20003800000 */
        /* <DEDUP_REMOVED lines=26> */
.L_x_3884:
[----:B------:R-:W-:Y:S05]  /*128c0*/  BSYNC B1 ;  /* 0x0000000000017941 */ /* 0x000fea0003800000 */
.L_x_3883:
[----:B------:R-:W-:Y:S04]  /*128d0*/  BSSY B1, `(.L_x_3885) ;  /* 0x000001a000017945 */ /* 0x000fe80003800000 */
[----:B------:R-:W-:Y:S05]  /*128e0*/  @P2 BRA `(.L_x_3886) ;  /* 0x0000000000602947 */ /* 0x000fea0003800000 */
[----:B------:R-:W-:Y:S01]  /*128f0*/  IADD3 R3, P2, R76, 0x20, RZ ;  /* 0x000000204c037810 */ /* 0x000fe20007f5e0ff */
[----:B------:R-:W-:Y:S01]  /*12900*/  ULDC.64 UR6, c[0x0][0xad8] ;  /* 0x0002b60000067ab9 */ /* 0x000fe20000000a00 */
[----:B0----5:R-:W-:Y:S01]  /*12910*/  IMAD.MOV.U32 R8, RZ, RZ, R78 ;  /* 0x000000ffff087224 */ /* 0x021fe200078e004e */
[----:B------:R-:W-:Y:S01]  /*12920*/  ULDC UR4, c[0x0][0xa8c] ;  /* 0x0002a30000047ab9 */ /* 0x000fe20000000800 */
[----:B------:R-:W-:Y:S01]  /*12930*/  IADD3.X R0, RZ, R77, RZ, P2, !PT ;  /* 0x0000004dff007210 */ /* 0x000fe200017fe4ff */
[----:B------:R-:W-:Y:S01]  /*12940*/  IMAD.MOV.U32 R9, RZ, RZ, R83 ;  /* 0x000000ffff097224 */ /* 0x000fe200078e0053 */
[C---:B------:R-:W-:Y:S01]  /*12950*/  ISETP.GE.AND P4, PT, R205.reuse, UR4, PT ;  /* 0x00000004cd007c0c */ /* 0x040fe2000bf86270 */
[----:B------:R-:W-:Y:S02]  /*12960*/  VIADD R10, R205, 0x40 ;  /* 0x00000040cd0a7836 */ /* 0x000fe40000000000 */
[----:B------:R-:W-:Y:S02]  /*12970*/  IMAD R0, R0, UR6, RZ ;  /* 0x0000000600007c24 */ /* 0x000fe4000f8e02ff */
        /* <DEDUP_REMOVED lines=15> */
.L_x_3886:
[----:B------:R-:W-:Y:S05]  /*12a70*/  BSYNC B1 ;  /* 0x0000000000017941 */ /* 0x000fea0003800000 */
.L_x_3885:
        /* <DEDUP_REMOVED lines=26> */
.L_x_3888:
[----:B------:R-:W-:Y:S05]  /*12c20*/  BSYNC B1 ;  /* 0x0000000000017941 */ /* 0x000fea0003800000 */
.L_x_3887:
[----:B------:R-:W-:Y:S05]  /*12c30*/  @P1 BRA `(.L_x_3889) ;  /* 0x0000000c004c1947 */ /* 0x000fea0003800000 */
[----:B------:R-:W-:Y:S01]  /*12c40*/  IADD3 R3, P0, R76, 0x60, RZ ;  /* 0x000000604c037810 */ /* 0x000fe20007f1e0ff */
[----:B------:R-:W-:Y:S01]  /*12c50*/  ULDC UR4, c[0x0][0xa8c] ;  /* 0x0002a30000047ab9 */ /* 0x000fe20000000800 */
[C---:B------:R-:W-:Y:S01]  /*12c60*/  IADD3 R0, R205.reuse, 0x40, RZ ;  /* 0x00000040cd007810 */ /* 0x040fe20007ffe0ff */
        /* <DEDUP_REMOVED lines=13> */
[----:B--2---:R-:W-:Y:S01]  /*12d40*/  LEA R6, P0, R4, UR6, 0x1 ;  /* 0x0000000604067c11 */ /* 0x004fe2000f8008ff */
        /* <DEDUP_REMOVED lines=9> */
.L_x_3881:
        /* <DEDUP_REMOVED lines=10> */
[----:B------:R-:W1:Y:S08]  /*12e80*/  S2R R0, SR_TID.X ;  /* 0x0000000000007919 */ /* 0x000e700000002100 */
[----:B------:R-:W-:Y:S01]  /*12e90*/  @P1 IADD3 R216, P2, R216, UR4, RZ ;  /* 0x00000004d8d81c10 */ /* 0x000fe2000ff5e0ff */
[----:B------:R-:W-:-:S02]  /*12ea0*/  ULDC UR4, c[0x0][0xa88] ;  /* 0x0002a20000047ab9 */ /* 0x000fc40000000800 */
[----:B------:R-:W-:Y:S01]  /*12eb0*/  IMAD.U32 R3, RZ, RZ, UR4 ;  /* 0x00000004ff037e24 */ /* 0x000fe2000f8e00ff */
[----:B------:R-:W-:-:S05]  /*12ec0*/  @P1 IADD3.X R217, R217, UR5, RZ, P2, !PT ;  /* 0x00000005d9d91c10 */ /* 0x000fca00097fe4ff */
[----:B------:R0:W5:Y:S01]  /*12ed0*/  @P1 LDG.E R3, desc[UR40][R216.64] ;  /* 0x00000028d8031981 */ /* 0x000162000c1e1900 */
[----:B-1----:R-:W-:-:S05]  /*12ee0*/  VIADD R0, R0, 0xffffff80 ;  /* 0xffffff8000007836 */ /* 0x002fca0000000000 */
[----:B------:R-:W-:Y:S01]  /*12ef0*/  ISETP.GT.AND P2, PT, R0, 0x7f, PT ;  /* 0x0000007f0000780c */ /* 0x000fe20003f44270 */
[----:B0-----:R-:W-:-:S12]  /*12f00*/  @P1 BRA `(.L_x_3890) ;  /* 0x0000000000101947 */ /* 0x001fd80003800000 */
[----:B------:R-:W-:Y:S05]  /*12f10*/  @!P0 BRA `(.L_x_3890) ;  /* 0x00000000000c8947 */ /* 0x000fea0003800000 */
[----:B------:R-:W2:Y:S04]  /*12f20*/  LDG.E R0, desc[UR40][R4.64] ;  /* 0x0000002804007981 */ /* 0x000ea8000c1e1900 */
[----:B-----5:R-:W2:Y:S02]  /*12f30*/  LDG.E R3, desc[UR40][R4.64+0x4] ;  /* 0x0000042804037981 */ /* 0x020ea4000c1e1900 */
[----:B--2---:R-:W-:-:S07]  /*12f40*/  IMAD.IADD R3, R3, 0x1, -R0 ;  /* 0x0000000103037824 */ /* 0x004fce00078e0a00 */
.L_x_3890:
[----:B------:R-:W-:Y:S01]  /*12f50*/  BSSY B1, `(.L_x_3891) ;  /* 0x000001d000017945 */ /* 0x000fe20003800000 */
[----:B------:R-:W-:Y:S02]  /*12f60*/  SHF.R.S32.HI R10, RZ, 0x1f, R213 ;  /* 0x0000001fff0a7819 */ /* 0x000fe400000114d5 */
[----:B------:R-:W-:Y:S02]  /*12f70*/  SHF.R.S32.HI R12, RZ, 0x1f, R205 ;  /* 0x0000001fff0c7819 */ /* 0x000fe400000114cd */
[----:B------:R-:W-:Y:S02]  /*12f80*/  SEL R11, R218, RZ, !P0 ;  /* 0x000000ffda0b7207 */ /* 0x000fe40004000000 */
[----:B------:R-:W-:Y:S02]  /*12f90*/  SEL R235, R235, RZ, !P0 ;  /* 0x000000ffebeb7207 */ /* 0x000fe40004000000 */
[----:B-----5:R-:W-:Y:S01]  /*12fa0*/  SHF.R.S32.HI R8, RZ, 0x1f, R9 ;  /* 0x0000001fff087819 */ /* 0x020fe20000011409 */
[----:B------:R-:W-:Y:S06]  /*12fb0*/  @P2 BRA `(.L_x_3892) ;  /* 0x0000000000582947 */ /* 0x000fec0003800000 */
[----:B------:R-:W0:Y:S02]  /*12fc0*/  S2R R0, SR_TID.X ;  /* 0x0000000000007919 */ /* 0x000e240000002100 */
[----:B0-----:R-:W-:-:S04]  /*12fd0*/  IMAD R0, R228, 0x80, R0 ;  /* 0x00000080e4007824 */ /* 0x001fc800078e0200 */
[----:B------:R-:W-:-:S05]  /*12fe0*/  VIADD R0, R0, 0xffffff80 ;  /* 0xffffff8000007836 */ /* 0x000fca0000000000 */
[----:B------:R-:W-:-:S13]  /*12ff0*/  ISETP.GE.AND P0, PT, R0, R3, PT ;  /* 0x000000030000720c */ /* 0x000fda0003f06270 */
[----:B------:R-:W-:Y:S05]  /*13000*/  @P0 BRA `(.L_x_3892) ;  /* 0x0000000000440947 */ /* 0x000fea0003800000 */
[----:B------:R-:W-:Y:S01]  /*13010*/  IADD3 R4, P0, R0, R9, RZ ;  /* 0x0000000900047210 */ /* 0x000fe20007f1e0ff */
[----:B------:R-:W-:-:S03]  /*13020*/  ULDC.64 UR4, c[0x0][0xb70] ;  /* 0x0002dc0000047ab9 */ /* 0x000fc60000000a00 */
[----:B------:R-:W-:Y:S01]  /*13030*/  LEA.HI.X.SX32 R5, R0, R8, 0x1, P0 ;  /* 0x0000000800057211 */ /* 0x000fe200000f0eff */
[----:B------:R-:W-:-:S04]  /*13040*/  IMAD R0, R10, UR4, RZ ;  /* 0x000000040a007c24 */ /* 0x000fc8000f8e02ff */
        /* <DEDUP_REMOVED lines=13> */
.L_x_3892:
[----:B------:R-:W-:Y:S05]  /*13120*/  BSYNC B1 ;  /* 0x0000000000017941 */ /* 0x000fea0003800000 */
.L_x_3891:
[----:B------:R-:W-:Y:S01]  /*13130*/  ULDC.64 UR4, c[0x0][0xaa0] ;  /* 0x0002a80000047ab9 */ /* 0x000fe20000000a00 */
[----:B------:R-:W-:Y:S01]  /*13140*/  IMAD.MOV.U32 R4, RZ, RZ, R205 ;  /* 0x000000ffff047224 */ /* 0x000fe200078e00cd */
[----:B------:R-:W-:Y:S01]  /*13150*/  BSSY B1, `(.L_x_3893) ;  /* 0x000002f000017945 */ /* 0x000fe20003800000 */
[----:B0-----:R-:W-:Y:S02]  /*13160*/  IMAD.MOV.U32 R5, RZ, RZ, R12 ;  /* 0x000000ffff057224 */ /* 0x001fe400078e000c */
[----:B------:R-:W-:Y:S02]  /*13170*/  IMAD R0, R8, UR4, RZ ;  /* 0x0000000408007c24 */ /* 0x000fe4000f8e02ff */
[----:B------:R-:W-:-:S04]  /*13180*/  IMAD.WIDE.U32 R4, R9, UR4, R4 ;  /* 0x0000000409047c25 */ /* 0x000fc8000f8e0004 */
[----:B------:R-:W-:Y:S01]  /*13190*/  IMAD R9, R9, UR5, R0 ;  /* 0x0000000509097c24 */ /* 0x000fe2000f8e0200 */
[----:B------:R-:W-:Y:S01]  /*131a0*/  ULDC.64 UR4, c[0x0][0xae0] ;  /* 0x0002b80000047ab9 */ /* 0x000fe20000000a00 */
[----:B--2---:R-:W-:Y:S02]  /*131b0*/  IMAD R13, R228, -0x80, R3 ;  /* 0xffffff80e40d7824 */ /* 0x004fe400078e0203 */
        /* <DEDUP_REMOVED lines=40> */
.L_x_3894:
[----:B------:R-:W-:Y:S05]  /*13440*/  BSYNC B1 ;  /* 0x0000000000017941 */ /* 0x000fea0003800000 */
.L_x_3893:
        /* <DEDUP_REMOVED lines=21> */
[----:B0-----:R-:W-:Y:S02]  /*135a0*/  LEA R14, P0, R4, UR6, 0x1 ;  /* 0x00000006040e7c11 */ /* 0x001fe4000f8008ff */
[----:B------:R-:W-:-:S04]  /*135b0*/  IADD3 R3, R5, R3, RZ ;  /* 0x0000000305037210 */ /* 0x000fc80007ffe0ff */
[----:B------:R-:W-:-:S05]  /*135c0*/  LEA.HI.X R15, R4, UR7, R3, 0x1, P0 ;  /* 0x00000007040f7c11 */ /* 0x000fca00080f0c03 */
[----:B------:R1:W-:Y:S04]  /*135d0*/  @!P2 STG.E.128 desc[UR40][R14.64], RZ ;  /* 0x000000ff0e00a986 */ /* 0x0003e8000c101d28 */
[----:B------:R1:W-:Y:S04]  /*135e0*/  @!P3 STG.E.128 desc[UR40][R14.64+0x80], RZ ;  /* 0x000080ff0e00b986 */ /* 0x0003e8000c101d28 */
[----:B------:R1:W-:Y:S04]  /*135f0*/  @!P4 STG.E.128 desc[UR40][R14.64+0x100], RZ ;  /* 0x000100ff0e00c986 */ /* 0x0003e8000c101d28 */
[----:B------:R1:W-:Y:S02]  /*13600*/  @!P5 STG.E.128 desc[UR40][R14.64+0x180], RZ ;  /* 0x000180ff0e00d986 */ /* 0x0003e4000c101d28 */
.L_x_3896:
[----:B------:R-:W-:Y:S05]  /*13610*/  BSYNC B1 ;  /* 0x0000000000017941 */ /* 0x000fea0003800000 */
.L_x_3895:
        /* <DEDUP_REMOVED lines=27> */
.L_x_3898:
[----:B------:R-:W-:Y:S05]  /*137d0*/  BSYNC B1 ;  /* 0x0000000000017941 */ /* 0x000fea0003800000 */
.L_x_3897:
        /* <DEDUP_REMOVED lines=25> */
.L_x_3889:
[----:B------:R-:W-:Y:S05]  /*13970*/  BSYNC B0 ;  /* 0x0000000000007941 */ /* 0x000fea0003800000 */
.L_x_3880:
[----:B------:R-:W-:Y:S02]  /*13980*/  ULDC UR4, c[0x0][0xc14] ;  /* 0x0003050000047ab9 */ /* 0x000fe40000000800 */
[----:B----4-:R-:W-:-:S13]  /*13990*/  ISETP.GE.AND P0, PT, R203, UR4, PT ;  /* 0x00000004cb007c0c */ /* 0x010fda000bf06270 */
[----:B------:R-:W-:Y:S05]  /*139a0*/  @!P0 BRA `(.L_x_3899) ;  /* 0xfffffed4007c8947 */ /* 0x000fea000383ffff */
[----:B------:R-:W-:Y:S05]  /*139b0*/  BRA `(.L_x_3745) ;  /* 0x0000005800b47947 */ /* 0x000fea0003800000 */
.L_x_3743:
        /* <DEDUP_REMOVED lines=32> */
[----:B------:R-:W-:Y:S02]  /*13bc0*/  ISETP.GE.U32.AND P0, PT, R7, 0x4, PT ;  /* 0x000000040700780c */ /* 0x000fe40003f06070 */
[----:B------:R-:W-:-:S05]  /*13bd0*/  IADD3 R4, R5, R4, RZ ;  /* 0x0000000405047210 */ /* 0x000fca0007ffe0ff */
[----:B------:R-:W0:Y:S06]  /*13be0*/  SHFL.UP PT, R6, R4, 0x4, RZ ;  /* 0x0480000004067989 */ /* 0x000e2c00000e00ff */
        /* <DEDUP_REMOVED lines=26> */
.L_x_3904:
        /* <DEDUP_REMOVED lines=15> */
.L_x_3903:
[----:B------:R-:W-:Y:S05]  /*13e80*/  BSYNC B0 ;  /* 0x0000000000007941 */ /* 0x000fea0003800000 */
.L_x_3902:
[----:B0----5:R-:W0:Y:S01]  /*13e90*/  SHFL.UP PT, R2, R8, 0x1, RZ ;  /* 0x0420000008027989 */ /* 0x021e2200000e00ff */
        /* <DEDUP_REMOVED lines=19> */
[----:B------:R-:W0:Y:S02]  /*13fd0*/  SHFL.IDX PT, R3, R4, 0x1f, 0x1f ;  /* 0x03e01f0004037f89 */ /* 0x000e2400000e0000 */
[----:B0-----:R-:W-:-:S04]  /*13fe0*/  IMAD R2, R3, UR4, RZ ;  /* 0x0000000403027c24 */ /* 0x001fc8000f8e02ff */
[----:B------:R-:W-:-:S05]  /*13ff0*/  IMAD.IADD R5, R2, 0x1, R5 ;  /* 0x0000000102057824 */ /* 0x000fca00078e0205 */
[----:B------:R-:W-:-:S13]  /*14000*/  ISETP.GT.AND P0, PT, R5, UR6, PT ;  /* 0x0000000605007c0c */ /* 0x000fda000bf04270 */
[----:B------:R-:W-:Y:S05]  /*14010*/  @!P0 BRA `(.L_x_3904) ;  /* 0xfffffffc005c8947 */ /* 0x000fea000383ffff */
.L_x_3900:
        /* <DEDUP_REMOVED lines=20> */
.L_x_3905:
        /* <DEDUP_REMOVED lines=56> */
.L_x_3901:
[----:B------:R-:W-:Y:S02]  /*144e0*/  IMAD.MOV.U32 R17, RZ, RZ, RZ ;  /* 0x000000ffff117224 */ /* 0x000fe400078e00ff */
[----:B------:R-:W-:Y:S02]  /*144f0*/  IMAD.U32 R16, RZ, RZ, UR6 ;  /* 0x00000006ff107e24 */ /* 0x000fe4000f8e00ff */
[----:B------:R-:W-:-:S07]  /*14500*/  IMAD.MOV.U32 R18, RZ, RZ, RZ ;  /* 0x000000ffff127224 */ /* 0x000fce00078e00ff */
.L_x_3906:
        /* <DEDUP_REMOVED lines=16> */
[----:B------:R-:W-:Y:S01]  /*14610*/  ULDC.64 UR38, c[0x0][0x198] ;  /* 0x0000660000267ab9 */ /* 0x000fe20000000a00 */
[----:B------:R-:W-:Y:S02]  /*14620*/  ULDC UR37, c[0x0][0xc] ;  /* 0x0000030000257ab9 */ /* 0x000fe40000000800 */
[----:B------:R1:W-:Y:S04]  /*14630*/  STL [R1+0x8], R0 ;  /* 0x0000080001007387 */ /* 0x0003e80000100800 */
[----:B------:R1:W-:Y:S04]  /*14640*/  STL [R1+0x4], RZ ;  /* 0x000004ff01007387 */ /* 0x0003e80000100800 */
[----:B------:R1:W-:Y:S04]  /*14650*/  STL [R1+0xc], R0 ;  /* 0x00000c0001007387 */ /* 0x0003e80000100800 */
[----:B------:R1:W-:Y:S02]  /*14660*/  STL [R1+0x28], RZ ;  /* 0x000028ff01007387 */ /* 0x0003e40000100800 */
.L_x_3991:
[----:B--2---:R-:W2:Y:S02]  /*14670*/  LDC.64 R2, c[0x0][0xc60] ;  /* 0x00031800ff027b82 */ /* 0x004ea40000000a00 */
[----:B--2---:R-:W-:-:S05]  /*14680*/  IMAD.WIDE R2, R19, 0x4, R2 ;  /* 0x0000000413027825 */ /* 0x004fca00078e0202 */
[----:B-1----:R-:W1:Y:S01]  /*14690*/  LDG.E R11, desc[UR40][R2.64] ;  /* 0x00000028020b7981 */ /* 0x002e62000c1e1900 */
[----:B------:R-:W-:Y:S05]  /*146a0*/  YIELD ;  /* 0x0000000000007946 */ /* 0x000fea0003800000 */
[----:B------:R-:W-:Y:S01]  /*146b0*/  ULDC.64 UR4, c[0x0][0xa28] ;  /* 0x00028a0000047ab9 */ /* 0x000fe20000000a00 */
[----:B------:R-:W-:Y:S02]  /*146c0*/  CS2R R8, SRZ ;  /* 0x0000000000087805 */ /* 0x000fe4000001ff00 */
[----:B------:R-:W-:Y:S01]  /*146d0*/  ISETP.NE.U32.AND P0, PT, RZ, UR4, PT ;  /* 0x00000004ff007c0c */ /* 0x000fe2000bf05070 */
[----:B------:R-:W-:Y:S01]  /*146e0*/  ULDC.64 UR8, c[0x0][0xa08] ;  /* 0x0002820000087ab9 */ /* 0x000fe20000000a00 */
[----:B------:R-:W-:-:S02]  /*146f0*/  ULDC.64 UR10, c[0x0][0xa10] ;  /* 0x00028400000a7ab9 */ /* 0x000fc40000000a00 */
[----:B------:R-:W-:Y:S02]  /*14700*/  ISETP.NE.AND.EX P0, PT, RZ, UR5, PT, P0 ;  /* 0x00000005ff007c0c */ /* 0x000fe4000bf05300 */
[----:B-1----:R-:W-:Y:S01]  /*14710*/  SHF.R.S32.HI R0, RZ, 0x1f, R11 ;  /* 0x0000001fff007819 */ /* 0x002fe2000001140b */
[----:B------:R-:W-:-:S10]  /*14720*/  IMAD.SHL.U32 R15, R11, 0x4, RZ ;  /* 0x000000040b0f7824 */ /* 0x000fd400078e00ff */
[C---:B------:R-:W-:Y:S01]  /*14730*/  @P0 LEA R2, P1, R11.reuse, UR4, 0x2 ;  /* 0x000000040b020c11 */ /* 0x040fe2000f8210ff */
[----:B------:R-:W-:Y:S03]  /*14740*/  STL [R1+0x18], R11 ;  /* 0x0000180b01007387 */ /* 0x000fe60000100800 */
[----:B------:R-:W-:Y:S01]  /*14750*/  @P0 LEA.HI.X R3, R11, UR5, R0, 0x2, P1 ;  /* 0x000000050b030c11 */ /* 0x000fe200088f1400 */
[----:B------:R-:W-:-:S04]  /*14760*/  ULDC.64 UR4, c[0x0][0xa18] ;  /* 0x0002860000047ab9 */ /* 0x000fc80000000a00 */
[----:B------:R1:W5:Y:S01]  /*14770*/  @P0 LDG.E R8, desc[UR40][R2.64] ;  /* 0x0000002802080981 */ /* 0x000362000c1e1900 */
[----:B------:R-:W-:Y:S02]  /*14780*/  ISETP.NE.U32.AND P0, PT, RZ, UR4, PT ;  /* 0x00000004ff007c0c */ /* 0x000fe4000bf05070 */
[----:B------:R-:W-:Y:S01]  /*14790*/  SHF.L.U64.HI R14, R11, 0x2, R0 ;  /* 0x000000020b0e7819 */ /* 0x000fe20000010200 */
[----:B------:R-:W-:Y:S01]  /*147a0*/  STL [R1+0x20], R15 ;  /* 0x0000200f01007387 */ /* 0x000fe20000100800 */
[----:B------:R-:W-:Y:S01]  /*147b0*/  ISETP.NE.AND.EX P0, PT, RZ, UR5, PT, P0 ;  /* 0x00000005ff007c0c */ /* 0x000fe2000bf05300 */
[----:B------:R-:W-:Y:S02]  /*147c0*/  ULDC UR6, c[0x0][0x338] ;  /* 0x0000ce0000067ab9 */ /* 0x000fe40000000800 */
[----:B------:R-:W-:Y:S10]  /*147d0*/  STL [R1+0x24], R14 ;  /* 0x0000240e01007387 */ /* 0x000ff40000100800 */
[----:B------:R-:W-:-:S04]  /*147e0*/  @P0 IADD3 R12, P1, R15, UR4, RZ ;  /* 0x000000040f0c0c10 */ /* 0x000fc8000ff3e0ff */
[C---:B0-----:R-:W-:Y:S01]  /*147f0*/  @P0 IADD3.X R13, R14.reuse, UR5, RZ, P1, !PT ;  /* 0x000000050e0d0c10 */ /* 0x041fe20008ffe4ff */
[----:B------:R-:W-:Y:S02]  /*14800*/  ULDC.64 UR4, c[0x0][0xa00] ;  /* 0x0002800000047ab9 */ /* 0x000fe40000000a00 */
[----:B------:R-:W-:Y:S02]  /*14810*/  ISETP.NE.U32.AND P2, PT, RZ, UR4, PT ;  /* 0x00000004ff007c0c */ /* 0x000fe4000bf45070 */
[C---:B-1----:R-:W-:Y:S02]  /*14820*/  IADD3 R2, P1, R15.reuse, UR4, RZ ;  /* 0x000000040f027c10 */ /* 0x042fe4000ff3e0ff */
[----:B------:R-:W-:Y:S02]  /*14830*/  ISETP.NE.AND.EX P2, PT, RZ, UR5, PT, P2 ;  /* 0x00000005ff007c0c */ /* 0x000fe4000bf45320 */
[----:B------:R-:W-:Y:S01]  /*14840*/  IADD3.X R3, R14, UR5, RZ, P1, !PT ;  /* 0x000000050e037c10 */ /* 0x000fe20008ffe4ff */
[----:B------:R-:W-:Y:S01]  /*14850*/  ULDC UR4, c[0x0][0x288] ;  /* 0x0000a20000047ab9 */ /* 0x000fe20000000800 */
[----:B------:R-:W-:Y:S01]  /*14860*/  IADD3 R6, P1, R15, UR8, RZ ;  /* 0x000000080f067c10 */ /* 0x000fe2000ff3e0ff */
[----:B------:R-:W-:Y:S01]  /*14870*/  IMAD.U32 R10, RZ, RZ, UR4 ;  /* 0x00000004ff0a7e24 */ /* 0x000fe2000f8e00ff */
[----:B------:R-:W-:-:S02]  /*14880*/  ULDC.64 UR4, c[0x0][0x3f8] ;  /* 0x0000fe0000047ab9 */ /* 0x000fc40000000a00 */
[----:B------:R-:W-:-:S03]  /*14890*/  IADD3.X R7, R14, UR9, RZ, P1, !PT ;  /* 0x000000090e077c10 */ /* 0x000fc60008ffe4ff */
[----:B------:R0:W5:Y:S04]  /*148a0*/  @P0 LDG.E R10, desc[UR40][R12.64] ;  /* 0x000000280c0a0981 */ /* 0x000168000c1e1900 */
[----:B------:R-:W2:Y:S01]  /*148b0*/  @P2 LDG.E R9, desc[UR40][R2.64] ;  /* 0x0000002802092981 */ /* 0x000ea2000c1e1900 */
[----:B------:R-:W-:Y:S01]  /*148c0*/  UISETP.NE.U32.AND UP0, UPT, UR4, URZ, UPT ;  /* 0x0000003f0400728c */ /* 0x000fe2000bf05070 */
[----:B------:R-:W-:Y:S02]  /*148d0*/  IADD3 R4, P1, R15, UR10, RZ ;  /* 0x0000000a0f047c10 */ /* 0x000fe4000ff3e0ff */
[----:B------:R-:W-:Y:S01]  /*148e0*/  ULDC UR4, c[0x0][0x404] ;  /* 0x0001010000047ab9 */ /* 0x000fe20000000800 */
[----:B------:R-:W-:Y:S01]  /*148f0*/  UISETP.NE.AND.EX UP0, UPT, UR5, URZ, UPT, UP0 ;  /* 0x0000003f0500728c */ /* 0x000fe2000bf05300 */
[----:B------:R-:W-:-:S02]  /*14900*/  IADD3.X R5, R14, UR11, RZ, P1, !PT ;  /* 0x0000000b0e057c10 */ /* 0x000fc40008ffe4ff */
[----:B------:R-:W-:Y:S01]  /*14910*/  ISETP.NE.U32.AND P1, PT, RZ, UR8, PT ;  /* 0x00000008ff007c0c */ /* 0x000fe2000bf25070 */
[----:B------:R-:W-:Y:S01]  /*14920*/  USEL UR4, UR4, 0x1, UP0 ;  /* 0x0000000104047887 */ /* 0x000fe20008000000 */
[----:B------:R-:W-:Y:S02]  /*14930*/  ULDC UR5, c[0x0][0x2e0] ;  /* 0x0000b80000057ab9 */ /* 0x000fe40000000800 */
[----:B------:R-:W-:Y:S01]  /*14940*/  ISETP.NE.AND.EX P3, PT, RZ, UR9, PT, P1 ;  /* 0x00000009ff007c0c */ /* 0x000fe2000bf65310 */
[----:B------:R-:W-:Y:S01]  /*14950*/  UIMAD UR4, UR4, UR5, URZ ;  /* 0x00000005040472a4 */ /* 0x000fe2000f8e023f */
[----:B------:R-:W-:Y:S01]  /*14960*/  ISETP.NE.U32.AND P1, PT, RZ, UR10, PT ;  /* 0x0000000aff007c0c */ /* 0x000fe2000bf25070 */
[----:B------:R-:W-:-:S03]  /*14970*/  IMAD.U32 R0, RZ, RZ, UR6 ;  /* 0x00000006ff007e24 */ /* 0x000fc6000f8e00ff */
[----:B------:R-:W-:Y:S01]  /*14980*/  ISETP.NE.AND.EX P1, PT, RZ, UR11, PT, P1 ;  /* 0x0000000bff007c0c */ /* 0x000fe2000bf25310 */
[----:B--2---:R1:W-:Y:S02]  /*14990*/  STL [R1+0x2c], R9 ;  /* 0x00002c0901007387 */ /* 0x0043e40000100800 */
[----:B-1----:R-:W-:Y:S01]  /*149a0*/  MOV R9, UR4 ;  /* 0x0000000400097c02 */ /* 0x002fe20008000f00 */
[----:B0-----:R-:W-:Y:S09]  /*149b0*/  @P0 BRA `(.L_x_3908) ;  /* 0x0000000000100947 */ /* 0x001ff20003800000 */
[----:B------:R-:W-:Y:S05]  /*149c0*/  @!P2 BRA `(.L_x_3908) ;  /* 0x00000000000ca947 */ /* 0x000fea0003800000 */
[----:B-----5:R-:W2:Y:S04]  /*149d0*/  LDG.E R10, desc[UR40][R2.64] ;  /* 0x00000028020a7981 */ /* 0x020ea8000c1e1900 */
[----:B------:R-:W2:Y:S02]  /*149e0*/  LDG.E R2, desc[UR40][R2.64+0x4] ;  /* 0x0000042802027981 */ /* 0x000ea4000c1e1900 */
[----:B--2---:R-:W-:-:S07]  /*149f0*/  IMAD.IADD R10, R2, 0x1, -R10 ;  /* 0x00000001020a7824 */ /* 0x004fce00078e0a0a */
.L_x_3908:
[----:B------:R-:W-:Y:S01]  /*14a00*/  IMAD.MOV.U32 R2, RZ, RZ, RZ ;  /* 0x000000ffff027224 */ /* 0x000fe200078e00ff */
[----:B------:R-:W-:-:S05]  /*14a10*/  ULDC.64 UR4, c[0x0][0xa20] ;  /* 0x0002880000047ab9 */ /* 0x000fca0000000a00 */
[----:B------:R-:W2:Y:S01]  /*14a20*/  @P3 LDG.E R2, desc[UR40][R6.64] ;  /* 0x0000002806023981 */ /* 0x000ea2000c1e1900 */
[----:B------:R-:W-:-:S06]  /*14a30*/  IMAD.MOV.U32 R20, RZ, RZ, RZ ;  /* 0x000000ffff147224 */ /* 0x000fcc00078e00ff */
[----:B------:R0:W5:Y:S01]  /*14a40*/  @P1 LDG.E R20, desc[UR40][R4.64] ;  /* 0x0000002804141981 */ /* 0x000162000c1e1900 */
[----:B------:R-:W-:-:S04]  /*14a50*/  ISETP.NE.U32.AND P0, PT, RZ, UR4, PT ;  /* 0x00000004ff007c0c */ /* 0x000fc8000bf05070 */
[----:B------:R-:W-:Y:S01]  /*14a60*/  ISETP.NE.AND.EX P0, PT, RZ, UR5, PT, P0 ;  /* 0x00000005ff007c0c */ /* 0x000fe2000bf05300 */
[----:B--2--5:R-:W-:-:S05]  /*14a70*/  IMAD.IADD R2, R2, 0x1, R8 ;  /* 0x0000000102027824 */ /* 0x024fca00078e0208 */
[----:B------:R0:W-:Y:S07]  /*14a80*/  STL [R1+0x10], R2 ;  /* 0x0000100201007387 */ /* 0x0001ee0000100800 */
[----:B------:R-:W-:Y:S05]  /*14a90*/  @!P0 BRA `(.L_x_3909) ;  /* 0x0000000000108947 */ /* 0x000fea0003800000 */
[----:B0-----:R-:W-:-:S04]  /*14aa0*/  IADD3 R2, P0, R15, UR4, RZ ;  /* 0x000000040f027c10 */ /* 0x001fc8000ff1e0ff */
[----:B------:R-:W-:-:S05]  /*14ab0*/  IADD3.X R3, R14, UR5, RZ, P0, !PT ;  /* 0x000000050e037c10 */ /* 0x000fca00087fe4ff */
[----:B------:R0:W5:Y:S01]  /*14ac0*/  LDG.E R9, desc[UR40][R2.64] ;  /* 0x0000002802097981 */ /* 0x000162000c1e1900 */
[----:B------:R-:W-:Y:S05]  /*14ad0*/  BRA `(.L_x_3910) ;  /* 0x0000000000107947 */ /* 0x000fea0003800000 */
.L_x_3909:
[----:B------:R-:W-:Y:S05]  /*14ae0*/  @!P3 BRA `(.L_x_3910) ;  /* 0x00000000000cb947 */ /* 0x000fea0003800000 */
[----:B------:R-:W2:Y:S04]  /*14af0*/  LDG.E R9, desc[UR40][R6.64] ;  /* 0x0000002806097981 */ /* 0x000ea8000c1e1900 */
[----:B------:R-:W2:Y:S02]  /*14b00*/  LDG.E R6, desc[UR40][R6.64+0x4] ;  /* 0x0000042806067981 */ /* 0x000ea4000c1e1900 */
[----:B--2---:R-:W-:-:S07]  /*14b10*/  IMAD.IADD R9, R6, 0x1, -R9 ;  /* 0x0000000106097824 */ /* 0x004fce00078e0a09 */
.L_x_3910:
[----:B0-----:R-:W2:Y:S01]  /*14b20*/  @P1 LDG.E R2, desc[UR40][R4.64] ;  /* 0x0000002804021981 */ /* 0x001ea2000c1e1900 */
[----:B-----5:R-:W-:-:S03]  /*14b30*/  IMAD.IADD R9, R9, 0x1, -R8 ;  /* 0x0000000109097824 */ /* 0x020fc600078e0a08 */
[----:B------:R-:W2:Y:S01]  /*14b40*/  @P1 LDG.E R4, desc[UR40][R4.64+0x4] ;  /* 0x0000042804041981 */ /* 0x000ea2000c1e1900 */
[----:B------:R-:W-:Y:S01]  /*14b50*/  LEA R3, R17, 0xdf, 0x7 ;  /* 0x000000df11037811 */ /* 0x000fe200078e38ff */
[----:B------:R-:W-:Y:S01]  /*14b60*/  BSSY B0, `(.L_x_3911) ;  /* 0x00000ee000007945 */ /* 0x000fe20003800000 */
[----:B------:R-:W-:Y:S01]  /*14b70*/  PLOP3.LUT P2, PT, PT, PT, PT, 0x80, 0x0 ;  /* 0x000000000000781c */ /* 0x000fe20003f4f070 */
[----:B--2---:R-:W-:-:S04]  /*14b80*/  @P1 IMAD.IADD R0, R4, 0x1, -R2 ;  /* 0x0000000104001824 */ /* 0x004fc800078e0a02 */
[----:B------:R-:W-:-:S05]  /*14b90*/  IMAD.IADD R2, R9, 0x1, R0 ;  /* 0x0000000109027824 */ /* 0x000fca00078e0200 */
[C---:B------:R-:W-:Y:S01]  /*14ba0*/  IADD3 R3, R2.reuse, R3, -R10 ;  /* 0x0000000302037210 */ /* 0x040fe20007ffe80a */
[----:B------:R-:W-:-:S04]  /*14bb0*/  VIADD R2, R2, 0x5f ;  /* 0x0000005f02027836 */ /* 0x000fc80000000000 */
[----:B------:R-:W-:-:S04]  /*14bc0*/  IMAD.HI R2, R2, 0x2aaaaaab, RZ ;  /* 0x2aaaaaab02027827 */ /* 0x000fc800078e02ff */
[----:B------:R-:W-:Y:S01]  /*14bd0*/  IMAD.HI R3, R3, 0x2aaaaaab, RZ ;  /* 0x2aaaaaab03037827 */ /* 0x000fe200078e02ff */
[----:B------:R-:W-:-:S04]  /*14be0*/  SHF.R.U32.HI R4, RZ, 0x1f, R2 ;  /* 0x0000001fff047819 */ /* 0x000fc80000011602 */
[----:B------:R-:W-:Y:S02]  /*14bf0*/  LEA.HI.SX32 R4, R2, R4, 0x1c ;  /* 0x0000000402047211 */ /* 0x000fe400078fe2ff */
[----:B------:R-:W-:-:S04]  /*14c00*/  SHF.R.U32.HI R2, RZ, 0x1f, R3 ;  /* 0x0000001fff027819 */ /* 0x000fc80000011603 */
[----:B------:R-:W-:-:S04]  /*14c10*/  LEA.HI.SX32 R2, R3, R2, 0x1c ;  /* 0x0000000203027211 */ /* 0x000fc800078fe2ff */
[----:B------:R-:W-:-:S05]  /*14c20*/  VIMNMX R6, R4, R2, PT ;  /* 0x0000000204067248 */ /* 0x000fca0003fe0100 */
[--C-:B------:R-:W-:Y:S02]  /*14c30*/  IMAD R2, R6, 0x60, -R9.reuse ;  /* 0x0000006006027824 */ /* 0x100fe400078e0a09 */
[----:B------:R-:W-:-:S03]  /*14c40*/  IMAD.MOV R9, RZ, RZ, -R9 ;  /* 0x000000ffff097224 */ /* 0x000fc600078e0a09 */
[----:B------:R-:W-:Y:S02]  /*14c50*/  VIMNMX R2, R2, R0, PT ;  /* 0x0000000002027248 */ /* 0x000fe40003fe0100 */
[----:B------:R-:W-:-:S04]  /*14c60*/  VIMNMX R9, RZ, R9, !PT ;  /* 0x00000009ff097248 */ /* 0x000fc80007fe0100 */
[----:B------:R-:W-:Y:S01]  /*14c70*/  ISETP.GT.AND P0, PT, R2, R9, PT ;  /* 0x000000090200720c */ /* 0x000fe20003f04270 */
[----:B------:R0:W-:-:S12]  /*14c80*/  STL [R1+0x1c], R6 ;  /* 0x00001c0601007387 */ /* 0x0001d80000100800 */
[----:B------:R-:W-:Y:S02]  /*14c90*/  @P0 VIADD R4, R2, 0x5f ;  /* 0x0000005f02040836 */ /* 0x000fe40000000000 */
[----:B------:R-:W-:-:S04]  /*14ca0*/  IMAD.WIDE.U32 R2, R9, -0x55555555, RZ ;  /* 0xaaaaaaab09027825 */ /* 0x000fc800078e00ff */
[----:B------:R-:W-:Y:S01]  /*14cb0*/  @P0 IMAD.HI R4, R4, 0x2aaaaaab, RZ ;  /* 0x2aaaaaab04040827 */ /* 0x000fe200078e02ff */
[----:B------:R-:W-:-:S04]  /*14cc0*/  SHF.R.U32.HI R0, RZ, 0x6, R3 ;  /* 0x00000006ff007819 */ /* 0x000fc80000011603 */
[----:B------:R-:W-:Y:S01]  /*14cd0*/  @P0 SHF.R.U32.HI R3, RZ, 0x1f, R4 ;  /* 0x0000001fff030819 */ /* 0x000fe20000011604 */
[----:B------:R-:W-:-:S03]  /*14ce0*/  IMAD.MOV.U32 R2, RZ, RZ, R0 ;  /* 0x000000ffff027224 */ /* 0x000fc600078e0000 */
[----:B------:R-:W-:-:S04]  /*14cf0*/  @P0 LEA.HI.SX32 R2, R4, R3, 0x1c ;  /* 0x0000000304020211 */ /* 0x000fc800078fe2ff */
[----:B------:R-:W-:-:S13]  /*14d00*/  ISETP.GT.AND P0, PT, R2, R0, PT ;  /* 0x000000000200720c */ /* 0x000fda0003f04270 */
[----:B0-----:R-:W-:Y:S05]  /*14d10*/  @!P0 BRA `(.L_x_3912) ;  /* 0x0000000c00488947 */ /* 0x001fea0003800000 */
[----:B------:R-:W0:Y:S01]  /*14d20*/  LDC R3, c[0x0][0x428] ;  /* 0x00010a00ff037b82 */ /* 0x000e220000000800 */
[----:B------:R-:W-:Y:S01]  /*14d30*/  UMOV UR4, 0xffffffff ;  /* 0xffffffff00047882 */ /* 0x000fe20000000000 */
[----:B0-----:R-:W-:Y:S01]  /*14d40*/  ISETP.NE.AND P0, PT, R3, 0x1, PT ;  /* 0x000000010300780c */ /* 0x001fe20003f05270 */
[----:B------:R-:W-:-:S12]  /*14d50*/  IMAD.MOV.U32 R3, RZ, RZ, R18 ;  /* 0x000000ffff037224 */ /* 0x000fd800078e0012 */
[----:B------:R-:W0:Y:S08]  /*14d60*/  @P0 LDC R4, c[0x0][0x42c] ;  /* 0x00010b00ff040b82 */ /* 0x000e300000000800 */
[----:B------:R-:W1:Y:S01]  /*14d70*/  @P0 LDC R5, c[0x0][0x430] ;  /* 0x00010c00ff050b82 */ /* 0x000e620000000800 */
[----:B0-----:R-:W-:-:S05]  /*14d80*/  @P0 IMAD.HI.U32 R4, R18, R4, RZ ;  /* 0x0000000412040227 */ /* 0x001fca00078e00ff */
[----:B-1----:R-:W-:Y:S02]  /*14d90*/  @P0 SHF.R.U32.HI R3, RZ, R5, R4 ;  /* 0x00000005ff030219 */ /* 0x002fe40000011604 */
[----:B------:R-:W-:Y:S01]  /*14da0*/  SEL R4, R11, RZ, !P1 ;  /* 0x000000ff0b047207 */ /* 0x000fe20004800000 */
[----:B------:R-:W-:Y:S06]  /*14db0*/  BRA.DIV UR4, `(.L_x_3913) ;  /* 0x0000005604687947 */ /* 0x000fec000b800000 */
.L_x_4061:
[----:B------:R-:W-:-:S03]  /*14dc0*/  UMOV UR4, 0xffffffff ;  /* 0xffffffff00047882 */ /* 0x000fc60000000000 */
[----:B------:R-:W-:Y:S05]  /*14dd0*/  BRA.DIV UR4, `(.L_x_3914) ;  /* 0x0000005604947947 */ /* 0x000fea000b800000 */
[----:B------:R-:W-:-:S13]  /*14de0*/  ELECT P6, URZ, PT ;  /* 0x00000000003f782f */ /* 0x000fda00038c0000 */
.L_x_4064:
[----:B------:R-:W2:Y:S01]  /*14df0*/  LDL R5, [R1+0x28] ;  /* 0x0000280001057983 */ /* 0x000ea20000100800 */
[----:B------:R-:W-:Y:S01]  /*14e00*/  BSSY B1, `(.L_x_3915) ;  /* 0x000000b000017945 */ /* 0x000fe20003800000 */
[----:B------:R-:W0:Y:S01]  /*14e10*/  S2R R9, SR_CgaCtaId ;  /* 0x0000000000097919 */ /* 0x000e220000008800 */
[----:B--2---:R-:W-:-:S05]  /*14e20*/  VIADD R5, R5, 0x1 ;  /* 0x0000000105057836 */ /* 0x004fca0000000000 */
[----:B------:R-:W-:-:S04]  /*14e30*/  LEA.HI R6, R5, R5, RZ, 0x1 ;  /* 0x0000000505067211 */ /* 0x000fc800078f08ff */
[----:B------:R-:W-:-:S05]  /*14e40*/  LOP3.LUT R6, R6, 0xfffffffe, RZ, 0xc0, !PT ;  /* 0xfffffffe06067812 */ /* 0x000fca00078ec0ff */
[----:B------:R-:W-:Y:S01]  /*14e50*/  IMAD.IADD R5, R5, 0x1, -R6 ;  /* 0x0000000105057824 */ /* 0x000fe200078e0a06 */
[----:B------:R-:W-:-:S04]  /*14e60*/  MOV R6, 0x400 ;  /* 0x0000040000067802 */ /* 0x000fc80000000f00 */
[----:B0-----:R-:W-:Y:S02]  /*14e70*/  LEA R9, R9, R6, 0x18 ;  /* 0x0000000609097211 */ /* 0x001fe400078ec0ff */
[----:B------:R-:W-:-:S04]  /*14e80*/  SHF.L.U32 R5, R5, 0x1f, RZ ;  /* 0x0000001f05057819 */ /* 0x000fc800000006ff */
[----:B------:R-:W0:Y:S02]  /*14e90*/  SYNCS.PHASECHK.TRANS64.TRYWAIT P0, [R9+URZ+0x22820], R5 ;  /* 0x02282005090075a7 */ /* 0x000e24000800017f */
[----:B0-----:R-:W-:Y:S05]  /*14ea0*/  @!P0 BRA `(.L_x_3916) ;  /* 0x0000005400808947 */ /* 0x001fea0003800000 */
.L_x_4065:
[----:B------:R-:W-:Y:S05]  /*14eb0*/  BSYNC B1 ;  /* 0x0000000000017941 */ /* 0x000fea0003800000 */
.L_x_3915:
        /* <DEDUP_REMOVED lines=8> */
.L_x_4066:
        /* <DEDUP_REMOVED lines=11> */
.L_x_3920:
        /* <DEDUP_REMOVED lines=19> */
.L_x_4067:
        /* <DEDUP_REMOVED lines=8> */
.L_x_3922:
        /* <DEDUP_REMOVED lines=31> */
.L_x_3918:
[----:B------:R-:W-:Y:S05]  /*15390*/  BSYNC B1 ;  /* 0x0000000000017941 */ /* 0x000fea0003800000 */
.L_x_3917:
        /* <DEDUP_REMOVED lines=12> */
[----:B0-----:R-:W-:Y:S05]  /*15460*/  @!P0 BRA `(.L_x_3912) ;  /* 0x0000000400748947 */ /* 0x001fea0003800000 */
[C---:B------:R-:W-:Y:S02]  /*15470*/  IMAD R5, R2.reuse, 0x60, R20 ;  /* 0x0000006002057824 */ /* 0x040fe400078e0214 */
[----:B------:R-:W-:Y:S02]  /*15480*/  VIADD R2, R2, 0xffffffff ;  /* 0xffffffff02027836 */ /* 0x000fe40000000000 */
[----:B------:R-:W-:-:S07]  /*15490*/  VIADD R5, R5, 0xffffff40 ;  /* 0xffffff4005057836 */ /* 0x000fce0000000000 */
.L_x_3929:
[----:B------:R-:W-:Y:S05]  /*154a0*/  YIELD ;  /* 0x0000000000007946 */ /* 0x000fea0003800000 */
[----:B------:R-:W-:Y:S04]  /*154b0*/  BSSY B1, `(.L_x_3923) ;  /* 0x000004b000017945 */ /* 0x000fe80003800000 */
[----:B0-----:R-:W-:Y:S05]  /*154c0*/  @!P6 BRA `(.L_x_3924) ;  /* 0x000000040024e947 */ /* 0x001fea0003800000 */
[----:B------:R-:W2:Y:S04]  /*154d0*/  LDL R6, [R1+0x4] ;  /* 0x0000040001067983 */ /* 0x000ea80000100800 */
[----:B------:R-:W3:Y:S01]  /*154e0*/  LDL R7, [R1+0xc] ;  /* 0x00000c0001077983 */ /* 0x000ee20000100800 */
[----:B--2---:R-:W-:Y:S01]  /*154f0*/  IMAD R6, R6, 0x8, R9 ;  /* 0x0000000806067824 */ /* 0x004fe200078e0209 */
[----:B---3--:R-:W-:-:S04]  /*15500*/  SHF.L.U32 R7, R7, 0x1f, RZ ;  /* 0x0000001f07077819 */ /* 0x008fc800000006ff */
[----:B------:R-:W0:Y:S02]  /*15510*/  SYNCS.PHASECHK.TRANS64.TRYWAIT P0, [R6+URZ+0x228a0], R7 ;  /* 0x0228a007060075a7 */ /* 0x000e24000800017f */
[----:B0-----:R-:W-:Y:S05]  /*15520*/  @!P0 BRA `(.L_x_3925) ;  /* 0x00000050001c8947 */ /* 0x001fea0003800000 */
.L_x_4068:
        /* <DEDUP_REMOVED lines=11> */
.L_x_3926:
        /* <DEDUP_REMOVED lines=17> */
.L_x_4069:
        /* <DEDUP_REMOVED lines=8> */
.L_x_3928:
        /* <DEDUP_REMOVED lines=31> */
.L_x_3924:
[----:B------:R-:W-:Y:S05]  /*15960*/  BSYNC B1 ;  /* 0x0000000000017941 */ /* 0x000fea0003800000 */
.L_x_3923:
        /* <DEDUP_REMOVED lines=13> */
.L_x_3912:
[----:B------:R-:W-:Y:S05]  /*15a40*/  BSYNC B0 ;  /* 0x0000000000007941 */ /* 0x000fea0003800000 */
.L_x_3911:
[----:B------:R-:W2:Y:S01]  /*15a50*/  LDL R6, [R1+0x1c] ;  /* 0x00001c0001067983 */ /* 0x000ea20000100800 */
        /* <DEDUP_REMOVED lines=9> */
[----:B0-----:R-:W0:Y:S01]  /*15af0*/  S2R R7, SR_LANEID ;  /* 0x0000000000077919 */ /* 0x001e220000000000 */
[----:B------:R-:W-:Y:S01]  /*15b00*/  VOTEU.ANY UR4, UPT, PT ;  /* 0x0000000000047886 */ /* 0x000fe200038e0100 */
[----:B------:R-:W1:Y:S01]  /*15b10*/  LDC.64 R2, c[0x0][0xc38] ;  /* 0x00030e00ff027b82 */ /* 0x000e620000000a00 */
[----:B------:R-:W0:Y:S08]  /*15b20*/  FLO.U32 R0, UR4 ;  /* 0x0000000400007d00 */ /* 0x000e3000080e0000 */
[----:B------:R-:W1:Y:S01]  /*15b30*/  POPC R5, UR4 ;  /* 0x0000000400057d09 */ /* 0x000e620008000000 */
[----:B0-----:R-:W-:-:S13]  /*15b40*/  ISETP.EQ.U32.AND P0, PT, R0, R7, PT ;  /* 0x000000070000720c */ /* 0x001fda0003f02070 */
[----:B-1----:R-:W2:Y:S01]  /*15b50*/  @P0 ATOMG.E.ADD.STRONG.GPU PT, R3, desc[UR40][R2.64], R5 ;  /* 0x00000005020309a8 */ /* 0x002ea200081ee1e8 */
[----:B------:R-:W0:Y:S02]  /*15b60*/  S2R R4, SR_LTMASK ;  /* 0x0000000000047919 */ /* 0x000e240000003900 */
[----:B0-----:R-:W-:-:S04]  /*15b70*/  LOP3.LUT R4, R4, UR4, RZ, 0xc0, !PT ;  /* 0x0000000404047c12 */ /* 0x001fc8000f8ec0ff */
[----:B------:R-:W0:Y:S01]  /*15b80*/  POPC R7, R4 ;  /* 0x0000000400077309 */ /* 0x000e220000000000 */
[----:B--2---:R-:W0:Y:S02]  /*15b90*/  SHFL.IDX PT, R0, R3, R0, 0x1f ;  /* 0x00001f0003007589 */ /* 0x004e2400000e0000 */
[----:B0-----:R-:W-:Y:S01]  /*15ba0*/  IADD3 R16, R0, UR37, R7 ;  /* 0x0000002500107c10 */ /* 0x001fe2000fffe007 */
[----:B------:R-:W-:Y:S06]  /*15bb0*/  BRA `(.L_x_3932) ;  /* 0x0000002800447947 */ /* 0x000fec0003800000 */
.L_x_3931:
        /* <DEDUP_REMOVED lines=12> */
[----:B0-----:R-:W-:Y:S01]  /*15c80*/  MOV R7, UR9 ;  /* 0x0000000900077c02 */ /* 0x001fe20008000f00 */
        /* <DEDUP_REMOVED lines=10> */
.L_x_3933:
        /* <DEDUP_REMOVED lines=12> */
[----:B0-----:R-:W-:-:S02]  /*15df0*/  IMAD.U32 R7, RZ, RZ, UR9 ;  /* 0x00000009ff077e24 */ /* 0x001fc4000f8e00ff */
[----:B------:R-:W-:Y:S02]  /*15e00*/  IMAD.U32 R10, RZ, RZ, UR4 ;  /* 0x00000004ff0a7e24 */ /* 0x000fe4000f8e00ff */
[----:B------:R-:W-:Y:S02]  /*15e10*/  IMAD.U32 R11, RZ, RZ, UR5 ;  /* 0x00000005ff0b7e24 */ /* 0x000fe4000f8e00ff */
[----:B------:R-:W-:Y:S02]  /*15e20*/  IMAD.MOV.U32 R8, RZ, RZ, 0x70 ;  /* 0x00000070ff087424 */ /* 0x000fe400078e00ff */
[----:B------:R-:W-:Y:S02]  /*15e30*/  IMAD.MOV.U32 R12, RZ, RZ, 0x1 ;  /* 0x00000001ff0c7424 */ /* 0x000fe400078e00ff */
[----:B-1----:R-:W-:-:S07]  /*15e40*/  IMAD.MOV.U32 R13, RZ, RZ, RZ ;  /* 0x000000ffff0d7224 */ /* 0x002fce00078e00ff */
[----:B------:R-:W-:-:S07]  /*15e50*/  LEPC R20, `(.L_x_3935) ;  /* 0x000000001014794e */ /* 0x000fce0000000000 */
[----:B--2---:R-:W-:Y:S05]  /*15e60*/  CALL.ABS.NOINC R2 ;  /* 0x0000000002007343 */ /* 0x004fea0003c00000 */
.L_x_3935:
        /* <DEDUP_REMOVED lines=16> */
.L_x_3934:
[----:B------:R-:W2:Y:S01]  /*15f70*/  LDL.LU R2, [R1+0x20] ;  /* 0x0000200001027983 */ /* 0x000ea20000300800 */
[----:B------:R-:W-:-:S03]  /*15f80*/  ULDC.64 UR4, c[0x0][0x9f8] ;  /* 0x00027e0000047ab9 */ /* 0x000fc60000000a00 */
[----:B------:R-:W3:Y:S04]  /*15f90*/  LDL.LU R0, [R1+0x24] ;  /* 0x0000240001007983 */ /* 0x000ee80000300800 */
[----:B------:R-:W4:Y:S04]  /*15fa0*/  LDL.LU R4, [R1+0x2c] ;  /* 0x00002c0001047983 */ /* 0x000f280000300800 */
[----:B0-----:R-:W4:Y:S01]  /*15fb0*/  LDL.LU R7, [R1+0x18] ;  /* 0x0000180001077983 */ /* 0x001f220000300800 */
        /* <DEDUP_REMOVED lines=26> */
.L_x_3936:
        /* <DEDUP_REMOVED lines=19> */
.L_x_4072:
[----:B------:R-:W-:Y:S01]  /*16290*/  UMOV UR4, 0xffffffff ;  /* 0xffffffff00047882 */ /* 0x000fe20000000000 */
[----:B------:R-:W-:Y:S02]  /*162a0*/  SHF.R.S32.HI R8, RZ, 0x1f, R0 ;  /* 0x0000001fff087819 */ /* 0x000fe40000011400 */
[----:B------:R-:W-:Y:S05]  /*162b0*/  BRA.DIV UR4, `(.L_x_3938) ;  /* 0x0000004604147947 */ /* 0x000fea000b800000 */
[----:B------:R-:W-:-:S13]  /*162c0*/  ELECT P6, URZ, PT ;  /* 0x00000000003f782f */ /* 0x000fda00038c0000 */
.L_x_4075:
[----:B------:R-:W-:Y:S05]  /*162d0*/  @!P6 BRA `(.L_x_3939) ;  /* 0x0000000000fce947 */ /* 0x000fea0003800000 */
[----:B------:R-:W-:-:S04]  /*162e0*/  ISETP.NE.U32.AND P0, PT, R20, RZ, PT ;  /* 0x000000ff1400720c */ /* 0x000fc80003f05070 */
[----:B------:R-:W-:-:S13]  /*162f0*/  ISETP.NE.AND.EX P0, PT, R21, RZ, PT, P0 ;  /* 0x000000ff1500720c */ /* 0x000fda0003f05300 */
[----:B------:R-:W-:Y:S05]  /*16300*/  @!P0 BRA `(.L_x_3940) ;  /* 0x0000000000488947 */ /* 0x000fea0003800000 */
[----:B------:R-:W0:Y:S01]  /*16310*/  LDC R9, c[0x0][0x41c] ;  /* 0x00010700ff097b82 */ /* 0x000e220000000800 */
        /* <DEDUP_REMOVED lines=17> */
.L_x_3940:
        /* <DEDUP_REMOVED lines=9> */
.L_x_4076:
[----:B------:R-:W1:Y:S02]  /*164c0*/  S2R R9, SR_TID.X ;  /* 0x0000000000097919 */ /* 0x000e640000002100 */
[----:B-1----:R-:W-:-:S04]  /*164d0*/  LOP3.LUT R9, R9, 0x7f, RZ, 0xc0, !PT ;  /* 0x0000007f09097812 */ /* 0x002fc800078ec0ff */
[----:B------:R-:W-:-:S13]  /*164e0*/  ISETP.NE.AND P0, PT, R9, RZ, PT ;  /* 0x000000ff0900720c */ /* 0x000fda0003f05270 */
[----:B------:R-:W-:Y:S05]  /*164f0*/  @P0 BRA `(.L_x_3942) ;  /* 0x00000000001c0947 */ /* 0x000fea0003800000 */
[----:B------:R-:W1:Y:S01]  /*16500*/  S2R R9, SR_TID.X ;  /* 0x0000000000097919 */ /* 0x000e620000002100 */
[----:B0-----:R-:W-:-:S04]  /*16510*/  MOV R7, 0x3000 ;  /* 0x0000300000077802 */ /* 0x001fc80000000f00 */
[----:B------:R2:W-:Y:S01]  /*16520*/  SYNCS.ARRIVE.TRANS64 RZ, [R5+URZ+0x22830], R7 ;  /* 0x0228300705ff79a7 */ /* 0x0005e2000800003f */
[----:B-1----:R-:W-:-:S04]  /*16530*/  LOP3.LUT R9, R9, 0x1f, RZ, 0xc0, !PT ;  /* 0x0000001f09097812 */ /* 0x002fc800078ec0ff */
[----:B------:R-:W-:-:S13]  /*16540*/  ISETP.NE.AND P1, PT, R9, RZ, PT ;  /* 0x000000ff0900720c */ /* 0x000fda0003f25270 */
[----:B--2---:R-:W-:Y:S05]  /*16550*/  @!P1 BRA `(.L_x_3942) ;  /* 0x0000000000049947 */ /* 0x004fea0003800000 */
[----:B------:R-:W-:Y:S01]  /*16560*/  BPT.TRAP 0x1 ;  /* 0x000000040000795c */ /* 0x000fe20000300000 */
.L_x_3942:
        /* <DEDUP_REMOVED lines=22> */
.L_x_3939:
        /* <DEDUP_REMOVED lines=30> */
.L_x_4077:
[----:B------:R-:W-:Y:S05]  /*168b0*/  BSYNC B0 ;  /* 0x0000000000007941 */ /* 0x000fea0003800000 */
.L_x_3943:
        /* <DEDUP_REMOVED lines=11> */
.L_x_4078:
        /* <DEDUP_REMOVED lines=11> */
.L_x_3948:
        /* <DEDUP_REMOVED lines=37> */
.L_x_3946:
[----:B------:R-:W-:Y:S05]  /*16c70*/  BSYNC B0 ;  /* 0x0000000000007941 */ /* 0x000fea0003800000 */
.L_x_3945:
        /* <DEDUP_REMOVED lines=33> */
[--C-:B------:R-:W-:Y:S01]  /*16e90*/  SHF.R.S32.HI R3, RZ, 0x1f, R2.reuse ;  /* 0x0000001fff037819 */ /* 0x100fe20000011402 */
        /* <DEDUP_REMOVED lines=8> */
.L_x_3955:
[----:B------:R-:W2:Y:S01]  /*16f20*/  S2R R5, SR_CgaCtaId ;  /* 0x0000000000057919 */ /* 0x000ea20000008800 */
[----:B------:R-:W-:-:S04]  /*16f30*/  MOV R3, 0x400 ;  /* 0x0000040000037802 */ /* 0x000fc80000000f00 */
[----:B--2---:R-:W-:Y:S02]  /*16f40*/  LEA R3, R5, R3, 0x18 ;  /* 0x0000000305037211 */ /* 0x004fe400078ec0ff */
[----:B------:R-:W-:-:S03]  /*16f50*/  SHF.L.U32 R5, R9, 0x1f, RZ ;  /* 0x0000001f09057819 */ /* 0x000fc600000006ff */
[----:B------:R-:W-:-:S04]  /*16f60*/  IMAD R3, R12, 0x8, R3 ;  /* 0x000000080c037824 */ /* 0x000fc800078e0203 */
[----:B------:R-:W2:Y:S02]  /*16f70*/  SYNCS.PHASECHK.TRANS64.TRYWAIT P0, [R3+URZ+0x22840], R5 ;  /* 0x02284005030075a7 */ /* 0x000ea4000800017f */
[----:B--2---:R-:W-:Y:S05]  /*16f80*/  @!P0 BRA `(.L_x_3956) ;  /* 0x0000003800488947 */ /* 0x004fea0003800000 */
.L_x_4079:
        /* <DEDUP_REMOVED lines=11> */
.L_x_3957:
[----:B0-----:R-:W3:Y:S01]  /*17040*/  LDL R9, [R1] ;  /* 0x0000000001097983 */ /* 0x001ee20000100800 */
[----:B------:R-:W-:-:S03]  /*17050*/  MOV R11, 0x400 ;  /* 0x00000400000b7802 */ /* 0x000fc60000000f00 */
        /* <DEDUP_REMOVED lines=20> */
.L_x_4080:
        /* <DEDUP_REMOVED lines=8> */
.L_x_3959:
[----:B0-2---:R-:W2:Y:S01]  /*17220*/  LDL R5, [R1] ;  /* 0x0000000001057983 */ /* 0x005ea20000100800 */
[----:B------:R-:W-:Y:S01]  /*17230*/  MOV R9, 0x400 ;  /* 0x0000040000097802 */ /* 0x000fe20000000f00 */
[----:B------:R-:W0:Y:S01]  /*17240*/  S2R R10, SR_CgaCtaId ;  /* 0x00000000000a7919 */ /* 0x000e220000008800 */
[----:B------:R-:W-:Y:S02]  /*17250*/  R2UR UR11, R2 ;  /* 0x00000000020b72ca */ /* 0x000fe400000e0000 */
[----:B------:R-:W-:Y:S01]  /*17260*/  R2UR UR9, R3 ;  /* 0x00000000030972ca */ /* 0x000fe200000e0000 */
[----:B------:R-:W-:Y:S01]  /*17270*/  UIADD3 UR4, UP0, UR38, 0x470, URZ ;  /* 0x0000047026047890 */ /* 0x000fe2000ff1e03f */
[----:B------:R-:W-:Y:S02]  /*17280*/  R2UR UR12, R4 ;  /* 0x00000000040c72ca */ /* 0x000fe400000e0000 */
[----:B------:R-:W-:Y:S01]  /*17290*/  R2UR UR13, R6 ;  /* 0x00000000060d72ca */ /* 0x000fe200000e0000 */
[----:B------:R-:W-:Y:S01]  /*172a0*/  UIADD3.X UR5, URZ, UR39, URZ, UP0, !UPT ;  /* 0x000000273f057290 */ /* 0x000fe200087fe43f */
[----:B0-----:R-:W-:-:S07]  /*172b0*/  LEA R9, R10, R9, 0x18 ;  /* 0x000000090a097211 */ /* 0x001fce00078ec0ff */
        /* <DEDUP_REMOVED lines=24> */
.L_x_3954:
[----:B------:R-:W-:Y:S05]  /*17440*/  BSYNC B2 ;  /* 0x0000000000027941 */ /* 0x000fea0003800000 */
.L_x_3953:
[----:B------:R-:W2:Y:S02]  /*17450*/  LDL.LU R2, [R1+0x1c] ;  /* 0x00001c0001027983 */ /* 0x000ea40000300800 */
[----:B--2---:R-:W-:-:S07]  /*17460*/  VIADD R5, R2, 0xfffffffd ;  /* 0xfffffffd02057836 */ /* 0x004fce0000000000 */
.L_x_3952:
[----:B------:R-:W-:Y:S05]  /*17470*/  BSYNC B1 ;  /* 0x0000000000017941 */ /* 0x000fea0003800000 */
.L_x_3951:
[----:B------:R-:W-:-:S13]  /*17480*/  ISETP.NE.AND P0, PT, R7, RZ, PT ;  /* 0x000000ff0700720c */ /* 0x000fda0003f05270 */
[----:B------:R-:W-:Y:S05]  /*17490*/  @!P0 BRA `(.L_x_3950) ;  /* 0x0000000c009c8947 */ /* 0x000fea0003800000 */
.L_x_3974:
[----:B0-----:R-:W0:Y:S04]  /*174a0*/  LDL.LU R3, [R1] ;  /* 0x0000000001037983 */ /* 0x001e280000300800 */
[----:B------:R-:W2:Y:S01]  /*174b0*/  LDL.LU R2, [R1+0x8] ;  /* 0x0000080001027983 */ /* 0x000ea20000300800 */
[----:B------:R-:W-:Y:S05]  /*174c0*/  YIELD ;  /* 0x0000000000007946 */ /* 0x000fea0003800000 */
[----:B------:R-:W-:Y:S01]  /*174d0*/  BSSY B1, `(.L_x_3960) ;  /* 0x000006d000017945 */ /* 0x000fe20003800000 */
[----:B0-----:R-:W-:-:S04]  /*174e0*/  IADD3 R9, R3, 0x1, RZ ;  /* 0x0000000103097810 */ /* 0x001fc80007ffe0ff */
[----:B------:R-:W-:-:S04]  /*174f0*/  ISETP.NE.AND P0, PT, R9, 0x2, PT ;  /* 0x000000020900780c */ /* 0x000fc80003f05270 */
[----:B------:R-:W-:Y:S02]  /*17500*/  SEL R10, RZ, 0x1, P0 ;  /* 0x00000001ff0a7807 */ /* 0x000fe40000000000 */
[----:B------:R-:W-:Y:S02]  /*17510*/  SEL R9, R9, RZ, P0 ;  /* 0x000000ff09097207 */ /* 0x000fe40000000000 */
[----:B--2---:R-:W-:Y:S01]  /*17520*/  LOP3.LUT R10, R2, R10, RZ, 0x3c, !PT ;  /* 0x0000000a020a7212 */ /* 0x004fe200078e3cff */
[----:B------:R-:W-:Y:S06]  /*17530*/  @!P6 BRA `(.L_x_3961) ;  /* 0x000000040098e947 */ /* 0x000fec0003800000 */
[----:B------:R-:W-:Y:S01]  /*17540*/  ULDC.64 UR4, c[0x0][0x3f8] ;  /* 0x0000fe0000047ab9 */ /* 0x000fe20000000a00 */
[----:B------:R-:W-:Y:S01]  /*17550*/  IMAD.MOV.U32 R11, RZ, RZ, R5 ;  /* 0x000000ffff0b7224 */ /* 0x000fe200078e0005 */
[----:B------:R-:W-:-:S04]  /*17560*/  ISETP.NE.U32.AND P0, PT, RZ, UR4, PT ;  /* 0x00000004ff007c0c */ /* 0x000fc8000bf05070 */
[----:B------:R-:W-:-:S13]  /*17570*/  ISETP.NE.AND.EX P0, PT, RZ, UR5, PT, P0 ;  /* 0x00000005ff007c0c */ /* 0x000fda000bf05300 */
[----:B------:R-:W-:Y:S05]  /*17580*/  @!P0 BRA `(.L_x_3962) ;  /* 0x0000000000448947 */ /* 0x000fea0003800000 */
[----:B------:R-:W0:Y:S01]  /*17590*/  LDC R6, c[0x0][0x41c] ;  /* 0x00010700ff067b82 */ /* 0x000e220000000800 */
[----:B------:R-:W-:Y:S02]  /*175a0*/  ULDC.64 UR6, c[0x0][0x408] ;  /* 0x0001020000067ab9 */ /* 0x000fe40000000a00 */
[----:B------:R-:W-:Y:S01]  /*175b0*/  IMAD R7, R8, UR6, RZ ;  /* 0x0000000608077c24 */ /* 0x000fe2000f8e02ff */
[----:B0-----:R-:W-:-:S13]  /*175c0*/  ISETP.NE.AND P0, PT, R6, 0x1, PT ;  /* 0x000000010600780c */ /* 0x001fda0003f05270 */
[----:B------:R-:W0:Y:S02]  /*175d0*/  @P0 LDC.64 R2, c[0x0][0x420] ;  /* 0x00010800ff020b82 */ /* 0x000e240000000a00 */
[----:B0-----:R-:W-:-:S04]  /*175e0*/  @P0 IMAD.HI.U32 R12, R5, R2, RZ ;  /* 0x00000002050c0227 */ /* 0x001fc800078e00ff */
        /* <DEDUP_REMOVED lines=11> */
.L_x_3962:
[----:B------:R-:W2:Y:S01]  /*176a0*/  S2R R3, SR_CgaCtaId ;  /* 0x0000000000037919 */ /* 0x000ea20000008800 */
[----:B------:R-:W-:-:S04]  /*176b0*/  MOV R2, 0x400 ;  /* 0x0000040000027802 */ /* 0x000fc80000000f00 */
[----:B--2---:R-:W-:Y:S02]  /*176c0*/  LEA R2, R3, R2, 0x18 ;  /* 0x0000000203027211 */ /* 0x004fe400078ec0ff */
[----:B------:R-:W-:-:S03]  /*176d0*/  SHF.L.U32 R3, R10, 0x1f, RZ ;  /* 0x0000001f0a037819 */ /* 0x000fc600000006ff */
[----:B------:R-:W-:-:S04]  /*176e0*/  IMAD R2, R9, 0x8, R2 ;  /* 0x0000000809027824 */ /* 0x000fc800078e0202 */
[----:B------:R-:W2:Y:S02]  /*176f0*/  SYNCS.PHASECHK.TRANS64.TRYWAIT P0, [R2+URZ+0x22840], R3 ;  /* 0x02284003020075a7 */ /* 0x000ea4000800017f */
[----:B--2---:R-:W-:Y:S05]  /*17700*/  @!P0 BRA `(.L_x_3963) ;  /* 0x0000003000908947 */ /* 0x004fea0003800000 */
.L_x_4081:
        /* <DEDUP_REMOVED lines=11> */
.L_x_3964:
[----:B------:R-:W3:Y:S01]  /*177c0*/  LDL R12, [R1+0x10] ;  /* 0x00001000010c7983 */ /* 0x000ee20000100800 */
        /* <DEDUP_REMOVED lines=19> */
[----:B0--3--:R-:W-:Y:S05]  /*17900*/  @!P1 BRA `(.L_x_3965) ;  /* 0x0000003000249947 */ /* 0x009fea0003800000 */
.L_x_4082:
        /* <DEDUP_REMOVED lines=8> */
.L_x_3966:
        /* <DEDUP_REMOVED lines=33> */
.L_x_3961:
[----:B------:R-:W-:Y:S05]  /*17ba0*/  BSYNC B1 ;  /* 0x0000000000017941 */ /* 0x000fea0003800000 */
.L_x_3960:
        /* <DEDUP_REMOVED lines=16> */
[----:B------:R-:W-:Y:S01]  /*17cb0*/  IMAD R7, R8, UR6, RZ ;  /* 0x0000000608077c24 */ /* 0x000fe2000f8e02ff */
        /* <DEDUP_REMOVED lines=8> */
[C---:B------:R-:W-:Y:S02]  /*17d40*/  IMAD R6, R0.reuse, UR7, R7 ;  /* 0x0000000700067c24 */ /* 0x040fe4000f8e0207 */
[----:B------:R-:W-:-:S04]  /*17d50*/  IMAD.WIDE.U32 R2, R0, UR6, R2 ;  /* 0x0000000600027c25 */ /* 0x000fc8000f8e0002 */
[----:B------:R-:W-:Y:S01]  /*17d60*/  IMAD.IADD R3, R6, 0x1, R3 ;  /* 0x0000000106037824 */ /* 0x000fe200078e0203 */
[----:B------:R-:W-:-:S04]  /*17d70*/  LEA R6, P0, R2, UR4, 0x2 ;  /* 0x0000000402067c11 */ /* 0x000fc8000f8010ff */
[----:B------:R-:W-:-:S05]  /*17d80*/  LEA.HI.X R7, R2, UR5, R3, 0x2, P0 ;  /* 0x0000000502077c11 */ /* 0x000fca00080f1403 */
[----:B------:R2:W5:Y:S04]  /*17d90*/  LDG.E R6, desc[UR40][R6.64] ;  /* 0x0000002806067981 */ /* 0x000568000c1e1900 */
.L_x_3969:
[----:B------:R-:W3:Y:S01]  /*17da0*/  S2R R3, SR_CgaCtaId ;  /* 0x0000000000037919 */ /* 0x000ee20000008800 */
[----:B------:R-:W-:-:S04]  /*17db0*/  MOV R2, 0x400 ;  /* 0x0000040000027802 */ /* 0x000fc80000000f00 */
[----:B---3--:R-:W-:Y:S02]  /*17dc0*/  LEA R2, R3, R2, 0x18 ;  /* 0x0000000203027211 */ /* 0x008fe400078ec0ff */
[----:B------:R-:W-:-:S03]  /*17dd0*/  SHF.L.U32 R3, R11, 0x1f, RZ ;  /* 0x0000001f0b037819 */ /* 0x000fc600000006ff */
[----:B------:R-:W-:-:S04]  /*17de0*/  IMAD R2, R12, 0x8, R2 ;  /* 0x000000080c027824 */ /* 0x000fc800078e0202 */
[----:B------:R-:W3:Y:S02]  /*17df0*/  SYNCS.PHASECHK.TRANS64.TRYWAIT P0, [R2+URZ+0x22840], R3 ;  /* 0x02284003020075a7 */ /* 0x000ee4000800017f */
[----:B---3--:R-:W-:Y:S05]  /*17e00*/  @!P0 BRA `(.L_x_3970) ;  /* 0x0000002800f88947 */ /* 0x008fea0003800000 */
.L_x_4083:
        /* <DEDUP_REMOVED lines=11> */
.L_x_3971:
        /* <DEDUP_REMOVED lines=22> */
.L_x_4084:
        /* <DEDUP_REMOVED lines=8> */
.L_x_3973:
        /* <DEDUP_REMOVED lines=34> */
.L_x_3968:
[----:B------:R-:W-:Y:S05]  /*182c0*/  BSYNC B1 ;  /* 0x0000000000017941 */ /* 0x000fea0003800000 */
.L_x_3967:
[C---:B------:R-:W-:Y:S01]  /*182d0*/  ISETP.GT.AND P0, PT, R5.reuse, 0x1, PT ;  /* 0x000000010500780c */ /* 0x040fe20003f04270 */
[----:B------:R-:W-:-:S05]  /*182e0*/  VIADD R2, R5, 0xfffffffe ;  /* 0xfffffffe05027836 */ /* 0x000fca0000000000 */
[----:B------:R-:W-:-:S07]  /*182f0*/  MOV R5, R2 ;  /* 0x0000000200057202 */ /* 0x000fce0000000f00 */
[----:B------:R-:W-:Y:S05]  /*18300*/  @P0 BRA `(.L_x_3974) ;  /* 0xfffffff000640947 */ /* 0x000fea000383ffff */
.L_x_3950:
[----:B------:R-:W-:Y:S05]  /*18310*/  BSYNC B0 ;  /* 0x0000000000007941 */ /* 0x000fea0003800000 */
.L_x_3949:
[----:B------:R-:W2:Y:S01]  /*18320*/  LDL.LU R3, [R1] ;  /* 0x0000000001037983 */ /* 0x000ea20000300800 */
[----:B------:R-:W-:Y:S01]  /*18330*/  BSSY B0, `(.L_x_3975) ;  /* 0x0000016000007945 */ /* 0x000fe20003800000 */
[----:B0-----:R-:W0:Y:S02]  /*18340*/  S2R R2, SR_TID.X ;  /* 0x0000000000027919 */ /* 0x001e240000002100 */
[----:B0-----:R-:W-:-:S04]  /*18350*/  LOP3.LUT R2, R2, 0x1f, RZ, 0xc0, !PT ;  /* 0x0000001f02027812 */ /* 0x001fc800078ec0ff */
        /* <DEDUP_REMOVED lines=18> */
[----:B0-----:R-:W-:-:S07]  /*18480*/  IADD3 R16, R4, UR37, R7 ;  /* 0x0000002504107c10 */ /* 0x001fce000fffe007 */
.L_x_3976:
[----:B------:R-:W-:Y:S05]  /*18490*/  BSYNC B0 ;  /* 0x0000000000007941 */ /* 0x000fea0003800000 */
.L_x_3975:
[----:B0-----:R-:W2:Y:S02]  /*184a0*/  LDL.LU R2, [R1+0x8] ;  /* 0x0000080001027983 */ /* 0x001ea40000300800 */
[----:B--2---:R-:W-:-:S05]  /*184b0*/  LOP3.LUT R2, R2, R0, RZ, 0x3c, !PT ;  /* 0x0000000002027212 */ /* 0x004fca00078e3cff */
[----:B------:R0:W-:Y:S02]  /*184c0*/  STL [R1+0x8], R2 ;  /* 0x0000080201007387 */ /* 0x0001e40000100800 */
.L_x_3932:
[----:B------:R-:W-:Y:S05]  /*184d0*/  BSYNC B6 ;  /* 0x0000000000067941 */ /* 0x000fea0003800000 */
.L_x_3930:
[----:B------:R-:W-:-:S03]  /*184e0*/  UMOV UR4, 0xffffffff ;  /* 0xffffffff00047882 */ /* 0x000fc60000000000 */
[----:B------:R-:W-:Y:S05]  /*184f0*/  BRA.DIV UR4, `(.L_x_3977) ;  /* 0x0000002604647947 */ /* 0x000fea000b800000 */
[----:B------:R2:W3:Y:S04]  /*18500*/  SHFL.IDX PT, R4, R16, RZ, 0x1f ;  /* 0x00001fff10047589 */ /* 0x0004e800000e0000 */
[----:B------:R-:W4:Y:S02]  /*18510*/  SHFL.IDX PT, R16, R16, 0x1, 0x1f ;  /* 0x00201f0010107f89 */ /* 0x000f2400000e0000 */
.L_x_4088:
        /* <DEDUP_REMOVED lines=10> */
[----:B------:R-:W0:Y:S02]  /*185c0*/  LDC.64 R2, c[0x0][0xc58] ;  /* 0x00031600ff027b82 */ /* 0x000e240000000a00 */
[----:B0-----:R-:W-:-:S05]  /*185d0*/  IMAD.WIDE R2, R5, 0x4, R2 ;  /* 0x0000000405027825 */ /* 0x001fca00078e0202 */
[----:B------:R0:W5:Y:S02]  /*185e0*/  LDG.E R17, desc[UR40][R2.64] ;  /* 0x0000002802117981 */ /* 0x000164000c1e1900 */
.L_x_3979:
[----:B------:R-:W-:Y:S05]  /*185f0*/  BSYNC B0 ;  /* 0x0000000000007941 */ /* 0x000fea0003800000 */
.L_x_3978:
        /* <DEDUP_REMOVED lines=22> */
[----:B------:R0:W0:Y:S02]  /*18760*/  SHFL.IDX PT, R14, R2, 0x1f, 0x1f ;  /* 0x03e01f00020e7f89 */ /* 0x00002400000e0000 */
.L_x_4096:
[----:B------:R-:W-:Y:S02]  /*18770*/  ULDC UR4, c[0x0][0xc10] ;  /* 0x0003040000047ab9 */ /* 0x000fe40000000800 */
[----:B------:R-:W-:-:S04]  /*18780*/  IMAD.U32 R5, RZ, RZ, UR4 ;  /* 0x00000004ff057e24 */ /* 0x000fc8000f8e00ff */
[----:B0-----:R-:W-:-:S04]  /*18790*/  IMAD R3, R14, R5, RZ ;  /* 0x000000050e037224 */ /* 0x001fc800078e02ff */
[----:B--2-4-:R-:W-:-:S05]  /*187a0*/  IMAD.IADD R16, R16, 0x1, R3 ;  /* 0x0000000110107824 */ /* 0x014fca00078e0203 */
[----:B---3--:R-:W-:-:S13]  /*187b0*/  ISETP.GT.AND P0, PT, R16, R4, PT ;  /* 0x000000041000720c */ /* 0x008fda0003f04270 */
[----:B------:R-:W-:Y:S05]  /*187c0*/  @P0 BRA `(.L_x_3981) ;  /* 0x0000000000b40947 */ /* 0x000fea0003800000 */
[----:B------:R-:W0:Y:S02]  /*187d0*/  LDC R0, c[0x0][0xc14] ;  /* 0x00030500ff007b82 */ /* 0x000e240000000800 */
.L_x_3986:
[----:B------:R-:W-:-:S05]  /*187e0*/  VIADD R19, R19, 0x1f ;  /* 0x0000001f13137836 */ /* 0x000fca0000000000 */
[----:B0-----:R-:W-:-:S13]  /*187f0*/  ISETP.GE.AND P0, PT, R19, R0, PT ;  /* 0x000000001300720c */ /* 0x001fda0003f06270 */
[----:B------:R-:W-:Y:S05]  /*18800*/  @P0 BRA `(.L_x_3982) ;  /* 0x0000000400ec0947 */ /* 0x000fea0003800000 */
[----:B------:R-:W0:Y:S01]  /*18810*/  S2R R2, SR_TID.X ;  /* 0x0000000000027919 */ /* 0x000e220000002100 */
        /* <DEDUP_REMOVED lines=10> */
.L_x_3984:
[----:B------:R-:W-:Y:S05]  /*188c0*/  BSYNC B0 ;  /* 0x0000000000007941 */ /* 0x000fea0003800000 */
.L_x_3983:
        /* <DEDUP_REMOVED lines=22> */
[----:B------:R0:W2:Y:S02]  /*18a30*/  SHFL.IDX PT, R14, R2, 0x1f, 0x1f ;  /* 0x03e01f00020e7f89 */ /* 0x0000a400000e0000 */
.L_x_4104:
[----:B------:R-:W-:Y:S02]  /*18a40*/  ULDC UR4, c[0x0][0xc10] ;  /* 0x0003040000047ab9 */ /* 0x000fe40000000800 */
[----:B------:R-:W-:-:S04]  /*18a50*/  IMAD.U32 R5, RZ, RZ, UR4 ;  /* 0x00000004ff057e24 */ /* 0x000fc8000f8e00ff */
[----:B--2---:R-:W-:-:S04]  /*18a60*/  IMAD R3, R14, R5, RZ ;  /* 0x000000050e037224 */ /* 0x004fc800078e02ff */
[----:B------:R-:W-:-:S05]  /*18a70*/  IMAD.IADD R16, R3, 0x1, R16 ;  /* 0x0000000103107824 */ /* 0x000fca00078e0210 */
[----:B------:R-:W-:-:S13]  /*18a80*/  ISETP.GT.AND P0, PT, R16, R4, PT ;  /* 0x000000041000720c */ /* 0x000fda0003f04270 */
[----:B------:R-:W-:Y:S05]  /*18a90*/  @!P0 BRA `(.L_x_3986) ;  /* 0xfffffffc00508947 */ /* 0x000fea000383ffff */
.L_x_3981:
        /* <DEDUP_REMOVED lines=8> */
.L_x_4108:
[----:B------:R-:W-:Y:S01]  /*18b20*/  ISETP.NE.AND P0, PT, R3, RZ, PT ;  /* 0x000000ff0300720c */ /* 0x000fe20003f05270 */
[----:B------:R-:W-:-:S12]  /*18b30*/  IMAD.MOV.U32 R7, RZ, RZ, RZ ;  /* 0x000000ffff077224 */ /* 0x000fd800078e00ff */
[----:B------:R-:W-:Y:S05]  /*18b40*/  @!P0 BRA `(.L_x_3988) ;  /* 0x0000000000108947 */ /* 0x000fea0003800000 */
[----:B------:R-:W-:Y:S01]  /*18b50*/  UMOV UR4, 0xffffffff ;  /* 0xffffffff00047882 */ /* 0x000fe20000000000 */
[----:B------:R-:W-:Y:S02]  /*18b60*/  VIADD R12, R6, 0xffffffff ;  /* 0xffffffff060c7836 */ /* 0x000fe40000000000 */
[----:B------:R-:W-:Y:S05]  /*18b70*/  BRA.DIV UR4, `(.L_x_3989) ;  /* 0x0000002604f87947 */ /* 0x000fea000b800000 */
[----:B------:R4:W0:Y:S02]  /*18b80*/  SHFL.IDX PT, R7, R2, R12, 0x1f ;  /* 0x00001f0c02077589 */ /* 0x00082400000e0000 */
.L_x_3988:
[----:B0---4-:R-:W0:Y:S01]  /*18b90*/  LDC.64 R2, c[0x0][0xc68] ;  /* 0x00031a00ff027b82 */ /* 0x011e220000000a00 */
[----:B------:R-:W-:-:S04]  /*18ba0*/  IMAD.IADD R19, R6, 0x1, R19 ;  /* 0x0000000106137824 */ /* 0x000fc800078e0213 */
[----:B0-----:R-:W-:-:S05]  /*18bb0*/  IMAD.WIDE R2, R19, 0x4, R2 ;  /* 0x0000000413027825 */ /* 0x001fca00078e0202 */
[----:B------:R0:W2:Y:S01]  /*18bc0*/  LDG.E R8, desc[UR40][R2.64] ;  /* 0x0000002802087981 */ /* 0x0000a2000c1e1900 */
[----:B------:R-:W-:-:S04]  /*18bd0*/  IMAD R16, R7, R5, R16 ;  /* 0x0000000507107224 */ /* 0x000fc800078e0210 */
[----:B------:R-:W-:Y:S02]  /*18be0*/  IMAD.IADD R7, R4, 0x1, -R16 ;  /* 0x0000000104077824 */ /* 0x000fe400078e0a10 */
[----:B0-----:R-:W-:Y:S02]  /*18bf0*/  IMAD.MOV.U32 R2, RZ, RZ, RZ ;  /* 0x000000ffff027224 */ /* 0x001fe400078e00ff */
[----:B--23--:R-:W-:-:S05]  /*18c00*/  IMAD R6, R17, R8, RZ ;  /* 0x0000000811067224 */ /* 0x00cfca00078e02ff */
        /* <DEDUP_REMOVED lines=19> */
[----:B------:R-:W-:-:S04]  /*18d40*/  ISETP.GE.AND P0, PT, R3, RZ, PT ;  /* 0x000000ff0300720c */ /* 0x000fc80003f06270 */
[----:B------:R-:W-:-:S09]  /*18d50*/  MOV R9, R2 ;  /* 0x0000000200097202 */ /* 0x000fd20000000f00 */
        /* <DEDUP_REMOVED lines=8> */
[----:B------:R-:W-:Y:S02]  /*18de0*/  IMAD.MOV.U32 R2, RZ, RZ, RZ ;  /* 0x000000ffff027224 */ /* 0x000fe400078e00ff */
[----:B------:R-:W-:Y:S01]  /*18df0*/  IMAD.IADD R4, R6, 0x1, R4 ;  /* 0x0000000106047824 */ /* 0x000fe200078e0204 */
[----:B------:R-:W-:-:S04]  /*18e00*/  IABS R8, R5 ;  /* 0x0000000500087213 */ /* 0x000fc80000000000 */
[----:B------:R-:W0:Y:S08]  /*18e10*/  I2F.RP R10, R8 ;  /* 0x00000008000a7306 */ /* 0x000e300000209400 */
[----:B0-----:R-:W0:Y:S02]  /*18e20*/  MUFU.RCP R10, R10 ;  /* 0x0000000a000a7308 */ /* 0x001e240000001000 */
[----:B0-----:R-:W-:-:S06]  /*18e30*/  VIADD R11, R10, 0xffffffe ;  /* 0x0ffffffe0a0b7836 */ /* 0x001fcc0000000000 */
[----:B------:R-:W0:Y:S02]  /*18e40*/  F2I.FTZ.U32.TRUNC.NTZ R3, R11 ;  /* 0x0000000b00037305 */ /* 0x000e24000021f000 */
[----:B0-----:R-:W-:-:S04]  /*18e50*/  IMAD.MOV R7, RZ, RZ, -R3 ;  /* 0x000000ffff077224 */ /* 0x001fc800078e0a03 */
[----:B------:R-:W-:-:S04]  /*18e60*/  IMAD R7, R7, R8, RZ ;  /* 0x0000000807077224 */ /* 0x000fc800078e02ff */
        /* <DEDUP_REMOVED lines=21> */
.L_x_3982:
[----:B------:R-:W-:Y:S01]  /*18fc0*/  UMOV UR4, URZ ;  /* 0x0000003f00047c82 */ /* 0x000fe20008000000 */
[----:B------:R-:W-:Y:S01]  /*18fd0*/  UMOV UR5, URZ ;  /* 0x0000003f00057c82 */ /* 0x000fe20008000000 */
[----:B------:R-:W-:Y:S01]  /*18fe0*/  ULDC UR6, c[0x0][0xc14] ;  /* 0x0003050000067ab9 */ /* 0x000fe20000000800 */
[----:B------:R-:W-:Y:S01]  /*18ff0*/  IMAD.MOV.U32 R16, RZ, RZ, R4 ;  /* 0x000000ffff107224 */ /* 0x000fe200078e0004 */
[----:B------:R-:W-:Y:S01]  /*19000*/  MOV R18, UR5 ;  /* 0x0000000500127c02 */ /* 0x000fe20008000f00 */
[----:B------:R-:W-:Y:S02]  /*19010*/  IMAD.U32 R17, RZ, RZ, UR4 ;  /* 0x00000004ff117e24 */ /* 0x000fe4000f8e00ff */
[----:B------:R-:W-:-:S07]  /*19020*/  IMAD.U32 R19, RZ, RZ, UR6 ;  /* 0x00000006ff137e24 */ /* 0x000fce000f8e00ff */
.L_x_3990:
[----:B------:R-:W0:Y:S01]  /*19030*/  S2R R2, SR_TID.X ;  /* 0x0000000000027919 */ /* 0x000e220000002100 */
        /* <DEDUP_REMOVED lines=11> */
.L_x_3907:
        /* <DEDUP_REMOVED lines=12> */
.L_x_4111:
[----:B------:R-:W-:Y:S05]  /*191b0*/  BSYNC B0 ;  /* 0x0000000000007941 */ /* 0x000fea0003800000 */
.L_x_3992:
[----:B------:R-:W-:-:S03]  /*191c0*/  UMOV UR4, 0xffffffff ;  /* 0xffffffff00047882 */ /* 0x000fc60000000000 */
[----:B------:R-:W-:Y:S05]  /*191d0*/  BRA.DIV UR4, `(.L_x_3994) ;  /* 0x00000022049c7947 */ /* 0x000fea000b800000 */
[----:B------:R-:W2:Y:S02]  /*191e0*/  S2R R2, SR_TID.X ;  /* 0x0000000000027919 */ /* 0x000ea40000002100 */
[----:B--2---:R-:W-:-:S04]  /*191f0*/  SHF.R.U32.HI R2, RZ, 0x5, R2 ;  /* 0x00000005ff027819 */ /* 0x004fc80000011602 */
[----:B------:R-:W-:-:S05]  /*19200*/  LOP3.LUT R2, R2, 0x3, RZ, 0xc0, !PT ;  /* 0x0000000302027812 */ /* 0x000fca00078ec0ff */
[----:B------:R2:W3:Y:S02]  /*19210*/  SHFL.IDX PT, R14, R2, RZ, 0x1f ;  /* 0x00001fff020e7589 */ /* 0x0004e400000e0000 */
.L_x_4114:
[----:B---3--:R-:W-:-:S13]  /*19220*/  ISETP.NE.AND P0, PT, R14, RZ, PT ;  /* 0x000000ff0e00720c */ /* 0x008fda0003f05270 */
[----:B------:R-:W-:Y:S05]  /*19230*/  @P0 BRA `(.L_x_3745) ;  /* 0x0000000000940947 */ /* 0x000fea0003800000 */
[----:B------:R-:W-:-:S03]  /*19240*/  UMOV UR4, 0xffffffff ;  /* 0xffffffff00047882 */ /* 0x000fc60000000000 */
[----:B------:R-:W-:Y:S05]  /*19250*/  BRA.DIV UR4, `(.L_x_3995) ;  /* 0x0000002204b07947 */ /* 0x000fea000b800000 */
[----:B------:R-:W-:-:S13]  /*19260*/  ELECT P6, URZ, PT ;  /* 0x00000000003f782f */ /* 0x000fda00038c0000 */
.L_x_4117:
[----:B------:R-:W-:Y:S05]  /*19270*/  @!P6 BRA `(.L_x_3745) ;  /* 0x000000000084e947 */ /* 0x000fea0003800000 */
[----:B------:R-:W-:-:S06]  /*19280*/  ULOP3.LUT UR4, UR36, 0x2, URZ, 0xfc, !UPT ;  /* 0x0000000224047892 */ /* 0x000fcc000f8efc3f */
[----:B--2---:R-:W-:-:S05]  /*19290*/  IMAD.U32 R2, RZ, RZ, UR4 ;  /* 0x00000004ff027e24 */ /* 0x004fca000f8e00ff */
[----:B------:R-:W-:-:S13]  /*192a0*/  ISETP.NE.AND P2, PT, R2, 0x3, PT ;  /* 0x000000030200780c */ /* 0x000fda0003f45270 */
[----:B------:R-:W-:Y:S05]  /*192b0*/  @!P2 BRA `(.L_x_3996) ;  /* 0x000000000004a947 */ /* 0x000fea0003800000 */
[----:B------:R-:W-:Y:S01]  /*192c0*/  BPT.TRAP 0x1 ;  /* 0x000000040000795c */ /* 0x000fe20000300000 */
.L_x_3996:
        /* <DEDUP_REMOVED lines=14> */
.L_x_4118:
[----:B------:R-:W2:Y:S02]  /*193b0*/  SYNCS.PHASECHK.TRANS64.TRYWAIT P0, [R7+URZ], R2 ;  /* 0x00000002070075a7 */ /* 0x000ea4000800017f */
[----:B--2---:R-:W-:Y:S05]  /*193c0*/  @!P0 BRA `(.L_x_3998) ;  /* 0x0000002000888947 */ /* 0x004fea0003800000 */
.L_x_4119:
[----:B------:R-:W-:Y:S05]  /*193d0*/  @!P2 BRA `(.L_x_3999) ;  /* 0x000000000004a947 */ /* 0x000fea0003800000 */
[----:B------:R-:W-:Y:S01]  /*193e0*/  BPT.TRAP 0x1 ;  /* 0x000000040000795c */ /* 0x000fe20000300000 */
.L_x_3999:
[----:B------:R-:W3:Y:S01]  /*193f0*/  LDL.LU R4, [R1] ;  /* 0x0000000001047983 */ /* 0x000ee20000300800 */
[----:B------:R-:W-:-:S04]  /*19400*/  VIADD R0, R0, 0x22860 ;  /* 0x0002286000007836 */ /* 0x000fc80000000000 */
[----:B---3--:R-:W-:-:S04]  /*19410*/  IMAD R4, R4, 0x8, R0 ;  /* 0x0000000804047824 */ /* 0x008fc800078e0200 */
[----:B------:R-:W3:Y:S02]  /*19420*/  SYNCS.PHASECHK.TRANS64.TRYWAIT P0, [R4+URZ], R5 ;  /* 0x00000005040075a7 */ /* 0x000ee4000800017f */
[----:B---3--:R-:W-:Y:S05]  /*19430*/  @!P0 BRA `(.L_x_4000) ;  /* 0x0000002000808947 */ /* 0x008fea0003800000 */
.L_x_4120:
[----:B------:R-:W-:-:S07]  /*19440*/  IMAD R3, R3, 0x8, R0 ;  /* 0x0000000803037824 */ /* 0x000fce00078e0200 */
.L_x_4001:
[----:B----4-:R4:W0:Y:S02]  /*19450*/  SYNCS.PHASECHK.TRANS64.TRYWAIT P0, [R3+URZ], R2 ;  /* 0x00000002030075a7 */ /* 0x010824000800017f */
[----:B0-----:R-:W-:Y:S05]  /*19460*/  @!P0 NANOSLEEP.SYNCS 0x989680 ;  /* 0x009896800000895d */ /* 0x001fea0003900000 */
[----:B------:R-:W0:Y:S02]  /*19470*/  @!P0 SYNCS.PHASECHK.TRANS64 P0, [R3+URZ], R2 ;  /* 0x00000002030085a7 */ /* 0x000e24000800007f */
[----:B0-----:R-:W-:Y:S05]  /*19480*/  @!P0 BRA `(.L_x_4001) ;  /* 0xfffffffc00f08947 */ /* 0x001fea000383ffff */
.L_x_3745:
[----:B------:R-:W-:Y:S05]  /*19490*/  BSYNC B7 ;  /* 0x0000000000077941 */ /* 0x000fea0003800000 */
.L_x_3742:
[----:B------:R-:W-:Y:S05]  /*194a0*/  EXIT ;  /* 0x000000000000794d */ /* 0x000fea0003800000 */
.L_x_3763:
[----:B0-----:R0:W1:Y:S02]  /*194b0*/  SYNCS.PHASECHK.TRANS64.TRYWAIT P6, [R88+URZ+0x22890], R101 ;  /* 0x02289065580075a7 */ /* 0x00106400080c017f */
[----:B-1----:R-:W-:Y:S05]  /*194c0*/  @!P6 NANOSLEEP.SYNCS 0x989680 ;  /* 0x009896800000e95d */ /* 0x002fea0003900000 */
[----:B------:R-:W1:Y:S02]  /*194d0*/  @!P6 SYNCS.PHASECHK.TRANS64 P6, [R88+URZ+0x22890], R101 ;  /* 0x022890655800e5a7 */ /* 0x000e6400080c007f */
[----:B-1----:R-:W-:Y:S05]  /*194e0*/  @!P6 BRA `(.L_x_3763) ;  /* 0xfffffffc00f0e947 */ /* 0x002fea000383ffff */
[----:B------:R-:W-:Y:S05]  /*194f0*/  BRA `(.L_x_4002) ;  /* 0xfffffe9400b07947 */ /* 0x000fea000383ffff */
.L_x_3781:
[----:B0-----:R0:W1:Y:S02]  /*19500*/  SYNCS.PHASECHK.TRANS64.TRYWAIT P5, [R88+URZ+0x22890], R101 ;  /* 0x02289065580075a7 */ /* 0x00106400080a017f */
[----:B-1----:R-:W-:Y:S05]  /*19510*/  @!P5 NANOSLEEP.SYNCS 0x989680 ;  /* 0x009896800000d95d */ /* 0x002fea0003900000 */
[----:B------:R-:W1:Y:S02]  /*19520*/  @!P5 SYNCS.PHASECHK.TRANS64 P5, [R88+URZ+0x22890], R101 ;  /* 0x022890655800d5a7 */ /* 0x000e6400080a007f */
[----:B-1----:R-:W-:Y:S05]  /*19530*/  @!P5 BRA `(.L_x_3781) ;  /* 0xfffffffc00f0d947 */ /* 0x002fea000383ffff */
[----:B------:R-:W-:Y:S05]  /*19540*/  BRA `(.L_x_4003) ;  /* 0xfffffea800647947 */ /* 0x000fea000383ffff */
.L_x_3790:
[----:B0-----:R0:W1:Y:S02]  /*19550*/  SYNCS.PHASECHK.TRANS64.TRYWAIT P4, [R88+URZ+0x22890], R101 ;  /* 0x02289065580075a7 */ /* 0x001064000808017f */
[----:B-1----:R-:W-:Y:S05]  /*19560*/  @!P4 NANOSLEEP.SYNCS 0x989680 ;  /* 0x009896800000c95d */ /* 0x002fea0003900000 */
[----:B------:R-:W1:Y:S02]  /*19570*/  @!P4 SYNCS.PHASECHK.TRANS64 P4, [R88+URZ+0x22890], R101 ;  /* 0x022890655800c5a7 */ /* 0x000e64000808007f */
[----:B-1----:R-:W-:Y:S05]  /*19580*/  @!P4 BRA `(.L_x_3790) ;  /* 0xfffffffc00f0c947 */ /* 0x002fea000383ffff */
[----:B------:R-:W-:Y:S05]  /*19590*/  BRA `(.L_x_4004) ;  /* 0xfffffeb800907947 */ /* 0x000fea000383ffff */
.L_x_3796:
[----:B-1----:R1:W2:Y:S02]  /*195a0*/  SYNCS.PHASECHK.TRANS64.TRYWAIT P3, [R88+URZ+0x228b0], R101 ;  /* 0x0228b065580075a7 */ /* 0x0022a4000806017f */
[----:B--2---:R-:W-:Y:S05]  /*195b0*/  @!P3 NANOSLEEP.SYNCS 0x989680 ;  /* 0x009896800000b95d */ /* 0x004fea0003900000 */
[----:B------:R-:W2:Y:S02]  /*195c0*/  @!P3 SYNCS.PHASECHK.TRANS64 P3, [R88+URZ+0x228b0], R101 ;  /* 0x0228b0655800b5a7 */ /* 0x000ea4000806007f */
[----:B--2---:R-:W-:Y:S05]  /*195d0*/  @!P3 BRA `(.L_x_3796) ;  /* 0xfffffffc00f0b947 */ /* 0x004fea000383ffff */
[----:B------:R-:W-:Y:S05]  /*195e0*/  BRA `(.L_x_4005) ;  /* 0xfffffebc00207947 */ /* 0x000fea000383ffff */
.L_x_3804:
[----:B------:R-:W0:Y:S01]  /*195f0*/  S2R R10, SR_TID.X ;  /* 0x00000000000a7919 */ /* 0x000e220000002100 */
[----:B------:R-:W-:Y:S01]  /*19600*/  BSSY B0, `(.L_x_4006) ;  /* 0x000000c000007945 */ /* 0x000fe20003800000 */
[----:B------:R-:W-:Y:S01]  /*19610*/  IMAD.MOV.U32 R12, RZ, RZ, RZ ;  /* 0x000000ffff0c7224 */ /* 0x000fe200078e00ff */
[----:B------:R-:W-:Y:S01]  /*19620*/  MOV R15, 0xffffffff ;  /* 0xffffffff000f7802 */ /* 0x000fe20000000f00 */
[----:B0-----:R-:W-:-:S05]  /*19630*/  VIADD R11, R10, 0xffffff80 ;  /* 0xffffff800a0b7836 */ /* 0x001fca0000000000 */
[----:B------:R-:W-:-:S04]  /*19640*/  SHF.R.S32.HI R10, RZ, 0x1f, R11 ;  /* 0x0000001fff0a7819 */ /* 0x000fc8000001140b */
[----:B------:R-:W-:Y:S01]  /*19650*/  LEA.HI R10, R10, R11, RZ, 0x7 ;  /* 0x0000000b0a0a7211 */ /* 0x000fe200078f38ff */
[----:B------:R-:W-:-:S03]  /*19660*/  IMAD.MOV.U32 R11, RZ, RZ, 0x1f ;  /* 0x0000001fff0b7424 */ /* 0x000fc600078e00ff */
[----:B------:R-:W-:-:S05]  /*19670*/  SHF.R.S32.HI R10, RZ, 0x7, R10 ;  /* 0x00000007ff0a7819 */ /* 0x000fca000001140a */
[----:B------:R-:W-:-:S07]  /*19680*/  IMAD.MOV.U32 R13, RZ, RZ, R10 ;  /* 0x000000ffff0d7224 */ /* 0x000fce00078e000a */
[----:B-----5:R-:W-:Y:S05]  /*19690*/  WARPSYNC.COLLECTIVE R15, `(.L_x_4007) ;  /* 0x000000000f087348 */ /* 0x020fea0003c00000 */
[----:B------:R0:W1:Y:S02]  /*196a0*/  SHFL.IDX P6, R14, R13, R12, R11 ;  /* 0x0000000c0d0e7389 */ /* 0x00006400000c000b */
[----:B01---5:R-:W-:Y:S01]  /*196b0*/  ENDCOLLECTIVE ;  /* 0x000000000000791b */ /* 0x023fe20003800000 */
.L_x_4007:
[----:B------:R-:W-:Y:S05]  /*196c0*/  BSYNC B0 ;  /* 0x0000000000007941 */ /* 0x000fea0003800000 */
.L_x_4006:
[----:B------:R-:W-:Y:S05]  /*196d0*/  BRA `(.L_x_4008) ;  /* 0xfffffec400c07947 */ /* 0x000fea000383ffff */
.L_x_3820:
        /* <DEDUP_REMOVED lines=8> */
.L_x_4010:
[----:B------:R-:W-:Y:S05]  /*19760*/  BSYNC B1 ;  /* 0x0000000000017941 */ /* 0x000fea0003800000 */
.L_x_4009:
[----:B------:R-:W-:Y:S05]  /*19770*/  BRA `(.L_x_4011) ;  /* 0xfffffed400047947 */ /* 0x000fea000383ffff */
.L_x_3821:
        /* <DEDUP_REMOVED lines=8> */
.L_x_4013:
[----:B------:R-:W-:Y:S05]  /*19800*/  BSYNC B1 ;  /* 0x0000000000017941 */ /* 0x000fea0003800000 */
.L_x_4012:
[----:B------:R-:W-:Y:S05]  /*19810*/  BRA `(.L_x_4014) ;  /* 0xfffffed000e47947 */ /* 0x000fea000383ffff */
.L_x_3822:
        /* <DEDUP_REMOVED lines=8> */
.L_x_4016:
[----:B------:R-:W-:Y:S05]  /*198a0*/  BSYNC B1 ;  /* 0x0000000000017941 */ /* 0x000fea0003800000 */
.L_x_4015:
[----:B------:R-:W-:Y:S05]  /*198b0*/  BRA `(.L_x_4017) ;  /* 0xfffffed000c47947 */ /* 0x000fea000383ffff */
.L_x_3823:
[----:B------:R-:W-:Y:S01]  /*198c0*/  BSSY B1, `(.L_x_4018) ;  /* 0x0000008000017945 */ /* 0x000fe20003800000 */
[----:B------:R-:W-:Y:S01]  /*198d0*/  IMAD.MOV.U32 R13, RZ, RZ, R0 ;  /* 0x000000ffff0d7224 */ /* 0x000fe200078e0000 */
[----:B------:R-:W-:Y:S01]  /*198e0*/  MOV R15, 0xffffffff ;  /* 0xffffffff000f7802 */ /* 0x000fe20000000f00 */
[----:B------:R-:W-:Y:S02]  /*198f0*/  IMAD.MOV.U32 R12, RZ, RZ, RZ ;  /* 0x000000ffff0c7224 */ /* 0x000fe400078e00ff */
[----:B------:R-:W-:-:S07]  /*19900*/  IMAD.MOV.U32 R11, RZ, RZ, 0x1c1f ;  /* 0x00001c1fff0b7424 */ /* 0x000fce00078e00ff */
[----:B-----5:R-:W-:Y:S05]  /*19910*/  WARPSYNC.COLLECTIVE R15, `(.L_x_4019) ;  /* 0x000000000f087348 */ /* 0x020fea0003c00000 */
[----:B------:R0:W1:Y:S02]  /*19920*/  SHFL.IDX P6, R14, R13, R12, R11 ;  /* 0x0000000c0d0e7389 */ /* 0x00006400000c000b */
[----:B01---5:R-:W-:Y:S01]  /*19930*/  ENDCOLLECTIVE ;  /* 0x000000000000791b */ /* 0x023fe20003800000 */
.L_x_4019:
[----:B------:R-:W-:Y:S05]  /*19940*/  BSYNC B1 ;  /* 0x0000000000017941 */ /* 0x000fea0003800000 */
.L_x_4018:
[----:B------:R-:W-:Y:S05]  /*19950*/  BRA `(.L_x_4020) ;  /* 0xfffffed000a47947 */ /* 0x000fea000383ffff */
.L_x_3824:
        /* <DEDUP_REMOVED lines=8> */
.L_x_4022:
[----:B------:R-:W-:Y:S05]  /*199e0*/  BSYNC B1 ;  /* 0x0000000000017941 */ /* 0x000fea0003800000 */
.L_x_4021:
[----:B------:R-:W-:Y:S05]  /*199f0*/  BRA `(.L_x_4023) ;  /* 0xfffffed000847947 */ /* 0x000fea000383ffff */
.L_x_3825:
        /* <DEDUP_REMOVED lines=8> */
.L_x_4025:
[----:B------:R-:W-:Y:S05]  /*19a80*/  BSYNC B1 ;  /* 0x0000000000017941 */ /* 0x000fea0003800000 */
.L_x_4024:
[----:B------:R-:W-:Y:S05]  /*19a90*/  BRA `(.L_x_4026) ;  /* 0xfffffed000647947 */ /* 0x000fea000383ffff */
.L_x_3826:
        /* <DEDUP_REMOVED lines=8> */
.L_x_4028:
[----:B------:R-:W-:Y:S05]  /*19b20*/  BSYNC B1 ;  /* 0x0000000000017941 */ /* 0x000fea0003800000 */
.L_x_4027:
[----:B------:R-:W-:Y:S05]  /*19b30*/  BRA `(.L_x_4029) ;  /* 0xfffffed000447947 */ /* 0x000fea000383ffff */
.L_x_3827:
[----:B------:R-:W-:Y:S01]  /*19b40*/  BSSY B1, `(.L_x_4030) ;  /* 0x0000008000017945 */ /* 0x000fe20003800000 */
[----:B------:R-:W-:Y:S01]  /*19b50*/  IMAD.MOV.U32 R13, RZ, RZ, R0 ;  /* 0x000000ffff0d7224 */ /* 0x000fe200078e0000 */
[----:B------:R-:W-:Y:S01]  /*19b60*/  MOV R15, 0xffffffff ;  /* 0xffffffff000f7802 */ /* 0x000fe20000000f00 */
[----:B------:R-:W-:Y:S02]  /*19b70*/  IMAD.MOV.U32 R12, RZ, RZ, 0x1 ;  /* 0x00000001ff0c7424 */ /* 0x000fe400078e00ff */
[----:B------:R-:W-:-:S07]  /*19b80*/  IMAD.MOV.U32 R11, RZ, RZ, 0x1c1f ;  /* 0x00001c1fff0b7424 */ /* 0x000fce00078e00ff */
[----:B-----5:R-:W-:Y:S05]  /*19b90*/  WARPSYNC.COLLECTIVE R15, `(.L_x_4031) ;  /* 0x000000000f087348 */ /* 0x020fea0003c00000 */
[----:B------:R0:W1:Y:S02]  /*19ba0*/  SHFL.IDX P6, R14, R13, R12, R11 ;  /* 0x0000000c0d0e7389 */ /* 0x00006400000c000b */
[----:B01---5:R-:W-:Y:S01]  /*19bb0*/  ENDCOLLECTIVE ;  /* 0x000000000000791b */ /* 0x023fe20003800000 */
.L_x_4031:
[----:B------:R-:W-:Y:S05]  /*19bc0*/  BSYNC B1 ;  /* 0x0000000000017941 */ /* 0x000fea0003800000 */
.L_x_4030:
[----:B------:R-:W-:Y:S05]  /*19bd0*/  BRA `(.L_x_4032) ;  /* 0xfffffed000247947 */ /* 0x000fea000383ffff */
.L_x_3829:
[----:B0-----:R0:W1:Y:S02]  /*19be0*/  SYNCS.PHASECHK.TRANS64.TRYWAIT P2, [R18+URZ+0x22800], R7 ;  /* 0x02280007120075a7 */ /* 0x001064000804017f */
[----:B-1----:R-:W-:Y:S05]  /*19bf0*/  @!P2 NANOSLEEP.SYNCS 0x989680 ;  /* 0x009896800000a95d */ /* 0x002fea0003900000 */
[----:B------:R-:W1:Y:S02]  /*19c00*/  @!P2 SYNCS.PHASECHK.TRANS64 P2, [R18+URZ+0x22800], R7 ;  /* 0x022800071200a5a7 */ /* 0x000e64000804007f */
[----:B-1----:R-:W-:Y:S05]  /*19c10*/  @!P2 BRA `(.L_x_3829) ;  /* 0xfffffffc00f0a947 */ /* 0x002fea000383ffff */
[----:B------:R-:W-:Y:S05]  /*19c20*/  BRA `(.L_x_4033) ;  /* 0xfffffed000ac7947 */ /* 0x000fea000383ffff */
.L_x_3837:
        /* <DEDUP_REMOVED lines=8> */
.L_x_4035:
[----:B------:R-:W-:Y:S05]  /*19cb0*/  BSYNC B1 ;  /* 0x0000000000017941 */ /* 0x000fea0003800000 */
.L_x_4034:
[----:B------:R-:W-:Y:S05]  /*19cc0*/  BRA `(.L_x_4036) ;  /* 0xfffffee000c87947 */ /* 0x000fea000383ffff */
.L_x_3838:
        /* <DEDUP_REMOVED lines=8> */
.L_x_4038:
[----:B------:R-:W-:Y:S05]  /*19d50*/  BSYNC B1 ;  /* 0x0000000000017941 */ /* 0x000fea0003800000 */
.L_x_4037:
[----:B------:R-:W-:Y:S05]  /*19d60*/  BRA `(.L_x_4039) ;  /* 0xfffffee000a87947 */ /* 0x000fea000383ffff */
.L_x_3839:
        /* <DEDUP_REMOVED lines=8> */
.L_x_4041:
[----:B------:R-:W-:Y:S05]  /*19df0*/  BSYNC B1 ;  /* 0x0000000000017941 */ /* 0x000fea0003800000 */
.L_x_4040:
[----:B------:R-:W-:Y:S05]  /*19e00*/  BRA `(.L_x_4042) ;  /* 0xfffffee000887947 */ /* 0x000fea000383ffff */
.L_x_3840:
        /* <DEDUP_REMOVED lines=8> */
.L_x_4044:
[----:B------:R-:W-:Y:S05]  /*19e90*/  BSYNC B1 ;  /* 0x0000000000017941 */ /* 0x000fea0003800000 */
.L_x_4043:
[----:B------:R-:W-:Y:S05]  /*19ea0*/  BRA `(.L_x_4045) ;  /* 0xfffffee000687947 */ /* 0x000fea000383ffff */
.L_x_3841:
        /* <DEDUP_REMOVED lines=8> */
.L_x_4047:
[----:B------:R-:W-:Y:S05]  /*19f30*/  BSYNC B1 ;  /* 0x0000000000017941 */ /* 0x000fea0003800000 */
.L_x_4046:
[----:B------:R-:W-:Y:S05]  /*19f40*/  BRA `(.L_x_4048) ;  /* 0xfffffee000487947 */ /* 0x000fea000383ffff */
.L_x_3842:
        /* <DEDUP_REMOVED lines=8> */
.L_x_4050:
[----:B------:R-:W-:Y:S05]  /*19fd0*/  BSYNC B1 ;  /* 0x0000000000017941 */ /* 0x000fea0003800000 */
.L_x_4049:
[----:B------:R-:W-:Y:S05]  /*19fe0*/  BRA `(.L_x_4051) ;  /* 0xfffffee0002c7947 */ /* 0x000fea000383ffff */
.L_x_3843:
        /* <DEDUP_REMOVED lines=8> */
.L_x_4053:
[----:B------:R-:W-:Y:S05]  /*1a070*/  BSYNC B1 ;  /* 0x0000000000017941 */ /* 0x000fea0003800000 */
.L_x_4052:
[----:B------:R-:W-:Y:S05]  /*1a080*/  BRA `(.L_x_4054) ;  /* 0xfffffee000107947 */ /* 0x000fea000383ffff */
.L_x_3844:
        /* <DEDUP_REMOVED lines=8> */
.L_x_4056:
[----:B------:R-:W-:Y:S05]  /*1a110*/  BSYNC B1 ;  /* 0x0000000000017941 */ /* 0x000fea0003800000 */
.L_x_4055:
[----:B------:R-:W-:Y:S05]  /*1a120*/  BRA `(.L_x_4057) ;  /* 0xfffffedc00f47947 */ /* 0x000fea000383ffff */
.L_x_3846:
[----:B0-----:R0:W1:Y:S02]  /*1a130*/  SYNCS.PHASECHK.TRANS64.TRYWAIT P1, [R18+URZ+0x22800], R3 ;  /* 0x02280003120075a7 */ /* 0x001064000802017f */
[----:B-1----:R-:W-:Y:S05]  /*1a140*/  @!P1 NANOSLEEP.SYNCS 0x989680 ;  /* 0x009896800000995d */ /* 0x002fea0003900000 */
[----:B------:R-:W1:Y:S02]  /*1a150*/  @!P1 SYNCS.PHASECHK.TRANS64 P1, [R18+URZ+0x22800], R3 ;  /* 0x02280003120095a7 */ /* 0x000e64000802007f */
[----:B-1----:R-:W-:Y:S05]  /*1a160*/  @!P1 BRA `(.L_x_3846) ;  /* 0xfffffffc00f09947 */ /* 0x002fea000383ffff */
[----:B------:R-:W-:Y:S05]  /*1a170*/  BRA `(.L_x_4058) ;  /* 0xfffffee000687947 */ /* 0x000fea000383ffff */
.L_x_3852:
[----:B-1----:R1:W2:Y:S02]  /*1a180*/  SYNCS.PHASECHK.TRANS64.TRYWAIT P1, [R13+URZ+0x22830], R14 ;  /* 0x0228300e0d0075a7 */ /* 0x0022a4000802017f */
[----:B--2---:R-:W-:Y:S05]  /*1a190*/  @!P1 NANOSLEEP.SYNCS 0x989680 ;  /* 0x009896800000995d */ /* 0x004fea0003900000 */
[----:B------:R-:W2:Y:S02]  /*1a1a0*/  @!P1 SYNCS.PHASECHK.TRANS64 P1, [R13+URZ+0x22830], R14 ;  /* 0x0228300e0d0095a7 */ /* 0x000ea4000802007f */
[----:B--2---:R-:W-:Y:S05]  /*1a1b0*/  @!P1 BRA `(.L_x_3852) ;  /* 0xfffffffc00f09947 */ /* 0x004fea000383ffff */
[----:B------:R-:W-:Y:S05]  /*1a1c0*/  BRA `(.L_x_3851) ;  /* 0xfffffef000187947 */ /* 0x000fea000383ffff */
.L_x_3857:
[----:B-1----:R1:W2:Y:S02]  /*1a1d0*/  SYNCS.PHASECHK.TRANS64.TRYWAIT P2, [R13+URZ+0x22850], R14 ;  /* 0x0228500e0d0075a7 */ /* 0x0022a4000804017f */
[----:B--2---:R-:W-:Y:S05]  /*1a1e0*/  @!P2 NANOSLEEP.SYNCS 0x989680 ;  /* 0x009896800000a95d */ /* 0x004fea0003900000 */
[----:B------:R-:W2:Y:S02]  /*1a1f0*/  @!P2 SYNCS.PHASECHK.TRANS64 P2, [R13+URZ+0x22850], R14 ;  /* 0x0228500e0d00a5a7 */ /* 0x000ea4000804007f */
[----:B--2---:R-:W-:Y:S05]  /*1a200*/  @!P2 BRA `(.L_x_3857) ;  /* 0xfffffffc00f0a947 */ /* 0x004fea000383ffff */
[----:B------:R-:W-:Y:S05]  /*1a210*/  BRA `(.L_x_3856) ;  /* 0xffffff0c00b47947 */ /* 0x000fea000383ffff */
.L_x_3862:
[----:B-1----:R1:W2:Y:S02]  /*1a220*/  SYNCS.PHASECHK.TRANS64.TRYWAIT P2, [R13+URZ+0x22830], R14 ;  /* 0x0228300e0d0075a7 */ /* 0x0022a4000804017f */
[----:B--2---:R-:W-:Y:S05]  /*1a230*/  @!P2 NANOSLEEP.SYNCS 0x989680 ;  /* 0x009896800000a95d */ /* 0x004fea0003900000 */
[----:B------:R-:W2:Y:S02]  /*1a240*/  @!P2 SYNCS.PHASECHK.TRANS64 P2, [R13+URZ+0x22830], R14 ;  /* 0x0228300e0d00a5a7 */ /* 0x000ea4000804007f */
[----:B--2---:R-:W-:Y:S05]  /*1a250*/  @!P2 BRA `(.L_x_3862) ;  /* 0xfffffffc00f0a947 */ /* 0x004fea000383ffff */
[----:B------:R-:W-:Y:S05]  /*1a260*/  BRA `(.L_x_3861) ;  /* 0xffffff1400087947 */ /* 0x000fea000383ffff */
.L_x_3867:
[----:B-1----:R1:W2:Y:S02]  /*1a270*/  SYNCS.PHASECHK.TRANS64.TRYWAIT P2, [R13+URZ+0x22850], R14 ;  /* 0x0228500e0d0075a7 */ /* 0x0022a4000804017f */
[----:B--2---:R-:W-:Y:S05]  /*1a280*/  @!P2 NANOSLEEP.SYNCS 0x989680 ;  /* 0x009896800000a95d */ /* 0x004fea0003900000 */
[----:B------:R-:W2:Y:S02]  /*1a290*/  @!P2 SYNCS.PHASECHK.TRANS64 P2, [R13+URZ+0x22850], R14 ;  /* 0x0228500e0d00a5a7 */ /* 0x000ea4000804007f */
[----:B--2---:R-:W-:Y:S05]  /*1a2a0*/  @!P2 BRA `(.L_x_3867) ;  /* 0xfffffffc00f0a947 */ /* 0x004fea000383ffff */
[----:B------:R-:W-:Y:S05]  /*1a2b0*/  BRA `(.L_x_3866) ;  /* 0xffffff3800987947 */ /* 0x000fea000383ffff */
.L_x_3873:
[----:B-1----:R1:W2:Y:S02]  /*1a2c0*/  SYNCS.PHASECHK.TRANS64.TRYWAIT P2, [R13+URZ+0x22830], R14 ;  /* 0x0228300e0d0075a7 */ /* 0x0022a4000804017f */
[----:B--2---:R-:W-:Y:S05]  /*1a2d0*/  @!P2 NANOSLEEP.SYNCS 0x989680 ;  /* 0x009896800000a95d */ /* 0x004fea0003900000 */
[----:B------:R-:W2:Y:S02]  /*1a2e0*/  @!P2 SYNCS.PHASECHK.TRANS64 P2, [R13+URZ+0x22830], R14 ;  /* 0x0228300e0d00a5a7 */ /* 0x000ea4000804007f */
[----:B--2---:R-:W-:Y:S05]  /*1a2f0*/  @!P2 BRA `(.L_x_3873) ;  /* 0xfffffffc00f0a947 */ /* 0x004fea000383ffff */
[----:B------:R-:W-:Y:S05]  /*1a300*/  BRA `(.L_x_3872) ;  /* 0xffffff3c00d07947 */ /* 0x000fea000383ffff */
.L_x_3878:
[----:B-1----:R1:W2:Y:S02]  /*1a310*/  SYNCS.PHASECHK.TRANS64.TRYWAIT P2, [R13+URZ+0x22850], R14 ;  /* 0x0228500e0d0075a7 */ /* 0x0022a4000804017f */
[----:B--2---:R-:W-:Y:S05]  /*1a320*/  @!P2 NANOSLEEP.SYNCS 0x989680 ;  /* 0x009896800000a95d */ /* 0x004fea0003900000 */
[----:B------:R-:W2:Y:S02]  /*1a330*/  @!P2 SYNCS.PHASECHK.TRANS64 P2, [R13+URZ+0x22850], R14 ;  /* 0x0228500e0d00a5a7 */ /* 0x000ea4000804007f */
[----:B--2---:R-:W-:Y:S05]  /*1a340*/  @!P2 BRA `(.L_x_3878) ;  /* 0xfffffffc00f0a947 */ /* 0x004fea000383ffff */
[----:B------:R-:W-:Y:S05]  /*1a350*/  BRA `(.L_x_3877) ;  /* 0xffffff5c00ac7947 */ /* 0x000fea000383ffff */
.L_x_3913:
        /* <DEDUP_REMOVED lines=11> */
.L_x_4060:
[----:B------:R-:W-:Y:S05]  /*1a410*/  BSYNC B1 ;  /* 0x0000000000017941 */ /* 0x000fea0003800000 */
.L_x_4059:
[----:B------:R-:W-:Y:S05]  /*1a420*/  BRA `(.L_x_4061) ;  /* 0xffffffa800647947 */ /* 0x000fea000383ffff */
.L_x_3914:
[----:B------:R-:W-:Y:S01]  /*1a430*/  BSSY B1, `(.L_x_4062) ;  /* 0x0000006000017945 */ /* 0x000fe20003800000 */
[----:B------:R-:W-:-:S07]  /*1a440*/  IMAD.MOV.U32 R15, RZ, RZ, -0x1 ;  /* 0xffffffffff0f7424 */ /* 0x000fce00078e00ff */
[----:B------:R-:W-:Y:S05]  /*1a450*/  WARPSYNC.COLLECTIVE R15, `(.L_x_4063) ;  /* 0x000000000f0c7348 */ /* 0x000fea0003c00000 */
[----:B------:R-:W-:Y:S02]  /*1a460*/  ELECT P6, UR62, PT ;  /* 0x00000000003e782f */ /* 0x000fe400038c0000 */
[----:B------:R-:W-:Y:S01]  /*1a470*/  MOV R14, UR62 ;  /* 0x0000003e000e7c02 */ /* 0x000fe20008000f00 */
[----:B------:R-:W-:Y:S10]  /*1a480*/  ENDCOLLECTIVE ;  /* 0x000000000000791b */ /* 0x000ff40003800000 */
.L_x_4063:
[----:B------:R-:W-:Y:S05]  /*1a490*/  BSYNC B1 ;  /* 0x0000000000017941 */ /* 0x000fea0003800000 */
.L_x_4062:
[----:B------:R-:W-:Y:S05]  /*1a4a0*/  BRA `(.L_x_4064) ;  /* 0xffffffa800507947 */ /* 0x000fea000383ffff */
.L_x_3916:
[----:B0-----:R0:W1:Y:S02]  /*1a4b0*/  SYNCS.PHASECHK.TRANS64.TRYWAIT P0, [R9+URZ+0x22820], R5 ;  /* 0x02282005090075a7 */ /* 0x001064000800017f */
[----:B-1----:R-:W-:Y:S05]  /*1a4c0*/  @!P0 NANOSLEEP.SYNCS 0x989680 ;  /* 0x009896800000895d */ /* 0x002fea0003900000 */
[----:B------:R-:W1:Y:S02]  /*1a4d0*/  @!P0 SYNCS.PHASECHK.TRANS64 P0, [R9+URZ+0x22820], R5 ;  /* 0x02282005090085a7 */ /* 0x000e64000800007f */
[----:B-1----:R-:W-:Y:S05]  /*1a4e0*/  @!P0 BRA `(.L_x_3916) ;  /* 0xfffffffc00f08947 */ /* 0x002fea000383ffff */
[----:B------:R-:W-:Y:S05]  /*1a4f0*/  BRA `(.L_x_4065) ;  /* 0xffffffa8006c7947 */ /* 0x000fea000383ffff */
.L_x_3919:
[----:B0-----:R0:W1:Y:S02]  /*1a500*/  SYNCS.PHASECHK.TRANS64.TRYWAIT P0, [R5+URZ+0x228a0], R7 ;  /* 0x0228a007050075a7 */ /* 0x001064000800017f */
[----:B-1----:R-:W-:Y:S05]  /*1a510*/  @!P0 NANOSLEEP.SYNCS 0x989680 ;  /* 0x009896800000895d */ /* 0x002fea0003900000 */
[----:B------:R-:W1:Y:S02]  /*1a520*/  @!P0 SYNCS.PHASECHK.TRANS64 P0, [R5+URZ+0x228a0], R7 ;  /* 0x0228a007050085a7 */ /* 0x000e64000800007f */
[----:B-1----:R-:W-:Y:S05]  /*1a530*/  @!P0 BRA `(.L_x_3919) ;  /* 0xfffffffc00f08947 */ /* 0x002fea000383ffff */
[----:B------:R-:W-:Y:S05]  /*1a540*/  BRA `(.L_x_4066) ;  /* 0xffffffa8007c7947 */ /* 0x000fea000383ffff */
.L_x_3921:
[----:B-1----:R1:W2:Y:S02]  /*1a550*/  SYNCS.PHASECHK.TRANS64.TRYWAIT P0, [R5+URZ+0x228c0], R7 ;  /* 0x0228c007050075a7 */ /* 0x0022a4000800017f */
[----:B--2---:R-:W-:Y:S05]  /*1a560*/  @!P0 NANOSLEEP.SYNCS 0x989680 ;  /* 0x009896800000895d */ /* 0x004fea0003900000 */
[----:B------:R-:W2:Y:S02]  /*1a570*/  @!P0 SYNCS.PHASECHK.TRANS64 P0, [R5+URZ+0x228c0], R7 ;  /* 0x0228c007050085a7 */ /* 0x000ea4000800007f */
[----:B--2---:R-:W-:Y:S05]  /*1a580*/  @!P0 BRA `(.L_x_3921) ;  /* 0xfffffffc00f08947 */ /* 0x004fea000383ffff */
[----:B------:R-:W-:Y:S05]  /*1a590*/  BRA `(.L_x_4067) ;  /* 0xffffffa800e07947 */ /* 0x000fea000383ffff */
.L_x_3925:
[----:B0-----:R0:W1:Y:S02]  /*1a5a0*/  SYNCS.PHASECHK.TRANS64.TRYWAIT P0, [R6+URZ+0x228a0], R7 ;  /* 0x0228a007060075a7 */ /* 0x001064000800017f */
[----:B-1----:R-:W-:Y:S05]  /*1a5b0*/  @!P0 NANOSLEEP.SYNCS 0x989680 ;  /* 0x009896800000895d */ /* 0x002fea0003900000 */
[----:B------:R-:W1:Y:S02]  /*1a5c0*/  @!P0 SYNCS.PHASECHK.TRANS64 P0, [R6+URZ+0x228a0], R7 ;  /* 0x0228a007060085a7 */ /* 0x000e64000800007f */
[----:B-1----:R-:W-:Y:S05]  /*1a5d0*/  @!P0 BRA `(.L_x_3925) ;  /* 0xfffffffc00f08947 */ /* 0x002fea000383ffff */
[----:B------:R-:W-:Y:S05]  /*1a5e0*/  BRA `(.L_x_4068) ;  /* 0xffffffac00d07947 */ /* 0x000fea000383ffff */
.L_x_3927:
[----:B-1----:R1:W2:Y:S02]  /*1a5f0*/  SYNCS.PHASECHK.TRANS64.TRYWAIT P1, [R6+URZ+0x228c0], R7 ;  /* 0x0228c007060075a7 */ /* 0x0022a4000802017f */
[----:B--2---:R-:W-:Y:S05]  /*1a600*/  @!P1 NANOSLEEP.SYNCS 0x989680 ;  /* 0x009896800000995d */ /* 0x004fea0003900000 */
[----:B------:R-:W2:Y:S02]  /*1a610*/  @!P1 SYNCS.PHASECHK.TRANS64 P1, [R6+URZ+0x228c0], R7 ;  /* 0x0228c007060095a7 */ /* 0x000ea4000802007f */
[----:B--2---:R-:W-:Y:S05]  /*1a620*/  @!P1 BRA `(.L_x_3927) ;  /* 0xfffffffc00f09947 */ /* 0x004fea000383ffff */
[----:B------:R-:W-:Y:S05]  /*1a630*/  BRA `(.L_x_4069) ;  /* 0xffffffb0002c7947 */ /* 0x000fea000383ffff */
.L_x_3937:
        /* <DEDUP_REMOVED lines=11> */
.L_x_4071:
[----:B------:R-:W-:Y:S05]  /*1a6f0*/  BSYNC B0 ;  /* 0x0000000000007941 */ /* 0x000fea0003800000 */
.L_x_4070:
[----:B------:R-:W-:Y:S05]  /*1a700*/  BRA `(.L_x_4072) ;  /* 0xffffffb800e07947 */ /* 0x000fea000383ffff */
.L_x_3938:
[----:B------:R-:W-:Y:S01]  /*1a710*/  BSSY B0, `(.L_x_4073) ;  /* 0x0000006000007945 */ /* 0x000fe20003800000 */
[----:B------:R-:W-:-:S07]  /*1a720*/  IMAD.MOV.U32 R15, RZ, RZ, -0x1 ;  /* 0xffffffffff0f7424 */ /* 0x000fce00078e00ff */
[----:B------:R-:W-:Y:S05]  /*1a730*/  WARPSYNC.COLLECTIVE R15, `(.L_x_4074) ;  /* 0x000000000f0c7348 */ /* 0x000fea0003c00000 */
[----:B------:R-:W-:Y:S02]  /*1a740*/  ELECT P6, UR62, PT ;  /* 0x00000000003e782f */ /* 0x000fe400038c0000 */
[----:B------:R-:W-:Y:S01]  /*1a750*/  MOV R14, UR62 ;  /* 0x0000003e000e7c02 */ /* 0x000fe20008000f00 */
[----:B------:R-:W-:Y:S10]  /*1a760*/  ENDCOLLECTIVE ;  /* 0x000000000000791b */ /* 0x000ff40003800000 */
.L_x_4074:
[----:B------:R-:W-:Y:S05]  /*1a770*/  BSYNC B0 ;  /* 0x0000000000007941 */ /* 0x000fea0003800000 */
.L_x_4073:
[----:B------:R-:W-:Y:S05]  /*1a780*/  BRA `(.L_x_4075) ;  /* 0xffffffb800d07947 */ /* 0x000fea000383ffff */
.L_x_3941:
[----:B0-----:R0:W1:Y:S02]  /*1a790*/  SYNCS.PHASECHK.TRANS64.TRYWAIT P0, [R5+URZ+0x22840], R7 ;  /* 0x02284007050075a7 */ /* 0x001064000800017f */
[----:B-1----:R-:W-:Y:S05]  /*1a7a0*/  @!P0 NANOSLEEP.SYNCS 0x989680 ;  /* 0x009896800000895d */ /* 0x002fea0003900000 */
[----:B------:R-:W1:Y:S02]  /*1a7b0*/  @!P0 SYNCS.PHASECHK.TRANS64 P0, [R5+URZ+0x22840], R7 ;  /* 0x02284007050085a7 */ /* 0x000e64000800007f */
[----:B-1----:R-:W-:Y:S05]  /*1a7c0*/  @!P0 BRA `(.L_x_3941) ;  /* 0xfffffffc00f08947 */ /* 0x002fea000383ffff */
[----:B------:R-:W-:Y:S05]  /*1a7d0*/  BRA `(.L_x_4076) ;  /* 0xffffffbc00387947 */ /* 0x000fea000383ffff */
.L_x_3944:
        /* <DEDUP_REMOVED lines=8> */
.L_x_3947:
[----:B0-----:R0:W1:Y:S02]  /*1a860*/  SYNCS.PHASECHK.TRANS64.TRYWAIT P0, [R2+URZ+0x22860], R5 ;  /* 0x02286005020075a7 */ /* 0x001064000800017f */
[----:B-1----:R-:W-:Y:S05]  /*1a870*/  @!P0 NANOSLEEP.SYNCS 0x989680 ;  /* 0x009896800000895d */ /* 0x002fea0003900000 */
[----:B------:R-:W1:Y:S02]  /*1a880*/  @!P0 SYNCS.PHASECHK.TRANS64 P0, [R2+URZ+0x22860], R5 ;  /* 0x02286005020085a7 */ /* 0x000e64000800007f */
[----:B-1----:R-:W-:Y:S05]  /*1a890*/  @!P0 BRA `(.L_x_3947) ;  /* 0xfffffffc00f08947 */ /* 0x002fea000383ffff */
[----:B------:R-:W-:Y:S05]  /*1a8a0*/  BRA `(.L_x_4078) ;  /* 0xffffffc000307947 */ /* 0x000fea000383ffff */
.L_x_3956:
[----:B--2---:R2:W3:Y:S02]  /*1a8b0*/  SYNCS.PHASECHK.TRANS64.TRYWAIT P0, [R3+URZ+0x22840], R5 ;  /* 0x02284005030075a7 */ /* 0x0044e4000800017f */
[----:B---3--:R-:W-:Y:S05]  /*1a8c0*/  @!P0 NANOSLEEP.SYNCS 0x989680 ;  /* 0x009896800000895d */ /* 0x008fea0003900000 */
[----:B------:R-:W3:Y:S02]  /*1a8d0*/  @!P0 SYNCS.PHASECHK.TRANS64 P0, [R3+URZ+0x22840], R5 ;  /* 0x02284005030085a7 */ /* 0x000ee4000800007f */
[----:B---3--:R-:W-:Y:S05]  /*1a8e0*/  @!P0 BRA `(.L_x_3956) ;  /* 0xfffffffc00f08947 */ /* 0x008fea000383ffff */
[----:B------:R-:W-:Y:S05]  /*1a8f0*/  BRA `(.L_x_4079) ;  /* 0xffffffc400a47947 */ /* 0x000fea000383ffff */
.L_x_3958:
[----:B0-----:R0:W3:Y:S02]  /*1a900*/  SYNCS.PHASECHK.TRANS64.TRYWAIT P0, [R3+URZ+0x22860], R5 ;  /* 0x02286005030075a7 */ /* 0x0010e4000800017f */
[----:B---3--:R-:W-:Y:S05]  /*1a910*/  @!P0 NANOSLEEP.SYNCS 0x989680 ;  /* 0x009896800000895d */ /* 0x008fea0003900000 */
[----:B------:R-:W3:Y:S02]  /*1a920*/  @!P0 SYNCS.PHASECHK.TRANS64 P0, [R3+URZ+0x22860], R5 ;  /* 0x02286005030085a7 */ /* 0x000ee4000800007f */
[----:B---3--:R-:W-:Y:S05]  /*1a930*/  @!P0 BRA `(.L_x_3958) ;  /* 0xfffffffc00f08947 */ /* 0x008fea000383ffff */
[----:B------:R-:W-:Y:S05]  /*1a940*/  BRA `(.L_x_4080) ;  /* 0xffffffc800147947 */ /* 0x000fea000383ffff */
.L_x_3963:
[----:B--2---:R2:W3:Y:S02]  /*1a950*/  SYNCS.PHASECHK.TRANS64.TRYWAIT P0, [R2+URZ+0x22840], R3 ;  /* 0x02284003020075a7 */ /* 0x0044e4000800017f */
[----:B---3--:R-:W-:Y:S05]  /*1a960*/  @!P0 NANOSLEEP.SYNCS 0x989680 ;  /* 0x009896800000895d */ /* 0x008fea0003900000 */
[----:B------:R-:W3:Y:S02]  /*1a970*/  @!P0 SYNCS.PHASECHK.TRANS64 P0, [R2+URZ+0x22840], R3 ;  /* 0x02284003020085a7 */ /* 0x000ee4000800007f */
[----:B---3--:R-:W-:Y:S05]  /*1a980*/  @!P0 BRA `(.L_x_3963) ;  /* 0xfffffffc00f08947 */ /* 0x008fea000383ffff */
[----:B------:R-:W-:Y:S05]  /*1a990*/  BRA `(.L_x_4081) ;  /* 0xffffffcc005c7947 */ /* 0x000fea000383ffff */
.L_x_3965:
[----:B0-----:R0:W3:Y:S02]  /*1a9a0*/  SYNCS.PHASECHK.TRANS64.TRYWAIT P1, [R2+URZ+0x22860], R3 ;  /* 0x02286003020075a7 */ /* 0x0010e4000802017f */
[----:B---3--:R-:W-:Y:S05]  /*1a9b0*/  @!P1 NANOSLEEP.SYNCS 0x989680 ;  /* 0x009896800000995d */ /* 0x008fea0003900000 */
[----:B------:R-:W3:Y:S02]  /*1a9c0*/  @!P1 SYNCS.PHASECHK.TRANS64 P1, [R2+URZ+0x22860], R3 ;  /* 0x02286003020095a7 */ /* 0x000ee4000802007f */
[----:B---3--:R-:W-:Y:S05]  /*1a9d0*/  @!P1 BRA `(.L_x_3965) ;  /* 0xfffffffc00f09947 */ /* 0x008fea000383ffff */
[----:B------:R-:W-:Y:S05]  /*1a9e0*/  BRA `(.L_x_4082) ;  /* 0xffffffcc00c87947 */ /* 0x000fea000383ffff */
.L_x_3970:
[----:B---3--:R3:W4:Y:S02]  /*1a9f0*/  SYNCS.PHASECHK.TRANS64.TRYWAIT P0, [R2+URZ+0x22840], R3 ;  /* 0x02284003020075a7 */ /* 0x008724000800017f */
[----:B----4-:R-:W-:Y:S05]  /*1aa00*/  @!P0 NANOSLEEP.SYNCS 0x989680 ;  /* 0x009896800000895d */ /* 0x010fea0003900000 */
[----:B------:R-:W4:Y:S02]  /*1aa10*/  @!P0 SYNCS.PHASECHK.TRANS64 P0, [R2+URZ+0x22840], R3 ;  /* 0x02284003020085a7 */ /* 0x000f24000800007f */
[----:B----4-:R-:W-:Y:S05]  /*1aa20*/  @!P0 BRA `(.L_x_3970) ;  /* 0xfffffffc00f08947 */ /* 0x010fea000383ffff */
[----:B------:R-:W-:Y:S05]  /*1aa30*/  BRA `(.L_x_4083) ;  /* 0xffffffd000f47947 */ /* 0x000fea000383ffff */
.L_x_3972:
[----:B0-----:R0:W2:Y:S02]  /*1aa40*/  SYNCS.PHASECHK.TRANS64.TRYWAIT P1, [R2+URZ+0x22860], R3 ;  /* 0x02286003020075a7 */ /* 0x0010a4000802017f */
[----:B--2---:R-:W-:Y:S05]  /*1aa50*/  @!P1 NANOSLEEP.SYNCS 0x989680 ;  /* 0x009896800000995d */ /* 0x004fea0003900000 */
[----:B------:R-:W2:Y:S02]  /*1aa60*/  @!P1 SYNCS.PHASECHK.TRANS64 P1, [R2+URZ+0x22860], R3 ;  /* 0x02286003020095a7 */ /* 0x000ea4000802007f */
[----:B--2---:R-:W-:Y:S05]  /*1aa70*/  @!P1 BRA `(.L_x_3972) ;  /* 0xfffffffc00f09947 */ /* 0x004fea000383ffff */
[----:B------:R-:W-:Y:S05]  /*1aa80*/  BRA `(.L_x_4084) ;  /* 0xffffffd400647947 */ /* 0x000fea000383ffff */
.L_x_3977:
[----:B------:R-:W-:Y:S01]  /*1aa90*/  BSSY B0, `(.L_x_4085) ;  /* 0x0000008000007945 */ /* 0x000fe20003800000 */
[----:B------:R-:W-:Y:S02]  /*1aaa0*/  IMAD.MOV.U32 R13, RZ, RZ, R16 ;  /* 0x000000ffff0d7224 */ /* 0x000fe400078e0010 */
[----:B------:R-:W-:Y:S02]  /*1aab0*/  IMAD.MOV.U32 R12, RZ, RZ, RZ ;  /* 0x000000ffff0c7224 */ /* 0x000fe400078e00ff */
[----:B------:R-:W-:Y:S02]  /*1aac0*/  IMAD.MOV.U32 R11, RZ, RZ, 0x1f ;  /* 0x0000001fff0b7424 */ /* 0x000fe400078e00ff */
[----:B------:R-:W-:-:S07]  /*1aad0*/  IMAD.MOV.U32 R15, RZ, RZ, -0x1 ;  /* 0xffffffffff0f7424 */ /* 0x000fce00078e00ff */
[----:B01----:R-:W-:Y:S05]  /*1aae0*/  WARPSYNC.COLLECTIVE R15, `(.L_x_4086) ;  /* 0x000000000f087348 */ /* 0x003fea0003c00000 */
[----:B------:R2:W3:Y:S02]  /*1aaf0*/  SHFL.IDX P6, R14, R13, R12, R11 ;  /* 0x0000000c0d0e7389 */ /* 0x0004e400000c000b */
[----:B0123--:R-:W-:Y:S01]  /*1ab00*/  ENDCOLLECTIVE ;  /* 0x000000000000791b */ /* 0x00ffe20003800000 */
.L_x_4086:
[----:B------:R-:W-:Y:S05]  /*1ab10*/  BSYNC B0 ;  /* 0x0000000000007941 */ /* 0x000fea0003800000 */
.L_x_4085:
[----:B------:R-:W-:Y:S01]  /*1ab20*/  MOV R13, R16 ;  /* 0x00000010000d7202 */ /* 0x000fe20000000f00 */
[----:B------:R-:W-:Y:S02]  /*1ab30*/  IMAD.MOV.U32 R12, RZ, RZ, 0x1 ;  /* 0x00000001ff0c7424 */ /* 0x000fe400078e00ff */
[----:B------:R-:W-:Y:S02]  /*1ab40*/  IMAD.MOV.U32 R11, RZ, RZ, 0x1f ;  /* 0x0000001fff0b7424 */ /* 0x000fe400078e00ff */
[----:B------:R-:W-:Y:S02]  /*1ab50*/  IMAD.MOV.U32 R15, RZ, RZ, -0x1 ;  /* 0xffffffffff0f7424 */ /* 0x000fe400078e00ff */
[----:B------:R-:W-:-:S07]  /*1ab60*/  IMAD.MOV.U32 R4, RZ, RZ, R14 ;  /* 0x000000ffff047224 */ /* 0x000fce00078e000e */
[----:B------:R-:W-:Y:S05]  /*1ab70*/  WARPSYNC.COLLECTIVE R15, `(.L_x_4087) ;  /* 0x000000000f087348 */ /* 0x000fea0003c00000 */
[----:B------:R0:W1:Y:S02]  /*1ab80*/  SHFL.IDX P6, R14, R13, R12, R11 ;  /* 0x0000000c0d0e7389 */ /* 0x00006400000c000b */
[----:B01----:R-:W-:Y:S01]  /*1ab90*/  ENDCOLLECTIVE ;  /* 0x000000000000791b */ /* 0x003fe20003800000 */
.L_x_4087:
[----:B------:R-:W-:Y:S01]  /*1aba0*/  IMAD.MOV.U32 R16, RZ, RZ, R14 ;  /* 0x000000ffff107224 */ /* 0x000fe200078e000e */
[----:B------:R-:W-:Y:S06]  /*1abb0*/  BRA `(.L_x_4088) ;  /* 0xffffffd800587947 */ /* 0x000fec000383ffff */
.L_x_3980:
        /* <DEDUP_REMOVED lines=8> */
.L_x_4090:
[----:B------:R-:W-:Y:S05]  /*1ac40*/  BSYNC B0 ;  /* 0x0000000000007941 */ /* 0x000fea0003800000 */
.L_x_4089:
        /* <DEDUP_REMOVED lines=10> */
.L_x_4091:
        /* <DEDUP_REMOVED lines=8> */
.L_x_4092:
        /* <DEDUP_REMOVED lines=8> */
.L_x_4093:
        /* <DEDUP_REMOVED lines=8> */
.L_x_4094:
        /* <DEDUP_REMOVED lines=8> */
.L_x_4095:
[----:B------:R-:W-:Y:S05]  /*1aef0*/  BRA `(.L_x_4096) ;  /* 0xffffffd8001c7947 */ /* 0x000fea000383ffff */
.L_x_3985:
[----:B------:R-:W-:Y:S01]  /*1af00*/  BSSY B0, `(.L_x_4097) ;  /* 0x0000008000007945 */ /* 0x000fe20003800000 */
[----:B-----5:R-:W-:Y:S02]  /*1af10*/  IMAD.MOV.U32 R13, RZ, RZ, R17 ;  /* 0x000000ffff0d7224 */ /* 0x020fe400078e0011 */
[----:B------:R-:W-:Y:S02]  /*1af20*/  IMAD.MOV.U32 R12, RZ, RZ, 0x1 ;  /* 0x00000001ff0c7424 */ /* 0x000fe400078e00ff */
[----:B------:R-:W-:Y:S02]  /*1af30*/  IMAD.MOV.U32 R11, RZ, RZ, RZ ;  /* 0x000000ffff0b7224 */ /* 0x000fe400078e00ff */
[----:B------:R-:W-:-:S07]  /*1af40*/  IMAD.MOV.U32 R15, RZ, RZ, -0x1 ;  /* 0xffffffffff0f7424 */ /* 0x000fce00078e00ff */
[----:B01----:R-:W-:Y:S05]  /*1af50*/  WARPSYNC.COLLECTIVE R15, `(.L_x_4098) ;  /* 0x000000000f087348 */ /* 0x003fea0003c00000 */
[----:B------:R2:W3:Y:S02]  /*1af60*/  SHFL.UP P6, R14, R13, R12, R11 ;  /* 0x0400000c0d0e7389 */ /* 0x0004e400000c000b */
[----:B0123--:R-:W-:Y:S01]  /*1af70*/  ENDCOLLECTIVE ;  /* 0x000000000000791b */ /* 0x00ffe20003800000 */
.L_x_4098:
[----:B------:R-:W-:Y:S05]  /*1af80*/  BSYNC B0 ;  /* 0x0000000000007941 */ /* 0x000fea0003800000 */
.L_x_4097:
        /* <DEDUP_REMOVED lines=10> */
.L_x_4099:
        /* <DEDUP_REMOVED lines=8> */
.L_x_4100:
        /* <DEDUP_REMOVED lines=8> */
.L_x_4101:
        /* <DEDUP_REMOVED lines=8> */
.L_x_4102:
        /* <DEDUP_REMOVED lines=8> */
.L_x_4103:
[----:B------:R-:W-:Y:S05]  /*1b230*/  BRA `(.L_x_4104) ;  /* 0xffffffd800007947 */ /* 0x000fea000383ffff */
.L_x_3987:
[----:B------:R-:W-:Y:S01]  /*1b240*/  BSSY B0, `(.L_x_4105) ;  /* 0x0000006000007945 */ /* 0x000fe20003800000 */
[----:B------:R-:W-:Y:S01]  /*1b250*/  PLOP3.LUT P6, PT, P6, PT, PT, 0x8, 0x0 ;  /* 0x000000000000781c */ /* 0x000fe200037ce170 */
[----:B------:R-:W-:-:S12]  /*1b260*/  IMAD.MOV.U32 R15, RZ, RZ, -0x1 ;  /* 0xffffffffff0f7424 */ /* 0x000fd800078e00ff */
[----:B01----:R-:W-:Y:S05]  /*1b270*/  WARPSYNC.COLLECTIVE R15, `(.L_x_4106) ;  /* 0x000000000f087348 */ /* 0x003fea0003c00000 */
[----:B------:R-:W-:Y:S01]  /*1b280*/  VOTE.ANY R14, PT, P6 ;  /* 0x00000000000e7806 */ /* 0x000fe200030e0100 */
[----:B01----:R-:W-:Y:S06]  /*1b290*/  ENDCOLLECTIVE ;  /* 0x000000000000791b */ /* 0x003fec0003800000 */
.L_x_4106:
[----:B------:R-:W-:Y:S05]  /*1b2a0*/  BSYNC B0 ;  /* 0x0000000000007941 */ /* 0x000fea0003800000 */
.L_x_4105:
[----:B------:R-:W-:Y:S01]  /*1b2b0*/  MOV R3, R14 ;  /* 0x0000000e00037202 */ /* 0x000fe20000000f00 */
[----:B------:R-:W-:Y:S02]  /*1b2c0*/  IMAD.MOV.U32 R13, RZ, RZ, R17 ;  /* 0x000000ffff0d7224 */ /* 0x000fe400078e0011 */
[----:B------:R-:W-:Y:S01]  /*1b2d0*/  IMAD.MOV.U32 R11, RZ, RZ, 0x1f ;  /* 0x0000001fff0b7424 */ /* 0x000fe200078e00ff */
[----:B------:R-:W0:Y:S01]  /*1b2e0*/  POPC R6, R3 ;  /* 0x0000000300067309 */ /* 0x000e220000000000 */
[----:B------:R-:W-:Y:S02]  /*1b2f0*/  IMAD.MOV.U32 R15, RZ, RZ, -0x1 ;  /* 0xffffffffff0f7424 */ /* 0x000fe400078e00ff */
[----:B0-----:R-:W-:-:S07]  /*1b300*/  IMAD.MOV.U32 R12, RZ, RZ, R6 ;  /* 0x000000ffff0c7224 */ /* 0x001fce00078e0006 */
[----:B------:R-:W-:Y:S05]  /*1b310*/  WARPSYNC.COLLECTIVE R15, `(.L_x_4107) ;  /* 0x000000000f087348 */ /* 0x000fea0003c00000 */
[----:B------:R0:W1:Y:S02]  /*1b320*/  SHFL.IDX P6, R14, R13, R12, R11 ;  /* 0x0000000c0d0e7389 */ /* 0x00006400000c000b */
[----:B01----:R-:W-:Y:S01]  /*1b330*/  ENDCOLLECTIVE ;  /* 0x000000000000791b */ /* 0x003fe20003800000 */
.L_x_4107:
[----:B------:R-:W-:Y:S01]  /*1b340*/  IMAD.MOV.U32 R17, RZ, RZ, R14 ;  /* 0x000000ffff117224 */ /* 0x000fe200078e000e */
[----:B------:R-:W-:Y:S06]  /*1b350*/  BRA `(.L_x_4108) ;  /* 0xffffffd400f07947 */ /* 0x000fec000383ffff */
.L_x_3989:
[----:B------:R-:W-:Y:S01]  /*1b360*/  BSSY B0, `(.L_x_4109) ;  /* 0x0000007000007945 */ /* 0x000fe20003800000 */
[----:B------:R-:W-:Y:S02]  /*1b370*/  IMAD.MOV.U32 R13, RZ, RZ, R2 ;  /* 0x000000ffff0d7224 */ /* 0x000fe400078e0002 */
[----:B------:R-:W-:Y:S02]  /*1b380*/  IMAD.MOV.U32 R11, RZ, RZ, 0x1f ;  /* 0x0000001fff0b7424 */ /* 0x000fe400078e00ff */
[----:B------:R-:W-:-:S07]  /*1b390*/  IMAD.MOV.U32 R15, RZ, RZ, -0x1 ;  /* 0xffffffffff0f7424 */ /* 0x000fce00078e00ff */
[----:B0123--:R-:W-:Y:S05]  /*1b3a0*/  WARPSYNC.COLLECTIVE R15, `(.L_x_4110) ;  /* 0x000000000f087348 */ /* 0x00ffea0003c00000 */
[----:B------:R4:W0:Y:S02]  /*1b3b0*/  SHFL.IDX P6, R14, R13, R12, R11 ;  /* 0x0000000c0d0e7389 */ /* 0x00082400000c000b */
[----:B01234-:R-:W-:Y:S01]  /*1b3c0*/  ENDCOLLECTIVE ;  /* 0x000000000000791b */ /* 0x01ffe20003800000 */
.L_x_4110:
[----:B------:R-:W-:Y:S05]  /*1b3d0*/  BSYNC B0 ;  /* 0x0000000000007941 */ /* 0x000fea0003800000 */
.L_x_4109:
[----:B------:R-:W-:Y:S01]  /*1b3e0*/  IMAD.MOV.U32 R7, RZ, RZ, R14 ;  /* 0x000000ffff077224 */ /* 0x000fe200078e000e */
[----:B------:R-:W-:Y:S06]  /*1b3f0*/  BRA `(.L_x_3988) ;  /* 0xffffffd400e47947 */ /* 0x000fec000383ffff */
.L_x_3993:
[----:B-1----:R1:W2:Y:S02]  /*1b400*/  SYNCS.PHASECHK.TRANS64.TRYWAIT P0, [R0+URZ+0x22820], R3 ;  /* 0x02282003000075a7 */ /* 0x0022a4000800017f */
[----:B--2---:R-:W-:Y:S05]  /*1b410*/  @!P0 NANOSLEEP.SYNCS 0x989680 ;  /* 0x009896800000895d */ /* 0x004fea0003900000 */
[----:B------:R-:W2:Y:S02]  /*1b420*/  @!P0 SYNCS.PHASECHK.TRANS64 P0, [R0+URZ+0x22820], R3 ;  /* 0x02282003000085a7 */ /* 0x000ea4000800007f */
[----:B--2---:R-:W-:Y:S05]  /*1b430*/  @!P0 BRA `(.L_x_3993) ;  /* 0xfffffffc00f08947 */ /* 0x004fea000383ffff */
[----:B------:R-:W-:Y:S05]  /*1b440*/  BRA `(.L_x_4111) ;  /* 0xffffffdc00587947 */ /* 0x000fea000383ffff */
.L_x_3994:
        /* <DEDUP_REMOVED lines=11> */
.L_x_4113:
[----:B------:R-:W-:Y:S05]  /*1b500*/  BSYNC B0 ;  /* 0x0000000000007941 */ /* 0x000fea0003800000 */
.L_x_4112:
[----:B------:R-:W-:Y:S05]  /*1b510*/  BRA `(.L_x_4114) ;  /* 0xffffffdc00407947 */ /* 0x000fea000383ffff */
.L_x_3995:
[----:B------:R-:W-:Y:S01]  /*1b520*/  BSSY B0, `(.L_x_4115) ;  /* 0x0000006000007945 */ /* 0x000fe20003800000 */
[----:B------:R-:W-:-:S07]  /*1b530*/  IMAD.MOV.U32 R15, RZ, RZ, -0x1 ;  /* 0xffffffffff0f7424 */ /* 0x000fce00078e00ff */
[----:B012---:R-:W-:Y:S05]  /*1b540*/  WARPSYNC.COLLECTIVE R15, `(.L_x_4116) ;  /* 0x000000000f0c7348 */ /* 0x007fea0003c00000 */
[----:B------:R-:W-:Y:S02]  /*1b550*/  ELECT P6, UR62, PT ;  /* 0x00000000003e782f */ /* 0x000fe400038c0000 */
[----:B------:R-:W-:Y:S01]  /*1b560*/  MOV R14, UR62 ;  /* 0x0000003e000e7c02 */ /* 0x000fe20008000f00 */
[----:B012---:R-:W-:Y:S10]  /*1b570*/  ENDCOLLECTIVE ;  /* 0x000000000000791b */ /* 0x007ff40003800000 */
.L_x_4116:
[----:B------:R-:W-:Y:S05]  /*1b580*/  BSYNC B0 ;  /* 0x0000000000007941 */ /* 0x000fea0003800000 */
.L_x_4115:
[----:B------:R-:W-:Y:S05]  /*1b590*/  BRA `(.L_x_4117) ;  /* 0xffffffdc00347947 */ /* 0x000fea000383ffff */
.L_x_3997:
[----:B-1----:R1:W2:Y:S02]  /*1b5a0*/  SYNCS.PHASECHK.TRANS64.TRYWAIT P0, [R6+URZ], R5 ;  /* 0x00000005060075a7 */ /* 0x0022a4000800017f */
[----:B--2---:R-:W-:Y:S05]  /*1b5b0*/  @!P0 NANOSLEEP.SYNCS 0x989680 ;  /* 0x009896800000895d */ /* 0x004fea0003900000 */
[----:B------:R-:W2:Y:S02]  /*1b5c0*/  @!P0 SYNCS.PHASECHK.TRANS64 P0, [R6+URZ], R5 ;  /* 0x00000005060085a7 */ /* 0x000ea4000800007f */
[----:B--2---:R-:W-:Y:S05]  /*1b5d0*/  @!P0 BRA `(.L_x_3997) ;  /* 0xfffffffc00f08947 */ /* 0x004fea000383ffff */
[----:B------:R-:W-:Y:S05]  /*1b5e0*/  BRA `(.L_x_4118) ;  /* 0xffffffdc00707947 */ /* 0x000fea000383ffff */
.L_x_3998:
[----:B--2---:R2:W3:Y:S02]  /*1b5f0*/  SYNCS.PHASECHK.TRANS64.TRYWAIT P0, [R7+URZ], R2 ;  /* 0x00000002070075a7 */ /* 0x0044e4000800017f */
[----:B---3--:R-:W-:Y:S05]  /*1b600*/  @!P0 NANOSLEEP.SYNCS 0x989680 ;  /* 0x009896800000895d */ /* 0x008fea0003900000 */
[----:B------:R-:W3:Y:S02]  /*1b610*/  @!P0 SYNCS.PHASECHK.TRANS64 P0, [R7+URZ], R2 ;  /* 0x00000002070085a7 */ /* 0x000ee4000800007f */
[----:B---3--:R-:W-:Y:S05]  /*1b620*/  @!P0 BRA `(.L_x_3998) ;  /* 0xfffffffc00f08947 */ /* 0x008fea000383ffff */
[----:B------:R-:W-:Y:S05]  /*1b630*/  BRA `(.L_x_4119) ;  /* 0xffffffdc00647947 */ /* 0x000fea000383ffff */
.L_x_4000:
[----:B---3--:R3:W4:Y:S02]  /*1b640*/  SYNCS.PHASECHK.TRANS64.TRYWAIT P0, [R4+URZ], R5 ;  /* 0x00000005040075a7 */ /* 0x008724000800017f */
[----:B----4-:R-:W-:Y:S05]  /*1b650*/  @!P0 NANOSLEEP.SYNCS 0x989680 ;  /* 0x009896800000895d */ /* 0x010fea0003900000 */
[----:B------:R-:W4:Y:S02]  /*1b660*/  @!P0 SYNCS.PHASECHK.TRANS64 P0, [R4+URZ], R5 ;  /* 0x00000005040085a7 */ /* 0x000f24000800007f */
[----:B----4-:R-:W-:Y:S05]  /*1b670*/  @!P0 BRA `(.L_x_4000) ;  /* 0xfffffffc00f08947 */ /* 0x010fea000383ffff */
[----:B------:R-:W-:Y:S05]  /*1b680*/  BRA `(.L_x_4120) ;  /* 0xffffffdc006c7947 */ /* 0x000fea000383ffff */
.L_x_4121:
        /* <DEDUP_REMOVED lines=15> */
.L_x_4732:


//--------------------- .text._ZN7cutlass13device_kernelIN5flash11enable_sm90INS1_16FlashAttnFwdSm90INS1_25CollectiveMainloopFwdSm90ILi2EN4cute5tupleIJNS5_1CILi1EEES8_S8_EEENS6_IJNS7_ILi128EEENS7_ILi96EEENS7_ILi64EEEEEELi256ENS_10bfloat16_tEfNS_4arch4Sm90ELb1ELb0ELb1ELb1ELb0ELb0ELb1ELb1ELb0ELb0ELb0ELb0EEENS1_21CollectiveEpilogueFwdINS6_IJSA_NS7_ILi256EEESB_EEES9_SE_SG_Li256ELb1ELb0ELb0ELb0EEENS1_36VarlenDynamicPersistentTileSchedulerILi128ELi96ELi256ELi32ELb0ELb0ELb1ELb1ELb1ELb1EEEEEEEEEvNT_6ParamsE --------------------------
	.section	.text._ZN7cutlass13device_kernelIN5flash11enable_sm90INS1_16FlashAttnFwdSm90INS1_25CollectiveMainloopFwdSm90ILi2EN4cute5tupleIJNS5_1CILi1EEES8_S8_EEENS6_IJNS7_ILi128EEENS7_ILi96EEENS7_ILi64EEEEEELi256ENS_10bfloat16_tEfNS_4arch4Sm90ELb1ELb0ELb1ELb1ELb0ELb0ELb1ELb1ELb0ELb0ELb0ELb0EEENS1_21CollectiveEpilogueFwdINS6_IJSA_NS7_ILi256EEESB_EEES9_SE_SG_Li256ELb1ELb0ELb0ELb0EEENS1_36VarlenDynamicPersistentTileSchedulerILi128ELi96ELi256ELi32ELb0ELb0ELb1ELb1ELb1ELb1EEEEEEEEEvNT_6ParamsE,"ax",@progbits
	.align	128
.text._ZN7cutlass13device_kernelIN5flash11enable_sm90INS1_16FlashAttnFwdSm90INS1_25CollectiveMainloopFwdSm90ILi2EN4cute5tupleIJNS5_1CILi1EEES8_S8_EEENS6_IJNS7_ILi128EEENS7_ILi96EEENS7_ILi64EEEEEELi256ENS_10bfloat16_tEfNS_4arch4Sm90ELb1ELb0ELb1ELb1ELb0ELb0ELb1ELb1ELb0ELb0ELb0ELb0EEENS1_21CollectiveEpilogueFwdINS6_IJSA_NS7_ILi256EEESB_EEES9_SE_SG_Li256ELb1ELb0ELb0ELb0EEENS1_36VarlenDynamicPersistentTileSchedulerILi128ELi96ELi256ELi32ELb0ELb0ELb1ELb1ELb1ELb1EEEEEEEEEvNT_6ParamsE:
        .type           _ZN7cutlass13device_kernelIN5flash11enable_sm90INS1_16FlashAttnFwdSm90INS1_25CollectiveMainloopFwdSm90ILi2EN4cute5tupleIJNS5_1CILi1EEES8_S8_EEENS6_IJNS7_ILi128EEENS7_ILi96EEENS7_ILi64EEEEEELi256ENS_10bfloat16_tEfNS_4arch4Sm90ELb1ELb0ELb1ELb1ELb0ELb0ELb1ELb1ELb0ELb0ELb0ELb0EEENS1_21CollectiveEpilogueFwdINS6_IJSA_NS7_ILi256EEESB_EEES9_SE_SG_Li256ELb1ELb0ELb0ELb0EEENS1_36VarlenDynamicPersistentTileSchedulerILi128ELi96ELi256ELi32ELb0ELb0ELb1ELb1ELb1ELb1EEEEEEEEEvNT_6ParamsE,@function
        .size           _ZN7cutlass13device_kernelIN5flash11enable_sm90INS1_16FlashAttnFwdSm90INS1_25CollectiveMainloopFwdSm90ILi2EN4cute5tupleIJNS5_1CILi1EEES8_S8_EEENS6_IJNS7_ILi128EEENS7_ILi96EEENS7_ILi64EEEEEELi256ENS_10bfloat16_tEfNS_4arch4Sm90ELb1ELb0ELb1ELb1ELb0ELb0ELb1ELb1ELb0ELb0ELb0ELb0EEENS1_21CollectiveEpilogueFwdINS6_IJSA_NS7_ILi256EEESB_EEES9_SE_SG_Li256ELb1ELb0ELb0ELb0EEENS1_36VarlenDynamicPersistentTileSchedulerILi128ELi96ELi256ELi32ELb0ELb0ELb1ELb1ELb1ELb1EEEEEEEEEvNT_6ParamsE,(.L_x_4733 - _ZN7cutlass13device_kernelIN5flash11enable_sm90INS1_16FlashAttnFwdSm90INS1_25CollectiveMainloopFwdSm90ILi2EN4cute5tupleIJNS5_1CILi1EEES8_S8_EEENS6_IJNS7_ILi128EEENS7_ILi96EEENS7_ILi64EEEEEELi256ENS_10bfloat16_tEfNS_4arch4Sm90ELb1ELb0ELb1ELb1ELb0ELb0ELb1ELb1ELb0ELb0ELb0ELb0EEENS1_21CollectiveEpilogueFwdINS6_IJSA_NS7_ILi256EEESB_EEES9_SE_SG_Li256ELb1ELb0ELb0ELb0EEENS1_36VarlenDynamicPersistentTileSchedulerILi128ELi96ELi256ELi32ELb0ELb0ELb1ELb1ELb1ELb1EEEEEEEEEvNT_6ParamsE)
        .other          _ZN7cutlass13device_kernelIN5flash11enable_sm90INS1_16FlashAttnFwdSm90INS1_25CollectiveMainloopFwdSm90ILi2EN4cute5tupleIJNS5_1CILi1EEES8_S8_EEENS6_IJNS7_ILi128EEENS7_ILi96EEENS7_ILi64EEEEEELi256ENS_10bfloat16_tEfNS_4arch4Sm90ELb1ELb0ELb1ELb1ELb0ELb0ELb1ELb1ELb0ELb0ELb0ELb0EEENS1_21CollectiveEpilogueFwdINS6_IJSA_NS7_ILi256EEESB_EEES9_SE_SG_Li256ELb1ELb0ELb0ELb0EEENS1_36VarlenDynamicPersistentTileSchedulerILi128ELi96ELi256ELi32ELb0ELb0ELb1ELb1ELb1ELb1EEEEEEEEEvNT_6ParamsE,@"STO_CUDA_ENTRY STV_DEFAULT"
_ZN7cutlass13device_kernelIN5flash11enable_sm90INS1_16FlashAttnFwdSm90INS1_25CollectiveMainloopFwdSm90ILi2EN4cute5tupleIJNS5_1CILi1EEES8_S8_EEENS6_IJNS7_ILi128EEENS7_ILi96EEENS7_ILi64EEEEEELi256ENS_10bfloat16_tEfNS_4arch4Sm90ELb1ELb0ELb1ELb1ELb0ELb0ELb1ELb1ELb0ELb0ELb0ELb0EEENS1_21CollectiveEpilogueFwdINS6_IJSA_NS7_ILi256EEESB_EEES9_SE_SG_Li256ELb1ELb0ELb0ELb0EEENS1_36VarlenDynamicPersistentTileSchedulerILi128ELi96ELi256ELi32ELb0ELb0ELb1ELb1ELb1ELb1EEEEEEEEEvNT_6ParamsE:
        /* <DEDUP_REMOVED lines=24> */
.L_x_4123:
[----:B------:R-:W-:Y:S05]  /*0180*/  BSYNC B0 ;  /* 0x0000000000007941 */ /* 0x000fea0003800000 */
.L_x_4122:
        /* <DEDUP_REMOVED lines=43> */
.L_x_4124:
        /* <DEDUP_REMOVED lines=22> */
.L_x_4125:
        /* <DEDUP_REMOVED lines=18> */
.L_x_4126:
        /* <DEDUP_REMOVED lines=22> */
.L_x_4127:
        /* <DEDUP_REMOVED lines=22> */
.L_x_4128:
[----:B0-----:R-:W-:Y:S01]  /*0980*/  UMOV UR4, 0x1 ;  /* 0x0000000100047882 */ /* 0x001fe20000000000 */
[----:B------:R-:W-:Y:S01]  /*0990*/  PLOP3.LUT P0, PT, PT, PT, UP0, 0x80, 0x0 ;  /* 0x000000000000781c */ /* 0x000fe20003f0f008 */
[----:B------:R-:W-:Y:S01]  /*09a0*/  USEL UR4, UR4, 0x2, !UP0 ;  /* 0x0000000204047887 */ /* 0x000fe2000c000000 */
[----:B------:R-:W-:-:S05]  /*09b0*/  NOP ;  /* 0x0000000000007918 */ /* 0x000fca0000000000 */
[----:B------:R-:W-:-:S05]  /*09c0*/  IMAD.U32 R2, RZ, RZ, UR4 ;  /* 0x00000004ff027e24 */ /* 0x000fca000f8e00ff */
[----:B------:R0:W-:Y:S01]  /*09d0*/  STL [R1+0x24], R2 ;  /* 0x0000240201007387 */ /* 0x0001e20000100800 */
[----:B-123--:R-:W-:Y:S06]  /*09e0*/  BAR.SYNC.DEFER_BLOCKING 0x0 ;  /* 0x0000000000007b1d */ /* 0x00efec0000010000 */
[----:B------:R-:W-:Y:S05]  /*09f0*/  @!P0 BRA `(.L_x_4129) ;  /* 0x000000c800fc8947 */ /* 0x000fea0003800000 */
.L_x_4130:
        /* <DEDUP_REMOVED lines=20> */
[----:B------:R-:W-:Y:S01]  /*0b40*/  IMAD.MOV.U32 R219, RZ, RZ, RZ ;  /* 0x000000ffffdb7224 */ /* 0x000fe200078e00ff */
[----:B------:R-:W-:Y:S01]  /*0b50*/  R2UR UR5, R14 ;  /* 0x000000000e0572ca */ /* 0x000fe200000e0000 */
[----:B------:R-:W0:Y:S01]  /*0b60*/  S2R R0, SR_TID.X ;  /* 0x0000000000007919 */ /* 0x000e220000002100 */
[----:B------:R-:W-:Y:S01]  /*0b70*/  UMOV UR37, URZ ;  /* 0x0000003f00257c82 */ /* 0x000fe20008000000 */
[----:B------:R-:W-:Y:S01]  /*0b80*/  UMOV UR36, URZ ;  /* 0x0000003f00247c82 */ /* 0x000fe20008000000 */
[----:B0-----:R-:W-:-:S05]  /*0b90*/  VIADD R233, R0, 0xffffff80 ;  /* 0xffffff8000e97836 */ /* 0x001fca0000000000 */
[----:B------:R-:W-:-:S04]  /*0ba0*/  SHF.R.S32.HI R0, RZ, 0x1f, R233 ;  /* 0x0000001fff007819 */ /* 0x000fc800000114e9 */
[-C--:B------:R-:W-:Y:S02]  /*0bb0*/  LEA.HI R3, R0, R233.reuse, RZ, 0x4 ;  /* 0x000000e900037211 */ /* 0x080fe400078f20ff */
[----:B--2---:R-:W-:Y:S02]  /*0bc0*/  R2UR UR4, R2 ;  /* 0x00000000020472ca */ /* 0x004fe400000e0000 */
[----:B------:R-:W-:-:S04]  /*0bd0*/  LEA.HI R2, R0, R233, RZ, 0x7 ;  /* 0x000000e900027211 */ /* 0x000fc800078f38ff */
[----:B------:R-:W-:Y:S02]  /*0be0*/  LOP3.LUT R220, R2, 0xffffff80, RZ, 0xc0, !PT ;  /* 0xffffff8002dc7812 */ /* 0x000fe400078ec0ff */
[----:B------:R-:W-:-:S03]  /*0bf0*/  SHF.R.S32.HI R221, RZ, 0x7, R2 ;  /* 0x00000007ffdd7819 */ /* 0x000fc60000011402 */
[----:B------:R-:W-:Y:S01]  /*0c00*/  IMAD.IADD R220, R233, 0x1, -R220 ;  /* 0x00000001e9dc7824 */ /* 0x000fe200078e0adc */
[----:B------:R-:W-:Y:S01]  /*0c10*/  LEA.HI R2, R2, R221, RZ, 0x1 ;  /* 0x000000dd02027211 */ /* 0x000fe200078f08ff */
[----:B------:R-:W-:-:S03]  /*0c20*/  ULOP3.LUT UR4, UR4, 0x1, URZ, 0xfc, !UPT ;  /* 0x0000000104047892 */ /* 0x000fc6000f8efc3f */
[----:B------:R-:W-:Y:S02]  /*0c30*/  SHF.R.S32.HI R7, RZ, 0x1f, R220 ;  /* 0x0000001fff077819 */ /* 0x000fe400000114dc */
[----:B------:R-:W-:Y:S01]  /*0c40*/  LOP3.LUT R2, R2, 0x3fffffe, RZ, 0xc0, !PT ;  /* 0x03fffffe02027812 */ /* 0x000fe200078ec0ff */
[----:B------:R-:W-:Y:S01]  /*0c50*/  IMAD.U32 R232, RZ, RZ, UR4 ;  /* 0x00000004ffe87e24 */ /* 0x000fe2000f8e00ff */
[CC--:B------:R-:W-:Y:S02]  /*0c60*/  LEA.HI R8, R7.reuse, R220.reuse, RZ, 0x2 ;  /* 0x000000dc07087211 */ /* 0x0c0fe400078f10ff */
[----:B------:R-:W-:Y:S01]  /*0c70*/  LEA.HI R7, R7, R220, RZ, 0x5 ;  /* 0x000000dc07077211 */ /* 0x000fe200078f28ff */
[----:B------:R-:W-:Y:S01]  /*0c80*/  IMAD.IADD R206, R221, 0x1, -R2 ;  /* 0x00000001ddce7824 */ /* 0x000fe200078e0a02 */
[--C-:B------:R-:W-:Y:S02]  /*0c90*/  SHF.R.S32.HI R5, RZ, 0x2, R8.reuse ;  /* 0x00000002ff057819 */ /* 0x100fe40000011408 */
[----:B------:R-:W-:-:S02]  /*0ca0*/  SHF.R.S32.HI R4, RZ, 0x1f, R8 ;  /* 0x0000001fff047819 */ /* 0x000fc40000011408 */
        /* <DEDUP_REMOVED lines=8> */
[----:B------:R-:W-:Y:S01]  /*0d30*/  SHF.R.S32.HI R6, RZ, 0x4, R3 ;  /* 0x00000004ff067819 */ /* 0x000fe20000011403 */
[----:B------:R-:W-:Y:S01]  /*0d40*/  IMAD.SHL.U32 R5, R4, 0x20, RZ ;  /* 0x0000002004057824 */ /* 0x000fe200078e00ff */
[----:B------:R-:W-:Y:S01]  /*0d50*/  LOP3.LUT R4, R3, 0x3fffff0, RZ, 0xc0, !PT ;  /* 0x03fffff003047812 */ /* 0x000fe200078ec0ff */
[----:B------:R-:W-:Y:S01]  /*0d60*/  IMAD R7, R7, 0x10, R10 ;  /* 0x0000001007077824 */ /* 0x000fe200078e020a */
[----:B------:R-:W-:-:S02]  /*0d70*/  LEA.HI R3, R3, R6, RZ, 0x1 ;  /* 0x0000000603037211 */ /* 0x000fc400078f08ff */
[----:B------:R-:W-:Y:S01]  /*0d80*/  LOP3.LUT R5, R5, 0xfffffc00, RZ, 0xc0, !PT ;  /* 0xfffffc0005057812 */ /* 0x000fe200078ec0ff */
[----:B------:R-:W-:Y:S01]  /*0d90*/  IMAD.IADD R4, R233, 0x1, -R4 ;  /* 0x00000001e9047824 */ /* 0x000fe200078e0a04 */
[----:B------:R-:W-:Y:S02]  /*0da0*/  LOP3.LUT R3, R3, 0x1ffffffe, RZ, 0xc0, !PT ;  /* 0x1ffffffe03037812 */ /* 0x000fe400078ec0ff */
[----:B------:R-:W-:Y:S01]  /*0db0*/  LOP3.LUT R2, R0, 0x1ffffff8, RZ, 0xc0, !PT ;  /* 0x1ffffff800027812 */ /* 0x000fe200078ec0ff */
[----:B------:R-:W-:Y:S01]  /*0dc0*/  IMAD R4, R4, 0x40, R5 ;  /* 0x0000004004047824 */ /* 0x000fe200078e0205 */
[----:B------:R-:W-:Y:S01]  /*0dd0*/  LEA R206, R206, R7, 0x6 ;  /* 0x00000007cece7211 */ /* 0x000fe200078e30ff */
[----:B------:R-:W-:Y:S01]  /*0de0*/  IMAD.IADD R3, R6, 0x1, -R3 ;  /* 0x0000000106037824 */ /* 0x000fe200078e0a03 */
[----:B------:R-:W-:Y:S01]  /*0df0*/  SHF.R.S32.HI R202, RZ, 0x3, R0 ;  /* 0x00000003ffca7819 */ /* 0x000fe20000011400 */
[----:B------:R-:W-:Y:S02]  /*0e00*/  IMAD.IADD R2, R233, 0x1, -R2 ;  /* 0x00000001e9027824 */ /* 0x000fe400078e0a02 */
[----:B------:R-:W-:-:S02]  /*0e10*/  IMAD R231, R3, 0x8, R4 ;  /* 0x0000000803e77824 */ /* 0x000fc400078e0204 */
[----:B------:R-:W-:Y:S02]  /*0e20*/  IMAD.MOV.U32 R7, RZ, RZ, R15 ;  /* 0x000000ffff077224 */ /* 0x000fe400078e000f */
[----:B------:R-:W-:-:S07]  /*0e30*/  IMAD.SHL.U32 R200, R2, 0x8, RZ ;  /* 0x0000000802c87824 */ /* 0x000fce00078e00ff */
.L_x_4185:
[----:B0-----:R-:W0:Y:S01]  /*0e40*/  LDC.64 R2, c[0x0][0xd60] ;  /* 0x00035800ff027b82 */ /* 0x001e220000000a00 */
[----:B------:R-:W-:Y:S01]  /*0e50*/  ULDC.64 UR10, c[0x0][0x208] ;  /* 0x00008200000a7ab9 */ /* 0x000fe20000000a00 */
[----:B------:R-:W-:Y:S01]  /*0e60*/  ULDC.64 UR6, c[0x0][0xb20] ;  /* 0x0002c80000067ab9 */ /* 0x000fe20000000a00 */
[----:B------:R-:W-:Y:S01]  /*0e70*/  ULDC.64 UR8, c[0x0][0xb10] ;  /* 0x0002c40000087ab9 */ /* 0x000fe20000000a00 */
[----:B0-----:R-:W-:-:S05]  /*0e80*/  IMAD.WIDE R2, R7, 0x4, R2 ;  /* 0x0000000407027825 */ /* 0x001fca00078e0202 */
[----:B--2---:R-:W2:Y:S01]  /*0e90*/  LDG.E R207, desc[UR10][R2.64] ;  /* 0x0000000a02cf7981 */ /* 0x004ea2000c1e1900 */
[----:B------:R-:W-:Y:S02]  /*0ea0*/  ISETP.NE.U32.AND P0, PT, RZ, UR6, PT ;  /* 0x00000006ff007c0c */ /* 0x000fe4000bf05070 */
[----:B------:R-:W-:Y:S02]  /*0eb0*/  ISETP.NE.U32.AND P1, PT, RZ, UR8, PT ;  /* 0x00000008ff007c0c */ /* 0x000fe4000bf25070 */
[----:B------:R-:W-:Y:S02]  /*0ec0*/  ISETP.NE.AND.EX P0, PT, RZ, UR7, PT, P0 ;  /* 0x00000007ff007c0c */ /* 0x000fe4000bf05300 */
[----:B------:R-:W-:Y:S02]  /*0ed0*/  ISETP.NE.AND.EX P1, PT, RZ, UR9, PT, P1 ;  /* 0x00000009ff007c0c */ /* 0x000fe4000bf25310 */
[----:B--2---:R-:W-:-:S09]  /*0ee0*/  SHF.R.S32.HI R208, RZ, 0x1f, R207 ;  /* 0x0000001fffd07819 */ /* 0x004fd200000114cf */
[----:B---34-:R-:W-:-:S04]  /*0ef0*/  @P0 LEA R4, P2, R207, UR6, 0x2 ;  /* 0x00000006cf040c11 */ /* 0x018fc8000f8410ff */
[C---:B------:R-:W-:Y:S01]  /*0f00*/  @P0 LEA.HI.X R5, R207.reuse, UR7, R208, 0x2, P2 ;  /* 0x00000007cf050c11 */ /* 0x040fe200090f14d0 */
[----:B------:R-:W-:Y:S01]  /*0f10*/  ULDC.64 UR6, c[0x0][0x3f8] ;  /* 0x0000fe0000067ab9 */ /* 0x000fe20000000a00 */
[----:B------:R-:W-:-:S03]  /*0f20*/  @P1 LEA R6, P2, R207, UR8, 0x2 ;  /* 0x00000008cf061c11 */ /* 0x000fc6000f8410ff */
[----:B------:R-:W2:Y:S01]  /*0f30*/  @P0 LDG.E R4, desc[UR10][R4.64] ;  /* 0x0000000a04040981 */ /* 0x000ea2000c1e1900 */
[----:B------:R-:W-:-:S05]  /*0f40*/  @P1 LEA.HI.X R7, R207, UR9, R208, 0x2, P2 ;  /* 0x00000009cf071c11 */ /* 0x000fca00090f14d0 */
[----:B------:R-:W3:Y:S01]  /*0f50*/  @P1 LDG.E R6, desc[UR10][R6.64] ;  /* 0x0000000a06061981 */ /* 0x000ee2000c1e1900 */
[----:B------:R-:W-:Y:S01]  /*0f60*/  ULDC UR8, c[0x0][0x288] ;  /* 0x0000a20000087ab9 */ /* 0x000fe20000000800 */
[----:B------:R-:W-:Y:S01]  /*0f70*/  UISETP.NE.U32.AND UP0, UPT, UR6, URZ, UPT ;  /* 0x0000003f0600728c */ /* 0x000fe2000bf05070 */
[----:B------:R-:W-:Y:S01]  /*0f80*/  IMAD.U32 R209, RZ, RZ, UR5 ;  /* 0x00000005ffd17e24 */ /* 0x000fe2000f8e00ff */
[----:B------:R-:W-:Y:S01]  /*0f90*/  ULDC.64 UR10, c[0x0][0xb18] ;  /* 0x0002c600000a7ab9 */ /* 0x000fe20000000a00 */
[----:B------:R-:W-:Y:S01]  /*0fa0*/  ULDC UR6, c[0x0][0x404] ;  /* 0x0001010000067ab9 */ /* 0x000fe20000000800 */
[----:B------:R-:W-:Y:S01]  /*0fb0*/  UISETP.NE.AND.EX UP0, UPT, UR7, URZ, UPT, UP0 ;  /* 0x0000003f0700728c */ /* 0x000fe2000bf05300 */
[----:B------:R-:W-:Y:S01]  /*0fc0*/  ISETP.NE.U32.AND P2, PT, RZ, UR10, PT ;  /* 0x0000000aff007c0c */ /* 0x000fe2000bf45070 */
[----:B------:R-:W-:Y:S01]  /*0fd0*/  UMOV UR4, URZ ;  /* 0x0000003f00047c82 */ /* 0x000fe20008000000 */
[----:B------:R-:W-:Y:S01]  /*0fe0*/  ULDC UR7, c[0x0][0x2e0] ;  /* 0x0000b80000077ab9 */ /* 0x000fe20000000800 */
[----:B------:R-:W-:Y:S01]  /*0ff0*/  USEL UR6, UR6, 0x1, UP0 ;  /* 0x0000000106067887 */ /* 0x000fe20008000000 */
[----:B------:R-:W-:-:S03]  /*1000*/  ISETP.NE.AND.EX P2, PT, RZ, UR11, PT, P2 ;  /* 0x0000000bff007c0c */ /* 0x000fc6000bf45320 */
[----:B------:R-:W-:Y:S01]  /*1010*/  UIMAD UR6, UR6, UR7, URZ ;  /* 0x00000007060672a4 */ /* 0x000fe2000f8e023f */
[----:B--2---:R-:W-:Y:S02]  /*1020*/  @P0 R2UR UR4, R4 ;  /* 0x00000000040402ca */ /* 0x004fe400000e0000 */
[----:B---3--:R-:W-:-:S13]  /*1030*/  @P1 R2UR UR8, R6 ;  /* 0x00000000060812ca */ /* 0x008fda00000e0000 */
[----:B------:R-:W-:Y:S01]  /*1040*/  IMAD.U32 R201, RZ, RZ, UR8 ;  /* 0x00000008ffc97e24 */ /* 0x000fe2000f8e00ff */
[----:B-1---5:R-:W-:Y:S06]  /*1050*/  @P1 BRA `(.L_x_4131) ;  /* 0x0000000000341947 */ /* 0x022fec0003800000 */
[----:B------:R-:W-:Y:S02]  /*1060*/  ULDC.64 UR8, c[0x0][0xaf8] ;  /* 0x0002be0000087ab9 */ /* 0x000fe40000000a00 */
[----:B------:R-:W-:-:S04]  /*1070*/  ISETP.NE.U32.AND P0, PT, RZ, UR8, PT ;  /* 0x00000008ff007c0c */ /* 0x000fc8000bf05070 */
[----:B------:R-:W-:-:S13]  /*1080*/  ISETP.NE.AND.EX P0, PT, RZ, UR9, PT, P0 ;  /* 0x00000009ff007c0c */ /* 0x000fda000bf05300 */
[----:B------:R-:W-:Y:S05]  /*1090*/  @!P0 BRA `(.L_x_4131) ;  /* 0x0000000000248947 */ /* 0x000fea0003800000 */
[----:B------:R-:W0:Y:S01]  /*10a0*/  LDC.64 R2, c[0x0][0xaf8] ;  /* 0x0002be00ff027b82 */ /* 0x000e220000000a00 */
[----:B------:R-:W-:Y:S01]  /*10b0*/  ULDC.64 UR8, c[0x0][0x208] ;  /* 0x0000820000087ab9 */ /* 0x000fe20000000a00 */
[----:B0-----:R-:W-:-:S05]  /*10c0*/  IMAD.WIDE R2, R207, 0x4, R2 ;  /* 0x00000004cf027825 */ /* 0x001fca00078e0202 */
[----:B------:R-:W2:Y:S04]  /*10d0*/  LDG.E R4, desc[UR8][R2.64] ;  /* 0x0000000802047981 */ /* 0x000ea8000c1e1900 */
[----:B------:R-:W3:Y:S01]  /*10e0*/  LDG.E R0, desc[UR8][R2.64+0x4] ;  /* 0x0000040802007981 */ /* 0x000ee2000c1e1900 */
[----:B--2---:R-:W-:Y:S02]  /*10f0*/  R2UR UR5, R4 ;  /* 0x00000000040572ca */ /* 0x004fe400000e0000 */
[----:B---3--:R-:W-:-:S13]  /*1100*/  R2UR UR7, R0 ;  /* 0x00000000000772ca */ /* 0x008fda00000e0000 */
[----:B------:R-:W-:-:S06]  /*1110*/  UIADD3 UR5, -UR5, UR7, URZ ;  /* 0x0000000705057290 */ /* 0x000fcc000fffe13f */
[----:B------:R-:W-:-:S07]  /*1120*/  IMAD.U32 R201, RZ, RZ, UR5 ;  /* 0x00000005ffc97e24 */ /* 0x000fce000f8e00ff */
.L_x_4131:
[----:B------:R-:W-:Y:S01]  /*1130*/  IMAD.U32 R218, RZ, RZ, UR61 ;  /* 0x0000003dffda7e24 */ /* 0x000fe2000f8e00ff */
[----:B------:R-:W-:Y:S06]  /*1140*/  @!P2 BRA `(.L_x_4132) ;  /* 0x000000000018a947 */ /* 0x000fec0003800000 */
[----:B------:R-:W-:Y:S01]  /*1150*/  LEA R2, P0, R207, UR10, 0x2 ;  /* 0x0000000acf027c11 */ /* 0x000fe2000f8010ff */
[----:B------:R-:W-:-:S03]  /*1160*/  ULDC.64 UR6, c[0x0][0x208] ;  /* 0x0000820000067ab9 */ /* 0x000fc60000000a00 */
[----:B------:R-:W-:-:S05]  /*1170*/  LEA.HI.X R3, R207, UR11, R208, 0x2, P0 ;  /* 0x0000000bcf037c11 */ /* 0x000fca00080f14d0 */
[----:B------:R-:W2:Y:S02]  /*1180*/  LDG.E R2, desc[UR6][R2.64] ;  /* 0x0000000602027981 */ /* 0x000ea4000c1e1900 */
[----:B--2---:R-:W-:Y:S01]  /*1190*/  R2UR UR6, R2 ;  /* 0x00000000020672ca */ /* 0x004fe200000e0000 */
[----:B------:R-:W-:-:S14]  /*11a0*/  BRA `(.L_x_4133) ;  /* 0x0000000000307947 */ /* 0x000fdc0003800000 */
.L_x_4132:
        /* <DEDUP_REMOVED lines=11> */
[----:B------:R-:W-:-:S12]  /*1260*/  UIADD3 UR6, -UR6, UR5, URZ ;  /* 0x0000000506067290 */ /* 0x000fd8000fffe13f */
.L_x_4133:
[----:B------:R-:W-:Y:S01]  /*1270*/  R2UR UR7, R201 ;  /* 0x00000000c90772ca */ /* 0x000fe200000e0000 */
[----:B------:R-:W-:Y:S01]  /*1280*/  UIADD3 UR6, -UR4, UR6, URZ ;  /* 0x0000000604067290 */ /* 0x000fe2000fffe13f */
[----:B------:R-:W-:Y:S01]  /*1290*/  PLOP3.LUT P0, PT, PT, PT, PT, 0x80, 0x0 ;  /* 0x000000000000781c */ /* 0x000fe20003f0f070 */
[----:B------:R-:W-:Y:S01]  /*12a0*/  ULEA UR5, UR61, 0xdf, 0x7 ;  /* 0x000000df3d057891 */ /* 0x000fe2000f8e383f */
[----:B------:R-:W-:Y:S01]  /*12b0*/  CS2R R2, SRZ ;  /* 0x0000000000027805 */ /* 0x000fe2000001ff00 */
[----:B------:R-:W-:Y:S01]  /*12c0*/  UIADD3 UR4, UR6, 0x5f, URZ ;  /* 0x0000005f06047890 */ /* 0x000fe2000fffe03f */
[----:B------:R-:W-:Y:S01]  /*12d0*/  MOV R0, RZ ;  /* 0x000000ff00007202 */ /* 0x000fe20000000f00 */
[----:B------:R-:W-:Y:S01]  /*12e0*/  IMAD.U32 R204, RZ, RZ, UR6 ;  /* 0x00000006ffcc7e24 */ /* 0x000fe2000f8e00ff */
[----:B------:R-:W-:Y:S01]  /*12f0*/  CS2R R148, SRZ ;  /* 0x0000000000947805 */ /* 0x000fe2000001ff00 */
[----:B------:R-:W-:Y:S01]  /*1300*/  IMAD.MOV.U32 R150, RZ, RZ, RZ ;  /* 0x000000ffff967224 */ /* 0x000fe200078e00ff */
[----:B------:R-:W-:-:S02]  /*1310*/  CS2R R146, SRZ ;  /* 0x0000000000927805 */ /* 0x000fc4000001ff00 */
[----:B------:R-:W-:Y:S02]  /*1320*/  CS2R R144, SRZ ;  /* 0x0000000000907805 */ /* 0x000fe4000001ff00 */
        /* <DEDUP_REMOVED lines=69> */
[----:B------:R-:W-:Y:S01]  /*1780*/  CS2R R28, SRZ ;  /* 0x00000000001c7805 */ /* 0x000fe2000001ff00 */
[----:B------:R-:W-:Y:S01]  /*1790*/  IMAD.MOV.U32 R12, RZ, RZ, RZ ;  /* 0x000000ffff0c7224 */ /* 0x000fe200078e00ff */
[----:B------:R-:W-:Y:S01]  /*17a0*/  CS2R R24, SRZ ;  /* 0x0000000000187805 */ /* 0x000fe2000001ff00 */
        /* <DEDUP_REMOVED lines=40> */
.L_x_4135:
[----:B------:R-:W0:Y:S01]  /*1a30*/  S2R R3, SR_CgaCtaId ;  /* 0x0000000000037919 */ /* 0x000e220000008800 */
[----:B------:R-:W-:Y:S02]  /*1a40*/  LEA.HI R0, R219, R219, RZ, 0x1 ;  /* 0x000000dbdb007211 */ /* 0x000fe400078f08ff */
[----:B------:R-:W-:Y:S01]  /*1a50*/  MOV R2, 0x400 ;  /* 0x0000040000027802 */ /* 0x000fe20000000f00 */
[----:B------:R-:W1:Y:S01]  /*1a60*/  S2R R16, SR_TID.X ;  /* 0x0000000000107919 */ /* 0x000e620000002100 */
[----:B------:R-:W-:-:S05]  /*1a70*/  LOP3.LUT R0, R0, 0xfffffffe, RZ, 0xc0, !PT ;  /* 0xfffffffe00007812 */ /* 0x000fca00078ec0ff */
[----:B------:R-:W-:Y:S01]  /*1a80*/  IMAD.IADD R0, R219, 0x1, -R0 ;  /* 0x00000001db007824 */ /* 0x000fe200078e0a00 */
[----:B0-----:R-:W-:-:S04]  /*1a90*/  LEA R5, R3, R2, 0x18 ;  /* 0x0000000203057211 */ /* 0x001fc800078ec0ff */
[----:B------:R-:W-:Y:S02]  /*1aa0*/  SHF.L.U32 R2, R0, 0x1f, RZ ;  /* 0x0000001f00027819 */ /* 0x000fe400000006ff */
[----:B-1----:R-:W-:Y:S02]  /*1ab0*/  SHF.R.U32.HI R16, RZ, 0x7, R16 ;  /* 0x00000007ff107819 */ /* 0x002fe40000011610 */
[----:B------:R-:W0:Y:S03]  /*1ac0*/  SYNCS.PHASECHK.TRANS64.TRYWAIT P0, [R5+URZ+0x32400], R2 ;  /* 0x03240002050075a7 */ /* 0x000e26000800017f */
[----:B------:R-:W-:Y:S01]  /*1ad0*/  VIADD R168, R16, 0x8 ;  /* 0x0000000810a87836 */ /* 0x000fe20000000000 */
[----:B0-----:R-:W-:Y:S06]  /*1ae0*/  @!P0 BRA `(.L_x_4136) ;  /* 0x0000010800808947 */ /* 0x001fec0003800000 */
.L_x_4271:
[----:B------:R-:W-:Y:S05]  /*1af0*/  WARPSYNC.ALL ;  /* 0x0000000000007948 */ /* 0x000fea0003800000 */
[----:B------:R-:W-:Y:S01]  /*1b00*/  R2UR UR4, R232 ;  /* 0x00000000e80472ca */ /* 0x000fe200000e0000 */
[----:B------:R1:W-:-:S12]  /*1b10*/  BAR.SYNC.DEFER_BLOCKING R168, 0x100 ;  /* 0x000400a80000751d */ /* 0x0003d80000010000 */
[----:B------:R-:W-:-:S05]  /*1b20*/  IMAD.U32 R0, RZ, RZ, UR4 ;  /* 0x00000004ff007e24 */ /* 0x000fca000f8e00ff */
[----:B------:R-:W-:-:S13]  /*1b30*/  ISETP.NE.AND P0, PT, R0, 0x3, PT ;  /* 0x000000030000780c */ /* 0x000fda0003f05270 */
[----:B-1----:R-:W-:Y:S05]  /*1b40*/  @!P0 BRA `(.L_x_4137) ;  /* 0x0000000000048947 */ /* 0x002fea0003800000 */
[----:B------:R-:W-:Y:S01]  /*1b50*/  BPT.TRAP 0x1 ;  /* 0x000000040000795c */ /* 0x000fe20000300000 */
.L_x_4137:
[----:B------:R-:W-:Y:S02]  /*1b60*/  IMAD.U32 R3, RZ, RZ, UR37 ;  /* 0x00000025ff037e24 */ /* 0x000fe4000f8e00ff */
[----:B------:R-:W-:-:S03]  /*1b70*/  IMAD.U32 R0, RZ, RZ, UR36 ;  /* 0x00000024ff007e24 */ /* 0x000fc6000f8e00ff */
[----:B------:R-:W-:Y:S01]  /*1b80*/  SHF.L.U32 R3, R3, 0x1f, RZ ;  /* 0x0000001f03037819 */ /* 0x000fe200000006ff */
[----:B------:R-:W-:-:S04]  /*1b90*/  IMAD R0, R0, 0x8, R5 ;  /* 0x0000000800007824 */ /* 0x000fc800078e0205 */
[----:B------:R1:W2:Y:S01]  /*1ba0*/  SYNCS.PHASECHK.TRANS64.TRYWAIT P1, [R0+URZ+0x32430], R3 ;  /* 0x03243003000075a7 */ /* 0x0002a2000802017f */
[----:B------:R-:W-:Y:S05]  /*1bb0*/  @!P0 BRA `(.L_x_4138) ;  /* 0x0000000000048947 */ /* 0x000fea0003800000 */
[----:B------:R-:W-:Y:S01]  /*1bc0*/  BPT.TRAP 0x1 ;  /* 0x000000040000795c */ /* 0x000fe20000300000 */
.L_x_4138:
[----:B--2---:R-:W-:Y:S05]  /*1bd0*/  @P1 BRA `(.L_x_4139) ;  /* 0x0000000000081947 */ /* 0x004fea0003800000 */
[----:B------:R-:W2:Y:S02]  /*1be0*/  SYNCS.PHASECHK.TRANS64.TRYWAIT P1, [R0+URZ+0x32430], R3 ;  /* 0x03243003000075a7 */ /* 0x000ea4000802017f */
[----:B--2---:R-:W-:Y:S05]  /*1bf0*/  @!P1 BRA `(.L_x_4140) ;  /* 0x0000010800509947 */ /* 0x004fea0003800000 */
.L_x_4139:
[----:B------:R-:W-:Y:S01]  /*1c00*/  R2UR UR4, R5 ;  /* 0x00000000050472ca */ /* 0x000fe200000e0000 */
[----:B------:R-:W-:Y:S01]  /*1c10*/  WARPGROUP.ARRIVE ;  /* 0x00000000000079c5 */ /* 0x000fe20000000000 */
[----:B------:R-:W-:Y:S01]  /*1c20*/  UMOV UR8, UR38 ;  /* 0x0000002600087c82 */ /* 0x000fe20008000000 */
[----:B------:R-:W-:Y:S01]  /*1c30*/  UMOV UR9, 0x40000040 ;  /* 0x4000004000097882 */ /* 0x000fe20000000000 */
[----:B------:R-:W-:Y:S01]  /*1c40*/  UMOV UR11, 0x40000040 ;  /* 0x40000040000b7882 */ /* 0x000fe20000000000 */
[----:B------:R-:W-:-:S08]  /*1c50*/  UIADD3 UR5, UR38, 0x2, URZ ;  /* 0x0000000226057890 */ /* 0x000fd0000fffe03f */
[----:B------:R-:W-:-:S04]  /*1c60*/  UIADD3 UR4, UR4, 0x1c400, URZ ;  /* 0x0001c40004047890 */ /* 0x000fc8000fffe03f */
[----:B------:R-:W-:-:S04]  /*1c70*/  USHF.R.U32.HI UR4, URZ, 0x4, UR4 ;  /* 0x000000043f047899 */ /* 0x000fc80008011604 */
        /* <DEDUP_REMOVED lines=40> */
.L_x_4272:
[----:B------:R-:W-:Y:S05]  /*1f00*/  @!P0 BRA `(.L_x_4142) ;  /* 0x0000000000048947 */ /* 0x000fea0003800000 */
[----:B------:R-:W-:Y:S01]  /*1f10*/  BPT.TRAP 0x1 ;  /* 0x000000040000795c */ /* 0x000fe20000300000 */
.L_x_4142:
[----:B------:R4:W0:Y:S01]  /*1f20*/  SYNCS.PHASECHK.TRANS64.TRYWAIT P1, [R0+URZ+0x32450], R3 ;  /* 0x03245003000075a7 */ /* 0x000822000802017f */
[----:B------:R-:W-:Y:S05]  /*1f30*/  @!P0 BRA `(.L_x_4143) ;  /* 0x0000000000048947 */ /* 0x000fea0003800000 */
[----:B------:R-:W-:Y:S01]  /*1f40*/  BPT.TRAP 0x1 ;  /* 0x000000040000795c */ /* 0x000fe20000300000 */
.L_x_4143:
[----:B0-----:R-:W-:Y:S05]  /*1f50*/  @P1 BRA `(.L_x_4144) ;  /* 0x0000000000081947 */ /* 0x001fea0003800000 */
[----:B------:R-:W0:Y:S02]  /*1f60*/  SYNCS.PHASECHK.TRANS64.TRYWAIT P1, [R0+URZ+0x32450], R3 ;  /* 0x03245003000075a7 */ /* 0x000e24000802017f */
[----:B0-----:R-:W-:Y:S05]  /*1f70*/  @!P1 BRA `(.L_x_4145) ;  /* 0x0000010400989947 */ /* 0x001fea0003800000 */
.L_x_4144:
[----:B------:R-:W-:Y:S01]  /*1f80*/  R2UR UR4, R5 ;  /* 0x00000000050472ca */ /* 0x000fe200000e0000 */
[----:B------:R-:W-:Y:S01]  /*1f90*/  WARPGROUP.ARRIVE ;  /* 0x00000000000079c5 */ /* 0x000fe20000000000 */
[----:B------:R-:W-:Y:S01]  /*1fa0*/  UMOV UR9, 0x40000040 ;  /* 0x4000004000097882 */ /* 0x000fe20000000000 */
[----:B------:R-:W-:Y:S01]  /*1fb0*/  UMOV UR11, 0x40000040 ;  /* 0x40000040000b7882 */ /* 0x000fe20000000000 */
[----:B------:R-:W-:Y:S01]  /*1fc0*/  IMAD.U32 R11, RZ, RZ, UR9 ;  /* 0x00000009ff0b7e24 */ /* 0x000fe2000f8e00ff */
        /* <DEDUP_REMOVED lines=8> */
[----:B------:R-:W-:Y:S01]  /*2050*/  UIADD3 UR4, UR4, 0x400, URZ ;  /* 0x0000040004047890 */ /* 0x000fe2000fffe03f */
[----:B------:R-:W-:Y:S01]  /*2060*/  R2UR UR53, R204 ;  /* 0x00000000cc3572ca */ /* 0x000fe200000e0000 */
[----:B------:R-:W-:Y:S01]  /*2070*/  UMOV UR29, 0x40000040 ;  /* 0x40000040001d7882 */ /* 0x000fe20000000000 */
[----:B------:R-:W-:Y:S01]  /*2080*/  UMOV UR31, 0x40000040 ;  /* 0x40000040001f7882 */ /* 0x000fe20000000000 */
[----:B------:R-:W-:Y:S01]  /*2090*/  USHF.R.U32.HI UR4, URZ, 0x4, UR4 ;  /* 0x000000043f047899 */ /* 0x000fe20008011604 */
[----:B------:R-:W-:Y:S01]  /*20a0*/  R2UR UR54, R201 ;  /* 0x00000000c93672ca */ /* 0x000fe200000e0000 */
[----:B------:R-:W-:Y:S01]  /*20b0*/  UMOV UR33, 0x40000040 ;  /* 0x4000004000217882 */ /* 0x000fe20000000000 */
[----:B------:R-:W-:Y:S01]  /*20c0*/  UMOV UR35, 0x40000040 ;  /* 0x4000004000237882 */ /* 0x000fe20000000000 */
[----:B------:R-:W-:Y:S01]  /*20d0*/  ULOP3.LUT UR38, UR4, 0x3fff, URZ, 0xc0, !UPT ;  /* 0x00003fff04267892 */ /* 0x000fe2000f8ec03f */
[----:B------:R-:W-:Y:S01]  /*20e0*/  IMAD.U32 R13, RZ, RZ, UR61 ;  /* 0x0000003dff0d7e24 */ /* 0x000fe2000f8e00ff */
[----:B------:R-:W-:Y:S01]  /*20f0*/  ULOP3.LUT UR4, UR40, 0x10000, URZ, 0xfc, !UPT ;  /* 0x0001000028047892 */ /* 0x000fe2000f8efc3f */
[----:B------:R-:W0:Y:S01]  /*2100*/  S2R R74, SR_TID.X ;  /* 0x00000000004a7919 */ /* 0x000e220000002100 */
[----:B------:R-:W-:Y:S01]  /*2110*/  ULOP3.LUT UR39, UR38, 0x10000, URZ, 0xfc, !UPT ;  /* 0x0001000026277892 */ /* 0x000fe2000f8efc3f */
[----:B------:R-:W-:Y:S01]  /*2120*/  IMAD R20, R13, 0x80, R206 ;  /* 0x000000800d147824 */ /* 0x000fe200078e02ce */
[----:B------:R-:W-:-:S02]  /*2130*/  UIADD3 UR6, UR4, 0x2, URZ ;  /* 0x0000000204067890 */ /* 0x000fc4000fffe03f */
[----:B------:R-:W-:Y:S01]  /*2140*/  UIMAD UR5, UR36, 0xc00, UR39 ;  /* 0x00000c00240578a4 */ /* 0x000fe2000f8e0227 */
[----:B------:R-:W-:Y:S01]  /*2150*/  UMOV UR8, UR4 ;  /* 0x0000000400087c82 */ /* 0x000fe20008000000 */
[----:B------:R-:W-:Y:S01]  /*2160*/  UIADD3 UR12, UR4, 0x404, URZ ;  /* 0x00000404040c7890 */ /* 0x000fe2000fffe03f */
[----:B------:R-:W-:Y:S01]  /*2170*/  IMAD.U32 R10, RZ, RZ, UR8 ;  /* 0x00000008ff0a7e24 */ /* 0x000fe2000f8e00ff */
[----:B------:R-:W-:-:S03]  /*2180*/  UIADD3 UR7, UR5, 0x2, URZ ;  /* 0x0000000205077890 */ /* 0x000fc6000fffe03f */
[----:B------:R-:W-:Y:S01]  /*2190*/  UMOV UR10, UR5 ;  /* 0x00000005000a7c82 */ /* 0x000fe20008000000 */
[----:B------:R-:W-:Y:S01]  /*21a0*/  UIADD3 UR14, UR5, 0x304, URZ ;  /* 0x00000304050e7890 */ /* 0x000fe2000fffe03f */
        /* <DEDUP_REMOVED lines=9> */
[----:B------:R-:W-:-:S02]  /*2240*/  UIADD3 UR16, UR4, 0x406, URZ ;  /* 0x0000040604107890 */ /* 0x000fc4000fffe03f */
[----:B------:R-:W-:Y:S02]  /*2250*/  UIADD3 UR18, UR5, 0x306, URZ ;  /* 0x0000030605127890 */ /* 0x000fe4000fffe03f */
[----:B------:R-:W-:Y:S02]  /*2260*/  UIADD3 UR20, UR4, 0x800, URZ ;  /* 0x0000080004147890 */ /* 0x000fe4000fffe03f */
[----:B------:R-:W-:Y:S02]  /*2270*/  UIADD3 UR22, UR5, 0x600, URZ ;  /* 0x0000060005167890 */ /* 0x000fe4000fffe03f */
[----:B------:R-:W-:Y:S02]  /*2280*/  UIADD3 UR24, UR4, 0x802, URZ ;  /* 0x0000080204187890 */ /* 0x000fe4000fffe03f */
[----:B------:R-:W-:Y:S02]  /*2290*/  UIADD3 UR26, UR5, 0x602, URZ ;  /* 0x00000602051a7890 */ /* 0x000fe4000fffe03f */
[----:B------:R-:W-:-:S02]  /*22a0*/  UIADD3 UR28, UR4, 0x804, URZ ;  /* 0x00000804041c7890 */ /* 0x000fc4000fffe03f */
[----:B------:R-:W-:Y:S02]  /*22b0*/  UIADD3 UR30, UR5, 0x604, URZ ;  /* 0x00000604051e7890 */ /* 0x000fe4000fffe03f */
[----:B------:R-:W-:Y:S02]  /*22c0*/  UIADD3 UR32, UR4, 0x806, URZ ;  /* 0x0000080604207890 */ /* 0x000fe4000fffe03f */
[----:B------:R-:W-:Y:S02]  /*22d0*/  UIADD3 UR34, UR5, 0x606, URZ ;  /* 0x0000060605227890 */ /* 0x000fe4000fffe03f */
        /* <DEDUP_REMOVED lines=16> */
[----:B------:R-:W-:Y:S01]  /*23e0*/  ULOP3.LUT UR38, UR38, 0x3000000, URZ, 0xfc, !UPT ;  /* 0x0300000026267892 */ /* 0x000fe2000f8efc3f */
        /* <DEDUP_REMOVED lines=21> */
[----:B---3--:R-:W-:Y:S01]  /*2540*/  IMAD.U32 R5, RZ, RZ, UR9 ;  /* 0x00000009ff057e24 */ /* 0x008fe2000f8e00ff */
        /* <DEDUP_REMOVED lines=8> */
[----:B-12-4-:R-:W-:Y:S01]  /*25d0*/  MOV R3, UR9 ;  /* 0x0000000900037c02 */ /* 0x016fe20008000f00 */
        /* <DEDUP_REMOVED lines=8> */
[----:B------:R-:W-:Y:S01]  /*2660*/  UIMAD UR4, UR52, -0x60, UR53 ;  /* 0xffffffa0340478a4 */ /* 0x000fe2000f8e0235 */
[----:B------:R-:W-:-:S03]  /*2670*/  ULDC UR5, c[0x0][0xad0] ;  /* 0x0002b40000057ab9 */ /* 0x000fc60000000800 */
[----:B------:R-:W-:Y:S02]  /*2680*/  UIADD3 UR6, -UR54, 0x61, UR4 ;  /* 0x0000006136067890 */ /* 0x000fe4000fffe104 */
[----:B------:R-:W-:-:S04]  /*2690*/  UIADD3 UR4, UR4, 0x60, URZ ;  /* 0x0000006004047890 */ /* 0x000fc8000fffe03f */
[----:B------:R-:W-:Y:S02]  /*26a0*/  IMAD.U32 R72, RZ, RZ, UR6 ;  /* 0x00000006ff487e24 */ /* 0x000fe4000f8e00ff */
[----:B------:R-:W-:Y:S01]  /*26b0*/  IMAD.U32 R12, RZ, RZ, UR4 ;  /* 0x00000004ff0c7e24 */ /* 0x000fe2000f8e00ff */
[----:B------:R-:W-:Y:S01]  /*26c0*/  ULDC UR4, c[0x0][0xa80] ;  /* 0x0002a00000047ab9 */ /* 0x000fe20000000800 */
[C---:B------:R-:W-:Y:S02]  /*26d0*/  IMAD R13, R205.reuse, -0x2, R72 ;  /* 0xfffffffecd0d7824 */ /* 0x040fe400078e0248 */
[----:B------:R-:W-:-:S03]  /*26e0*/  IMAD R12, R205, -0x2, R12 ;  /* 0xfffffffecd0c7824 */ /* 0x000fc600078e020c */
[----:B------:R-:W-:Y:S02]  /*26f0*/  IADD3 R21, R13, 0x8, R20 ;  /* 0x000000080d157810 */ /* 0x000fe40007ffe014 */
[----:B------:R-:W-:Y:S02]  /*2700*/  VIADDMNMX R13, R20, R13, R12, PT ;  /* 0x0000000d140d7246 */ /* 0x000fe4000380010c */
[----:B------:R-:W-:Y:S02]  /*2710*/  VIMNMX R12, R12, R21, PT ;  /* 0x000000150c0c7248 */ /* 0x000fe40003fe0100 */
[C---:B------:R-:W-:Y:S02]  /*2720*/  ISETP.GT.AND P5, PT, R13.reuse, RZ, PT ;  /* 0x000000ff0d00720c */ /* 0x040fe40003fa4270 */
[C---:B------:R-:W-:Y:S02]  /*2730*/  ISETP.GT.AND P6, PT, R13.reuse, 0x1, PT ;  /* 0x000000010d00780c */ /* 0x040fe40003fc4270 */
[----:B------:R-:W-:-:S02]  /*2740*/  ISETP.GT.AND P1, PT, R13, 0x8, PT ;  /* 0x000000080d00780c */ /* 0x000fc40003f24270 */
[C---:B------:R-:W-:Y:S02]  /*2750*/  ISETP.GT.AND P2, PT, R13.reuse, 0x9, PT ;  /* 0x000000090d00780c */ /* 0x040fe40003f44270 */
[C---:B------:R-:W-:Y:S02]  /*2760*/  ISETP.GT.AND P3, PT, R13.reuse, 0x10, PT ;  /* 0x000000100d00780c */ /* 0x040fe40003f64270 */
[----:B------:R-:W-:Y:S01]  /*2770*/  ISETP.GT.AND P4, PT, R13, 0x11, PT ;  /* 0x000000110d00780c */ /* 0x000fe20003f84270 */
        /* <DEDUP_REMOVED lines=60> */
[----:B-1----:R-:W-:Y:S01]  /*2b40*/  FSEL R21, R24, -INF , P5 ;  /* 0xff80000018157808 */ /* 0x002fe20002800000 */
[----:B------:R-:W-:Y:S01]  /*2b50*/  FMUL.FTZ R65, R65, UR5 ;  /* 0x0000000541417c20 */ /* 0x000fe20008410000 */
[----:B------:R-:W-:Y:S01]  /*2b60*/  FMUL.FTZ R30, R30, UR5 ;  /* 0x000000051e1e7c20 */ /* 0x000fe20008410000 */
[----:B------:R-:W-:Y:S01]  /*2b70*/  ISETP.GT.AND P5, PT, R13, 0x18, PT ;  /* 0x000000180d00780c */ /* 0x000fe20003fa4270 */
[----:B------:R-:W1:Y:S01]  /*2b80*/  MUFU.TANH R36, R36 ;  /* 0x0000002400247308 */ /* 0x000e620000002400 */
        /* <DEDUP_REMOVED lines=42> */
[----:B------:R-:W-:-:S05]  /*2e30*/  ISETP.GT.AND P1, PT, R13, 0x38, PT ;  /* 0x000000380d00780c */ /* 0x000fca0003f24270 */
[----:B------:R-:W1:Y:S01]  /*2e40*/  MUFU.TANH R32, R32 ;  /* 0x0000002000207308 */ /* 0x000e620000002400 */
[----:B--2---:R-:W-:Y:S02]  /*2e50*/  FSEL R165, R48, -INF , P5 ;  /* 0xff80000030a57808 */ /* 0x004fe40002800000 */
[----:B------:R-:W-:-:S05]  /*2e60*/  ISETP.GT.AND P5, PT, R13, 0x48, PT ;  /* 0x000000480d00780c */ /* 0x000fca0003fa4270 */
[----:B------:R-:W2:Y:S01]  /*2e70*/  MUFU.TANH R33, R33 ;  /* 0x0000002100217308 */ /* 0x000ea20000002400 */
[----:B---3--:R-:W-:Y:S02]  /*2e80*/  FSEL R161, R49, -INF , P6 ;  /* 0xff80000031a17808 */ /* 0x008fe40003000000 */
[----:B------:R-:W-:-:S05]  /*2e90*/  ISETP.GT.AND P6, PT, R13, 0x49, PT ;  /* 0x000000490d00780c */ /* 0x000fca0003fc4270 */
[----:B------:R-:W3:Y:S01]  /*2ea0*/  MUFU.TANH R41, R41 ;  /* 0x0000002900297308 */ /* 0x000ee20000002400 */
[----:B-1----:R-:W-:Y:S02]  /*2eb0*/  FSEL R223, R32, -INF , P3 ;  /* 0xff80000020df7808 */ /* 0x002fe40001800000 */
[----:B------:R-:W-:Y:S02]  /*2ec0*/  ISETP.GT.AND P3, PT, R13, 0x28, PT ;  /* 0x000000280d00780c */ /* 0x000fe40003f64270 */
[----:B------:R-:W-:-:S03]  /*2ed0*/  FMNMX.FTZ R20, R223, R20, !PT ;  /* 0x00000014df147209 */ /* 0x000fc60007810000 */
[----:B------:R-:W1:Y:S01]  /*2ee0*/  MUFU.TANH R52, R52 ;  /* 0x0000003400347308 */ /* 0x000e620000002400 */
        /* <DEDUP_REMOVED lines=13> */
[----:B------:R-:W-:Y:S02]  /*2fc0*/  ISETP.GT.AND P5, PT, R12, RZ, PT ;  /* 0x000000ff0c00720c */ /* 0x000fe40003fa4270 */
        /* <DEDUP_REMOVED lines=37> */
[----:B------:R-:W-:Y:S01]  /*3220*/  FMNMX.FTZ R20, R157, R20, !PT ;  /* 0x000000149d147209 */ /* 0x000fe20007810000 */
[----:B------:R-:W2:Y:S01]  /*3230*/  MUFU.TANH R68, R68 ;  /* 0x0000004400447308 */ /* 0x000ea20000002400 */
[----:B---3--:R-:W-:Y:S02]  /*3240*/  FSEL R187, R65, -INF , P2 ;  /* 0xff80000041bb7808 */ /* 0x008fe40001000000 */
[----:B------:R-:W-:-:S02]  /*3250*/  ISETP.GT.AND P2, PT, R12, 0x9, PT ;  /* 0x000000090c00780c */ /* 0x000fc40003f44270 */
[----:B------:R-:W-:-:S03]  /*3260*/  FMNMX.FTZ R20, R225, R20, !PT ;  /* 0x00000014e1147209 */ /* 0x000fc60007810000 */
[----:B------:R-:W3:Y:S01]  /*3270*/  MUFU.TANH R31, R31 ;  /* 0x0000001f001f7308 */ /* 0x000ee20000002400 */
[----:B-1----:R-:W-:Y:S02]  /*3280*/  FSEL R30, R30, -INF , P1 ;  /* 0xff8000001e1e7808 */ /* 0x002fe40000800000 */
[----:B------:R-:W-:Y:S02]  /*3290*/  ISETP.GT.AND P1, PT, R12, 0x19, PT ;  /* 0x000000190c00780c */ /* 0x000fe40003f24270 */
[----:B------:R-:W-:Y:S02]  /*32a0*/  FMNMX.FTZ R13, R30, R13, !PT ;  /* 0x0000000d1e0d7209 */ /* 0x000fe40007810000 */
[----:B------:R-:W-:Y:S01]  /*32b0*/  FMNMX.FTZ R20, R227, R20, !PT ;  /* 0x00000014e3147209 */ /* 0x000fe20007810000 */
[----:B------:R-:W1:Y:S01]  /*32c0*/  MUFU.TANH R34, R34 ;  /* 0x0000002200227308 */ /* 0x000e620000002400 */
[----:B--2---:R-:W-:Y:S02]  /*32d0*/  FSEL R189, R68, -INF , P3 ;  /* 0xff80000044bd7808 */ /* 0x004fe40001800000 */
[----:B------:R-:W-:-:S02]  /*32e0*/  ISETP.GT.AND P3, PT, R12, 0x10, PT ;  /* 0x000000100c00780c */ /* 0x000fc40003f64270 */
[----:B------:R-:W-:-:S03]  /*32f0*/  FMNMX.FTZ R20, R181, R20, !PT ;  /* 0x00000014b5147209 */ /* 0x000fc60007810000 */
[----:B------:R-:W2:Y:S01]  /*3300*/  MUFU.TANH R35, R35 ;  /* 0x0000002300237308 */ /* 0x000ea20000002400 */
[----:B---3--:R-:W-:Y:S02]  /*3310*/  FSEL R28, R31, -INF , P2 ;  /* 0xff8000001f1c7808 */ /* 0x008fe40001000000 */
[----:B------:R-:W-:Y:S02]  /*3320*/  ISETP.GT.AND P2, PT, R12, 0x20, PT ;  /* 0x000000200c00780c */ /* 0x000fe40003f44270 */
[----:B------:R-:W-:Y:S02]  /*3330*/  FMNMX.FTZ R13, R28, R13, !PT ;  /* 0x0000000d1c0d7209 */ /* 0x000fe40007810000 */
[----:B------:R-:W-:Y:S01]  /*3340*/  FMNMX.FTZ R20, R187, R20, !PT ;  /* 0x00000014bb147209 */ /* 0x000fe20007810000 */
[----:B------:R-:W3:Y:S01]  /*3350*/  MUFU.TANH R38, R38 ;  /* 0x0000002600267308 */ /* 0x000ee20000002400 */
[----:B-1----:R-:W-:Y:S02]  /*3360*/  FSEL R170, R34, -INF , P3 ;  /* 0xff80000022aa7808 */ /* 0x002fe40001800000 */
[----:B------:R-:W-:-:S02]  /*3370*/  ISETP.GT.AND P3, PT, R12, 0x21, PT ;  /* 0x000000210c00780c */ /* 0x000fc40003f64270 */
[----:B------:R-:W-:Y:S02]  /*3380*/  FMNMX.FTZ R13, R170, R13, !PT ;  /* 0x0000000daa0d7209 */ /* 0x000fe40007810000 */
[----:B------:R-:W-:Y:S01]  /*3390*/  FMNMX.FTZ R20, R189, R20, !PT ;  /* 0x00000014bd147209 */ /* 0x000fe20007810000 */
        /* <DEDUP_REMOVED lines=59> */
[----:B--2---:R-:W-:Y:S01]  /*3750*/  FSEL R178, R63, -INF , P3 ;  /* 0xff8000003fb27808 */ /* 0x004fe20001800000 */
[----:B------:R-:W2:Y:S03]  /*3760*/  SHFL.BFLY PT, R32, R27, 0x2, 0x1f ;  /* 0x0c401f001b207f89 */ /* 0x000ea600000e0000 */
[----:B------:R-:W-:-:S03]  /*3770*/  FMNMX.FTZ R20, R178, R13, !PT ;  /* 0x0000000db2147209 */ /* 0x000fc60007810000 */
[----:B------:R-:W4:Y:S01]  /*3780*/  MUFU.TANH R70, R70 ;  /* 0x0000004600467308 */ /* 0x000f220000002400 */
[----:B---3--:R-:W-:-:S04]  /*3790*/  FSEL R193, R66, -INF , P5 ;  /* 0xff80000042c17808 */ /* 0x008fc80002800000 */
[----:B------:R-:W-:-:S03]  /*37a0*/  FMNMX.FTZ R20, R193, R20, !PT ;  /* 0x00000014c1147209 */ /* 0x000fc60007810000 */
[----:B------:R-:W3:Y:S01]  /*37b0*/  MUFU.TANH R71, R71 ;  /* 0x0000004700477308 */ /* 0x000ee20000002400 */
[----:B-1----:R-:W-:Y:S02]  /*37c0*/  FSEL R195, R67, -INF , P1 ;  /* 0xff80000043c37808 */ /* 0x002fe40000800000 */
[----:B------:R-:W-:Y:S02]  /*37d0*/  ISETP.GT.AND P1, PT, R12, 0x59, PT ;  /* 0x000000590c00780c */ /* 0x000fe40003f24270 */
[----:B------:R-:W-:Y:S02]  /*37e0*/  FMNMX.FTZ R20, R195, R20, !PT ;  /* 0x00000014c3147209 */ /* 0x000fe40007810000 */
[----:B----4-:R-:W-:Y:S02]  /*37f0*/  FSEL R197, R70, -INF , P2 ;  /* 0xff80000046c57808 */ /* 0x010fe40001000000 */
[----:B--2---:R-:W-:Y:S02]  /*3800*/  FMNMX.FTZ R32, R27, R32, !PT ;  /* 0x000000201b207209 */ /* 0x004fe40007810000 */
[----:B------:R-:W-:-:S03]  /*3810*/  FMNMX.FTZ R20, R197, R20, !PT ;  /* 0x00000014c5147209 */ /* 0x000fc60007810000 */
[----:B------:R-:W1:Y:S01]  /*3820*/  SHFL.BFLY PT, R13, R32, 0x1, 0x1f ;  /* 0x0c201f00200d7f89 */ /* 0x000e6200000e0000 */
[----:B---3--:R-:W-:-:S04]  /*3830*/  FSEL R199, R71, -INF , P1 ;  /* 0xff80000047c77808 */ /* 0x008fc80000800000 */
[----:B------:R-:W-:Y:S01]  /*3840*/  FMNMX.FTZ R12, R199, R20, !PT ;  /* 0x00000014c70c7209 */ /* 0x000fe20007810000 */
[----:B------:R-:W-:Y:S01]  /*3850*/  IMAD.U32 R20, RZ, RZ, UR4 ;  /* 0x00000004ff147e24 */ /* 0x000fe2000f8e00ff */
[----:B------:R-:W-:-:S03]  /*3860*/  UIMAD UR4, UR36, 0xc00, UR38 ;  /* 0x00000c00240478a4 */ /* 0x000fc6000f8e0226 */
[----:B------:R-:W2:Y:S04]  /*3870*/  SHFL.BFLY PT, R31, R12, 0x2, 0x1f ;  /* 0x0c401f000c1f7f89 */ /* 0x000ea800000e0000 */
[----:B------:R-:W-:Y:S01]  /*3880*/  UMOV UR6, UR4 ;  /* 0x0000000400067c82 */ /* 0x000fe20008000000 */
        /* <DEDUP_REMOVED lines=17> */
[----:B------:R-:W-:-:S03]  /*39a0*/  FFMA.FTZ R159, R159, R20, -R164 ;  /* 0x000000149f9f7223 */ /* 0x000fc600000108a4 */
[----:B------:R-:W2:Y:S01]  /*39b0*/  MUFU.EX2 R12, R12 ;  /* 0x0000000c000c7308 */ /* 0x000ea20000000800 */
[----:B-1----:R-:W-:-:S07]  /*39c0*/  FMNMX.FTZ R21, R31, R34, !PT ;  /* 0x000000221f157209 */ /* 0x002fce0007810000 */
[----:B------:R-:W-:Y:S01]  /*39d0*/  MUFU.EX2 R160, R160 ;  /* 0x000000a000a07308 */ /* 0x000fe20000000800 */
[C---:B------:R-:W-:Y:S01]  /*39e0*/  FSETP.NEU.FTZ.AND P1, PT, R21.reuse, -INF , PT ;  /* 0xff8000001500780b */ /* 0x040fe20003f3d000 */
[----:B------:R-:W-:-:S06]  /*39f0*/  FMUL.FTZ R211, R21, R20 ;  /* 0x0000001415d37220 */ /* 0x000fcc0000410000 */
[----:B------:R-:W1:Y:S01]  /*3a00*/  MUFU.EX2 R169, R169 ;  /* 0x000000a900a97308 */ /* 0x000e620000000800 */
[----:B------:R-:W-:Y:S02]  /*3a10*/  FSEL R211, R211, RZ, P1 ;  /* 0x000000ffd3d37208 */ /* 0x000fe40000800000 */
[----:B0-----:R-:W-:Y:S02]  /*3a20*/  LOP3.LUT P1, RZ, R74, 0x7f, RZ, 0xc0, !PT ;  /* 0x0000007f4aff7812 */ /* 0x001fe4000782c0ff */
        /* <DEDUP_REMOVED lines=10> */
[----:B------:R-:W-:Y:S01]  /*3ad0*/  FFMA.FTZ R192, R177, R20, -R164 ;  /* 0x00000014b1c07223 */ /* 0x000fe200000108a4 */
[----:B------:R-:W-:Y:S01]  /*3ae0*/  @!P1 VIADD R24, R0, 0x32440 ;  /* 0x0003244000189836 */ /* 0x000fe20000000000 */
[----:B-1----:R-:W-:Y:S01]  /*3af0*/  F2FP.BF16.F32.PACK_AB R154, R169, R160 ;  /* 0x000000a0a99a723e */ /* 0x002fe200000010ff */
[-CC-:B------:R-:W-:Y:S01]  /*3b00*/  FFMA.FTZ R177, R210, R20.reuse, -R211.reuse ;  /* 0x00000014d2b17223 */ /* 0x180fe200000108d3 */
[-CC-:B------:R-:W-:Y:S01]  /*3b10*/  FFMA.FTZ R194, R194, R20.reuse, -R211.reuse ;  /* 0x00000014c2c27223 */ /* 0x180fe200000108d3 */
[----:B------:R-:W0:Y:S01]  /*3b20*/  MUFU.EX2 R158, R158 ;  /* 0x0000009e009e7308 */ /* 0x000e220000000800 */
        /* <DEDUP_REMOVED lines=10> */
[--C-:B------:R-:W-:Y:S01]  /*3bd0*/  FFMA.FTZ R225, R174, R20, -R211.reuse ;  /* 0x00000014aee17223 */ /* 0x100fe200000108d3 */
[----:B------:R-:W4:Y:S01]  /*3be0*/  MUFU.EX2 R171, R171 ;  /* 0x000000ab00ab7308 */ /* 0x000f220000000800 */
[----:B0-----:R-:W-:Y:S01]  /*3bf0*/  F2FP.BF16.F32.PACK_AB R153, R175, R158 ;  /* 0x0000009eaf99723e */ /* 0x001fe200000010ff */
[-CC-:B---3--:R-:W-:Y:S01]  /*3c00*/  FFMA.FTZ R168, R217, R20.reuse, -R164.reuse ;  /* 0x00000014d9a87223 */ /* 0x188fe200000108a4 */
        /* <DEDUP_REMOVED lines=12> */
[--C-:B------:R-:W-:Y:S01]  /*3cd0*/  FFMA.FTZ R174, R176, R20, -R211.reuse ;  /* 0x00000014b0ae7223 */ /* 0x100fe200000108d3 */
[----:B------:R-:W0:Y:S01]  /*3ce0*/  MUFU.EX2 R213, R213 ;  /* 0x000000d500d57308 */ /* 0x000e220000000800 */
[----:B----4-:R-:W-:Y:S01]  /*3cf0*/  F2FP.BF16.F32.PACK_AB R155, R171, R162 ;  /* 0x000000a2ab9b723e */ /* 0x010fe200000010ff */
[-CC-:B------:R-:W-:Y:S01]  /*3d00*/  FFMA.FTZ R227, R178, R20.reuse, -R211.reuse ;  /* 0x00000014b2e37223 */ /* 0x180fe200000108d3 */
[-CC-:B------:R-:W-:Y:S01]  /*3d10*/  FFMA.FTZ R176, R181, R20.reuse, -R164.reuse ;  /* 0x00000014b5b07223 */ /* 0x180fe200000108a4 */
[-CC-:B------:R-:W-:Y:S01]  /*3d20*/  FFMA.FTZ R181, R187, R20.reuse, -R164.reuse ;  /* 0x00000014bbb57223 */ /* 0x180fe200000108a4 */
[----:B--2---:R-:W-:Y:S01]  /*3d30*/  WARPGROUP.ARRIVE ;  /* 0x00000000000079c5 */ /* 0x004fe20000000000 */
[-CC-:B------:R-:W-:Y:S01]  /*3d40*/  FFMA.FTZ R178, R189, R20.reuse, -R164.reuse ;  /* 0x00000014bdb27223 */ /* 0x180fe200000108a4 */
[-C--:B------:R-:W-:Y:S01]  /*3d50*/  FFMA.FTZ R187, R191, R20.reuse, -R164 ;  /* 0x00000014bfbb7223 */ /* 0x080fe200000108a4 */
[----:B------:R-:W-:Y:S01]  /*3d60*/  MUFU.EX2 R168, R168 ;  /* 0x000000a800a87308 */ /* 0x000fe20000000800 */
[-CC-:B------:R-:W-:Y:S01]  /*3d70*/  FFMA.FTZ R164, R193, R20.reuse, -R211.reuse ;  /* 0x00000014c1a47223 */ /* 0x180fe200000108d3 */
[-CC-:B------:R-:W-:Y:S01]  /*3d80*/  FFMA.FTZ R189, R195, R20.reuse, -R211.reuse ;  /* 0x00000014c3bd7223 */ /* 0x180fe200000108d3 */
[----:B------:R-:W-:Y:S01]  /*3d90*/  HGMMA.64x256x16.F32.BF16 R24, R152, gdesc[UR4].tnspB, RZ, !UPT, gsb0 ;  /* 0x43e0000498187df0 */ /* 0x000fe2000c0018ff */
[----:B------:R-:W-:Y:S01]  /*3da0*/  UIADD3 UR6, UR4, 0x80, URZ ;  /* 0x0000008004067890 */ /* 0x000fe2000fffe03f */
[-CC-:B------:R-:W-:Y:S01]  /*3db0*/  FFMA.FTZ R191, R197, R20.reuse, -R211.reuse ;  /* 0x00000014c5bf7223 */ /* 0x180fe200000108d3 */
[----:B------:R-:W-:Y:S01]  /*3dc0*/  UMOV UR7, 0x40000040 ;  /* 0x4000004000077882 */ /* 0x000fe20000000000 */
[----:B------:R-:W-:Y:S01]  /*3dd0*/  FFMA.FTZ R212, R199, R20, -R211 ;  /* 0x00000014c7d47223 */ /* 0x000fe200000108d3 */
[----:B------:R-:W-:Y:S01]  /*3de0*/  MUFU.EX2 R215, R215 ;  /* 0x000000d700d77308 */ /* 0x000fe20000000800 */
[----:B------:R-:W-:Y:S01]  /*3df0*/  FADD.FTZ R167, R167, R12 ;  /* 0x0000000ca7a77221 */ /* 0x000fe20000010000 */
[----:B------:R-:W-:Y:S01]  /*3e00*/  FADD.FTZ R175, R158, R175 ;  /* 0x000000af9eaf7221 */ /* 0x000fe20000010000 */
[----:B------:R-:W-:-:S02]  /*3e10*/  @!P1 VIADD R0, R0, 0x32460 ;  /* 0x0003246000009836 */ /* 0x000fc40000000000 */
[----:B------:R-:W-:Y:S01]  /*3e20*/  FADD.FTZ R160, R160, R167 ;  /* 0x000000a7a0a07221 */ /* 0x000fe20000010000 */
[----:B------:R-:W-:Y:S02]  /*3e30*/  FADD.FTZ R162, R162, R175 ;  /* 0x000000afa2a27221 */ /* 0x000fe40000010000 */
[----:B------:R-:W-:Y:S01]  /*3e40*/  MUFU.EX2 R170, R170 ;  /* 0x000000aa00aa7308 */ /* 0x000fe20000000800 */
[----:B------:R-:W-:Y:S01]  /*3e50*/  FADD.FTZ R169, R169, R160 ;  /* 0x000000a0a9a97221 */ /* 0x000fe20000010000 */
[----:B------:R-:W-:Y:S01]  /*3e60*/  FADD.FTZ R171, R171, R162 ;  /* 0x000000a2abab7221 */ /* 0x000fe20000010000 */
[----:B------:R-:W-:-:S05]  /*3e70*/  @!P1 PRMT R0, RZ, 0x654, R0 ;  /* 0x00000654ff009816 */ /* 0x000fca0000000000 */
        /* <DEDUP_REMOVED lines=103> */
[----:B------:R-:W-:-:S04]  /*44f0*/  UIADD3 UR4, UR53, -UR54, URZ ;  /* 0x8000003635047290 */ /* 0x000fc8000fffe03f */
[----:B------:R-:W-:-:S04]  /*4500*/  ULEA UR4, UR61, UR4, 0x7 ;  /* 0x000000043d047291 */ /* 0x000fc8000f8e383f */
[----:B------:R-:W-:-:S04]  /*4510*/  UIMAD.WIDE UR4, UR4, 0x2aaaaaab, URZ ;  /* 0x2aaaaaab040478a5 */ /* 0x000fc8000f8e023f */
[----:B------:R-:W-:-:S04]  /*4520*/  USHF.R.U32.HI UR4, URZ, 0x1f, UR5 ;  /* 0x0000001f3f047899 */ /* 0x000fc80008011605 */
[----:B------:R-:W-:-:S06]  /*4530*/  ULEA.HI.SX32 UR4, UR5, UR4, 0x1c ;  /* 0x0000000405047291 */ /* 0x000fcc000f8fe23f */
[----:B------:R-:W-:Y:S01]  /*4540*/  VIMNMX R210, RZ, UR4, !PT ;  /* 0x00000004ffd27c48 */ /* 0x000fe2000ffe0100 */
        /* <DEDUP_REMOVED lines=8> */
[----:B------:R-:W-:-:S03]  /*45d0*/  FADD.FTZ R164, R189, R164 ;  /* 0x000000a4bda47221 */ /* 0x000fc60000010000 */
[----:B------:R-:W-:Y:S01]  /*45e0*/  WARPGROUP.ARRIVE ;  /* 0x00000000000079c5 */ /* 0x000fe20000000000 */
[----:B------:R-:W-:-:S04]  /*45f0*/  FADD.FTZ R191, R191, R164 ;  /* 0x000000a4bfbf7221 */ /* 0x000fc80000010000 */
[----:B------:R-:W-:Y:S01]  /*4600*/  FADD.FTZ R12, R212, R191 ;  /* 0x000000bfd40c7221 */ /* 0x000fe20000010000 */
[----:B------:R-:W-:Y:S01]  /*4610*/  HGMMA.64x256x16.F32.BF16 R24, R152, gdesc[UR4].tnspB, R24, gsb0 ;  /* 0x43e0000498187df0 */ /* 0x000fe20008001818 */
[----:B------:R-:W-:-:S06]  /*4620*/  UIADD3 UR7, UR52, -0x2, URZ ;  /* 0xfffffffe34077890 */ /* 0x000fcc000fffe03f */
[----:B------:R-:W-:Y:S01]  /*4630*/  ISETP.LE.AND P2, PT, R210, UR7, PT ;  /* 0x00000007d2007c0c */ /* 0x000fe2000bf43270 */
[----:B------:R-:W-:Y:S02]  /*4640*/  WARPGROUP.DEPBAR.LE gsb0, 0x0 ;  /* 0x00008000000079c5 */ /* 0x000fe40000010000 */
[----:B------:R0:W-:Y:S02]  /*4650*/  @!P1 SYNCS.ARRIVE.TRANS64.RED.A1T0 RZ, [R0+URZ], RZ ;  /* 0x000000ff00ff99a7 */ /* 0x0001e4000810043f */
[----:B0-----:R-:W-:-:S04]  /*4660*/  FADD.FTZ R0, R178, R181 ;  /* 0x000000b5b2007221 */ /* 0x001fc80000010000 */
[----:B------:R-:W-:-:S04]  /*4670*/  FADD.FTZ R0, R187, R0 ;  /* 0x00000000bb007221 */ /* 0x000fc80000010000 */
[----:B------:R-:W-:Y:S05]  /*4680*/  @!P2 BRA `(.L_x_4146) ;  /* 0x000000300008a947 */ /* 0x000fea0003800000 */
[----:B------:R-:W-:Y:S02]  /*4690*/  IMAD.MOV.U32 R211, RZ, RZ, R21 ;  /* 0x000000ffffd37224 */ /* 0x000fe400078e0015 */
[----:B------:R-:W-:-:S07]  /*46a0*/  IMAD.MOV.U32 R212, RZ, RZ, R13 ;  /* 0x000000ffffd47224 */ /* 0x000fce00078e000d */
.L_x_4155:
[----:B------:R-:W-:-:S04]  /*46b0*/  UIADD3 UR36, UR36, 0x1, URZ ;  /* 0x0000000124247890 */ /* 0x000fc8000fffe03f */
[----:B------:R-:W-:-:S04]  /*46c0*/  UISETP.NE.AND UP0, UPT, UR36, 0x2, UPT ;  /* 0x000000022400788c */ /* 0x000fc8000bf05270 */
[----:B------:R-:W-:Y:S02]  /*46d0*/  USEL UR4, URZ, 0x1, UP0 ;  /* 0x000000013f047887 */ /* 0x000fe40008000000 */
[----:B------:R-:W-:Y:S02]  /*46e0*/  USEL UR36, UR36, URZ, UP0 ;  /* 0x0000003f24247287 */ /* 0x000fe40008000000 */
[----:B------:R-:W-:Y:S01]  /*46f0*/  ULOP3.LUT UR37, UR37, UR4, URZ, 0x3c, !UPT ;  /* 0x0000000425257292 */ /* 0x000fe2000f8e3c3f */
[----:B0-----:R-:W-:Y:S11]  /*4700*/  @!P0 BRA `(.L_x_4147) ;  /* 0x0000000000048947 */ /* 0x001ff60003800000 */
[----:B------:R-:W-:Y:S01]  /*4710*/  BPT.TRAP 0x1 ;  /* 0x000000040000795c */ /* 0x000fe20000300000 */
.L_x_4147:
        /* <DEDUP_REMOVED lines=9> */
.L_x_4148:
[----:B-1----:R-:W-:Y:S05]  /*47b0*/  @P2 BRA `(.L_x_4149) ;  /* 0x0000000000082947 */ /* 0x002fea0003800000 */
[----:B------:R-:W1:Y:S02]  /*47c0*/  SYNCS.PHASECHK.TRANS64.TRYWAIT P2, [UR4+0x32430], R13 ;  /* 0x0324300dff0075a7 */ /* 0x000e640008040144 */
[----:B-1----:R-:W-:Y:S05]  /*47d0*/  @!P2 BRA `(.L_x_4150) ;  /* 0x000000dc0094a947 */ /* 0x002fea0003800000 */
.L_x_4149:
[----:B------:R-:W-:Y:S01]  /*47e0*/  R2UR UR52, R22 ;  /* 0x00000000163472ca */ /* 0x000fe200000e0000 */
[----:B------:R-:W-:Y:S01]  /*47f0*/  UIMAD UR5, UR36, 0x300, UR60 ;  /* 0x00000300240578a4 */ /* 0x000fe2000f8e023c */
[----:B------:R-:W-:Y:S01]  /*4800*/  R2UR UR53, R23 ;  /* 0x00000000173572ca */ /* 0x000fe200000e0000 */
[----:B------:R-:W-:Y:S01]  /*4810*/  WARPGROUP.ARRIVE ;  /* 0x00000000000079c5 */ /* 0x000fe20000000000 */
        /* <DEDUP_REMOVED lines=27> */
.L_x_4151:
[----:B------:R2:W3:Y:S01]  /*49d0*/  SYNCS.PHASECHK.TRANS64.TRYWAIT P2, [UR4+0x32450], R13 ;  /* 0x0324500dff0075a7 */ /* 0x0004e20008040144 */
[----:B------:R-:W-:Y:S05]  /*49e0*/  @!P0 BRA `(.L_x_4152) ;  /* 0x0000000000048947 */ /* 0x000fea0003800000 */
[----:B------:R-:W-:Y:S01]  /*49f0*/  BPT.TRAP 0x1 ;  /* 0x000000040000795c */ /* 0x000fe20000300000 */
.L_x_4152:
[----:B---3--:R-:W-:Y:S05]  /*4a00*/  @P2 BRA `(.L_x_4153) ;  /* 0x0000000000082947 */ /* 0x008fea0003800000 */
[----:B------:R-:W3:Y:S02]  /*4a10*/  SYNCS.PHASECHK.TRANS64.TRYWAIT P2, [UR4+0x32450], R13 ;  /* 0x0324500dff0075a7 */ /* 0x000ee40008040144 */
[----:B---3--:R-:W-:Y:S05]  /*4a20*/  @!P2 BRA `(.L_x_4154) ;  /* 0x000000dc0018a947 */ /* 0x008fea0003800000 */
.L_x_4153:
[----:B------:R-:W-:Y:S01]  /*4a30*/  R2UR UR52, R10 ;  /* 0x000000000a3472ca */ /* 0x000fe200000e0000 */
[----:B------:R-:W-:Y:S01]  /*4a40*/  UIMAD UR5, UR36, 0xc00, UR39 ;  /* 0x00000c00240578a4 */ /* 0x000fe2000f8e0227 */
[----:B------:R-:W-:Y:S01]  /*4a50*/  R2UR UR53, R11 ;  /* 0x000000000b3572ca */ /* 0x000fe200000e0000 */
[----:B------:R-:W-:Y:S01]  /*4a60*/  WARPGROUP.ARRIVE ;  /* 0x00000000000079c5 */ /* 0x000fe20000000000 */
[----:B------:R-:W-:Y:S01]  /*4a70*/  UMOV UR55, 0x40000040 ;  /* 0x4000004000377882 */ /* 0x000fe20000000000 */
[----:B------:R-:W-:Y:S01]  /*4a80*/  UIADD3 UR10, UR5, 0x302, URZ ;  /* 0x00000302050a7890 */ /* 0x000fe2000fffe03f */
[----:B------:R-:W-:Y:S01]  /*4a90*/  R2UR UR59, R204 ;  /* 0x00000000cc3b72ca */ /* 0x000fe200000e0000 */
[----:B------:R-:W-:Y:S01]  /*4aa0*/  UMOV UR11, 0x40000040 ;  /* 0x40000040000b7882 */ /* 0x000fe20000000000 */
[----:B------:R-:W-:Y:S01]  /*4ab0*/  UMOV UR54, UR5 ;  /* 0x0000000500367c82 */ /* 0x000fe20008000000 */
[----:B------:R-:W-:Y:S01]  /*4ac0*/  UIADD3 UR14, UR5, 0x304, URZ ;  /* 0x00000304050e7890 */ /* 0x000fe2000fffe03f */
[----:B------:R-:W-:Y:S01]  /*4ad0*/  R2UR UR58, R201 ;  /* 0x00000000c93a72ca */ /* 0x000fe200000e0000 */
[----:B------:R-:W-:Y:S01]  /*4ae0*/  UMOV UR15, 0x40000040 ;  /* 0x40000040000f7882 */ /* 0x000fe20000000000 */
[----:B------:R-:W-:Y:S01]  /*4af0*/  UIADD3 UR18, UR5, 0x306, URZ ;  /* 0x0000030605127890 */ /* 0x000fe2000fffe03f */
[----:B------:R-:W3:Y:S01]  /*4b00*/  S2R R234, SR_TID.X ;  /* 0x0000000000ea7919 */ /* 0x000ee20000002100 */
        /* <DEDUP_REMOVED lines=20> */
[----:B------:R-:W-:Y:S01]  /*4c50*/  ULDC UR6, c[0x0][0xad0] ;  /* 0x0002b40000067ab9 */ /* 0x000fe20000000800 */
[----:B---3--:R-:W-:Y:S01]  /*4c60*/  SHF.R.U32.HI R234, RZ, 0x7, R234 ;  /* 0x00000007ffea7819 */ /* 0x008fe200000116ea */
        /* <DEDUP_REMOVED lines=25> */
[----:B------:R-:W-:Y:S01]  /*4e00*/  UMOV UR55, 0x40000040 ;  /* 0x4000004000377882 */ /* 0x000fe20000000000 */
[----:B------:R-:W-:Y:S01]  /*4e10*/  UMOV UR52, UR56 ;  /* 0x0000003800347c82 */ /* 0x000fe20008000000 */
[----:B------:R-:W-:Y:S01]  /*4e20*/  UMOV UR53, UR57 ;  /* 0x0000003900357c82 */ /* 0x000fe20008000000 */
[----:B------:R-:W-:-:S04]  /*4e30*/  USHF.L.U32 UR5, UR61, 0x7, URZ ;  /* 0x000000073d057899 */ /* 0x000fc8000800063f */
[----:B------:R-:W-:-:S04]  /*4e40*/  UIMAD UR5, UR7, -0x60, UR5 ;  /* 0xffffffa0070578a4 */ /* 0x000fc8000f8e0205 */
[----:B------:R-:W-:-:S04]  /*4e50*/  UIADD3 UR5, UR5, 0x1, UR59 ;  /* 0x0000000105057890 */ /* 0x000fc8000fffe03b */
[----:B------:R-:W-:Y:S01]  /*4e60*/  UIADD3 UR5, UR5, -UR58, URZ ;  /* 0x8000003a05057290 */ /* 0x000fe2000fffe03f */
        /* <DEDUP_REMOVED lines=37> */
[----:B012---:R-:W-:Y:S01]  /*50c0*/  FMUL.FTZ R13, R154, UR6 ;  /* 0x000000069a0d7c20 */ /* 0x007fe20008410000 */
[----:B------:R-:W-:Y:S01]  /*50d0*/  FMUL.FTZ R153, R153, UR6 ;  /* 0x0000000699997c20 */ /* 0x000fe20008410000 */
[----:B------:R-:W-:Y:S01]  /*50e0*/  FMUL.FTZ R20, R155, UR6 ;  /* 0x000000069b147c20 */ /* 0x000fe20008410000 */
[----:B------:R-:W-:Y:S01]  /*50f0*/  FMUL.FTZ R154, R156, UR6 ;  /* 0x000000069c9a7c20 */ /* 0x000fe20008410000 */
[----:B------:R-:W-:Y:S01]  /*5100*/  FMUL.FTZ R152, R157, UR6 ;  /* 0x000000069d987c20 */ /* 0x000fe20008410000 */
[----:B------:R-:W-:Y:S01]  /*5110*/  FMUL.FTZ R155, R158, UR6 ;  /* 0x000000069e9b7c20 */ /* 0x000fe20008410000 */
[----:B------:R-:W-:Y:S01]  /*5120*/  FMUL.FTZ R213, R162, UR6 ;  /* 0x00000006a2d57c20 */ /* 0x000fe20008410000 */
[----:B------:R-:W-:Y:S01]  /*5130*/  FMUL.FTZ R158, R169, UR6 ;  /* 0x00000006a99e7c20 */ /* 0x000fe20008410000 */
[----:B------:R-:W-:Y:S01]  /*5140*/  IMAD.MOV.U32 R162, RZ, RZ, -0x2 ;  /* 0xfffffffeffa27424 */ /* 0x000fe200078e00ff */
[----:B------:R-:W0:Y:S01]  /*5150*/  MUFU.TANH R222, R222 ;  /* 0x000000de00de7308 */ /* 0x000e220000002400 */
[----:B------:R-:W-:Y:S01]  /*5160*/  FMUL.FTZ R217, R161, UR6 ;  /* 0x00000006a1d97c20 */ /* 0x000fe20008410000 */
[----:B------:R-:W-:Y:S01]  /*5170*/  FMUL.FTZ R214, R163, UR6 ;  /* 0x00000006a3d67c20 */ /* 0x000fe20008410000 */
[----:B------:R-:W-:Y:S01]  /*5180*/  FMUL.FTZ R216, R164, UR6 ;  /* 0x00000006a4d87c20 */ /* 0x000fe20008410000 */
[----:B------:R-:W-:Y:S01]  /*5190*/  FMUL.FTZ R215, R165, UR6 ;  /* 0x00000006a5d77c20 */ /* 0x000fe20008410000 */
[----:B------:R-:W-:Y:S01]  /*51a0*/  FMUL.FTZ R157, R168, UR6 ;  /* 0x00000006a89d7c20 */ /* 0x000fe20008410000 */
[----:B------:R-:W-:-:S02]  /*51b0*/  IMAD R163, R205, R162, UR5 ;  /* 0x00000005cda37e24 */ /* 0x000fc4000f8e02a2 */
        /* <DEDUP_REMOVED lines=8> */
[----:B------:R-:W-:Y:S01]  /*5240*/  IADD3 R166, R206, R163, RZ ;  /* 0x000000a3cea67210 */ /* 0x000fe20007ffe0ff */
        /* <DEDUP_REMOVED lines=10> */
[C---:B------:R-:W-:Y:S01]  /*52f0*/  ISETP.GT.AND P3, PT, R166.reuse, 0x10, PT ;  /* 0x00000010a600780c */ /* 0x040fe20003f64270 */
[----:B------:R-:W-:Y:S01]  /*5300*/  FMUL.FTZ R227, R171, UR6 ;  /* 0x00000006abe37c20 */ /* 0x000fe20008410000 */
[----:B------:R-:W-:Y:S01]  /*5310*/  ISETP.GT.AND P6, PT, R166, RZ, PT ;  /* 0x000000ffa600720c */ /* 0x000fe20003fc4270 */
[----:B------:R-:W-:Y:S01]  /*5320*/  FMUL.FTZ R169, R192, UR6 ;  /* 0x00000006c0a97c20 */ /* 0x000fe20008410000 */
[C---:B------:R-:W-:Y:S01]  /*5330*/  ISETP.GT.AND P5, PT, R166.reuse, 0x1, PT ;  /* 0x00000001a600780c */ /* 0x040fe20003fa4270 */
[----:B------:R-:W-:Y:S01]  /*5340*/  FMUL.FTZ R180, R193, UR6 ;  /* 0x00000006c1b47c20 */ /* 0x000fe20008410000 */
[----:B------:R-:W4:Y:S01]  /*5350*/  MUFU.TANH R152, R152 ;  /* 0x0000009800987308 */ /* 0x000f220000002400 */
[C---:B------:R-:W-:Y:S01]  /*5360*/  ISETP.GT.AND P2, PT, R166.reuse, 0x8, PT ;  /* 0x00000008a600780c */ /* 0x040fe20003f44270 */
[----:B------:R-:W-:Y:S01]  /*5370*/  FMUL.FTZ R229, R175, UR6 ;  /* 0x00000006afe57c20 */ /* 0x000fe20008410000 */
[----:B------:R-:W-:Y:S01]  /*5380*/  ISETP.GT.AND P4, PT, R166, 0x9, PT ;  /* 0x00000009a600780c */ /* 0x000fe20003f84270 */
[----:B------:R-:W-:Y:S01]  /*5390*/  FMUL.FTZ R181, R196, UR6 ;  /* 0x00000006c4b57c20 */ /* 0x000fe20008410000 */
[----:B0-----:R-:W-:Y:S01]  /*53a0*/  FSEL R222, R222, -INF , P3 ;  /* 0xff800000dede7808 */ /* 0x001fe20001800000 */
[----:B------:R-:W-:Y:S01]  /*53b0*/  FMUL.FTZ R175, R197, UR6 ;  /* 0x00000006c5af7c20 */ /* 0x000fe20008410000 */
[----:B------:R-:W-:Y:S01]  /*53c0*/  ISETP.GT.AND P3, PT, R166, 0x21, PT ;  /* 0x00000021a600780c */ /* 0x000fe20003f64270 */
[----:B------:R-:W0:Y:S01]  /*53d0*/  MUFU.TANH R158, R158 ;  /* 0x0000009e009e7308 */ /* 0x000e220000002400 */
[----:B-1----:R-:W-:Y:S01]  /*53e0*/  FSEL R21, R21, -INF , P6 ;  /* 0xff80000015157808 */ /* 0x002fe20003000000 */
[----:B------:R-:W-:Y:S01]  /*53f0*/  FMUL.FTZ R223, R179, UR6 ;  /* 0x00000006b3df7c20 */ /* 0x000fe20008410000 */
[----:B--2---:R-:W-:Y:S01]  /*5400*/  FSEL R153, R153, -INF , P5 ;  /* 0xff80000099997808 */ /* 0x004fe20002800000 */
[----:B------:R-:W-:Y:S01]  /*5410*/  FMUL.FTZ R226, R178, UR6 ;  /* 0x00000006b2e27c20 */ /* 0x000fe20008410000 */
[----:B---3--:R-:W-:Y:S01]  /*5420*/  FSEL R154, R154, -INF , P2 ;  /* 0xff8000009a9a7808 */ /* 0x008fe20001000000 */
[----:B------:R-:W-:Y:S01]  /*5430*/  FMUL.FTZ R224, R182, UR6 ;  /* 0x00000006b6e07c20 */ /* 0x000fe20008410000 */
[----:B------:R-:W-:Y:S01]  /*5440*/  ISETP.GT.AND P6, PT, R166, 0x11, PT ;  /* 0x00000011a600780c */ /* 0x000fe20003fc4270 */
[----:B------:R-:W1:Y:S01]  /*5450*/  MUFU.TANH R217, R217 ;  /* 0x000000d900d97308 */ /* 0x000e620000002400 */
[----:B----4-:R-:W-:Y:S01]  /*5460*/  FSEL R152, R152, -INF , P4 ;  /* 0xff80000098987808 */ /* 0x010fe20002000000 */
[----:B------:R-:W-:Y:S01]  /*5470*/  FMUL.FTZ R225, R183, UR6 ;  /* 0x00000006b7e17c20 */ /* 0x000fe20008410000 */
[----:B------:R-:W-:Y:S01]  /*5480*/  ISETP.GT.AND P5, PT, R166, 0x18, PT ;  /* 0x00000018a600780c */ /* 0x000fe20003fa4270 */
[----:B------:R-:W-:Y:S01]  /*5490*/  FMUL.FTZ R186, R186, UR6 ;  /* 0x00000006baba7c20 */ /* 0x000fe20008410000 */
[C---:B------:R-:W-:Y:S01]  /*54a0*/  ISETP.GT.AND P2, PT, R166.reuse, 0x19, PT ;  /* 0x00000019a600780c */ /* 0x040fe20003f44270 */
[----:B------:R-:W-:Y:S01]  /*54b0*/  FMUL.FTZ R187, R187, UR6 ;  /* 0x00000006bbbb7c20 */ /* 0x000fe20008410000 */
[----:B------:R-:W-:Y:S01]  /*54c0*/  ISETP.GT.AND P4, PT, R166, 0x20, PT ;  /* 0x00000020a600780c */ /* 0x000fe20003f84270 */
[----:B------:R-:W2:Y:S01]  /*54d0*/  MUFU.TANH R216, R216 ;  /* 0x000000d800d87308 */ /* 0x000ea20000002400 */
[----:B0-----:R-:W-:Y:S01]  /*54e0*/  FSEL R171, R158, -INF , P3 ;  /* 0xff8000009eab7808 */ /* 0x001fe20001800000 */
[----:B------:R-:W-:Y:S01]  /*54f0*/  FMUL.FTZ R190, R190, UR6 ;  /* 0x00000006bebe7c20 */ /* 0x000fe20008410000 */
[----:B------:R-:W-:Y:S01]  /*5500*/  ISETP.GT.AND P3, PT, R166, 0x38, PT ;  /* 0x00000038a600780c */ /* 0x000fe20003f64270 */
[----:B------:R-:W-:Y:S01]  /*5510*/  FMUL.FTZ R191, R191, UR6 ;  /* 0x00000006bfbf7c20 */ /* 0x000fe20008410000 */
[----:B------:R-:W-:Y:S01]  /*5520*/  FMUL.FTZ R195, R195, UR6 ;  /* 0x00000006c3c37c20 */ /* 0x000fe20008410000 */
[----:B------:R-:W-:-:S02]  /*5530*/  VIADD R189, R234, 0x8 ;  /* 0x00000008eabd7836 */ /* 0x000fc40000000000 */
[----:B------:R-:W0:Y:S01]  /*5540*/  MUFU.TANH R215, R215 ;  /* 0x000000d700d77308 */ /* 0x000e220000002400 */
[----:B-1----:R-:W-:Y:S02]  /*5550*/  FSEL R217, R217, -INF , P6 ;  /* 0xff800000d9d97808 */ /* 0x002fe40003000000 */
[----:B------:R-:W-:-:S05]  /*5560*/  ISETP.GT.AND P6, PT, R166, 0x28, PT ;  /* 0x00000028a600780c */ /* 0x000fca0003fc4270 */
[----:B------:R-:W1:Y:S01]  /*5570*/  MUFU.TANH R157, R157 ;  /* 0x0000009d009d7308 */ /* 0x000e620000002400 */
[----:B--2---:R-:W-:Y:S02]  /*5580*/  FSEL R216, R216, -INF , P5 ;  /* 0xff800000d8d87808 */ /* 0x004fe40002800000 */
[----:B------:R-:W-:-:S05]  /*5590*/  ISETP.GT.AND P5, PT, R166, 0x29, PT ;  /* 0x00000029a600780c */ /* 0x000fca0003fa4270 */
[----:B------:R-:W2:Y:S01]  /*55a0*/  MUFU.TANH R162, R162 ;  /* 0x000000a200a27308 */ /* 0x000ea20000002400 */
[----:B0-----:R-:W-:Y:S02]  /*55b0*/  FSEL R215, R215, -INF , P2 ;  /* 0xff800000d7d77808 */ /* 0x001fe40001000000 */
[----:B------:R-:W-:-:S05]  /*55c0*/  ISETP.GT.AND P2, PT, R166, 0x30, PT ;  /* 0x00000030a600780c */ /* 0x000fca0003f44270 */
        /* <DEDUP_REMOVED lines=27> */
[----:B0-----:R-:W-:Y:S01]  /*5780*/  FSEL R158, R167, -INF , P5 ;  /* 0xff800000a79e7808 */ /* 0x001fe20002800000 */
[----:B------:R-:W-:Y:S01]  /*5790*/  FMUL.FTZ R167, R199, UR6 ;  /* 0x00000006c7a77c20 */ /* 0x000fe20008410000 */
[----:B------:R-:W-:Y:S02]  /*57a0*/  ISETP.GT.AND P5, PT, R166, 0x51, PT ;  /* 0x00000051a600780c */ /* 0x000fe40003fa4270 */
[----:B------:R-:W-:-:S03]  /*57b0*/  FMNMX.FTZ R177, R152, R177, !PT ;  /* 0x000000b198b17209 */ /* 0x000fc60007810000 */
[----:B------:R-:W0:Y:S01]  /*57c0*/  MUFU.TANH R169, R169 ;  /* 0x000000a900a97308 */ /* 0x000e220000002400 */
[----:B-1----:R-:W-:Y:S01]  /*57d0*/  FSEL R157, R170, -INF , P2 ;  /* 0xff800000aa9d7808 */ /* 0x002fe20001000000 */
[----:B------:R-:W-:Y:S01]  /*57e0*/  FMUL.FTZ R170, R198, UR6 ;  /* 0x00000006c6aa7c20 */ /* 0x000fe20008410000 */
[----:B------:R-:W-:Y:S02]  /*57f0*/  ISETP.GT.AND P2, PT, R166, 0x58, PT ;  /* 0x00000058a600780c */ /* 0x000fe40003f44270 */
[----:B------:R-:W-:-:S03]  /*5800*/  FMNMX.FTZ R178, R222, R177, !PT ;  /* 0x000000b1deb27209 */ /* 0x000fc60007810000 */
[----:B------:R-:W1:Y:S01]  /*5810*/  MUFU.TANH R13, R13 ;  /* 0x0000000d000d7308 */ /* 0x000e620000002400 */
[----:B--2---:R-:W-:Y:S01]  /*5820*/  FSEL R159, R174, -INF , P4 ;  /* 0xff800000ae9f7808 */ /* 0x004fe20002000000 */
[----:B------:R-:W-:Y:S01]  /*5830*/  FMUL.FTZ R174, R194, UR6 ;  /* 0x00000006c2ae7c20 */ /* 0x000fe20008410000 */
[C---:B------:R-:W-:Y:S01]  /*5840*/  ISETP.GT.AND P4, PT, R166.reuse, 0x59, PT ;  /* 0x00000059a600780c */ /* 0x040fe20003f84270 */
[----:B------:R-:W-:-:S04]  /*5850*/  VIADD R166, R166, 0x8 ;  /* 0x00000008a6a67836 */ /* 0x000fc80000000000 */
[----:B------:R-:W2:Y:S01]  /*5860*/  MUFU.TANH R20, R20 ;  /* 0x0000001400147308 */ /* 0x000ea20000002400 */
[C---:B------:R-:W-:Y:S02]  /*5870*/  ISETP.GT.AND P3, PT, R166.reuse, RZ, PT ;  /* 0x000000ffa600720c */ /* 0x040fe40003f64270 */
[----:B0-----:R-:W-:Y:S02]  /*5880*/  FSEL R179, R169, -INF , P6 ;  /* 0xff800000a9b37808 */ /* 0x001fe40003000000 */
[----:B------:R-:W-:-:S03]  /*5890*/  ISETP.GT.AND P6, PT, R166, 0x1, PT ;  /* 0x00000001a600780c */ /* 0x000fc60003fc4270 */
[----:B------:R-:W0:Y:S01]  /*58a0*/  MUFU.TANH R180, R180 ;  /* 0x000000b400b47308 */ /* 0x000e220000002400 */
[----:B-1----:R-:W-:Y:S02]  /*58b0*/  FSEL R168, R13, -INF , P3 ;  /* 0xff8000000da87808 */ /* 0x002fe40001800000 */
[----:B------:R-:W-:Y:S02]  /*58c0*/  FMNMX.FTZ R13, R217, R178, !PT ;  /* 0x000000b2d90d7209 */ /* 0x000fe40007810000 */
[----:B------:R-:W-:Y:S02]  /*58d0*/  ISETP.GT.AND P3, PT, R166, 0x10, PT ;  /* 0x00000010a600780c */ /* 0x000fe40003f64270 */
[----:B------:R-:W-:Y:S01]  /*58e0*/  FMNMX.FTZ R178, R216, R13, !PT ;  /* 0x0000000dd8b27209 */ /* 0x000fe20007810000 */
[----:B------:R-:W1:Y:S01]  /*58f0*/  MUFU.TANH R181, R181 ;  /* 0x000000b500b57308 */ /* 0x000e620000002400 */
[----:B--2---:R-:W-:Y:S02]  /*5900*/  FSEL R169, R20, -INF , P6 ;  /* 0xff80000014a97808 */ /* 0x004fe40003000000 */
[----:B------:R-:W-:-:S02]  /*5910*/  FMNMX.FTZ R20, R168, R211, !PT ;  /* 0x000000d3a8147209 */ /* 0x000fc40007810000 */
[----:B------:R-:W-:Y:S02]  /*5920*/  FMNMX.FTZ R178, R215, R178, !PT ;  /* 0x000000b2d7b27209 */ /* 0x000fe40007810000 */
[----:B------:R-:W-:Y:S01]  /*5930*/  FMNMX.FTZ R20, R169, R20, !PT ;  /* 0x00000014a9147209 */ /* 0x000fe20007810000 */
[----:B------:R-:W2:Y:S01]  /*5940*/  MUFU.TANH R155, R155 ;  /* 0x0000009b009b7308 */ /* 0x000ea20000002400 */
[----:B0-----:R-:W-:Y:S02]  /*5950*/  FSEL R180, R180, -INF , P5 ;  /* 0xff800000b4b47808 */ /* 0x001fe40002800000 */
[C---:B------:R-:W-:Y:S02]  /*5960*/  ISETP.GT.AND P5, PT, R166.reuse, 0x8, PT ;  /* 0x00000008a600780c */ /* 0x040fe40003fa4270 */
[----:B------:R-:W-:Y:S02]  /*5970*/  ISETP.GT.AND P6, PT, R166, 0x11, PT ;  /* 0x00000011a600780c */ /* 0x000fe40003fc4270 */
[----:B------:R-:W-:Y:S01]  /*5980*/  FMNMX.FTZ R178, R173, R178, !PT ;  /* 0x000000b2adb27209 */ /* 0x000fe20007810000 */
[----:B------:R-:W0:Y:S01]  /*5990*/  MUFU.TANH R156, R156 ;  /* 0x0000009c009c7308 */ /* 0x000e220000002400 */
[----:B-1----:R-:W-:-:S02]  /*59a0*/  FSEL R181, R181, -INF , P2 ;  /* 0xff800000b5b57808 */ /* 0x002fc40001000000 */
[----:B------:R-:W-:-:S05]  /*59b0*/  ISETP.GT.AND P2, PT, R166, 0x9, PT ;  /* 0x00000009a600780c */ /* 0x000fca0003f44270 */
        /* <DEDUP_REMOVED lines=8> */
[----:B------:R-:W0:Y:S01]  /*5a40*/  MUFU.TANH R165, R165 ;  /* 0x000000a500a57308 */ /* 0x000e220000002400 */
        /* <DEDUP_REMOVED lines=8> */
[----:B0-----:R-:W-:Y:S02]  /*5ad0*/  FSEL R194, R165, -INF , P5 ;  /* 0xff800000a5c27808 */ /* 0x001fe40002800000 */
[----:B------:R-:W-:Y:S02]  /*5ae0*/  FMNMX.FTZ R165, R171, R178, !PT ;  /* 0x000000b2aba57209 */ /* 0x000fe40007810000 */
[----:B------:R-:W-:Y:S02]  /*5af0*/  FMNMX.FTZ R13, R194, R13, !PT ;  /* 0x0000000dc20d7209 */ /* 0x000fe40007810000 */
[----:B------:R-:W-:Y:S01]  /*5b00*/  FMNMX.FTZ R165, R172, R165, !PT ;  /* 0x000000a5aca57209 */ /* 0x000fe20007810000 */
[----:B------:R-:W0:Y:S01]  /*5b10*/  MUFU.TANH R227, R227 ;  /* 0x000000e300e37308 */ /* 0x000e220000002400 */
[----:B-1----:R-:W-:Y:S02]  /*5b20*/  FSEL R196, R164, -INF , P2 ;  /* 0xff800000a4c47808 */ /* 0x002fe40001000000 */
[----:B------:R-:W-:-:S02]  /*5b30*/  FMNMX.FTZ R20, R176, R165, !PT ;  /* 0x000000a5b0147209 */ /* 0x000fc40007810000 */
[----:B------:R-:W-:Y:S02]  /*5b40*/  FMNMX.FTZ R13, R196, R13, !PT ;  /* 0x0000000dc40d7209 */ /* 0x000fe40007810000 */
[----:B------:R-:W-:Y:S01]  /*5b50*/  FMNMX.FTZ R165, R161, R20, !PT ;  /* 0x00000014a1a57209 */ /* 0x000fe20007810000 */
[----:B------:R-:W1:Y:S01]  /*5b60*/  MUFU.TANH R228, R228 ;  /* 0x000000e400e47308 */ /* 0x000e620000002400 */
[----:B--2---:R-:W-:Y:S02]  /*5b70*/  FSEL R230, R230, -INF , P3 ;  /* 0xff800000e6e67808 */ /* 0x004fe40001800000 */
[----:B------:R-:W-:Y:S02]  /*5b80*/  ISETP.GT.AND P5, PT, R166, 0x28, PT ;  /* 0x00000028a600780c */ /* 0x000fe40003fa4270 */
[----:B------:R-:W-:Y:S02]  /*5b90*/  FMNMX.FTZ R20, R230, R13, !PT ;  /* 0x0000000de6147209 */ /* 0x000fe40007810000 */
[----:B------:R-:W-:Y:S01]  /*5ba0*/  ISETP.GT.AND P2, PT, R166, 0x29, PT ;  /* 0x00000029a600780c */ /* 0x000fe20003f44270 */
[----:B------:R-:W2:Y:S01]  /*5bb0*/  MUFU.TANH R229, R229 ;  /* 0x000000e500e57308 */ /* 0x000ea20000002400 */
[----:B0-----:R-:W-:-:S02]  /*5bc0*/  FSEL R227, R227, -INF , P6 ;  /* 0xff800000e3e37808 */ /* 0x001fc40003000000 */
[----:B------:R-:W-:Y:S02]  /*5bd0*/  FMNMX.FTZ R165, R160, R165, !PT ;  /* 0x000000a5a0a57209 */ /* 0x000fe40007810000 */
[----:B------:R-:W-:Y:S02]  /*5be0*/  FMNMX.FTZ R13, R227, R20, !PT ;  /* 0x00000014e30d7209 */ /* 0x000fe40007810000 */
[----:B------:R-:W-:Y:S01]  /*5bf0*/  ISETP.GT.AND P3, PT, R166, 0x30, PT ;  /* 0x00000030a600780c */ /* 0x000fe20003f64270 */
[----:B------:R-:W0:Y:S01]  /*5c00*/  MUFU.TANH R226, R226 ;  /* 0x000000e200e27308 */ /* 0x000e220000002400 */
[----:B-1----:R-:W-:Y:S02]  /*5c10*/  FSEL R228, R228, -INF , P5 ;  /* 0xff800000e4e47808 */ /* 0x002fe40002800000 */
[----:B------:R-:W-:Y:S02]  /*5c20*/  FMNMX.FTZ R164, R162, R165, !PT ;  /* 0x000000a5a2a47209 */ /* 0x000fe40007810000 */
[----:B------:R-:W-:-:S02]  /*5c30*/  FMNMX.FTZ R20, R228, R13, !PT ;  /* 0x0000000de4147209 */ /* 0x000fc40007810000 */
[C---:B------:R-:W-:Y:S01]  /*5c40*/  ISETP.GT.AND P6, PT, R166.reuse, 0x31, PT ;  /* 0x00000031a600780c */ /* 0x040fe20003fc4270 */
[----:B------:R-:W1:Y:S01]  /*5c50*/  MUFU.TANH R223, R223 ;  /* 0x000000df00df7308 */ /* 0x000e620000002400 */
[----:B--2---:R-:W-:Y:S02]  /*5c60*/  FSEL R229, R229, -INF , P2 ;  /* 0xff800000e5e57808 */ /* 0x004fe40001000000 */
[----:B------:R-:W-:Y:S02]  /*5c70*/  FMNMX.FTZ R165, R163, R164, !PT ;  /* 0x000000a4a3a57209 */ /* 0x000fe40007810000 */
        /* <DEDUP_REMOVED lines=11> */
[----:B------:R-:W-:Y:S01]  /*5d30*/  ISETP.GT.AND P3, PT, R166, 0x40, PT ;  /* 0x00000040a600780c */ /* 0x000fe20003f64270 */
        /* <DEDUP_REMOVED lines=23> */
[----:B------:R-:W-:-:S03]  /*5eb0*/  FMNMX.FTZ R13, R213, R20, !PT ;  /* 0x00000014d50d7209 */ /* 0x000fc60007810000 */
[----:B------:R-:W0:Y:S01]  /*5ec0*/  MUFU.TANH R174, R174 ;  /* 0x000000ae00ae7308 */ /* 0x000e220000002400 */
[----:B-1----:R-:W-:Y:S02]  /*5ed0*/  FSEL R214, R191, -INF , P2 ;  /* 0xff800000bfd67808 */ /* 0x002fe40001000000 */
[----:B------:R-:W-:Y:S02]  /*5ee0*/  ISETP.GT.AND P2, PT, R166, 0x51, PT ;  /* 0x00000051a600780c */ /* 0x000fe40003f44270 */
[----:B------:R-:W-:-:S03]  /*5ef0*/  FMNMX.FTZ R20, R214, R13, !PT ;  /* 0x0000000dd6147209 */ /* 0x000fc60007810000 */
[----:B------:R-:W1:Y:S01]  /*5f00*/  MUFU.TANH R184, R195 ;  /* 0x000000c300b87308 */ /* 0x000e620000002400 */
[----:B--2---:R-:W-:Y:S01]  /*5f10*/  FSEL R182, R175, -INF , P4 ;  /* 0xff800000afb67808 */ /* 0x004fe20002000000 */
[----:B------:R-:W-:Y:S01]  /*5f20*/  IMAD.U32 R175, RZ, RZ, UR4 ;  /* 0x00000004ffaf7e24 */ /* 0x000fe2000f8e00ff */
[----:B------:R-:W-:Y:S02]  /*5f30*/  UIMAD UR4, UR36, 0xc00, UR38 ;  /* 0x00000c00240478a4 */ /* 0x000fe4000f8e0226 */
[----:B------:R-:W-:-:S03]  /*5f40*/  FMNMX.FTZ R165, R182, R165, !PT ;  /* 0x000000a5b6a57209 */ /* 0x000fc60007810000 */
[----:B------:R-:W2:Y:S01]  /*5f50*/  MUFU.TANH R170, R170 ;  /* 0x000000aa00aa7308 */ /* 0x000ea20000002400 */
[----:B0-----:R-:W-:Y:S01]  /*5f60*/  FSEL R183, R174, -INF , P3 ;  /* 0xff800000aeb77808 */ /* 0x001fe20001800000 */
[----:B------:R-:W-:Y:S01]  /*5f70*/  UMOV UR10, UR4 ;  /* 0x00000004000a7c82 */ /* 0x000fe20008000000 */
[----:B------:R-:W-:Y:S01]  /*5f80*/  ISETP.GT.AND P3, PT, R166, 0x58, PT ;  /* 0x00000058a600780c */ /* 0x000fe20003f64270 */
[----:B------:R-:W0:Y:S01]  /*5f90*/  SHFL.BFLY PT, R174, R165, 0x2, 0x1f ;  /* 0x0c401f00a5ae7f89 */ /* 0x000e2200000e0000 */
[----:B------:R-:W-:-:S03]  /*5fa0*/  FMNMX.FTZ R13, R183, R20, !PT ;  /* 0x00000014b70d7209 */ /* 0x000fc60007810000 */
[----:B------:R-:W3:Y:S01]  /*5fb0*/  MUFU.TANH R167, R167 ;  /* 0x000000a700a77308 */ /* 0x000ee20000002400 */
[----:B-1----:R-:W-:Y:S02]  /*5fc0*/  FSEL R184, R184, -INF , P2 ;  /* 0xff800000b8b87808 */ /* 0x002fe40001000000 */
[----:B------:R-:W-:Y:S02]  /*5fd0*/  ISETP.GT.AND P2, PT, R166, 0x59, PT ;  /* 0x00000059a600780c */ /* 0x000fe40003f44270 */
[----:B------:R-:W-:Y:S02]  /*5fe0*/  FMNMX.FTZ R20, R184, R13, !PT ;  /* 0x0000000db8147209 */ /* 0x000fe40007810000 */
[----:B--2---:R-:W-:-:S04]  /*5ff0*/  FSEL R185, R170, -INF , P3 ;  /* 0xff800000aab97808 */ /* 0x004fc80001800000 */
[----:B------:R-:W-:Y:S02]  /*6000*/  FMNMX.FTZ R13, R185, R20, !PT ;  /* 0x00000014b90d7209 */ /* 0x000fe40007810000 */
[----:B------:R-:W1:Y:S01]  /*6010*/  LDC R20, c[0x0][0xa80] ;  /* 0x0002a000ff147b82 */ /* 0x000e620000000800 */
[----:B---3--:R-:W-:Y:S02]  /*6020*/  FSEL R186, R167, -INF , P2 ;  /* 0xff800000a7ba7808 */ /* 0x008fe40001000000 */
[----:B0-----:R-:W-:Y:S02]  /*6030*/  FMNMX.FTZ R174, R165, R174, !PT ;  /* 0x000000aea5ae7209 */ /* 0x001fe40007810000 */
[----:B------:R-:W-:-:S03]  /*6040*/  FMNMX.FTZ R164, R186, R13, !PT ;  /* 0x0000000dbaa47209 */ /* 0x000fc60007810000 */
[----:B------:R-:W0:Y:S04]  /*6050*/  SHFL.BFLY PT, R13, R174, 0x1, 0x1f ;  /* 0x0c201f00ae0d7f89 */ /* 0x000e2800000e0000 */
[----:B------:R-:W2:Y:S01]  /*6060*/  SHFL.BFLY PT, R167, R164, 0x2, 0x1f ;  /* 0x0c401f00a4a77f89 */ /* 0x000ea200000e0000 */
[----:B0-----:R-:W-:Y:S02]  /*6070*/  FMNMX.FTZ R13, R174, R13, !PT ;  /* 0x0000000dae0d7209 */ /* 0x001fe40007810000 */
[----:B--2---:R-:W-:-:S03]  /*6080*/  FMNMX.FTZ R167, R164, R167, !PT ;  /* 0x000000a7a4a77209 */ /* 0x004fc60007810000 */
[C---:B-1----:R-:W-:Y:S01]  /*6090*/  FMUL.FTZ R187, R13.reuse, R20 ;  /* 0x000000140dbb7220 */ /* 0x042fe20000410000 */
[----:B------:R-:W-:Y:S01]  /*60a0*/  FSETP.NEU.FTZ.AND P2, PT, R13, -INF , PT ;  /* 0xff8000000d00780b */ /* 0x000fe20003f5d000 */
[----:B------:R-:W0:Y:S03]  /*60b0*/  SHFL.BFLY PT, R166, R167, 0x1, 0x1f ;  /* 0x0c201f00a7a67f89 */ /* 0x000e2600000e0000 */
[----:B------:R-:W-:-:S05]  /*60c0*/  FSEL R187, R187, RZ, P2 ;  /* 0x000000ffbbbb7208 */ /* 0x000fca0001000000 */
[-CC-:B------:R-:W-:Y:S01]  /*60d0*/  FFMA.FTZ R170, R21, R20.reuse, -R187.reuse ;  /* 0x0000001415aa7223 */ /* 0x180fe200000108bb */
[-CC-:B------:R-:W-:Y:S01]  /*60e0*/  FFMA.FTZ R165, R153, R20.reuse, -R187.reuse ;  /* 0x0000001499a57223 */ /* 0x180fe200000108bb */
[----:B------:R-:W-:Y:S01]  /*60f0*/  FSEL R153, R13, RZ, P2 ;  /* 0x000000ff0d997208 */ /* 0x000fe20001000000 */
[-CC-:B------:R-:W-:Y:S01]  /*6100*/  FFMA.FTZ R190, R217, R20.reuse, -R187.reuse ;  /* 0x00000014d9be7223 */ /* 0x180fe200000108bb */
[----:B------:R1:W-:Y:S01]  /*6110*/  MUFU.EX2 R164, R170 ;  /* 0x000000aa00a47308 */ /* 0x0003e20000000800 */
[-CC-:B------:R-:W-:Y:S01]  /*6120*/  FFMA.FTZ R191, R216, R20.reuse, -R187.reuse ;  /* 0x00000014d8bf7223 */ /* 0x180fe200000108bb */
[-CC-:B------:R-:W-:Y:S01]  /*6130*/  FFMA.FTZ R195, R215, R20.reuse, -R187.reuse ;  /* 0x00000014d7c37223 */ /* 0x180fe200000108bb */
[----:B------:R-:W-:Y:S01]  /*6140*/  FADD.FTZ R153, -R153, R212 ;  /* 0x000000d499997221 */ /* 0x000fe20000010100 */
[-CC-:B------:R-:W-:Y:S01]  /*6150*/  FFMA.FTZ R173, R173, R20.reuse, -R187.reuse ;  /* 0x00000014adad7223 */ /* 0x180fe200000108bb */
[-CC-:B------:R-:W-:Y:S01]  /*6160*/  FFMA.FTZ R171, R171, R20.reuse, -R187.reuse ;  /* 0x00000014abab7223 */ /* 0x180fe200000108bb */
[-CC-:B------:R-:W-:Y:S01]  /*6170*/  FFMA.FTZ R172, R172, R20.reuse, -R187.reuse ;  /* 0x00000014acac7223 */ /* 0x180fe200000108bb */
[-C--:B------:R-:W-:Y:S01]  /*6180*/  FMUL.FTZ R177, R153, R20.reuse ;  /* 0x0000001499b17220 */ /* 0x080fe20000410000 */
        /* <DEDUP_REMOVED lines=8> */
[-CC-:B------:R-:W-:Y:S01]  /*6210*/  FFMA.FTZ R166, R154, R20.reuse, -R187.reuse ;  /* 0x000000149aa67223 */ /* 0x180fe200000108bb */
[----:B------:R-:W0:Y:S01]  /*6220*/  MUFU.EX2 R177, R177 ;  /* 0x000000b100b17308 */ /* 0x000e220000000800 */
[C---:B------:R-:W-:Y:S01]  /*6230*/  FSETP.NEU.FTZ.AND P3, PT, R21.reuse, -INF , PT ;  /* 0xff8000001500780b */ /* 0x040fe20003f7d000 */
[-C--:B------:R-:W-:Y:S01]  /*6240*/  FMUL.FTZ R188, R21, R20.reuse ;  /* 0x0000001415bc7220 */ /* 0x080fe20000410000 */
[-CC-:B------:R-:W-:Y:S01]  /*6250*/  FFMA.FTZ R158, R158, R20.reuse, -R187.reuse ;  /* 0x000000149e9e7223 */ /* 0x180fe200000108bb */
[-CC-:B------:R-:W-:Y:S01]  /*6260*/  FFMA.FTZ R157, R157, R20.reuse, -R187.reuse ;  /* 0x000000149d9d7223 */ /* 0x180fe200000108bb */
[----:B------:R-:W-:Y:S01]  /*6270*/  FSEL R152, R21, RZ, P3 ;  /* 0x000000ff15987208 */ /* 0x000fe20001800000 */
[-CC-:B------:R-:W-:Y:S01]  /*6280*/  FFMA.FTZ R159, R159, R20.reuse, -R187.reuse ;  /* 0x000000149f9f7223 */ /* 0x180fe200000108bb */
[----:B------:R-:W-:Y:S01]  /*6290*/  FSEL R188, R188, RZ, P3 ;  /* 0x000000ffbcbc7208 */ /* 0x000fe20001800000 */
[----:B------:R-:W-:Y:S01]  /*62a0*/  MUFU.EX2 R166, R166 ;  /* 0x000000a600a67308 */ /* 0x000fe20000000800 */
[-CC-:B------:R-:W-:Y:S01]  /*62b0*/  FFMA.FTZ R179, R179, R20.reuse, -R187.reuse ;  /* 0x00000014b3b37223 */ /* 0x180fe200000108bb */
[-CC-:B------:R-:W-:Y:S01]  /*62c0*/  FFMA.FTZ R180, R180, R20.reuse, -R187.reuse ;  /* 0x00000014b4b47223 */ /* 0x180fe200000108bb */
[-C--:B------:R-:W-:Y:S01]  /*62d0*/  FFMA.FTZ R181, R181, R20.reuse, -R187 ;  /* 0x00000014b5b57223 */ /* 0x080fe200000108bb */
[----:B-1----:R-:W-:Y:S01]  /*62e0*/  FFMA.FTZ R170, R155, R20, -R188 ;  /* 0x000000149baa7223 */ /* 0x002fe200000108bc */
[----:B------:R-:W-:Y:S01]  /*62f0*/  FADD.FTZ R155, -R152, R211 ;  /* 0x000000d3989b7221 */ /* 0x000fe20000010100 */
[----:B------:R-:W-:-:S02]  /*6300*/  @!P1 VIADD R152, R175, 0x32440 ;  /* 0x00032440af989836 */ /* 0x000fc40000000000 */
[-CC-:B------:R-:W-:Y:S01]  /*6310*/  FFMA.FTZ R174, R156, R20.reuse, -R188.reuse ;  /* 0x000000149cae7223 */ /* 0x180fe200000108bc */
[----:B------:R-:W-:Y:S01]  /*6320*/  IADD3 R156, -R234, 0xb, RZ ;  /* 0x0000000bea9c7810 */ /* 0x000fe20007ffe1ff */
[-C--:B------:R-:W-:Y:S01]  /*6330*/  FMUL.FTZ R178, R155, R20.reuse ;  /* 0x000000149bb27220 */ /* 0x080fe20000410000 */
[-C--:B------:R-:W-:Y:S01]  /*6340*/  FFMA.FTZ R168, R168, R20.reuse, -R188 ;  /* 0x00000014a8a87223 */ /* 0x080fe200000108bc */
[----:B------:R-:W-:Y:S01]  /*6350*/  @!P1 PRMT R152, RZ, 0x654, R152 ;  /* 0x00000654ff989816 */ /* 0x000fe20000000098 */
[--C-:B------:R-:W-:Y:S01]  /*6360*/  FFMA.FTZ R169, R169, R20, -R188.reuse ;  /* 0x00000014a9a97223 */ /* 0x100fe200000108bc */
[----:B------:R1:W-:Y:S06]  /*6370*/  BAR.ARV R156, 0x100 ;  /* 0x0004009c0000751d */ /* 0x0003ec0000002000 */
[----:B------:R2:W-:Y:S01]  /*6380*/  @!P1 SYNCS.ARRIVE.TRANS64.RED.A1T0 RZ, [R152+URZ], RZ ;  /* 0x000000ff98ff99a7 */ /* 0x0005e2000810043f */
[----:B------:R-:W3:Y:S01]  /*6390*/  MUFU.EX2 R178, R178 ;  /* 0x000000b200b27308 */ /* 0x000ee20000000800 */
[----:B------:R4:W-:Y:S01]  /*63a0*/  BAR.SYNC.DEFER_BLOCKING R189, 0x100 ;  /* 0x000400bd0000751d */ /* 0x0009e20000010000 */
[-C--:B0-----:R-:W-:Y:S01]  /*63b0*/  FMUL.FTZ R24, R24, R177.reuse ;  /* 0x000000b118187220 */ /* 0x081fe20000410000 */
        /* <DEDUP_REMOVED lines=133> */
[--C-:B----4-:R-:W-:Y:S01]  /*6c10*/  FFMA.FTZ R189, R222, R20, -R187.reuse ;  /* 0x00000014debd7223 */ /* 0x110fe200000108bb */
[----:B0-----:R-:W-:Y:S01]  /*6c20*/  F2FP.BF16.F32.PACK_AB R154, R167, R166 ;  /* 0x000000a6a79a723e */ /* 0x001fe200000010ff */
[--C-:B------:R-:W-:Y:S01]  /*6c30*/  FFMA.FTZ R192, R192, R20, -R188.reuse ;  /* 0x00000014c0c07223 */ /* 0x100fe200000108bc */
[----:B-----5:R-:W-:Y:S01]  /*6c40*/  F2FP.BF16.F32.PACK_AB R153, R169, R168 ;  /* 0x000000a8a999723e */ /* 0x020fe200000010ff */
[--C-:B------:R-:W-:Y:S01]  /*6c50*/  FFMA.FTZ R193, R193, R20, -R188.reuse ;  /* 0x00000014c1c17223 */ /* 0x100fe200000108bc */
[----:B-1----:R-:W-:Y:S01]  /*6c60*/  F2FP.BF16.F32.PACK_AB R155, R174, R170 ;  /* 0x000000aaae9b723e */ /* 0x002fe200000010ff */
[-CC-:B------:R-:W-:Y:S01]  /*6c70*/  FFMA.FTZ R194, R194, R20.reuse, -R188.reuse ;  /* 0x00000014c2c27223 */ /* 0x180fe200000108bc */
[-CC-:B------:R-:W-:Y:S01]  /*6c80*/  FFMA.FTZ R196, R196, R20.reuse, -R188.reuse ;  /* 0x00000014c4c47223 */ /* 0x180fe200000108bc */
[----:B------:R-:W-:Y:S01]  /*6c90*/  MUFU.EX2 R189, R189 ;  /* 0x000000bd00bd7308 */ /* 0x000fe20000000800 */
[----:B------:R-:W-:Y:S01]  /*6ca0*/  WARPGROUP.ARRIVE ;  /* 0x00000000000079c5 */ /* 0x000fe20000000000 */
[-CC-:B------:R-:W-:Y:S01]  /*6cb0*/  FFMA.FTZ R211, R230, R20.reuse, -R188.reuse ;  /* 0x00000014e6d37223 */ /* 0x180fe200000108bc */
[-CC-:B------:R-:W-:Y:S01]  /*6cc0*/  FFMA.FTZ R212, R227, R20.reuse, -R188.reuse ;  /* 0x00000014e3d47223 */ /* 0x180fe200000108bc */
[-CC-:B------:R-:W-:Y:S01]  /*6cd0*/  FFMA.FTZ R215, R228, R20.reuse, -R188.reuse ;  /* 0x00000014e4d77223 */ /* 0x180fe200000108bc */
[-CC-:B------:R-:W-:Y:S01]  /*6ce0*/  FFMA.FTZ R216, R229, R20.reuse, -R188.reuse ;  /* 0x00000014e5d87223 */ /* 0x180fe200000108bc */
[-CC-:B------:R-:W-:Y:S01]  /*6cf0*/  FFMA.FTZ R222, R223, R20.reuse, -R188.reuse ;  /* 0x00000014dfde7223 */ /* 0x180fe200000108bc */
[----:B------:R-:W-:Y:S01]  /*6d00*/  HGMMA.64x256x16.F32.BF16 R24, R152, gdesc[UR8].tnspB, R24, gsb0 ;  /* 0x43e0000898187df0 */ /* 0x000fe20008001818 */
[----:B------:R-:W0:Y:S01]  /*6d10*/  MUFU.EX2 R190, R190 ;  /* 0x000000be00be7308 */ /* 0x000e220000000800 */
[----:B------:R-:W-:Y:S01]  /*6d20*/  UIADD3 UR10, UR4, 0x80, URZ ;  /* 0x00000080040a7890 */ /* 0x000fe2000fffe03f */
[-CC-:B------:R-:W-:Y:S01]  /*6d30*/  FFMA.FTZ R223, R224, R20.reuse, -R188.reuse ;  /* 0x00000014e0df7223 */ /* 0x180fe200000108bc */
[----:B------:R-:W-:Y:S01]  /*6d40*/  UMOV UR11, 0x40000040 ;  /* 0x40000040000b7882 */ /* 0x000fe20000000000 */
        /* <DEDUP_REMOVED lines=8> */
[-C--:B------:R-:W-:Y:S01]  /*6dd0*/  FFMA.FTZ R182, R182, R20.reuse, -R187 ;  /* 0x00000014b6b67223 */ /* 0x080fe200000108bb */
[-CC-:B------:R-:W-:Y:S01]  /*6de0*/  FFMA.FTZ R183, R183, R20.reuse, -R188.reuse ;  /* 0x00000014b7b77223 */ /* 0x180fe200000108bc */
[-CC-:B------:R-:W-:Y:S01]  /*6df0*/  FFMA.FTZ R184, R184, R20.reuse, -R188.reuse ;  /* 0x00000014b8b87223 */ /* 0x180fe200000108bc */
[-CC-:B------:R-:W-:Y:S01]  /*6e00*/  FFMA.FTZ R185, R185, R20.reuse, -R188.reuse ;  /* 0x00000014b9b97223 */ /* 0x180fe200000108bc */
[----:B------:R-:W-:Y:S01]  /*6e10*/  MUFU.EX2 R195, R195 ;  /* 0x000000c300c37308 */ /* 0x000fe20000000800 */
[----:B------:R-:W-:Y:S01]  /*6e20*/  FFMA.FTZ R186, R186, R20, -R188 ;  /* 0x00000014baba7223 */ /* 0x000fe200000108bc */
[----:B------:R-:W-:Y:S01]  /*6e30*/  FFMA.FTZ R0, R177, R0, R164 ;  /* 0x00000000b1007223 */ /* 0x000fe200000100a4 */
[----:B------:R-:W-:Y:S01]  /*6e40*/  FFMA.FTZ R12, R178, R12, R168 ;  /* 0x0000000cb20c7223 */ /* 0x000fe200000100a8 */
[----:B------:R-:W-:Y:S01]  /*6e50*/  ISETP.LT.AND P2, PT, R210, UR7, PT ;  /* 0x00000007d2007c0c */ /* 0x000fe2000bf41270 */
[----:B------:R-:W-:-:S02]  /*6e60*/  @!P1 VIADD R175, R175, 0x32460 ;  /* 0x00032460afaf9836 */ /* 0x000fc40000000000 */
[----:B------:R-:W-:Y:S01]  /*6e70*/  FADD.FTZ R165, R165, R0 ;  /* 0x00000000a5a57221 */ /* 0x000fe20000010000 */
[----:B------:R-:W-:Y:S01]  /*6e80*/  FADD.FTZ R169, R169, R12 ;  /* 0x0000000ca9a97221 */ /* 0x000fe20000010000 */
[----:B------:R-:W-:Y:S01]  /*6e90*/  MUFU.EX2 R192, R192 ;  /* 0x000000c000c07308 */ /* 0x000fe20000000800 */
[----:B------:R-:W-:Y:S01]  /*6ea0*/  UIADD3 UR7, UR7, -0x1, URZ ;  /* 0xffffffff07077890 */ /* 0x000fe2000fffe03f */
[----:B------:R-:W-:Y:S01]  /*6eb0*/  FADD.FTZ R166, R166, R165 ;  /* 0x000000a5a6a67221 */ /* 0x000fe20000010000 */
[----:B------:R-:W-:Y:S01]  /*6ec0*/  FADD.FTZ R169, R170, R169 ;  /* 0x000000a9aaa97221 */ /* 0x000fe20000010000 */
[----:B------:R-:W-:Y:S02]  /*6ed0*/  @!P1 PRMT R175, RZ, 0x654, R175 ;  /* 0x00000654ffaf9816 */ /* 0x000fe400000000af */
[----:B------:R-:W-:Y:S01]  /*6ee0*/  FADD.FTZ R166, R167, R166 ;  /* 0x000000a6a7a67221 */ /* 0x000fe20000010000 */
[----:B------:R-:W-:Y:S01]  /*6ef0*/  FADD.FTZ R169, R174, R169 ;  /* 0x000000a9aea97221 */ /* 0x000fe20000010000 */
[----:B------:R-:W1:Y:S08]  /*6f00*/  MUFU.EX2 R193, R193 ;  /* 0x000000c100c17308 */ /* 0x000e700000000800 */
[----:B------:R-:W-:Y:S08]  /*6f10*/  MUFU.EX2 R194, R194 ;  /* 0x000000c200c27308 */ /* 0x000ff00000000800 */
[----:B------:R-:W2:Y:S08]  /*6f20*/  MUFU.EX2 R196, R196 ;  /* 0x000000c400c47308 */ /* 0x000eb00000000800 */
[----:B------:R-:W3:Y:S08]  /*6f30*/  MUFU.EX2 R173, R173 ;  /* 0x000000ad00ad7308 */ /* 0x000ef00000000800 */
        /* <DEDUP_REMOVED lines=27> */
[----:B0-----:R-:W-:-:S05]  /*70f0*/  F2FP.BF16.F32.PACK_AB R152, R190, R189 ;  /* 0x000000bdbe98723e */ /* 0x001fca00000010ff */
[----:B------:R-:W-:Y:S01]  /*7100*/  MUFU.EX2 R182, R182 ;  /* 0x000000b600b67308 */ /* 0x000fe20000000800 */
[----:B-1----:R-:W-:Y:S01]  /*7110*/  F2FP.BF16.F32.PACK_AB R153, R193, R192 ;  /* 0x000000c0c199723e */ /* 0x002fe200000010ff */
[----:B------:R-:W-:Y:S01]  /*7120*/  FADD.FTZ R189, R189, R166 ;  /* 0x000000a6bdbd7221 */ /* 0x000fe20000010000 */
[----:B------:R-:W-:Y:S01]  /*7130*/  F2FP.BF16.F32.PACK_AB R154, R195, R191 ;  /* 0x000000bfc39a723e */ /* 0x000fe200000010ff */
[----:B------:R-:W-:Y:S01]  /*7140*/  FADD.FTZ R192, R192, R169 ;  /* 0x000000a9c0c07221 */ /* 0x000fe20000010000 */
[----:B--2---:R-:W-:Y:S01]  /*7150*/  F2FP.BF16.F32.PACK_AB R155, R196, R194 ;  /* 0x000000c2c49b723e */ /* 0x004fe200000010ff */
        /* <DEDUP_REMOVED lines=8> */
[----:B------:R-:W0:Y:S01]  /*71e0*/  MUFU.EX2 R184, R184 ;  /* 0x000000b800b87308 */ /* 0x000e220000000800 */
[----:B------:R-:W-:Y:S01]  /*71f0*/  UMOV UR11, 0x40000040 ;  /* 0x40000040000b7882 */ /* 0x000fe20000000000 */
[----:B------:R-:W-:Y:S01]  /*7200*/  FADD.FTZ R190, R195, R190 ;  /* 0x000000bec3be7221 */ /* 0x000fe20000010000 */
[----:B------:R-:W-:-:S03]  /*7210*/  FADD.FTZ R196, R196, R193 ;  /* 0x000000c1c4c47221 */ /* 0x000fc60000010000 */
[----:B---3--:R-:W-:Y:S02]  /*7220*/  FADD.FTZ R190, R173, R190 ;  /* 0x000000beadbe7221 */ /* 0x008fe40000010000 */
[----:B------:R-:W-:Y:S08]  /*7230*/  MUFU.EX2 R185, R185 ;  /* 0x000000b900b97308 */ /* 0x000ff00000000800 */
[----:B------:R-:W1:Y:S01]  /*7240*/  MUFU.EX2 R186, R186 ;  /* 0x000000ba00ba7308 */ /* 0x000e620000000800 */
[----:B------:R-:W-:-:S02]  /*7250*/  WARPGROUP.DEPBAR.LE gsb0, 0x0 ;  /* 0x00008000000079c5 */ /* 0x000fc40000010000 */
[C---:B----4-:R-:W-:Y:S01]  /*7260*/  F2FP.BF16.F32.PACK_AB R152, R171.reuse, R173 ;  /* 0x000000adab98723e */ /* 0x050fe200000010ff */
[----:B------:R-:W-:Y:S01]  /*7270*/  FADD.FTZ R171, R171, R190 ;  /* 0x000000beabab7221 */ /* 0x000fe20000010000 */
[----:B-----5:R-:W-:Y:S01]  /*7280*/  F2FP.BF16.F32.PACK_AB R153, R212, R211 ;  /* 0x000000d3d499723e */ /* 0x020fe200000010ff */
[----:B------:R-:W-:Y:S01]  /*7290*/  FADD.FTZ R211, R211, R196 ;  /* 0x000000c4d3d37221 */ /* 0x000fe20000010000 */
[----:B------:R-:W-:Y:S01]  /*72a0*/  F2FP.BF16.F32.PACK_AB R154, R176, R172 ;  /* 0x000000acb09a723e */ /* 0x000fe200000010ff */
[----:B------:R-:W-:Y:S01]  /*72b0*/  FADD.FTZ R171, R172, R171 ;  /* 0x000000abacab7221 */ /* 0x000fe20000010000 */
[----:B------:R-:W-:Y:S01]  /*72c0*/  F2FP.BF16.F32.PACK_AB R155, R216, R215 ;  /* 0x000000d7d89b723e */ /* 0x000fe200000010ff */
[----:B------:R-:W-:Y:S01]  /*72d0*/  FADD.FTZ R212, R212, R211 ;  /* 0x000000d3d4d47221 */ /* 0x000fe20000010000 */
[----:B------:R-:W-:Y:S02]  /*72e0*/  IMAD.MOV.U32 R211, RZ, RZ, R21 ;  /* 0x000000ffffd37224 */ /* 0x000fe400078e0015 */
[----:B------:R-:W-:Y:S01]  /*72f0*/  FADD.FTZ R176, R176, R171 ;  /* 0x000000abb0b07221 */ /* 0x000fe20000010000 */
[----:B------:R-:W-:Y:S01]  /*7300*/  WARPGROUP.ARRIVE ;  /* 0x00000000000079c5 */ /* 0x000fe20000000000 */
[----:B------:R-:W-:Y:S01]  /*7310*/  FADD.FTZ R215, R215, R212 ;  /* 0x000000d4d7d77221 */ /* 0x000fe20000010000 */
[----:B------:R-:W-:-:S03]  /*7320*/  IMAD.MOV.U32 R212, RZ, RZ, R13 ;  /* 0x000000ffffd47224 */ /* 0x000fc600078e000d */
[----:B------:R-:W-:Y:S01]  /*7330*/  FADD.FTZ R216, R216, R215 ;  /* 0x000000d7d8d87221 */ /* 0x000fe20000010000 */
        /* <DEDUP_REMOVED lines=55> */
.L_x_4146:
[----:B------:R-:W-:-:S13]  /*76b0*/  ISETP.LE.AND P2, PT, RZ, UR7, PT ;  /* 0x00000007ff007c0c */ /* 0x000fda000bf43270 */
[----:B------:R-:W-:Y:S05]  /*76c0*/  @!P2 BRA `(.L_x_4156) ;  /* 0x00000028004ca947 */ /* 0x000fea0003800000 */
[----:B------:R-:W-:Y:S01]  /*76d0*/  IMAD.MOV.U32 R204, RZ, RZ, R21 ;  /* 0x000000ffffcc7224 */ /* 0x000fe200078e0015 */
[----:B------:R-:W-:Y:S01]  /*76e0*/  ULDC UR4, c[0x0][0xad0] ;  /* 0x0002b40000047ab9 */ /* 0x000fe20000000800 */
[----:B------:R-:W-:-:S07]  /*76f0*/  IMAD.MOV.U32 R201, RZ, RZ, R13 ;  /* 0x000000ffffc97224 */ /* 0x000fce00078e000d */
.L_x_4165:
[----:B------:R-:W-:-:S04]  /*7700*/  UIADD3 UR36, UR36, 0x1, URZ ;  /* 0x0000000124247890 */ /* 0x000fc8000fffe03f */
[----:B------:R-:W-:-:S04]  /*7710*/  UISETP.NE.AND UP0, UPT, UR36, 0x2, UPT ;  /* 0x000000022400788c */ /* 0x000fc8000bf05270 */
[----:B------:R-:W-:Y:S02]  /*7720*/  USEL UR5, URZ, 0x1, UP0 ;  /* 0x000000013f057887 */ /* 0x000fe40008000000 */
[----:B------:R-:W-:Y:S02]  /*7730*/  USEL UR36, UR36, URZ, UP0 ;  /* 0x0000003f24247287 */ /* 0x000fe40008000000 */
[----:B------:R-:W-:Y:S01]  /*7740*/  ULOP3.LUT UR37, UR37, UR5, URZ, 0x3c, !UPT ;  /* 0x0000000525257292 */ /* 0x000fe2000f8e3c3f */
[----:B------:R-:W-:Y:S11]  /*7750*/  @!P0 BRA `(.L_x_4157) ;  /* 0x0000000000048947 */ /* 0x000ff60003800000 */
[----:B------:R-:W-:Y:S01]  /*7760*/  BPT.TRAP 0x1 ;  /* 0x000000040000795c */ /* 0x000fe20000300000 */
.L_x_4157:
[----:B------:R-:W1:Y:S01]  /*7770*/  S2UR UR6, SR_CgaCtaId ;  /* 0x00000000000679c3 */ /* 0x000e620000008800 */
[----:B------:R-:W-:Y:S01]  /*7780*/  UMOV UR5, 0x400 ;  /* 0x0000040000057882 */ /* 0x000fe20000000000 */
[----:B------:R-:W-:-:S05]  /*7790*/  IMAD.U32 R13, RZ, RZ, UR37 ;  /* 0x00000025ff0d7e24 */ /* 0x000fca000f8e00ff */
[----:B------:R-:W-:Y:S01]  /*77a0*/  SHF.L.U32 R13, R13, 0x1f, RZ ;  /* 0x0000001f0d0d7819 */ /* 0x000fe200000006ff */
[----:B-1----:R-:W-:-:S04]  /*77b0*/  ULEA UR5, UR6, UR5, 0x18 ;  /* 0x0000000506057291 */ /* 0x002fc8000f8ec03f */
[----:B------:R-:W-:-:S09]  /*77c0*/  ULEA UR5, UR36, UR5, 0x3 ;  /* 0x0000000524057291 */ /* 0x000fd2000f8e183f */
[----:B------:R1:W2:Y:S01]  /*77d0*/  SYNCS.PHASECHK.TRANS64.TRYWAIT P2, [UR5+0x32430], R13 ;  /* 0x0324300dff0075a7 */ /* 0x0002a20008040145 */
[----:B------:R-:W-:Y:S05]  /*77e0*/  @!P0 BRA `(.L_x_4158) ;  /* 0x0000000000048947 */ /* 0x000fea0003800000 */
[----:B------:R-:W-:Y:S01]  /*77f0*/  BPT.TRAP 0x1 ;  /* 0x000000040000795c */ /* 0x000fe20000300000 */
.L_x_4158:
[----:B--2---:R-:W-:Y:S05]  /*7800*/  @P2 BRA `(.L_x_4159) ;  /* 0x0000000000082947 */ /* 0x004fea0003800000 */
[----:B------:R-:W2:Y:S02]  /*7810*/  SYNCS.PHASECHK.TRANS64.TRYWAIT P2, [UR5+0x32430], R13 ;  /* 0x0324300dff0075a7 */ /* 0x000ea40008040145 */
[----:B--2---:R-:W-:Y:S05]  /*7820*/  @!P2 BRA `(.L_x_4160) ;  /* 0x000000ac00b0a947 */ /* 0x004fea0003800000 */
.L_x_4159:
[----:B------:R-:W-:Y:S01]  /*7830*/  R2UR UR52, R22 ;  /* 0x00000000163472ca */ /* 0x000fe200000e0000 */
[----:B------:R-:W-:Y:S01]  /*7840*/  UIMAD UR6, UR36, 0x300, UR60 ;  /* 0x00000300240678a4 */ /* 0x000fe2000f8e023c */
[----:B------:R-:W-:Y:S01]  /*7850*/  R2UR UR53, R23 ;  /* 0x00000000173572ca */ /* 0x000fe200000e0000 */
[----:B0-----:R-:W-:Y:S01]  /*7860*/  WARPGROUP.ARRIVE ;  /* 0x00000000000079c5 */ /* 0x001fe20000000000 */
        /* <DEDUP_REMOVED lines=27> */
.L_x_4161:
[----:B------:R0:W3:Y:S01]  /*7a20*/  SYNCS.PHASECHK.TRANS64.TRYWAIT P2, [UR5+0x32450], R13 ;  /* 0x0324500dff0075a7 */ /* 0x0000e20008040145 */
[----:B------:R-:W-:Y:S05]  /*7a30*/  @!P0 BRA `(.L_x_4162) ;  /* 0x0000000000048947 */ /* 0x000fea0003800000 */
[----:B------:R-:W-:Y:S01]  /*7a40*/  BPT.TRAP 0x1 ;  /* 0x000000040000795c */ /* 0x000fe20000300000 */
.L_x_4162:
[----:B---3--:R-:W-:Y:S05]  /*7a50*/  @P2 BRA `(.L_x_4163) ;  /* 0x0000000000082947 */ /* 0x008fea0003800000 */
[----:B------:R-:W3:Y:S02]  /*7a60*/  SYNCS.PHASECHK.TRANS64.TRYWAIT P2, [UR5+0x32450], R13 ;  /* 0x0324500dff0075a7 */ /* 0x000ee40008040145 */
[----:B---3--:R-:W-:Y:S05]  /*7a70*/  @!P2 BRA `(.L_x_4164) ;  /* 0x000000ac0034a947 */ /* 0x008fea0003800000 */
.L_x_4163:
        /* <DEDUP_REMOVED lines=10> */
[----:B------:R-:W-:Y:S01]  /*7b20*/  IMAD.U32 R215, RZ, RZ, UR5 ;  /* 0x00000005ffd77e24 */ /* 0x000fe2000f8e00ff */
[----:B------:R-:W-:Y:S01]  /*7b30*/  UMOV UR15, 0x40000040 ;  /* 0x40000040000f7882 */ /* 0x000fe20000000000 */
[----:B------:R-:W-:Y:S01]  /*7b40*/  UIADD3 UR18, UR6, 0x306, URZ ;  /* 0x0000030606127890 */ /* 0x000fe2000fffe03f */
[----:B------:R-:W-:Y:S01]  /*7b50*/  ISETP.LT.AND P2, PT, RZ, UR7, PT ;  /* 0x00000007ff007c0c */ /* 0x000fe2000bf41270 */
        /* <DEDUP_REMOVED lines=21> */
[----:B------:R-:W-:Y:S01]  /*7cb0*/  UIADD3 UR7, UR7, -0x1, URZ ;  /* 0xffffffff07077890 */ /* 0x000fe2000fffe03f */
        /* <DEDUP_REMOVED lines=28> */
[----:B------:R-:W-:Y:S01]  /*7e80*/  UIMAD UR6, UR36, 0xc00, UR38 ;  /* 0x00000c00240678a4 */ /* 0x000fe2000f8e0226 */
[----:B------:R-:W-:Y:S02]  /*7e90*/  WARPGROUP.DEPBAR.LE gsb0, 0x0 ;  /* 0x00008000000079c5 */ /* 0x000fe40000010000 */
        /* <DEDUP_REMOVED lines=58> */
[----:B012---:R-:W-:Y:S01]  /*8240*/  FMNMX.FTZ R13, R21, R201, !PT ;  /* 0x000000c9150d7209 */ /* 0x007fe20007810000 */
[----:B------:R-:W-:Y:S01]  /*8250*/  FMUL.FTZ R166, R170, UR4 ;  /* 0x00000004aaa67c20 */ /* 0x000fe20008410000 */
[----:B------:R-:W-:Y:S01]  /*8260*/  FMUL.FTZ R170, R176, UR4 ;  /* 0x00000004b0aa7c20 */ /* 0x000fe20008410000 */
[----:B------:R-:W-:Y:S01]  /*8270*/  FMUL.FTZ R167, R167, UR4 ;  /* 0x00000004a7a77c20 */ /* 0x000fe20008410000 */
[----:B------:R-:W-:Y:S01]  /*8280*/  FMUL.FTZ R172, R177, UR4 ;  /* 0x00000004b1ac7c20 */ /* 0x000fe20008410000 */
[----:B------:R-:W-:Y:S01]  /*8290*/  FMUL.FTZ R177, R180, UR4 ;  /* 0x00000004b4b17c20 */ /* 0x000fe20008410000 */
[----:B------:R-:W-:Y:S01]  /*82a0*/  FMUL.FTZ R180, R185, UR4 ;  /* 0x00000004b9b47c20 */ /* 0x000fe20008410000 */
[----:B------:R-:W0:Y:S01]  /*82b0*/  MUFU.TANH R156, R156 ;  /* 0x0000009c009c7308 */ /* 0x000e220000002400 */
[----:B---3--:R-:W-:Y:S01]  /*82c0*/  FMNMX.FTZ R20, R152, R13, !PT ;  /* 0x0000000d98147209 */ /* 0x008fe20007810000 */
[----:B------:R-:W-:Y:S01]  /*82d0*/  FMUL.FTZ R185, R188, UR4 ;  /* 0x00000004bcb97c20 */ /* 0x000fe20008410000 */
        /* <DEDUP_REMOVED lines=102> */
[----:B0-----:R-:W-:Y:S02]  /*8940*/  FMNMX.FTZ R13, R191, R20, !PT ;  /* 0x00000014bf0d7209 */ /* 0x001fe40007810000 */
[----:B------:R-:W0:Y:S05]  /*8950*/  LDC R20, c[0x0][0xa80] ;  /* 0x0002a000ff147b82 */ /* 0x000e2a0000000800 */
[----:B------:R-:W3:Y:S01]  /*8960*/  MUFU.TANH R196, R196 ;  /* 0x000000c400c47308 */ /* 0x000ee20000002400 */
[----:B-1----:R-:W-:-:S05]  /*8970*/  FMNMX.FTZ R194, R193, R194, !PT ;  /* 0x000000c2c1c27209 */ /* 0x002fca0007810000 */
[----:B------:R-:W1:Y:S02]  /*8980*/  SHFL.BFLY PT, R197, R194, 0x2, 0x1f ;  /* 0x0c401f00c2c57f89 */ /* 0x000e6400000e0000 */
[----:B------:R-:W4:Y:S01]  /*8990*/  MUFU.TANH R198, R198 ;  /* 0x000000c600c67308 */ /* 0x000f220000002400 */
[----:B--2---:R-:W-:-:S07]  /*89a0*/  FMNMX.FTZ R13, R190, R13, !PT ;  /* 0x0000000dbe0d7209 */ /* 0x004fce0007810000 */
[----:B------:R-:W2:Y:S01]  /*89b0*/  MUFU.TANH R212, R212 ;  /* 0x000000d400d47308 */ /* 0x000ea20000002400 */
[----:B---3--:R-:W-:-:S04]  /*89c0*/  FMNMX.FTZ R13, R196, R13, !PT ;  /* 0x0000000dc40d7209 */ /* 0x008fc80007810000 */
[----:B----4-:R-:W-:Y:S02]  /*89d0*/  FMNMX.FTZ R13, R198, R13, !PT ;  /* 0x0000000dc60d7209 */ /* 0x010fe40007810000 */
[----:B-1----:R-:W-:Y:S02]  /*89e0*/  FMNMX.FTZ R197, R194, R197, !PT ;  /* 0x000000c5c2c57209 */ /* 0x002fe40007810000 */
[----:B--2---:R-:W-:-:S03]  /*89f0*/  FMNMX.FTZ R195, R212, R13, !PT ;  /* 0x0000000dd4c37209 */ /* 0x004fc60007810000 */
[----:B------:R-:W1:Y:S04]  /*8a00*/  SHFL.BFLY PT, R214, R197, 0x1, 0x1f ;  /* 0x0c201f00c5d67f89 */ /* 0x000e6800000e0000 */
[----:B------:R-:W2:Y:S01]  /*8a10*/  SHFL.BFLY PT, R216, R195, 0x2, 0x1f ;  /* 0x0c401f00c3d87f89 */ /* 0x000ea200000e0000 */
[----:B-1----:R-:W-:Y:S02]  /*8a20*/  FMNMX.FTZ R13, R197, R214, !PT ;  /* 0x000000d6c50d7209 */ /* 0x002fe40007810000 */
[----:B--2---:R-:W-:-:S03]  /*8a30*/  FMNMX.FTZ R216, R195, R216, !PT ;  /* 0x000000d8c3d87209 */ /* 0x004fc60007810000 */
[----:B------:R-:W-:Y:S02]  /*8a40*/  FADD.FTZ R201, -R13, R201 ;  /* 0x000000c90dc97221 */ /* 0x000fe40000010100 */
[----:B------:R-:W1:Y:S02]  /*8a50*/  SHFL.BFLY PT, R199, R216, 0x1, 0x1f ;  /* 0x0c201f00d8c77f89 */ /* 0x000e6400000e0000 */
[-C--:B0-----:R-:W-:Y:S01]  /*8a60*/  FMUL.FTZ R194, R201, R20.reuse ;  /* 0x00000014c9c27220 */ /* 0x081fe20000410000 */
[----:B------:R-:W-:-:S04]  /*8a70*/  FMUL.FTZ R201, R13, R20 ;  /* 0x000000140dc97220 */ /* 0x000fc80000410000 */
[-CC-:B------:R-:W-:Y:S01]  /*8a80*/  FFMA.FTZ R214, R21, R20.reuse, -R201.reuse ;  /* 0x0000001415d67223 */ /* 0x180fe200000108c9 */
[-CC-:B------:R-:W-:Y:S01]  /*8a90*/  FFMA.FTZ R197, R152, R20.reuse, -R201.reuse ;  /* 0x0000001498c57223 */ /* 0x180fe200000108c9 */
[-CC-:B------:R-:W-:Y:S01]  /*8aa0*/  FFMA.FTZ R152, R155, R20.reuse, -R201.reuse ;  /* 0x000000149b987223 */ /* 0x180fe200000108c9 */
[-CC-:B------:R-:W-:Y:S01]  /*8ab0*/  FFMA.FTZ R213, R156, R20.reuse, -R201.reuse ;  /* 0x000000149cd57223 */ /* 0x180fe200000108c9 */
[----:B------:R0:W-:Y:S01]  /*8ac0*/  MUFU.EX2 R195, R214 ;  /* 0x000000d600c37308 */ /* 0x0001e20000000800 */
[----:B------:R-:W-:Y:S01]  /*8ad0*/  IADD3 R156, -R222, 0xb, RZ ;  /* 0x0000000bde9c7810 */ /* 0x000fe20007ffe1ff */
        /* <DEDUP_REMOVED lines=12> */
[----:B-1----:R-:W-:Y:S01]  /*8ba0*/  FMNMX.FTZ R21, R216, R199, !PT ;  /* 0x000000c7d8157209 */ /* 0x002fe20007810000 */
[-CC-:B------:R-:W-:Y:S01]  /*8bb0*/  FFMA.FTZ R170, R170, R20.reuse, -R201.reuse ;  /* 0x00000014aaaa7223 */ /* 0x180fe200000108c9 */
[----:B------:R1:W-:Y:S01]  /*8bc0*/  MUFU.EX2 R199, R152 ;  /* 0x0000009800c77308 */ /* 0x0003e20000000800 */
[-CC-:B------:R-:W-:Y:S01]  /*8bd0*/  FFMA.FTZ R178, R178, R20.reuse, -R201.reuse ;  /* 0x00000014b2b27223 */ /* 0x180fe200000108c9 */
[-CC-:B------:R-:W-:Y:S01]  /*8be0*/  FFMA.FTZ R186, R186, R20.reuse, -R201.reuse ;  /* 0x00000014baba7223 */ /* 0x180fe200000108c9 */
[CC--:B------:R-:W-:Y:S01]  /*8bf0*/  FMUL.FTZ R217, R21.reuse, R20.reuse ;  /* 0x0000001415d97220 */ /* 0x0c0fe20000410000 */
[----:B------:R-:W-:Y:S01]  /*8c00*/  FADD.FTZ R155, -R21, R204 ;  /* 0x000000cc159b7221 */ /* 0x000fe20000010100 */
[----:B------:R-:W-:-:S02]  /*8c10*/  FFMA.FTZ R193, R193, R20, -R201 ;  /* 0x00000014c1c17223 */ /* 0x000fc400000108c9 */
[-CC-:B0-----:R-:W-:Y:S01]  /*8c20*/  FFMA.FTZ R214, R153, R20.reuse, -R217.reuse ;  /* 0x0000001499d67223 */ /* 0x181fe200000108d9 */
[----:B------:R-:W-:Y:S01]  /*8c30*/  VIADD R153, R222, 0x8 ;  /* 0x00000008de997836 */ /* 0x000fe20000000000 */
[----:B-1----:R-:W-:Y:S01]  /*8c40*/  @!P1 IADD3 R152, R215, 0x32440, RZ ;  /* 0x00032440d7989810 */ /* 0x002fe20007ffe0ff */
[-C--:B------:R-:W-:Y:S01]  /*8c50*/  FMUL.FTZ R155, R155, R20.reuse ;  /* 0x000000149b9b7220 */ /* 0x080fe20000410000 */
[-CC-:B------:R-:W-:Y:S01]  /*8c60*/  FFMA.FTZ R216, R154, R20.reuse, -R217.reuse ;  /* 0x000000149ad87223 */ /* 0x180fe200000108d9 */
[-CC-:B------:R-:W-:Y:S01]  /*8c70*/  FFMA.FTZ R210, R210, R20.reuse, -R217.reuse ;  /* 0x00000014d2d27223 */ /* 0x180fe200000108d9 */
[----:B------:R-:W-:Y:S01]  /*8c80*/  @!P1 PRMT R152, RZ, 0x654, R152 ;  /* 0x00000654ff989816 */ /* 0x000fe20000000098 */
[--C-:B------:R-:W-:Y:S01]  /*8c90*/  FFMA.FTZ R211, R211, R20, -R217.reuse ;  /* 0x00000014d3d37223 */ /* 0x100fe200000108d9 */
[----:B------:R1:W-:Y:S06]  /*8ca0*/  BAR.ARV R156, 0x100 ;  /* 0x0004009c0000751d */ /* 0x0003ec0000002000 */
[----:B------:R0:W-:Y:S01]  /*8cb0*/  @!P1 SYNCS.ARRIVE.TRANS64.RED.A1T0 RZ, [R152+URZ], RZ ;  /* 0x000000ff98ff99a7 */ /* 0x0001e2000810043f */
[----:B------:R-:W3:Y:S01]  /*8cc0*/  MUFU.EX2 R204, R155 ;  /* 0x0000009b00cc7308 */ /* 0x000ee20000000800 */
[-C--:B--2---:R-:W-:Y:S01]  /*8cd0*/  FMUL.FTZ R24, R24, R194.reuse ;  /* 0x000000c218187220 */ /* 0x084fe20000410000 */
        /* <DEDUP_REMOVED lines=134> */
[----:B0-----:R-:W-:Y:S01]  /*9540*/  F2FP.BF16.F32.PACK_AB R152, R197, R195 ;  /* 0x000000c3c598723e */ /* 0x001fe200000010ff */
[-CC-:B------:R-:W-:Y:S01]  /*9550*/  FFMA.FTZ R159, R159, R20.reuse, -R217.reuse ;  /* 0x000000149f9f7223 */ /* 0x180fe200000108d9 */
[----:B--2---:R-:W-:Y:S01]  /*9560*/  F2FP.BF16.F32.PACK_AB R154, R213, R199 ;  /* 0x000000c7d59a723e */ /* 0x004fe200000010ff */
[--C-:B------:R-:W-:Y:S01]  /*9570*/  FFMA.FTZ R160, R160, R20, -R217.reuse ;  /* 0x00000014a0a07223 */ /* 0x100fe200000108d9 */
[----:B----4-:R-:W-:Y:S01]  /*9580*/  F2FP.BF16.F32.PACK_AB R153, R216, R214 ;  /* 0x000000d6d899723e */ /* 0x010fe200000010ff */
[--C-:B------:R-:W-:Y:S01]  /*9590*/  FFMA.FTZ R165, R165, R20, -R217.reuse ;  /* 0x00000014a5a57223 */ /* 0x100fe200000108d9 */
[----:B-----5:R-:W-:Y:S01]  /*95a0*/  F2FP.BF16.F32.PACK_AB R155, R211, R210 ;  /* 0x000000d2d39b723e */ /* 0x020fe200000010ff */
[-CC-:B------:R-:W-:Y:S01]  /*95b0*/  FFMA.FTZ R167, R167, R20.reuse, -R217.reuse ;  /* 0x00000014a7a77223 */ /* 0x180fe200000108d9 */
[----:B------:R-:W-:Y:S01]  /*95c0*/  MUFU.EX2 R157, R157 ;  /* 0x0000009d009d7308 */ /* 0x000fe20000000800 */
[-CC-:B------:R-:W-:Y:S01]  /*95d0*/  FFMA.FTZ R166, R166, R20.reuse, -R217.reuse ;  /* 0x00000014a6a67223 */ /* 0x180fe200000108d9 */
        /* <DEDUP_REMOVED lines=11> */
[-C--:B------:R-:W-:Y:S01]  /*9690*/  FFMA.FTZ R181, R183, R20.reuse, -R217 ;  /* 0x00000014b7b57223 */ /* 0x080fe200000108d9 */
[-CC-:B------:R-:W-:Y:S01]  /*96a0*/  FFMA.FTZ R183, R180, R20.reuse, -R201.reuse ;  /* 0x00000014b4b77223 */ /* 0x180fe200000108c9 */
[-CC-:B------:R-:W-:Y:S01]  /*96b0*/  FFMA.FTZ R180, R185, R20.reuse, -R201.reuse ;  /* 0x00000014b9b47223 */ /* 0x180fe200000108c9 */
[-C--:B------:R-:W-:Y:S01]  /*96c0*/  FFMA.FTZ R185, R187, R20.reuse, -R201 ;  /* 0x00000014bbb97223 */ /* 0x080fe200000108c9 */
[----:B------:R-:W-:Y:S01]  /*96d0*/  MUFU.EX2 R161, R161 ;  /* 0x000000a100a17308 */ /* 0x000fe20000000800 */
[-CC-:B------:R-:W-:Y:S01]  /*96e0*/  FFMA.FTZ R187, R184, R20.reuse, -R217.reuse ;  /* 0x00000014b8bb7223 */ /* 0x180fe200000108d9 */
[-CC-:B------:R-:W-:Y:S01]  /*96f0*/  FFMA.FTZ R184, R189, R20.reuse, -R217.reuse ;  /* 0x00000014bdb87223 */ /* 0x180fe200000108d9 */
[-CC-:B------:R-:W-:Y:S01]  /*9700*/  FFMA.FTZ R182, R182, R20.reuse, -R217.reuse ;  /* 0x00000014b6b67223 */ /* 0x180fe200000108d9 */
[-C--:B------:R-:W-:Y:S01]  /*9710*/  FFMA.FTZ R189, R191, R20.reuse, -R217 ;  /* 0x00000014bfbd7223 */ /* 0x080fe200000108d9 */
[-CC-:B------:R-:W-:Y:S01]  /*9720*/  FFMA.FTZ R191, R188, R20.reuse, -R201.reuse ;  /* 0x00000014bcbf7223 */ /* 0x180fe200000108c9 */
[-C--:B------:R-:W-:Y:S01]  /*9730*/  FFMA.FTZ R188, R192, R20.reuse, -R201 ;  /* 0x00000014c0bc7223 */ /* 0x080fe200000108c9 */
[-CC-:B------:R-:W-:Y:S01]  /*9740*/  FFMA.FTZ R190, R190, R20.reuse, -R217.reuse ;  /* 0x00000014bebe7223 */ /* 0x180fe200000108d9 */
[----:B------:R-:W2:Y:S01]  /*9750*/  MUFU.EX2 R163, R163 ;  /* 0x000000a300a37308 */ /* 0x000ea20000000800 */
[-CC-:B------:R-:W-:Y:S01]  /*9760*/  FFMA.FTZ R201, R196, R20.reuse, -R217.reuse ;  /* 0x00000014c4c97223 */ /* 0x180fe200000108d9 */
[-CC-:B------:R-:W-:Y:S01]  /*9770*/  FFMA.FTZ R192, R198, R20.reuse, -R217.reuse ;  /* 0x00000014c6c07223 */ /* 0x180fe200000108d9 */
[----:B------:R-:W-:Y:S01]  /*9780*/  FFMA.FTZ R217, R212, R20, -R217 ;  /* 0x00000014d4d97223 */ /* 0x000fe200000108d9 */
[----:B------:R-:W-:Y:S01]  /*9790*/  FFMA.FTZ R0, R194, R0, R195 ;  /* 0x00000000c2007223 */ /* 0x000fe200000100c3 */
[----:B------:R-:W-:-:S03]  /*97a0*/  @!P1 VIADD R215, R215, 0x32460 ;  /* 0x00032460d7d79836 */ /* 0x000fc60000000000 */
[----:B------:R-:W-:Y:S01]  /*97b0*/  MUFU.EX2 R159, R159 ;  /* 0x0000009f009f7308 */ /* 0x000fe20000000800 */
[----:B------:R-:W-:Y:S01]  /*97c0*/  FADD.FTZ R0, R197, R0 ;  /* 0x00000000c5007221 */ /* 0x000fe20000010000 */
[----:B------:R-:W-:-:S03]  /*97d0*/  @!P1 PRMT R215, RZ, 0x654, R215 ;  /* 0x00000654ffd79816 */ /* 0x000fc600000000d7 */
[----:B------:R-:W-:-:S03]  /*97e0*/  FADD.FTZ R0, R199, R0 ;  /* 0x00000000c7007221 */ /* 0x000fc60000010000 */
[----:B------:R-:W3:Y:S01]  /*97f0*/  MUFU.EX2 R160, R160 ;  /* 0x000000a000a07308 */ /* 0x000ee20000000800 */
[----:B------:R-:W-:-:S07]  /*9800*/  FADD.FTZ R0, R213, R0 ;  /* 0x00000000d5007221 */ /* 0x000fce0000010000 */
[----:B------:R-:W-:Y:S08]  /*9810*/  MUFU.EX2 R165, R165 ;  /* 0x000000a500a57308 */ /* 0x000ff00000000800 */
[----:B------:R-:W4:Y:S08]  /*9820*/  MUFU.EX2 R167, R167 ;  /* 0x000000a700a77308 */ /* 0x000f300000000800 */
[----:B------:R-:W5:Y:S08]  /*9830*/  MUFU.EX2 R162, R162 ;  /* 0x000000a200a27308 */ /* 0x000f700000000800 */
[----:B------:R-:W1:Y:S08]  /*9840*/  MUFU.EX2 R164, R164 ;  /* 0x000000a400a47308 */ /* 0x000e700000000800 */
[----:B------:R-:W-:Y:S08]  /*9850*/  MUFU.EX2 R169, R169 ;  /* 0x000000a900a97308 */ /* 0x000ff00000000800 */
        /* <DEDUP_REMOVED lines=23> */
[----:B------:R-:W-:Y:S01]  /*99d0*/  MUFU.EX2 R188, R188 ;  /* 0x000000bc00bc7308 */ /* 0x000fe20000000800 */
[----:B------:R-:W-:-:S02]  /*99e0*/  WARPGROUP.DEPBAR.LE gsb0, 0x0 ;  /* 0x00008000000079c5 */ /* 0x000fc40000010000 */
[----:B0-----:R-:W-:-:S05]  /*99f0*/  F2FP.BF16.F32.PACK_AB R152, R158, R157 ;  /* 0x0000009d9e98723e */ /* 0x001fca00000010ff */
[----:B------:R-:W0:Y:S01]  /*9a00*/  MUFU.EX2 R193, R193 ;  /* 0x000000c100c17308 */ /* 0x000e220000000800 */
[----:B--2---:R-:W-:Y:S01]  /*9a10*/  F2FP.BF16.F32.PACK_AB R154, R163, R161 ;  /* 0x000000a1a39a723e */ /* 0x004fe200000010ff */
[----:B------:R-:W-:Y:S01]  /*9a20*/  FADD.FTZ R157, R157, R0 ;  /* 0x000000009d9d7221 */ /* 0x000fe20000010000 */
[----:B---3--:R-:W-:Y:S02]  /*9a30*/  F2FP.BF16.F32.PACK_AB R153, R160, R159 ;  /* 0x0000009fa099723e */ /* 0x008fe400000010ff */
[----:B----4-:R-:W-:Y:S01]  /*9a40*/  F2FP.BF16.F32.PACK_AB R155, R167, R165 ;  /* 0x000000a5a79b723e */ /* 0x010fe200000010ff */
[----:B------:R-:W-:Y:S02]  /*9a50*/  FADD.FTZ R158, R158, R157 ;  /* 0x0000009d9e9e7221 */ /* 0x000fe40000010000 */
[----:B------:R-:W-:Y:S01]  /*9a60*/  MUFU.EX2 R190, R190 ;  /* 0x000000be00be7308 */ /* 0x000fe20000000800 */
[----:B------:R-:W-:Y:S01]  /*9a70*/  WARPGROUP.ARRIVE ;  /* 0x00000000000079c5 */ /* 0x000fe20000000000 */
[----:B------:R-:W-:-:S04]  /*9a80*/  FADD.FTZ R158, R161, R158 ;  /* 0x0000009ea19e7221 */ /* 0x000fc80000010000 */
[----:B------:R-:W-:Y:S01]  /*9a90*/  FADD.FTZ R163, R163, R158 ;  /* 0x0000009ea3a37221 */ /* 0x000fe20000010000 */
[----:B------:R-:W-:Y:S01]  /*9aa0*/  HGMMA.64x256x16.F32.BF16 R24, R152, gdesc[UR8].tnspB, R24, gsb0 ;  /* 0x43e0000898187df0 */ /* 0x000fe20008001818 */
[----:B------:R-:W-:Y:S01]  /*9ab0*/  UIADD3 UR10, UR6, 0x100, URZ ;  /* 0x00000100060a7890 */ /* 0x000fe2000fffe03f */
[----:B------:R-:W2:Y:S01]  /*9ac0*/  MUFU.EX2 R201, R201 ;  /* 0x000000c900c97308 */ /* 0x000ea20000000800 */
[----:B------:R-:W-:Y:S01]  /*9ad0*/  UMOV UR11, 0x40000040 ;  /* 0x40000040000b7882 */ /* 0x000fe20000000000 */
[----:B-----5:R-:W-:-:S06]  /*9ae0*/  FADD.FTZ R163, R162, R163 ;  /* 0x000000a3a2a37221 */ /* 0x020fcc0000010000 */
[----:B------:R-:W-:Y:S08]  /*9af0*/  MUFU.EX2 R192, R192 ;  /* 0x000000c000c07308 */ /* 0x000ff00000000800 */
[----:B------:R-:W3:Y:S01]  /*9b00*/  MUFU.EX2 R217, R217 ;  /* 0x000000d900d97308 */ /* 0x000ee20000000800 */
[----:B------:R-:W-:Y:S02]  /*9b10*/  WARPGROUP.DEPBAR.LE gsb0, 0x0 ;  /* 0x00008000000079c5 */ /* 0x000fe40000010000 */
[C---:B-1----:R-:W-:Y:S01]  /*9b20*/  F2FP.BF16.F32.PACK_AB R152, R164.reuse, R162 ;  /* 0x000000a2a498723e */ /* 0x042fe200000010ff */
[----:B------:R-:W-:Y:S01]  /*9b30*/  FADD.FTZ R164, R164, R163 ;  /* 0x000000a3a4a47221 */ /* 0x000fe20000010000 */
[----:B------:R-:W-:-:S02]  /*9b40*/  F2FP.BF16.F32.PACK_AB R154, R171, R169 ;  /* 0x000000a9ab9a723e */ /* 0x000fc400000010ff */
[----:B------:R-:W-:Y:S01]  /*9b50*/  F2FP.BF16.F32.PACK_AB R153, R168, R166 ;  /* 0x000000a6a899723e */ /* 0x000fe200000010ff */
[----:B------:R-:W-:Y:S01]  /*9b60*/  FADD.FTZ R164, R169, R164 ;  /* 0x000000a4a9a47221 */ /* 0x000fe20000010000 */
[----:B------:R-:W-:-:S03]  /*9b70*/  F2FP.BF16.F32.PACK_AB R155, R175, R173 ;  /* 0x000000adaf9b723e */ /* 0x000fc600000010ff */
[----:B------:R-:W-:Y:S01]  /*9b80*/  FADD.FTZ R171, R171, R164 ;  /* 0x000000a4abab7221 */ /* 0x000fe20000010000 */
[----:B------:R-:W-:-:S06]  /*9b90*/  WARPGROUP.ARRIVE ;  /* 0x00000000000079c5 */ /* 0x000fcc0000000000 */
        /* <DEDUP_REMOVED lines=9> */
[----:B------:R-:W-:-:S03]  /*9c30*/  F2FP.BF16.F32.PACK_AB R155, R181, R176 ;  /* 0x000000b0b59b723e */ /* 0x000fc600000010ff */
[----:B------:R-:W-:Y:S01]  /*9c40*/  FADD.FTZ R172, R172, R223 ;  /* 0x000000dfacac7221 */ /* 0x000fe20000010000 */
[----:B------:R-:W-:-:S03]  /*9c50*/  WARPGROUP.ARRIVE ;  /* 0x00000000000079c5 */ /* 0x000fc60000000000 */
[----:B------:R-:W-:-:S10]  /*9c60*/  FADD.FTZ R177, R177, R172 ;  /* 0x000000acb1b17221 */ /* 0x000fd40000010000 */
[----:B------:R-:W-:Y:S01]  /*9c70*/  HGMMA.64x256x16.F32.BF16 R24, R152, gdesc[UR8].tnspB, R24, gsb0 ;  /* 0x43e0000898187df0 */ /* 0x000fe20008001818 */
[----:B------:R-:W-:Y:S01]  /*9c80*/  UIADD3 UR10, UR6, 0x200, URZ ;  /* 0x00000200060a7890 */ /* 0x000fe2000fffe03f */
        /* <DEDUP_REMOVED lines=11> */
[----:B------:R-:W-:-:S09]  /*9d40*/  FADD.FTZ R185, R185, R180 ;  /* 0x000000b4b9b97221 */ /* 0x000fd20000010000 */
[----:B------:R-:W-:Y:S01]  /*9d50*/  HGMMA.64x256x16.F32.BF16 R24, R152, gdesc[UR8].tnspB, R24, gsb0 ;  /* 0x43e0000898187df0 */ /* 0x000fe20008001818 */
[----:B------:R-:W-:Y:S01]  /*9d60*/  UMOV UR10, UR6 ;  /* 0x00000006000a7c82 */ /* 0x000fe20008000000 */
[----:B------:R-:W-:Y:S01]  /*9d70*/  UMOV UR11, 0x40000040 ;  /* 0x40000040000b7882 */ /* 0x000fe20000000000 */
[----:B------:R-:W-:Y:S02]  /*9d80*/  WARPGROUP.DEPBAR.LE gsb0, 0x0 ;  /* 0x00008000000079c5 */ /* 0x000fe40000010000 */
[----:B------:R-:W-:Y:S01]  /*9d90*/  F2FP.BF16.F32.PACK_AB R152, R191, R186 ;  /* 0x000000babf98723e */ /* 0x000fe200000010ff */
[----:B------:R-:W-:Y:S01]  /*9da0*/  FADD.FTZ R186, R186, R185 ;  /* 0x000000b9baba7221 */ /* 0x000fe20000010000 */
[----:B0-----:R-:W-:Y:S02]  /*9db0*/  F2FP.BF16.F32.PACK_AB R154, R193, R188 ;  /* 0x000000bcc19a723e */ /* 0x001fe400000010ff */
[----:B--2---:R-:W-:Y:S01]  /*9dc0*/  F2FP.BF16.F32.PACK_AB R153, R201, R190 ;  /* 0x000000bec999723e */ /* 0x004fe200000010ff */
[----:B------:R-:W-:Y:S01]  /*9dd0*/  FADD.FTZ R191, R191, R186 ;  /* 0x000000babfbf7221 */ /* 0x000fe20000010000 */
[----:B---3--:R-:W-:-:S03]  /*9de0*/  F2FP.BF16.F32.PACK_AB R155, R217, R192 ;  /* 0x000000c0d99b723e */ /* 0x008fc600000010ff */
[----:B------:R-:W-:Y:S01]  /*9df0*/  FADD.FTZ R0, R188, R191 ;  /* 0x000000bfbc007221 */ /* 0x000fe20000010000 */
[----:B------:R-:W-:-:S03]  /*9e00*/  WARPGROUP.ARRIVE ;  /* 0x00000000000079c5 */ /* 0x000fc60000000000 */
[----:B------:R-:W-:-:S10]  /*9e10*/  FADD.FTZ R0, R193, R0 ;  /* 0x00000000c1007221 */ /* 0x000fd40000010000 */
[----:B------:R-:W-:Y:S03]  /*9e20*/  HGMMA.64x256x16.F32.BF16 R24, R152, gdesc[UR8].tnspB, R24, gsb0 ;  /* 0x43e0000898187df0 */ /* 0x000fe60008001818 */
[----:B------:R-:W-:Y:S02]  /*9e30*/  WARPGROUP.DEPBAR.LE gsb0, 0x0 ;  /* 0x00008000000079c5 */ /* 0x000fe40000010000 */
[----:B------:R-:W-:Y:S01]  /*9e40*/  FFMA.FTZ R153, R204, R12, R214 ;  /* 0x0000000ccc997223 */ /* 0x000fe200000100d6 */
[----:B------:R1:W-:Y:S01]  /*9e50*/  @!P1 SYNCS.ARRIVE.TRANS64.RED.A1T0 RZ, [R215+URZ], RZ ;  /* 0x000000ffd7ff99a7 */ /* 0x0003e2000810043f */
[----:B------:R-:W-:Y:S02]  /*9e60*/  IMAD.MOV.U32 R204, RZ, RZ, R21 ;  /* 0x000000ffffcc7224 */ /* 0x000fe400078e0015 */
[----:B------:R-:W-:-:S04]  /*9e70*/  FADD.FTZ R153, R216, R153 ;  /* 0x00000099d8997221 */ /* 0x000fc80000010000 */
        /* <DEDUP_REMOVED lines=20> */
[----:B------:R-:W-:Y:S01]  /*9fc0*/  FADD.FTZ R12, R192, R201 ;  /* 0x000000c9c00c7221 */ /* 0x000fe20000010000 */
[----:B------:R-:W-:-:S03]  /*9fd0*/  IMAD.MOV.U32 R201, RZ, RZ, R13 ;  /* 0x000000ffffc97224 */ /* 0x000fc600078e000d */
[----:B------:R-:W-:Y:S01]  /*9fe0*/  FADD.FTZ R12, R217, R12 ;  /* 0x0000000cd90c7221 */ /* 0x000fe20000010000 */
[----:B-1----:R-:W-:Y:S06]  /*9ff0*/  @P2 BRA `(.L_x_4165) ;  /* 0xffffffd400c02947 */ /* 0x002fec000383ffff */
.L_x_4156:
[----:B------:R-:W1:Y:S01]  /*a000*/  SHFL.BFLY PT, R5, R12, 0x2, 0x1f ;  /* 0x0c401f000c057f89 */ /* 0x000e6200000e0000 */
[----:B------:R-:W-:Y:S01]  /*a010*/  UIADD3 UR36, UR36, 0x1, URZ ;  /* 0x0000000124247890 */ /* 0x000fe2000fffe03f */
[----:B------:R2:W-:Y:S06]  /*a020*/  BAR.ARV R156, 0x100 ;  /* 0x0004009c0000751d */ /* 0x0005ec0000002000 */
[----:B------:R-:W-:Y:S02]  /*a030*/  UISETP.NE.AND UP0, UPT, UR36, 0x2, UPT ;  /* 0x000000022400788c */ /* 0x000fe4000bf05270 */
[----:B------:R-:W-:Y:S06]  /*a040*/  BAR.ARV 0x8, 0x120 ;  /* 0x0204800000007b1d */ /* 0x000fec0000002000 */
[----:B------:R-:W-:Y:S01]  /*a050*/  USEL UR4, URZ, 0x1, UP0 ;  /* 0x000000013f047887 */ /* 0x000fe20008000000 */
[----:B------:R-:W-:Y:S01]  /*a060*/  PLOP3.LUT P0, PT, PT, PT, PT, 0x8, 0x0 ;  /* 0x000000000000781c */ /* 0x000fe20003f0e170 */
[----:B------:R-:W3:Y:S01]  /*a070*/  SHFL.BFLY PT, R3, R0, 0x2, 0x1f ;  /* 0x0c401f0000037f89 */ /* 0x000ee200000e0000 */
[----:B------:R-:W-:Y:S01]  /*a080*/  VIADD R219, R219, 0x1 ;  /* 0x00000001dbdb7836 */ /* 0x000fe20000000000 */
[----:B------:R-:W-:Y:S01]  /*a090*/  USEL UR36, UR36, URZ, UP0 ;  /* 0x0000003f24247287 */ /* 0x000fe20008000000 */
[----:B-1----:R-:W-:Y:S01]  /*a0a0*/  FADD.FTZ R5, R5, R12 ;  /* 0x0000000c05057221 */ /* 0x002fe20000010000 */
[----:B------:R-:W-:-:S04]  /*a0b0*/  ULOP3.LUT UR37, UR37, UR4, URZ, 0x3c, !UPT ;  /* 0x0000000425257292 */ /* 0x000fc8000f8e3c3f */
[----:B------:R-:W1:Y:S01]  /*a0c0*/  SHFL.BFLY PT, R4, R5, 0x1, 0x1f ;  /* 0x0c201f0005047f89 */ /* 0x000e6200000e0000 */
[----:B---3--:R-:W-:Y:S01]  /*a0d0*/  FADD.FTZ R3, R3, R0 ;  /* 0x0000000003037221 */ /* 0x008fe20000010000 */
[----:B------:R-:W-:-:S04]  /*a0e0*/  IMAD.MOV.U32 R0, RZ, RZ, RZ ;  /* 0x000000ffff007224 */ /* 0x000fc800078e00ff */
[----:B------:R-:W3:Y:S01]  /*a0f0*/  SHFL.BFLY PT, R2, R3, 0x1, 0x1f ;  /* 0x0c201f0003027f89 */ /* 0x000ee200000e0000 */
[----:B-1----:R-:W-:-:S05]  /*a100*/  FADD.FTZ R6, R5, R4 ;  /* 0x0000000405067221 */ /* 0x002fca0000010000 */
[----:B------:R-:W-:-:S13]  /*a110*/  FSETP.NE.FTZ.AND P2, PT, R6, RZ, PT ;  /* 0x000000ff0600720b */ /* 0x000fda0003f55000 */
[----:B------:R-:W1:Y:S01]  /*a120*/  @P2 MUFU.RCP R0, R6 ;  /* 0x0000000600002308 */ /* 0x000e620000001000 */
[----:B------:R-:W-:Y:S01]  /*a130*/  @P2 FMUL.FTZ R11, R20, 0.69314718246459960938 ;  /* 0x3f317218140b2820 */ /* 0x000fe20000410000 */
[----:B---3--:R-:W-:Y:S01]  /*a140*/  FADD.FTZ R7, R3, R2 ;  /* 0x0000000203077221 */ /* 0x008fe20000010000 */
[----:B------:R-:W-:Y:S02]  /*a150*/  IMAD.MOV.U32 R2, RZ, RZ, RZ ;  /* 0x000000ffff027224 */ /* 0x000fe400078e00ff */
[----:B------:R-:W-:Y:S02]  /*a160*/  IMAD.MOV.U32 R3, RZ, RZ, -0x800000 ;  /* 0xff800000ff037424 */ /* 0x000fe400078e00ff */
[----:B------:R-:W-:Y:S01]  /*a170*/  FSETP.NE.FTZ.AND P1, PT, R7, RZ, PT ;  /* 0x000000ff0700720b */ /* 0x000fe20003f35000 */
[----:B------:R-:W3:Y:S01]  /*a180*/  @P2 MUFU.LG2 R6, R6 ;  /* 0x0000000600062308 */ /* 0x000ee20000000c00 */
[-C--:B-1----:R-:W-:Y:S01]  /*a190*/  FMUL.FTZ R9, R75, R0.reuse ;  /* 0x000000004b097220 */ /* 0x082fe20000410000 */
[-C--:B------:R-:W-:Y:S01]  /*a1a0*/  FMUL.FTZ R8, R83, R0.reuse ;  /* 0x0000000053087220 */ /* 0x080fe20000410000 */
[----:B------:R-:W-:-:S09]  /*a1b0*/  FMUL.FTZ R12, R27, R0 ;  /* 0x000000001b0c7220 */ /* 0x000fd20000410000 */
[----:B------:R-:W1:Y:S01]  /*a1c0*/  @P1 MUFU.LG2 R5, R7 ;  /* 0x0000000700051308 */ /* 0x000e620000000c00 */
[----:B------:R-:W-:Y:S01]  /*a1d0*/  @P1 FMUL.FTZ R4, R20, 0.69314718246459960938 ;  /* 0x3f31721814041820 */ /* 0x000fe20000410000 */
[-C--:B------:R-:W-:Y:S01]  /*a1e0*/  FMUL.FTZ R161, R35, R0.reuse ;  /* 0x0000000023a17220 */ /* 0x080fe20000410000 */
[-C--:B------:R-:W-:Y:S01]  /*a1f0*/  FMUL.FTZ R159, R43, R0.reuse ;  /* 0x000000002b9f7220 */ /* 0x080fe20000410000 */
[-C--:B------:R-:W-:Y:S01]  /*a200*/  FMUL.FTZ R157, R51, R0.reuse ;  /* 0x00000000339d7220 */ /* 0x080fe20000410000 */
[----:B---3--:R-:W-:Y:S01]  /*a210*/  @P2 FMUL.FTZ R6, R6, 0.69314718246459960938 ;  /* 0x3f31721806062820 */ /* 0x008fe20000410000 */
[-C--:B------:R-:W-:Y:S01]  /*a220*/  FMUL.FTZ R155, R59, R0.reuse ;  /* 0x000000003b9b7220 */ /* 0x080fe20000410000 */
[-C--:B------:R-:W-:Y:S01]  /*a230*/  FMUL.FTZ R153, R67, R0.reuse ;  /* 0x0000000043997220 */ /* 0x080fe20000410000 */
[----:B------:R-:W3:Y:S01]  /*a240*/  @P1 MUFU.RCP R2, R7 ;  /* 0x0000000700021308 */ /* 0x000ee20000001000 */
        /* <DEDUP_REMOVED lines=14> */
[-C--:B--2---:R-:W-:Y:S01]  /*a330*/  FMUL.FTZ R156, R55, R0.reuse ;  /* 0x00000000379c7220 */ /* 0x084fe20000410000 */
        /* <DEDUP_REMOVED lines=109> */
.L_x_4134:
[----:B------:R-:W1:Y:S01]  /*aa10*/  S2R R4, SR_CgaCtaId ;  /* 0x0000000000047919 */ /* 0x000e620000008800 */
[----:B------:R-:W-:Y:S01]  /*aa20*/  MOV R151, 0x400 ;  /* 0x0000040000977802 */ /* 0x000fe20000000f00 */
[----:B------:R-:W-:Y:S01]  /*aa30*/  BSSY B0, `(.L_x_4166) ;  /* 0x00002b7000007945 */ /* 0x000fe20003800000 */
[----:B------:R-:W-:Y:S02]  /*aa40*/  BAR.SYNC.DEFER_BLOCKING 0x5, 0x120 ;  /* 0x0144800000007b1d */ /* 0x000fe40000010000 */
[----:B-1----:R-:W-:-:S05]  /*aa50*/  LEA R151, R4, R151, 0x18 ;  /* 0x0000009704977211 */ /* 0x002fca00078ec0ff */
[----:B------:R-:W1:Y:S02]  /*aa60*/  LDS.128 R4, [R151+0x324d0] ;  /* 0x0324d00097047984 */ /* 0x000e640000000c00 */
[----:B-1----:R-:W-:Y:S02]  /*aa70*/  R2UR UR61, R5 ;  /* 0x00000000053d72ca */ /* 0x002fe400000e0000 */
[----:B------:R-:W-:Y:S01]  /*aa80*/  R2UR UR5, R6 ;  /* 0x00000000060572ca */ /* 0x000fe200000e0000 */
[----:B------:R-:W-:Y:S06]  /*aa90*/  BAR.ARV 0x4, 0x120 ;  /* 0x0104800000007b1d */ /* 0x000fec0000002000 */
[----:B------:R-:W-:Y:S08]  /*aaa0*/  @P0 BRA `(.L_x_4167) ;  /* 0x0000001c00980947 */ /* 0x000ff00003800000 */
[----:B------:R-:W1:Y:S01]  /*aab0*/  S2R R6, SR_SWINHI ;  /* 0x0000000000067919 */ /* 0x000e620000002f00 */
[----:B------:R-:W-:Y:S01]  /*aac0*/  F2FP.BF16.F32.PACK_AB R24, R25, R24 ;  /* 0x000000181918723e */ /* 0x000fe200000010ff */
[----:B------:R-:W-:Y:S01]  /*aad0*/  ULDC.64 UR6, c[0x0][0xce0] ;  /* 0x0003380000067ab9 */ /* 0x000fe20000000a00 */
[----:B------:R-:W-:Y:S01]  /*aae0*/  F2FP.BF16.F32.PACK_AB R25, R12, R26 ;  /* 0x0000001a0c19723e */ /* 0x000fe200000010ff */
[----:B------:R-:W-:Y:S01]  /*aaf0*/  ULDC.64 UR8, c[0x0][0x208] ;  /* 0x0000820000087ab9 */ /* 0x000fe20000000a00 */
        /* <DEDUP_REMOVED lines=14> */
[----:B------:R-:W-:Y:S02]  /*abe0*/  MOV R4, R151 ;  /* 0x0000009700047202 */ /* 0x000fe40000000f00 */
[----:B-1----:R-:W-:-:S02]  /*abf0*/  MOV R5, R6 ;  /* 0x0000000600057202 */ /* 0x002fc40000000f00 */
[----:B------:R-:W-:Y:S02]  /*ac00*/  F2FP.BF16.F32.PACK_AB R51, R156, R51 ;  /* 0x000000339c33723e */ /* 0x000fe400000010ff */
[----:B------:R-:W-:Y:S01]  /*ac10*/  F2FP.BF16.F32.PACK_AB R57, R155, R58 ;  /* 0x0000003a9b39723e */ /* 0x000fe200000010ff */
[----:B------:R-:W-:Y:S01]  /*ac20*/  IMAD.WIDE R102, R231, 0x2, R4 ;  /* 0x00000002e7667825 */ /* 0x000fe200078e0204 */
[----:B------:R-:W-:Y:S02]  /*ac30*/  F2FP.BF16.F32.PACK_AB R64, R65, R64 ;  /* 0x000000404140723e */ /* 0x000fe400000010ff */
[----:B------:R-:W-:Y:S02]  /*ac40*/  F2FP.BF16.F32.PACK_AB R58, R61, R60 ;  /* 0x0000003c3d3a723e */ /* 0x000fe400000010ff */
[C---:B------:R-:W-:Y:S02]  /*ac50*/  IADD3 R179, P5, R102.reuse, 0x4040, RZ ;  /* 0x0000404066b37810 */ /* 0x040fe40007fbe0ff */
        /* <DEDUP_REMOVED lines=10> */
[----:B------:R-:W-:Y:S01]  /*ad00*/  IMAD.X R17, RZ, RZ, R103, P0 ;  /* 0x000000ffff117224 */ /* 0x000fe200000e0667 */
[----:B------:R-:W-:-:S02]  /*ad10*/  LOP3.LUT R11, R102, 0x380, RZ, 0xc0, !PT ;  /* 0x00000380660b7812 */ /* 0x000fc400078ec0ff */
[C---:B0-----:R-:W-:Y:S02]  /*ad20*/  IADD3 R175, P3, R102.reuse, 0x4000, RZ ;  /* 0x0000400066af7810 */ /* 0x041fe40007f7e0ff */
[C---:B------:R-:W-:Y:S02]  /*ad30*/  IADD3 R177, P6, R102.reuse, 0x4020, RZ ;  /* 0x0000402066b17810 */ /* 0x040fe40007fde0ff */
[----:B------:R-:W-:Y:S01]  /*ad40*/  IADD3 R183, P1, R102, 0x8000, RZ ;  /* 0x0000800066b77810 */ /* 0x000fe20007f3e0ff */
[--C-:B------:R-:W-:Y:S01]  /*ad50*/  IMAD.X R21, RZ, RZ, R103.reuse, P3 ;  /* 0x000000ffff157224 */ /* 0x100fe200018e0667 */
[----:B------:R-:W-:Y:S01]  /*ad60*/  LOP3.LUT R14, R169, 0x380, RZ, 0xc0, !PT ;  /* 0x00000380a90e7812 */ /* 0x000fe200078ec0ff */
[--C-:B------:R-:W-:Y:S01]  /*ad70*/  IMAD.X R23, RZ, RZ, R103.reuse, P6 ;  /* 0x000000ffff177224 */ /* 0x100fe200030e0667 */
[----:B------:R-:W-:Y:S01]  /*ad80*/  LOP3.LUT R12, R6, 0x380, RZ, 0xc0, !PT ;  /* 0x00000380060c7812 */ /* 0x000fe200078ec0ff */
[----:B------:R-:W-:Y:S01]  /*ad90*/  IMAD.X R47, RZ, RZ, R103, P1 ;  /* 0x000000ffff2f7224 */ /* 0x000fe200008e0667 */
[----:B------:R-:W-:-:S02]  /*ada0*/  LOP3.LUT R16, R171, 0x380, RZ, 0xc0, !PT ;  /* 0x00000380ab107812 */ /* 0x000fc400078ec0ff */
[----:B------:R-:W-:Y:S02]  /*adb0*/  LOP3.LUT R98, R167, 0x380, RZ, 0xc0, !PT ;  /* 0x00000380a7627812 */ /* 0x000fe400078ec0ff */
[----:B------:R-:W-:Y:S02]  /*adc0*/  LOP3.LUT R18, R173, 0x380, RZ, 0xc0, !PT ;  /* 0x00000380ad127812 */ /* 0x000fe400078ec0ff */
[----:B------:R-:W-:Y:S02]  /*add0*/  SHF.R.U64 R11, R11, 0x3, RZ ;  /* 0x000000030b0b7819 */ /* 0x000fe400000012ff */
[----:B------:R-:W-:Y:S02]  /*ade0*/  LOP3.LUT R20, R175, 0x380, RZ, 0xc0, !PT ;  /* 0x00000380af147812 */ /* 0x000fe400078ec0ff */
[----:B------:R-:W-:Y:S02]  /*adf0*/  IADD3 R185, P0, R102, 0x8020, RZ ;  /* 0x0000802066b97810 */ /* 0x000fe40007f1e0ff */
[----:B------:R-:W-:-:S02]  /*ae00*/  IADD3.X R19, RZ, R103, RZ, P4, !PT ;  /* 0x00000067ff137210 */ /* 0x000fc400027fe4ff */
[----:B------:R-:W-:Y:S01]  /*ae10*/  SHF.R.U64 R14, R14, 0x3, RZ ;  /* 0x000000030e0e7819 */ /* 0x000fe200000012ff */
[--C-:B------:R-:W-:Y:S01]  /*ae20*/  IMAD.X R55, RZ, RZ, R103.reuse, P0 ;  /* 0x000000ffff377224 */ /* 0x100fe200000e0667 */
[----:B------:R-:W-:Y:S02]  /*ae30*/  LOP3.LUT R22, R177, 0x380, RZ, 0xc0, !PT ;  /* 0x00000380b1167812 */ /* 0x000fe400078ec0ff */
[----:B------:R-:W-:Y:S02]  /*ae40*/  SHF.R.U64 R29, R12, 0x3, RZ ;  /* 0x000000030c1d7819 */ /* 0x000fe400000012ff */
[----:B------:R-:W-:Y:S02]  /*ae50*/  IADD3 R187, P4, R102, 0x8040, RZ ;  /* 0x0000804066bb7810 */ /* 0x000fe40007f9e0ff */
[----:B------:R-:W-:Y:S02]  /*ae60*/  SHF.R.U64 R16, R16, 0x3, RZ ;  /* 0x0000000310107819 */ /* 0x000fe400000012ff */
[----:B------:R-:W-:Y:S01]  /*ae70*/  LOP3.LUT R30, R179, 0x380, RZ, 0xc0, !PT ;  /* 0x00000380b31e7812 */ /* 0x000fe200078ec0ff */
[----:B------:R-:W-:Y:S01]  /*ae80*/  IMAD.X R63, RZ, RZ, R103, P4 ;  /* 0x000000ffff3f7224 */ /* 0x000fe200020e0667 */
[----:B------:R-:W-:-:S02]  /*ae90*/  SHF.R.U64 R12, R98, 0x3, RZ ;  /* 0x00000003620c7819 */ /* 0x000fc400000012ff */
[C---:B------:R-:W-:Y:S02]  /*aea0*/  IADD3 R189, P3, R102.reuse, 0x8060, RZ ;  /* 0x0000806066bd7810 */ /* 0x040fe40007f7e0ff */
[C---:B------:R-:W-:Y:S02]  /*aeb0*/  IADD3 R191, P6, R102.reuse, 0xc000, RZ ;  /* 0x0000c00066bf7810 */ /* 0x040fe40007fde0ff */
[----:B------:R-:W-:Y:S01]  /*aec0*/  IADD3 R166, P1, R102, 0xc060, RZ ;  /* 0x0000c06066a67810 */ /* 0x000fe20007f3e0ff */
[--C-:B------:R-:W-:Y:S01]  /*aed0*/  IMAD.X R71, RZ, RZ, R103.reuse, P3 ;  /* 0x000000ffff477224 */ /* 0x100fe200018e0667 */
[----:B------:R-:W-:Y:S01]  /*aee0*/  SHF.R.U64 R18, R18, 0x3, RZ ;  /* 0x0000000312127819 */ /* 0x000fe200000012ff */
[--C-:B------:R-:W-:Y:S01]  /*aef0*/  IMAD.X R95, RZ, RZ, R103.reuse, P6 ;  /* 0x000000ffff5f7224 */ /* 0x100fe200030e0667 */
[----:B------:R-:W-:Y:S02]  /*af00*/  LOP3.LUT R38, R181, 0x380, RZ, 0xc0, !PT ;  /* 0x00000380b5267812 */ /* 0x000fe400078ec0ff */
[----:B------:R-:W-:Y:S01]  /*af10*/  LOP3.LUT R102, R11, R102, RZ, 0x3c, !PT ;  /* 0x000000660b667212 */ /* 0x000fe200078e3cff */
[----:B------:R-:W-:Y:S01]  /*af20*/  IMAD.X R11, RZ, RZ, R103, P2 ;  /* 0x000000ffff0b7224 */ /* 0x000fe200010e0667 */
        /* <DEDUP_REMOVED lines=8> */
[----:B------:R-:W-:Y:S02]  /*afb0*/  LOP3.LUT R10, R12, R167, RZ, 0x3c, !PT ;  /* 0x000000a70c0a7212 */ /* 0x000fe400078e3cff */
[----:B------:R-:W-:Y:S02]  /*afc0*/  LOP3.LUT R18, R18, R173, RZ, 0x3c, !PT ;  /* 0x000000ad12127212 */ /* 0x000fe400078e3cff */
[----:B------:R-:W-:Y:S02]  /*afd0*/  SHF.R.U64 R38, R38, 0x3, RZ ;  /* 0x0000000326267819 */ /* 0x000fe400000012ff */
[----:B------:R-:W-:Y:S02]  /*afe0*/  LOP3.LUT R70, R189, 0x380, RZ, 0xc0, !PT ;  /* 0x00000380bd467812 */ /* 0x000fe400078ec0ff */
[----:B------:R-:W-:-:S02]  /*aff0*/  LOP3.LUT R20, R20, R175, RZ, 0x3c, !PT ;  /* 0x000000af14147212 */ /* 0x000fc400078e3cff */
[----:B------:R-:W-:Y:S02]  /*b000*/  SHF.R.U64 R46, R46, 0x3, RZ ;  /* 0x000000032e2e7819 */ /* 0x000fe400000012ff */
[----:B------:R-:W-:Y:S02]  /*b010*/  LOP3.LUT R94, R191, 0x380, RZ, 0xc0, !PT ;  /* 0x00000380bf5e7812 */ /* 0x000fe400078ec0ff */
[----:B------:R-:W-:Y:S01]  /*b020*/  MOV R102, R102 ;  /* 0x0000006600667202 */ /* 0x000fe20000000f00 */
[----:B------:R-:W-:Y:S01]  /*b030*/  BAR.SYNC.DEFER_BLOCKING 0x1, 0x100 ;  /* 0x0044000000007b1d */ /* 0x000fe20000010000 */
[----:B------:R-:W-:Y:S02]  /*b040*/  LOP3.LUT R22, R22, R177, RZ, 0x3c, !PT ;  /* 0x000000b116167212 */ /* 0x000fe400078e3cff */
[----:B------:R-:W-:Y:S02]  /*b050*/  SHF.R.U64 R54, R54, 0x3, RZ ;  /* 0x0000000336367819 */ /* 0x000fe400000012ff */
[----:B------:R-:W-:-:S02]  /*b060*/  MOV R15, R14 ;  /* 0x0000000e000f7202 */ /* 0x000fc40000000f00 */
[----:B------:R-:W-:Y:S02]  /*b070*/  IADD3.X R13, RZ, R103, RZ, P1, !PT ;  /* 0x00000067ff0d7210 */ /* 0x000fe40000ffe4ff */
[----:B------:R-:W-:Y:S02]  /*b080*/  LOP3.LUT R30, R30, R179, RZ, 0x3c, !PT ;  /* 0x000000b31e1e7212 */ /* 0x000fe400078e3cff */
[----:B------:R-:W-:Y:S02]  /*b090*/  SHF.R.U64 R62, R62, 0x3, RZ ;  /* 0x000000033e3e7819 */ /* 0x000fe400000012ff */
[----:B------:R-:W-:Y:S02]  /*b0a0*/  LOP3.LUT R98, R29, R6, RZ, 0x3c, !PT ;  /* 0x000000061d627212 */ /* 0x000fe400078e3cff */
[----:B------:R-:W-:Y:S02]  /*b0b0*/  MOV R16, R16 ;  /* 0x0000001000107202 */ /* 0x000fe40000000f00 */
[----:B------:R-:W-:-:S02]  /*b0c0*/  LOP3.LUT R38, R38, R181, RZ, 0x3c, !PT ;  /* 0x000000b526267212 */ /* 0x000fc400078e3cff */
[----:B------:R-:W-:Y:S02]  /*b0d0*/  SHF.R.U64 R70, R70, 0x3, RZ ;  /* 0x0000000346467819 */ /* 0x000fe400000012ff */
[----:B------:R-:W-:Y:S02]  /*b0e0*/  LOP3.LUT R103, R166, 0x380, RZ, 0xc0, !PT ;  /* 0x00000380a6677812 */ /* 0x000fe400078ec0ff */
[----:B------:R-:W-:Y:S01]  /*b0f0*/  MOV R18, R18 ;  /* 0x0000001200127202 */ /* 0x000fe20000000f00 */
[----:B------:R-:W-:Y:S01]  /*b100*/  STSM.16.M88.4 [R102], R24 ;  /* 0x0000001866007844 */ /* 0x000fe20000000200 */
[----:B------:R-:W-:Y:S02]  /*b110*/  MOV R6, R10 ;  /* 0x0000000a00067202 */ /* 0x000fe40000000f00 */
[----:B------:R-:W-:Y:S01]  /*b120*/  LOP3.LUT R46, R46, R183, RZ, 0x3c, !PT ;  /* 0x000000b72e2e7212 */ /* 0x000fe200078e3cff */
[----:B------:R-:W0:Y:S01]  /*b130*/  LDC.64 R10, c[0x0][0xcd8] ;  /* 0x00033600ff0a7b82 */ /* 0x000e220000000a00 */
[----:B------:R-:W-:Y:S01]  /*b140*/  SHF.R.U64 R94, R94, 0x3, RZ ;  /* 0x000000035e5e7819 */ /* 0x000fe200000012ff */
[----:B------:R-:W-:Y:S01]  /*b150*/  STSM.16.M88.4 [R15], R32 ;  /* 0x000000200f007844 */ /* 0x000fe20000000200 */
[----:B------:R-:W-:-:S02]  /*b160*/  MOV R20, R20 ;  /* 0x0000001400147202 */ /* 0x000fc40000000f00 */
[----:B------:R-:W-:Y:S01]  /*b170*/  F2FP.BF16.F32.PACK_AB R59, R154, R59 ;  /* 0x0000003b9a3b723e */ /* 0x000fe200000010ff */
[----:B------:R1:W-:Y:S01]  /*b180*/  STSM.16.M88.4 [R16], R40 ;  /* 0x0000002810007844 */ /* 0x0003e20000000200 */
[----:B------:R-:W-:Y:S02]  /*b190*/  F2FP.BF16.F32.PACK_AB R65, R153, R66 ;  /* 0x000000429941723e */ /* 0x000fe400000010ff */
[----:B------:R-:W-:Y:S01]  /*b1a0*/  F2FP.BF16.F32.PACK_AB R72, R73, R72 ;  /* 0x000000484948723e */ /* 0x000fe200000010ff */
[----:B------:R2:W-:Y:S01]  /*b1b0*/  STSM.16.M88.4 [R18], R48 ;  /* 0x0000003012007844 */ /* 0x0005e20000000200 */
[----:B------:R-:W-:Y:S02]  /*b1c0*/  LOP3.LUT R54, R54, R185, RZ, 0x3c, !PT ;  /* 0x000000b936367212 */ /* 0x000fe400078e3cff */
[----:B------:R-:W-:Y:S01]  /*b1d0*/  MOV R22, R22 ;  /* 0x0000001600167202 */ /* 0x000fe20000000f00 */
[----:B------:R2:W-:Y:S01]  /*b1e0*/  STSM.16.M88.4 [R20], R56 ;  /* 0x0000003814007844 */ /* 0x0005e20000000200 */
[----:B------:R-:W-:-:S02]  /*b1f0*/  F2FP.BF16.F32.PACK_AB R66, R69, R68 ;  /* 0x000000444542723e */ /* 0x000fc400000010ff */
[----:B------:R-:W-:Y:S02]  /*b200*/  F2FP.BF16.F32.PACK_AB R67, R152, R67 ;  /* 0x000000439843723e */ /* 0x000fe400000010ff */
[----:B------:R-:W-:Y:S01]  /*b210*/  F2FP.BF16.F32.PACK_AB R73, R9, R74 ;  /* 0x0000004a0949723e */ /* 0x000fe200000010ff */
[----:B------:R-:W-:Y:S01]  /*b220*/  IMAD.SHL.U32 R9, R207, 0x4, RZ ;  /* 0x00000004cf097824 */ /* 0x000fe200078e00ff */
[----:B------:R-:W-:Y:S01]  /*b230*/  F2FP.BF16.F32.PACK_AB R80, R81, R80 ;  /* 0x000000505150723e */ /* 0x000fe200000010ff */
[----:B------:R2:W-:Y:S01]  /*b240*/  STSM.16.M88.4 [R22], R64 ;  /* 0x0000004016007844 */ /* 0x0005e20000000200 */
[----:B------:R-:W-:Y:S02]  /*b250*/  LOP3.LUT R62, R62, R187, RZ, 0x3c, !PT ;  /* 0x000000bb3e3e7212 */ /* 0x000fe400078e3cff */
[----:B------:R-:W-:Y:S02]  /*b260*/  MOV R30, R30 ;  /* 0x0000001e001e7202 */ /* 0x000fe40000000f00 */
[----:B------:R-:W-:-:S02]  /*b270*/  F2FP.BF16.F32.PACK_AB R74, R77, R76 ;  /* 0x0000004c4d4a723e */ /* 0x000fc400000010ff */
[----:B------:R-:W-:Y:S02]  /*b280*/  F2FP.BF16.F32.PACK_AB R75, R79, R75 ;  /* 0x0000004b4f4b723e */ /* 0x000fe400000010ff */
[----:B------:R-:W-:Y:S02]  /*b290*/  F2FP.BF16.F32.PACK_AB R81, R8, R82 ;  /* 0x000000520851723e */ /* 0x000fe400000010ff */
[----:B------:R-:W-:Y:S01]  /*b2a0*/  LOP3.LUT R70, R70, R189, RZ, 0x3c, !PT ;  /* 0x000000bd46467212 */ /* 0x000fe200078e3cff */
[----:B------:R2:W-:Y:S01]  /*b2b0*/  STSM.16.M88.4 [R30], R72 ;  /* 0x000000481e007844 */ /* 0x0005e20000000200 */
[----:B------:R-:W-:Y:S02]  /*b2c0*/  SHF.R.U64 R103, R103, 0x3, RZ ;  /* 0x0000000367677819 */ /* 0x000fe400000012ff */
[----:B------:R-:W-:Y:S02]  /*b2d0*/  MOV R38, R38 ;  /* 0x0000002600267202 */ /* 0x000fe40000000f00 */
[----:B------:R-:W-:-:S02]  /*b2e0*/  F2FP.BF16.F32.PACK_AB R82, R85, R84 ;  /* 0x000000545552723e */ /* 0x000fc400000010ff */
[----:B------:R-:W-:Y:S02]  /*b2f0*/  F2FP.BF16.F32.PACK_AB R83, R83, R86 ;  /* 0x000000565353723e */ /* 0x000fe400000010ff */
[----:B------:R-:W-:Y:S02]  /*b300*/  LOP3.LUT R94, R94, R191, RZ, 0x3c, !PT ;  /* 0x000000bf5e5e7212 */ /* 0x000fe400078e3cff */
        /* <DEDUP_REMOVED lines=44> */
[----:B------:R-:W-:Y:S01]  /*b5d0*/  MOV R12, R12 ;  /* 0x0000000c000c7202 */ /* 0x000fe20000000f00 */
[----:B------:R2:W-:Y:S01]  /*b5e0*/  STSM.16.M88.4 [R6], R136 ;  /* 0x0000008806007844 */ /* 0x0005e20000000200 */
[----:B------:R-:W-:Y:S02]  /*b5f0*/  F2FP.BF16.F32.PACK_AB R146, R149, R148 ;  /* 0x000000949592723e */ /* 0x000fe400000010ff */
[----:B------:R-:W-:Y:S02]  /*b600*/  F2FP.BF16.F32.PACK_AB R147, R0, R150 ;  /* 0x000000960093723e */ /* 0x000fe400000010ff */
[----:B------:R-:W-:-:S02]  /*b610*/  ISETP.NE.U32.AND P2, PT, RZ, UR6, PT ;  /* 0x00000006ff007c0c */ /* 0x000fc4000bf45070 */
[----:B0-----:R-:W-:Y:S01]  /*b620*/  ISETP.NE.U32.AND P3, PT, R10, RZ, PT ;  /* 0x000000ff0a00720c */ /* 0x001fe20003f65070 */
[----:B------:R2:W-:Y:S01]  /*b630*/  STSM.16.M88.4 [R12], R144 ;  /* 0x000000900c007844 */ /* 0x0005e20000000200 */
[----:B------:R-:W-:Y:S01]  /*b640*/  BAR.SYNC.DEFER_BLOCKING 0x1, 0x100 ;  /* 0x0044000000007b1d */ /* 0x000fe20000010000 */
[----:B------:R-:W-:Y:S02]  /*b650*/  ISETP.NE.AND.EX P2, PT, RZ, UR7, PT, P2 ;  /* 0x00000007ff007c0c */ /* 0x000fe4000bf45320 */
[----:B-1----:R-:W-:Y:S02]  /*b660*/  SHF.L.U64.HI R16, R207, 0x2, R208 ;  /* 0x00000002cf107819 */ /* 0x002fe400000102d0 */
[----:B------:R-:W-:Y:S02]  /*b670*/  IADD3 R10, P0, R9, R10, RZ ;  /* 0x0000000a090a7210 */ /* 0x000fe40007f1e0ff */
[----:B------:R-:W-:-:S03]  /*b680*/  ISETP.NE.AND.EX P3, PT, R11, RZ, PT, P3 ;  /* 0x000000ff0b00720c */ /* 0x000fc60003f65330 */
[----:B------:R-:W-:-:S04]  /*b690*/  IMAD.X R11, R16, 0x1, R11, P0 ;  /* 0x00000001100b7824 */ /* 0x000fc800000e060b */
[----:B------:R-:W-:-:S04]  /*b6a0*/  @P2 IADD3 R8, P0, R9, UR6, RZ ;  /* 0x0000000609082c10 */ /* 0x000fc8000ff1e0ff */
[----:B------:R-:W-:Y:S02]  /*b6b0*/  @P2 IADD3.X R9, R16, UR7, RZ, P0, !PT ;  /* 0x0000000710092c10 */ /* 0x000fe400087fe4ff */
[----:B------:R-:W3:Y:S04]  /*b6c0*/  @P3 LDG.E R0, desc[UR8][R10.64] ;  /* 0x000000080a003981 */ /* 0x000ee8000c1e1900 */
[----:B------:R-:W4:Y:S01]  /*b6d0*/  @P2 LDG.E R8, desc[UR8][R8.64] ;  /* 0x0000000808082981 */ /* 0x000f22000c1e1900 */
[----:B------:R-:W-:Y:S01]  /*b6e0*/  IMAD R13, R202, 0x40, R200 ;  /* 0x00000040ca0d7824 */ /* 0x000fe200078e02c8 */
[----:B------:R-:W-:Y:S01]  /*b6f0*/  UMOV UR4, URZ ;  /* 0x0000003f00047c82 */ /* 0x000fe20008000000 */
[----:B------:R-:W-:Y:S02]  /*b700*/  ULDC UR10, c[0x0][0xb88] ;  /* 0x0002e200000a7ab9 */ /* 0x000fe40000000800 */
[----:B------:R-:W-:-:S03]  /*b710*/  IMAD.WIDE R4, R13, 0x2, R4 ;  /* 0x000000020d047825 */ /* 0x000fc600078e0204 */
[C---:B------:R-:W-:Y:S02]  /*b720*/  IADD3 R17, P0, R4.reuse, 0x1000, RZ ;  /* 0x0000100004117810 */ /* 0x040fe40007f1e0ff */
[----:B------:R-:W-:Y:S02]  /*b730*/  IADD3 R13, P1, R4, 0x2000, RZ ;  /* 0x00002000040d7810 */ /* 0x000fe40007f3e0ff */
[----:B------:R-:W-:Y:S02]  /*b740*/  LOP3.LUT R16, R17, 0x380, RZ, 0xc0, !PT ;  /* 0x0000038011107812 */ /* 0x000fe400078ec0ff */
[----:B---3--:R-:W-:Y:S02]  /*b750*/  @P3 R2UR UR4, R0 ;  /* 0x00000000000432ca */ /* 0x008fe400000e0000 */
[----:B----4-:R-:W-:Y:S01]  /*b760*/  @P2 R2UR UR10, R8 ;  /* 0x00000000080a22ca */ /* 0x010fe200000e0000 */
[----:B--2---:R-:W-:-:S14]  /*b770*/  @P2 BRA `(.L_x_4168) ;  /* 0x00000000001c2947 */ /* 0x004fdc0003800000 */
[----:B------:R-:W-:Y:S05]  /*b780*/  @!P3 BRA `(.L_x_4168) ;  /* 0x000000000018b947 */ /* 0x000fea0003800000 */
[----:B------:R-:W-:Y:S02]  /*b790*/  ULDC.64 UR6, c[0x0][0x208] ;  /* 0x0000820000067ab9 */ /* 0x000fe40000000a00 */
[----:B------:R-:W2:Y:S04]  /*b7a0*/  LDG.E R6, desc[UR6][R10.64] ;  /* 0x000000060a067981 */ /* 0x000ea8000c1e1900 */
[----:B------:R-:W3:Y:S01]  /*b7b0*/  LDG.E R0, desc[UR6][R10.64+0x4] ;  /* 0x000004060a007981 */ /* 0x000ee2000c1e1900 */
[----:B--2---:R-:W-:Y:S02]  /*b7c0*/  R2UR UR6, R6 ;  /* 0x00000000060672ca */ /* 0x004fe400000e0000 */
[----:B---3--:R-:W-:-:S13]  /*b7d0*/  R2UR UR10, R0 ;  /* 0x00000000000a72ca */ /* 0x008fda00000e0000 */
[----:B------:R-:W-:-:S12]  /*b7e0*/  UIADD3 UR10, -UR6, UR10, URZ ;  /* 0x0000000a060a7290 */ /* 0x000fd8000fffe13f */
.L_x_4168:
[----:B------:R-:W-:Y:S01]  /*b7f0*/  R2UR UR16, R209 ;  /* 0x00000000d11072ca */ /* 0x000fe200000e0000 */
[----:B------:R-:W-:Y:S01]  /*b800*/  ULDC.64 UR12, c[0x0][0xc70] ;  /* 0x00031c00000c7ab9 */ /* 0x000fe20000000a00 */
[----:B------:R-:W-:Y:S01]  /*b810*/  USHF.R.S32.HI UR9, URZ, 0x1f, UR4 ;  /* 0x0000001f3f097899 */ /* 0x000fe20008011404 */
[----:B------:R-:W-:Y:S01]  /*b820*/  R2UR UR15, R218 ;  /* 0x00000000da0f72ca */ /* 0x000fe200000e0000 */
[----:B------:R-:W-:Y:S01]  /*b830*/  UMOV UR8, UR4 ;  /* 0x0000000400087c82 */ /* 0x000fe20008000000 */
[----:B------:R-:W-:Y:S01]  /*b840*/  IADD3 R11, P2, R4, 0x3000, RZ ;  /* 0x00003000040b7810 */ /* 0x000fe20007f5e0ff */
[----:B------:R-:W-:Y:S01]  /*b850*/  ULDC.64 UR18, c[0x0][0x208] ;  /* 0x0000820000127ab9 */ /* 0x000fe20000000a00 */
[----:B------:R-:W-:Y:S02]  /*b860*/  SEL R73, R207, RZ, !P3 ;  /* 0x000000ffcf497207 */ /* 0x000fe40005800000 */
[----:B------:R-:W-:Y:S02]  /*b870*/  SEL R208, R208, RZ, !P3 ;  /* 0x000000ffd0d07207 */ /* 0x000fe40005800000 */
[----:B------:R-:W-:-:S02]  /*b880*/  LOP3.LUT R10, R11, 0x380, RZ, 0xc0, !PT ;  /* 0x000003800b0a7812 */ /* 0x000fc400078ec0ff */
[----:B------:R-:W-:Y:S01]  /*b890*/  USHF.R.S32.HI UR14, URZ, 0x1f, UR16 ;  /* 0x0000001f3f0e7899 */ /* 0x000fe20008011410 */
[----:B------:R-:W-:Y:S01]  /*b8a0*/  LOP3.LUT R12, R13, 0x380, RZ, 0xc0, !PT ;  /* 0x000003800d0c7812 */ /* 0x000fe200078ec0ff */
[----:B------:R-:W-:Y:S01]  /*b8b0*/  UIMAD.WIDE.U32 UR6, UR16, UR12, UR8 ;  /* 0x0000000c100672a5 */ /* 0x000fe2000f8e0008 */
[----:B------:R-:W-:Y:S01]  /*b8c0*/  IMAD.U32 R15, RZ, RZ, UR15 ;  /* 0x0000000fff0f7e24 */ /* 0x000fe2000f8e00ff */
[----:B------:R-:W-:Y:S01]  /*b8d0*/  UIMAD UR11, UR14, UR12, URZ ;  /* 0x0000000c0e0b72a4 */ /* 0x000fe2000f8e023f */
[----:B------:R-:W-:Y:S02]  /*b8e0*/  SHF.R.U64 R10, R10, 0x3, RZ ;  /* 0x000000030a0a7819 */ /* 0x000fe400000012ff */
[----:B------:R-:W-:Y:S01]  /*b8f0*/  IMAD R15, R15, 0x80, R206 ;  /* 0x000000800f0f7824 */ /* 0x000fe200078e02ce */
[----:B------:R-:W-:Y:S01]  /*b900*/  UIMAD UR8, UR16, UR13, UR11 ;  /* 0x0000000d100872a4 */ /* 0x000fe2000f8e020b */
[----:B------:R-:W-:Y:S01]  /*b910*/  IMAD.U32 R9, RZ, RZ, UR7 ;  /* 0x00000007ff097e24 */ /* 0x000fe2000f8e00ff */
[----:B------:R-:W-:Y:S01]  /*b920*/  LOP3.LUT R10, R10, R11, RZ, 0x3c, !PT ;  /* 0x0000000b0a0a7212 */ /* 0x000fe200078e3cff */
[----:B------:R-:W-:Y:S01]  /*b930*/  IMAD.U32 R8, RZ, RZ, UR6 ;  /* 0x00000006ff087e24 */ /* 0x000fe2000f8e00ff */
[----:B------:R-:W-:Y:S01]  /*b940*/  UIADD3 UR8, UR7, UR8, URZ ;  /* 0x0000000807087290 */ /* 0x000fe2000fffe03f */
[----:B------:R-:W-:Y:S01]  /*b950*/  SHF.R.S32.HI R11, RZ, 0x1f, R15 ;  /* 0x0000001fff0b7819 */ /* 0x000fe2000001140f */
[----:B------:R-:W-:Y:S01]  /*b960*/  ULDC.64 UR12, c[0x0][0xba0] ;  /* 0x0002e800000c7ab9 */ /* 0x000fe20000000a00 */
[----:B------:R-:W-:Y:S01]  /*b970*/  ULDC.64 UR6, c[0x0][0xc78] ;  /* 0x00031e0000067ab9 */ /* 0x000fe20000000a00 */
[----:B------:R-:W-:Y:S01]  /*b980*/  SHF.R.U64 R16, R16, 0x3, RZ ;  /* 0x0000000310107819 */ /* 0x000fe200000012ff */
[----:B------:R-:W-:Y:S01]  /*b990*/  IMAD R0, R208, UR6, RZ ;  /* 0x00000006d0007c24 */ /* 0x000fe2000f8e02ff */
[----:B------:R-:W-:Y:S01]  /*b9a0*/  SHF.R.U64 R12, R12, 0x3, RZ ;  /* 0x000000030c0c7819 */ /* 0x000fe200000012ff */
[----:B------:R-:W-:Y:S01]  /*b9b0*/  IMAD.U32 R9, RZ, RZ, UR8 ;  /* 0x00000008ff097e24 */ /* 0x000fe2000f8e00ff */
[----:B------:R-:W-:Y:S01]  /*b9c0*/  LOP3.LUT R16, R16, R17, RZ, 0x3c, !PT ;  /* 0x0000001110107212 */ /* 0x000fe200078e3cff */
[C---:B------:R-:W-:Y:S01]  /*b9d0*/  IMAD R6, R73.reuse, UR7, R0 ;  /* 0x0000000749067c24 */ /* 0x040fe2000f8e0200 */
[C---:B------:R-:W-:Y:S01]  /*b9e0*/  IADD3 R57, P6, R4.reuse, 0x4000, RZ ;  /* 0x0000400004397810 */ /* 0x040fe20007fde0ff */
[----:B------:R-:W-:Y:S01]  /*b9f0*/  IMAD.WIDE.U32 R8, R73, UR6, R8 ;  /* 0x0000000649087c25 */ /* 0x000fe2000f8e0008 */
[----:B------:R-:W-:Y:S01]  /*ba00*/  ULDC.64 UR6, c[0x0][0xc40] ;  /* 0x0003100000067ab9 */ /* 0x000fe20000000a00 */
[----:B------:R-:W-:-:S02]  /*ba10*/  IADD3 R41, P5, R4, 0x5000, RZ ;  /* 0x0000500004297810 */ /* 0x000fc40007fbe0ff */
[----:B------:R-:W-:Y:S01]  /*ba20*/  IMAD.X R17, RZ, RZ, R5, P0 ;  /* 0x000000ffff117224 */ /* 0x000fe200000e0605 */
[----:B------:R-:W-:Y:S02]  /*ba30*/  IADD3 R0, P3, R15, R8, RZ ;  /* 0x000000080f007210 */ /* 0x000fe40007f7e0ff */
[----:B------:R-:W-:Y:S02]  /*ba40*/  IADD3 R65, P0, R4, 0x8000, RZ ;  /* 0x0000800004417810 */ /* 0x000fe40007f1e0ff */
[----:B------:R-:W-:Y:S02]  /*ba50*/  IADD3.X R11, R11, R9, R6, P3, !PT ;  /* 0x000000090b0b7210 */ /* 0x000fe40001ffe406 */
[----:B------:R-:W-:Y:S02]  /*ba60*/  LEA R26, P3, R0, UR6, 0x2 ;  /* 0x00000006001a7c11 */ /* 0x000fe4000f8610ff */
[----:B------:R-:W-:Y:S02]  /*ba70*/  IADD3 R29, P4, R4, 0x6000, RZ ;  /* 0x00006000041d7810 */ /* 0x000fe40007f9e0ff */
[----:B------:R-:W-:Y:S01]  /*ba80*/  LEA.HI.X R27, R0, UR7, R11, 0x2, P3 ;  /* 0x00000007001b7c11 */ /* 0x000fe200098f140b */
[--C-:B------:R-:W-:Y:S01]  /*ba90*/  IMAD.X R11, RZ, RZ, R5.reuse, P2 ;  /* 0x000000ffff0b7224 */ /* 0x100fe200010e0605 */
[----:B------:R-:W-:Y:S01]  /*baa0*/  IADD3 R21, P3, R4, 0x7000, RZ ;  /* 0x0000700004157810 */ /* 0x000fe20007f7e0ff */
[----:B------:R-:W-:Y:S01]  /*bab0*/  VIADD R0, R15, 0x8 ;  /* 0x000000080f007836 */ /* 0x000fe20000000000 */
[----:B------:R-:W-:Y:S01]  /*bac0*/  LOP3.LUT R12, R12, R13, RZ, 0x3c, !PT ;  /* 0x0000000d0c0c7212 */ /* 0x000fe200078e3cff */
[----:B------:R-:W-:Y:S01]  /*bad0*/  IMAD.X R13, RZ, RZ, R5, P1 ;  /* 0x000000ffff0d7224 */ /* 0x000fe200008e0605 */
[----:B------:R-:W-:-:S02]  /*bae0*/  IADD3 R37, P2, R4, 0xa000, RZ ;  /* 0x0000a00004257810 */ /* 0x000fc40007f5e0ff */
[----:B------:R-:W-:Y:S02]  /*baf0*/  IADD3 R53, P1, R4, 0x9000, RZ ;  /* 0x0000900004357810 */ /* 0x000fe40007f3e0ff */
[----:B------:R-:W-:Y:S02]  /*bb00*/  LOP3.LUT R64, R65, 0x380, RZ, 0xc0, !PT ;  /* 0x0000038041407812 */ /* 0x000fe400078ec0ff */
[----:B------:R-:W-:Y:S02]  /*bb10*/  LOP3.LUT R56, R57, 0x380, RZ, 0xc0, !PT ;  /* 0x0000038039387812 */ /* 0x000fe400078ec0ff */
[----:B------:R-:W-:Y:S02]  /*bb20*/  LOP3.LUT R40, R41, 0x380, RZ, 0xc0, !PT ;  /* 0x0000038029287812 */ /* 0x000fe400078ec0ff */
[----:B------:R-:W-:Y:S02]  /*bb30*/  LOP3.LUT R28, R29, 0x380, RZ, 0xc0, !PT ;  /* 0x000003801d1c7812 */ /* 0x000fe400078ec0ff */
        /* <DEDUP_REMOVED lines=8> */
[----:B------:R-:W-:Y:S02]  /*bbc0*/  SHF.R.U64 R36, R36, 0x3, RZ ;  /* 0x0000000324247819 */ /* 0x000fe400000012ff */
[----:B------:R-:W-:Y:S02]  /*bbd0*/  SHF.R.U64 R52, R52, 0x3, RZ ;  /* 0x0000000334347819 */ /* 0x000fe400000012ff */
[----:B------:R-:W-:Y:S01]  /*bbe0*/  LOP3.LUT R64, R64, R65, RZ, 0x3c, !PT ;  /* 0x0000004140407212 */ /* 0x000fe200078e3cff */
[--C-:B------:R-:W-:Y:S01]  /*bbf0*/  IMAD.X R65, RZ, RZ, R5.reuse, P0 ;  /* 0x000000ffff417224 */ /* 0x100fe200000e0605 */
[----:B------:R-:W-:Y:S02]  /*bc00*/  LOP3.LUT R56, R56, R57, RZ, 0x3c, !PT ;  /* 0x0000003938387212 */ /* 0x000fe400078e3cff */
        /* <DEDUP_REMOVED lines=8> */
[----:B------:R-:W-:-:S02]  /*bc90*/  IADD3.X R57, RZ, R5, RZ, P6, !PT ;  /* 0x00000005ff397210 */ /* 0x000fc400037fe4ff */
[----:B------:R-:W-:Y:S02]  /*bca0*/  LOP3.LUT P0, RZ, R220, 0x3, RZ, 0xc0, !PT ;  /* 0x00000003dcff7812 */ /* 0x000fe4000780c0ff */
[C---:B------:R-:W-:Y:S02]  /*bcb0*/  IADD3 R25, P6, R4.reuse, 0xb000, RZ ;  /* 0x0000b00004197810 */ /* 0x040fe40007fde0ff */
[C---:B------:R-:W-:Y:S02]  /*bcc0*/  IADD3 R69, P5, R4.reuse, 0xc000, RZ ;  /* 0x0000c00004457810 */ /* 0x040fe40007fbe0ff */
[C---:B------:R-:W-:Y:S02]  /*bcd0*/  IADD3 R61, P4, R4.reuse, 0xd000, RZ ;  /* 0x0000d000043d7810 */ /* 0x040fe40007f9e0ff */
[----:B------:R-:W-:Y:S02]  /*bce0*/  IADD3 R49, P3, R4, 0xe000, RZ ;  /* 0x0000e00004317810 */ /* 0x000fe40007f7e0ff */
[----:B------:R-:W-:Y:S01]  /*bcf0*/  LOP3.LUT R52, R52, R53, RZ, 0x3c, !PT ;  /* 0x0000003534347212 */ /* 0x000fe200078e3cff */
[----:B------:R-:W-:Y:S01]  /*bd00*/  IMAD.X R53, RZ, RZ, R5, P1 ;  /* 0x000000ffff357224 */ /* 0x000fe200008e0605 */
[----:B------:R-:W-:-:S02]  /*bd10*/  IADD3 R9, P2, R4, 0xf000, RZ ;  /* 0x0000f00004097810 */ /* 0x000fc40007f5e0ff */
[----:B------:R-:W-:Y:S02]  /*bd20*/  ISETP.GE.OR P1, PT, R15, UR10, P0 ;  /* 0x0000000a0f007c0c */ /* 0x000fe40008726670 */
[----:B------:R-:W-:Y:S02]  /*bd30*/  LOP3.LUT R24, R25, 0x380, RZ, 0xc0, !PT ;  /* 0x0000038019187812 */ /* 0x000fe400078ec0ff */
[----:B------:R-:W-:Y:S02]  /*bd40*/  LOP3.LUT R68, R69, 0x380, RZ, 0xc0, !PT ;  /* 0x0000038045447812 */ /* 0x000fe400078ec0ff */
[----:B------:R-:W-:Y:S02]  /*bd50*/  LOP3.LUT R60, R61, 0x380, RZ, 0xc0, !PT ;  /* 0x000003803d3c7812 */ /* 0x000fe400078ec0ff */
[----:B------:R-:W-:Y:S02]  /*bd60*/  LOP3.LUT R48, R49, 0x380, RZ, 0xc0, !PT ;  /* 0x0000038031307812 */ /* 0x000fe400078ec0ff */
[----:B------:R-:W-:-:S02]  /*bd70*/  ISETP.GE.OR P0, PT, R0, UR10, P0 ;  /* 0x0000000a00007c0c */ /* 0x000fc40008706670 */
[----:B------:R-:W-:Y:S01]  /*bd80*/  LOP3.LUT R0, R9, 0x380, RZ, 0xc0, !PT ;  /* 0x0000038009007812 */ /* 0x000fe200078ec0ff */
[----:B------:R-:W-:Y:S01]  /*bd90*/  @!P1 STG.E desc[UR18][R26.64], R3 ;  /* 0x000000031a009986 */ /* 0x000fe2000c101912 */
[----:B------:R-:W-:Y:S02]  /*bda0*/  LOP3.LUT R15, R4, 0x380, RZ, 0xc0, !PT ;  /* 0x00000380040f7812 */ /* 0x000fe400078ec0ff */
[----:B------:R-:W-:Y:S02]  /*bdb0*/  SHF.R.U64 R24, R24, 0x3, RZ ;  /* 0x0000000318187819 */ /* 0x000fe400000012ff */
[----:B------:R-:W-:Y:S02]  /*bdc0*/  SHF.R.U64 R68, R68, 0x3, RZ ;  /* 0x0000000344447819 */ /* 0x000fe400000012ff */
[----:B------:R-:W-:Y:S02]  /*bdd0*/  SHF.R.U64 R60, R60, 0x3, RZ ;  /* 0x000000033c3c7819 */ /* 0x000fe400000012ff */
[----:B------:R-:W-:Y:S01]  /*bde0*/  SHF.R.U64 R48, R48, 0x3, RZ ;  /* 0x0000000330307819 */ /* 0x000fe200000012ff */
[----:B------:R0:W-:Y:S01]  /*bdf0*/  @!P0 STG.E desc[UR18][R26.64+0x20], R2 ;  /* 0x000020021a008986 */ /* 0x0001e2000c101912 */
[----:B------:R-:W-:-:S02]  /*be00*/  SHF.R.U64 R0, R0, 0x3, RZ ;  /* 0x0000000300007819 */ /* 0x000fc400000012ff */
[----:B------:R-:W-:Y:S01]  /*be10*/  SHF.R.U64 R15, R15, 0x3, RZ ;  /* 0x000000030f0f7819 */ /* 0x000fe200000012ff */
[----:B------:R-:W5:Y:S01]  /*be20*/  LD.E.128 R16, desc[UR18][R16.64] ;  /* 0x0000001210107980 */ /* 0x000f62000c101d00 */
        /* <DEDUP_REMOVED lines=8> */
[----:B------:R-:W-:Y:S01]  /*beb0*/  IADD3.X R33, RZ, R5, RZ, P2, !PT ;  /* 0x00000005ff217210 */ /* 0x000fe200017fe4ff */
[----:B------:R-:W5:Y:S01]  /*bec0*/  LD.E.128 R56, desc[UR18][R56.64] ;  /* 0x0000001238387980 */ /* 0x000f62000c101d00 */
[----:B------:R-:W-:-:S02]  /*bed0*/  LOP3.LUT R32, R0, R9, RZ, 0x3c, !PT ;  /* 0x0000000900207212 */ /* 0x000fc400078e3cff */
[----:B------:R-:W-:Y:S01]  /*bee0*/  LOP3.LUT R4, R15, R4, RZ, 0x3c, !PT ;  /* 0x000000040f047212 */ /* 0x000fe200078e3cff */
[----:B------:R-:W5:Y:S01]  /*bef0*/  LD.E.128 R8, desc[UR18][R10.64] ;  /* 0x000000120a087980 */ /* 0x000f62000c101d00 */
[----:B------:R-:W-:-:S03]  /*bf00*/  UIMAD UR6, UR9, UR12, URZ ;  /* 0x0000000c090672a4 */ /* 0x000fc6000f8e023f */
[----:B------:R1:W5:Y:S01]  /*bf10*/  LD.E.128 R44, desc[UR18][R4.64] ;  /* 0x00000012042c7980 */ /* 0x000362000c101d00 */
[----:B------:R-:W-:-:S03]  /*bf20*/  SHF.R.S32.HI R201, RZ, 0x1f, R200 ;  /* 0x0000001fffc97819 */ /* 0x000fc600000114c8 */
        /* <DEDUP_REMOVED lines=12> */
[----:B------:R-:W-:Y:S01]  /*bff0*/  IMAD.U32 R3, RZ, RZ, UR12 ;  /* 0x0000000cff037e24 */ /* 0x000fe2000f8e00ff */
[----:B------:R-:W-:Y:S01]  /*c000*/  UIMAD UR10, UR15, -0x80, UR10 ;  /* 0xffffff800f0a78a4 */ /* 0x000fe2000f8e020a */
[----:B------:R-:W-:Y:S01]  /*c010*/  @!PT LDS RZ, [RZ] ;  /* 0x00000000fffff984 */ /* 0x000fe20000000800 */
[----:B------:R-:W-:Y:S01]  /*c020*/  @!PT LDS RZ, [RZ] ;  /* 0x00000000fffff984 */ /* 0x000fe20000000800 */
[----:B------:R-:W-:Y:S01]  /*c030*/  @!PT LDS RZ, [RZ] ;  /* 0x00000000fffff984 */ /* 0x000fe20000000800 */
[----:B------:R-:W-:Y:S01]  /*c040*/  @!PT LDS RZ, [RZ] ;  /* 0x00000000fffff984 */ /* 0x000fe20000000800 */
[----:B------:R0:W-:Y:S06]  /*c050*/  MEMBAR.ALL.CTA ;  /* 0x0000000000007992 */ /* 0x0001ec0000008000 */
[----:B0-----:R-:W0:Y:S01]  /*c060*/  FENCE.VIEW.ASYNC.S ;  /* 0x00000000000073c6 */ /* 0x001e220000000000 */
[----:B------:R-:W-:-:S02]  /*c070*/  UIMAD UR6, UR4, UR13, UR6 ;  /* 0x0000000d040672a4 */ /* 0x000fc4000f8e0206 */
[----:B------:R-:W-:Y:S01]  /*c080*/  IMAD.WIDE.U32 R2, R3, UR4, R200 ;  /* 0x0000000403027c25 */ /* 0x000fe2000f8e00c8 */
[----:B------:R-:W-:Y:S02]  /*c090*/  ULDC.64 UR8, c[0x0][0xbe0] ;  /* 0x0002f80000087ab9 */ /* 0x000fe40000000a00 */
[----:B------:R-:W-:Y:S02]  /*c0a0*/  UIMAD UR4, UR14, UR8, URZ ;  /* 0x000000080e0472a4 */ /* 0x000fe4000f8e023f */
[----:B-1----:R-:W-:Y:S01]  /*c0b0*/  IMAD.U32 R5, RZ, RZ, UR8 ;  /* 0x00000008ff057e24 */ /* 0x002fe2000f8e00ff */
[C---:B------:R-:W-:Y:S01]  /*c0c0*/  ISETP.GE.AND P3, PT, R202.reuse, UR10, PT ;  /* 0x0000000aca007c0c */ /* 0x040fe2000bf66270 */
[----:B------:R-:W-:Y:S01]  /*c0d0*/  VIADD R3, R3, UR6 ;  /* 0x0000000603037c36 */ /* 0x000fe20008000000 */
[----:B------:R-:W-:Y:S01]  /*c0e0*/  UIMAD UR4, UR16, UR9, UR4 ;  /* 0x00000009100472a4 */ /* 0x000fe2000f8e0204 */
[----:B------:R-:W-:Y:S01]  /*c0f0*/  VIADD R0, R202, 0x20 ;  /* 0x00000020ca007836 */ /* 0x000fe20000000000 */
[----:B------:R-:W-:Y:S01]  /*c100*/  ULDC.64 UR6, c[0x0][0xbe8] ;  /* 0x0002fa0000067ab9 */ /* 0x000fe20000000a00 */
[----:B------:R-:W-:-:S04]  /*c110*/  IMAD.WIDE.U32 R2, R5, UR16, R2 ;  /* 0x0000001005027c25 */ /* 0x000fc8000f8e0002 */
[----:B------:R-:W-:Y:S01]  /*c120*/  VIADD R151, R151, 0x32420 ;  /* 0x0003242097977836 */ /* 0x000fe20000000000 */
[----:B------:R-:W-:Y:S01]  /*c130*/  ISETP.GE.AND P0, PT, R0, UR10, PT ;  /* 0x0000000a00007c0c */ /* 0x000fe2000bf06270 */
[----:B------:R-:W-:Y:S02]  /*c140*/  VIADD R5, R202, 0x60 ;  /* 0x00000060ca057836 */ /* 0x000fe40000000000 */
[----:B------:R-:W-:Y:S01]  /*c150*/  IMAD R0, R208, UR6, RZ ;  /* 0x00000006d0007c24 */ /* 0x000fe2000f8e02ff */
[----:B------:R-:W-:Y:S01]  /*c160*/  PRMT R151, RZ, 0x654, R151 ;  /* 0x00000654ff977816 */ /* 0x000fe20000000097 */
[----:B------:R-:W-:Y:S01]  /*c170*/  VIADD R3, R3, UR4 ;  /* 0x0000000403037c36 */ /* 0x000fe20008000000 */
[----:B------:R-:W-:Y:S01]  /*c180*/  ISETP.GE.AND P2, PT, R5, UR10, PT ;  /* 0x0000000a05007c0c */ /* 0x000fe2000bf46270 */
[----:B------:R-:W-:Y:S01]  /*c190*/  VIADD R4, R202, 0x40 ;  /* 0x00000040ca047836 */ /* 0x000fe20000000000 */
[----:B------:R-:W-:Y:S01]  /*c1a0*/  SHF.R.S32.HI R203, RZ, 0x1f, R202 ;  /* 0x0000001fffcb7819 */ /* 0x000fe200000114ca */
[C---:B------:R-:W-:Y:S01]  /*c1b0*/  IMAD R75, R73.reuse, UR7, R0 ;  /* 0x00000007494b7c24 */ /* 0x040fe2000f8e0200 */
[----:B0-----:R0:W-:Y:S01]  /*c1c0*/  SYNCS.ARRIVE.TRANS64.RED.A1T0 RZ, [R151+URZ], RZ ;  /* 0x000000ff97ff79a7 */ /* 0x0011e2000810043f */
[----:B------:R-:W-:Y:S01]  /*c1d0*/  IMAD.U32 R5, RZ, RZ, UR15 ;  /* 0x0000000fff057e24 */ /* 0x000fe2000f8e00ff */
[----:B------:R-:W-:Y:S01]  /*c1e0*/  BSSY B1, `(.L_x_4169) ;  /* 0x000001d000017945 */ /* 0x000fe20003800000 */
[----:B------:R-:W-:Y:S01]  /*c1f0*/  IMAD.WIDE.U32 R72, R73, UR6, R2 ;  /* 0x0000000649487c25 */ /* 0x000fe2000f8e0002 */
[----:B------:R-:W-:-:S03]  /*c200*/  ISETP.GE.AND P1, PT, R4, UR10, PT ;  /* 0x0000000a04007c0c */ /* 0x000fc6000bf26270 */
[----:B------:R-:W-:-:S04]  /*c210*/  IMAD.WIDE R4, R5, 0x80, R202 ;  /* 0x0000008005047825 */ /* 0x000fc800078e02ca */
[----:B------:R-:W-:Y:S01]  /*c220*/  IMAD.IADD R77, R73, 0x1, R75 ;  /* 0x00000001494d7824 */ /* 0x000fe200078e024b */
[----:B0-----:R-:W-:Y:S06]  /*c230*/  @P3 BRA `(.L_x_4170) ;  /* 0x00000000005c3947 */ /* 0x001fec0003800000 */
[----:B------:R-:W-:Y:S01]  /*c240*/  ULDC.64 UR6, c[0x0][0xbd8] ;  /* 0x0002f60000067ab9 */ /* 0x000fe20000000a00 */
[----:B------:R-:W-:Y:S01]  /*c250*/  MOV R2, R72 ;  /* 0x0000004800027202 */ /* 0x000fe20000000f00 */
[----:B------:R-:W-:Y:S01]  /*c260*/  IMAD R75, R5, UR6, RZ ;  /* 0x00000006054b7c24 */ /* 0x000fe2000f8e02ff */
[----:B------:R-:W-:Y:S01]  /*c270*/  ULDC UR4, c[0x0][0xb8c] ;  /* 0x0002e30000047ab9 */ /* 0x000fe20000000800 */
[----:B------:R-:W-:Y:S01]  /*c280*/  IMAD.MOV.U32 R3, RZ, RZ, R77 ;  /* 0x000000ffff037224 */ /* 0x000fe200078e004d */
[C---:B------:R-:W-:Y:S01]  /*c290*/  ISETP.GE.AND P4, PT, R200.reuse, UR4, PT ;  /* 0x00000004c8007c0c */ /* 0x040fe2000bf86270 */
[----:B------:R-:W-:Y:S01]  /*c2a0*/  VIADD R0, R200, 0x40 ;  /* 0x00000040c8007836 */ /* 0x000fe20000000000 */
[----:B------:R-:W-:Y:S01]  /*c2b0*/  ULDC.64 UR8, c[0x0][0x208] ;  /* 0x0000820000087ab9 */ /* 0x000fe20000000a00 */
        /* <DEDUP_REMOVED lines=15> */
.L_x_4170:
[----:B------:R-:W-:Y:S05]  /*c3b0*/  BSYNC B1 ;  /* 0x0000000000017941 */ /* 0x000fea0003800000 */
.L_x_4169:
        /* <DEDUP_REMOVED lines=13> */
[----:B------:R-:W-:Y:S01]  /*c490*/  IMAD R0, R0, UR6, RZ ;  /* 0x0000000600007c24 */ /* 0x000fe2000f8e02ff */
[----:B------:R-:W-:Y:S01]  /*c4a0*/  ULDC.64 UR8, c[0x0][0x208] ;  /* 0x0000820000087ab9 */ /* 0x000fe20000000a00 */
[----:B------:R-:W-:-:S02]  /*c4b0*/  VIADD R6, R200, 0xc0 ;  /* 0x000000c0c8067836 */ /* 0x000fc40000000000 */
        /* <DEDUP_REMOVED lines=11> */
.L_x_4172:
[----:B------:R-:W-:Y:S05]  /*c570*/  BSYNC B1 ;  /* 0x0000000000017941 */ /* 0x000fea0003800000 */
.L_x_4171:
[----:B------:R-:W-:Y:S04]  /*c580*/  BSSY B1, `(.L_x_4173) ;  /* 0x000001b000017945 */ /* 0x000fe80003800000 */
[----:B------:R-:W-:Y:S05]  /*c590*/  @P1 BRA `(.L_x_4174) ;  /* 0x0000000000641947 */ /* 0x000fea0003800000 */
[----:B-1---5:R-:W-:Y:S01]  /*c5a0*/  IADD3 R17, P0, R4, 0x40, RZ ;  /* 0x0000004004117810 */ /* 0x022fe20007f1e0ff */
        /* <DEDUP_REMOVED lines=24> */
.L_x_4174:
[----:B------:R-:W-:Y:S05]  /*c730*/  BSYNC B1 ;  /* 0x0000000000017941 */ /* 0x000fea0003800000 */
.L_x_4173:
[----:B------:R-:W-:Y:S05]  /*c740*/  @P2 BRA `(.L_x_4175) ;  /* 0x0000000c00942947 */ /* 0x000fea0003800000 */
[----:B--2--5:R-:W-:Y:S01]  /*c750*/  IADD3 R13, P0, R4, 0x60, RZ ;  /* 0x00000060040d7810 */ /* 0x024fe20007f1e0ff */
[----:B------:R-:W-:Y:S01]  /*c760*/  VIADD R0, R200, 0x40 ;  /* 0x00000040c8007836 */ /* 0x000fe20000000000 */
[----:B------:R-:W-:Y:S01]  /*c770*/  ULDC.64 UR6, c[0x0][0xbd8] ;  /* 0x0002f60000067ab9 */ /* 0x000fe20000000a00 */
[----:B------:R-:W-:Y:S01]  /*c780*/  IMAD.MOV.U32 R2, RZ, RZ, R72 ;  /* 0x000000ffff027224 */ /* 0x000fe200078e0048 */
[----:B------:R-:W-:Y:S01]  /*c790*/  ULDC UR4, c[0x0][0xb8c] ;  /* 0x0002e30000047ab9 */ /* 0x000fe20000000800 */
[----:B------:R-:W-:Y:S01]  /*c7a0*/  IMAD.X R4, RZ, RZ, R5, P0 ;  /* 0x000000ffff047224 */ /* 0x000fe200000e0605 */
        /* <DEDUP_REMOVED lines=19> */
[----:B------:R-:W-:Y:S02]  /*c8e0*/  ULDC.64 UR6, c[0x0][0x208] ;  /* 0x0000820000067ab9 */ /* 0x000fe40000000a00 */
[----:B------:R3:W-:Y:S01]  /*c8f0*/  STG.E.128 desc[UR6][R4.64+0x180], R32 ;  /* 0x0001802004007986 */ /* 0x0007e2000c101d06 */
[----:B------:R-:W-:Y:S05]  /*c900*/  BRA `(.L_x_4175) ;  /* 0x0000000c00247947 */ /* 0x000fea0003800000 */
.L_x_4167:
[----:B------:R-:W1:Y:S01]  /*c910*/  LDC.64 R4, c[0x0][0xcd8] ;  /* 0x00033600ff047b82 */ /* 0x000e620000000a00 */
[----:B------:R-:W-:Y:S01]  /*c920*/  ULDC.64 UR6, c[0x0][0xce0] ;  /* 0x0003380000067ab9 */ /* 0x000fe20000000a00 */
[C---:B------:R-:W-:Y:S01]  /*c930*/  IMAD.SHL.U32 R3, R207.reuse, 0x4, RZ ;  /* 0x00000004cf037824 */ /* 0x040fe200078e00ff */
[----:B------:R-:W-:Y:S01]  /*c940*/  ISETP.NE.U32.AND P0, PT, RZ, UR6, PT ;  /* 0x00000006ff007c0c */ /* 0x000fe2000bf05070 */
[----:B------:R-:W-:Y:S01]  /*c950*/  ULDC.64 UR8, c[0x0][0x208] ;  /* 0x0000820000087ab9 */ /* 0x000fe20000000a00 */
[----:B------:R-:W-:Y:S02]  /*c960*/  SHF.L.U64.HI R0, R207, 0x2, R208 ;  /* 0x00000002cf007819 */ /* 0x000fe400000102d0 */
[----:B------:R-:W-:-:S13]  /*c970*/  ISETP.NE.AND.EX P1, PT, RZ, UR7, PT, P0 ;  /* 0x00000007ff007c0c */ /* 0x000fda000bf25300 */
[C---:B------:R-:W-:Y:S02]  /*c980*/  @P1 IADD3 R2, P3, R3.reuse, UR6, RZ ;  /* 0x0000000603021c10 */ /* 0x040fe4000ff7e0ff */
[----:B-1----:R-:W-:Y:S02]  /*c990*/  ISETP.NE.U32.AND P0, PT, R4, RZ, PT ;  /* 0x000000ff0400720c */ /* 0x002fe40003f05070 */
[----:B------:R-:W-:Y:S02]  /*c9a0*/  IADD3 R4, P2, R3, R4, RZ ;  /* 0x0000000403047210 */ /* 0x000fe40007f5e0ff */
[C---:B------:R-:W-:Y:S02]  /*c9b0*/  @P1 IADD3.X R3, R0.reuse, UR7, RZ, P3, !PT ;  /* 0x0000000700031c10 */ /* 0x040fe40009ffe4ff */
[----:B------:R-:W-:Y:S01]  /*c9c0*/  ISETP.NE.AND.EX P0, PT, R5, RZ, PT, P0 ;  /* 0x000000ff0500720c */ /* 0x000fe20003f05300 */
[----:B------:R-:W-:Y:S02]  /*c9d0*/  IMAD.MOV.U32 R9, RZ, RZ, RZ ;  /* 0x000000ffff097224 */ /* 0x000fe400078e00ff */
[----:B------:R-:W2:Y:S01]  /*c9e0*/  @P1 LDG.E R2, desc[UR8][R2.64] ;  /* 0x0000000802021981 */ /* 0x000ea2000c1e1900 */
[----:B------:R-:W-:Y:S01]  /*c9f0*/  IMAD.X R5, R0, 0x1, R5, P2 ;  /* 0x0000000100057824 */ /* 0x000fe200010e0605 */
[----:B------:R-:W-:Y:S01]  /*ca00*/  ULDC UR4, c[0x0][0xb88] ;  /* 0x0002e20000047ab9 */ /* 0x000fe20000000800 */
[----:B------:R-:W-:-:S07]  /*ca10*/  ISETP.GT.AND P2, PT, R233, 0x7f, PT ;  /* 0x0000007fe900780c */ /* 0x000fce0003f44270 */
[----:B------:R1:W5:Y:S01]  /*ca20*/  @P0 LDG.E R9, desc[UR8][R4.64] ;  /* 0x0000000804090981 */ /* 0x000362000c1e1900 */
[----:B--2---:R-:W-:Y:S01]  /*ca30*/  @P1 R2UR UR4, R2 ;  /* 0x00000000020412ca */ /* 0x004fe200000e0000 */
[----:B-1----:R-:W-:-:S14]  /*ca40*/  @P1 BRA `(.L_x_4176) ;  /* 0x00000000001c1947 */ /* 0x002fdc0003800000 */
[----:B------:R-:W-:Y:S05]  /*ca50*/  @!P0 BRA `(.L_x_4176) ;  /* 0x0000000000188947 */ /* 0x000fea0003800000 */
[----:B------:R-:W-:Y:S02]  /*ca60*/  ULDC.64 UR6, c[0x0][0x208] ;  /* 0x0000820000067ab9 */ /* 0x000fe40000000a00 */
[----:B------:R-:W2:Y:S04]  /*ca70*/  LDG.E R2, desc[UR6][R4.64] ;  /* 0x0000000604027981 */ /* 0x000ea8000c1e1900 */
[----:B------:R-:W3:Y:S01]  /*ca80*/  LDG.E R0, desc[UR6][R4.64+0x4] ;  /* 0x0000040604007981 */ /* 0x000ee2000c1e1900 */
[----:B--2---:R-:W-:Y:S02]  /*ca90*/  R2UR UR6, R2 ;  /* 0x00000000020672ca */ /* 0x004fe400000e0000 */
[----:B---3--:R-:W-:-:S13]  /*caa0*/  R2UR UR4, R0 ;  /* 0x00000000000472ca */ /* 0x008fda00000e0000 */
[----:B------:R-:W-:-:S12]  /*cab0*/  UIADD3 UR4, -UR6, UR4, URZ ;  /* 0x0000000406047290 */ /* 0x000fd8000fffe13f */
.L_x_4176:
[----:B------:R-:W-:Y:S01]  /*cac0*/  R2UR UR6, R209 ;  /* 0x00000000d10672ca */ /* 0x000fe200000e0000 */
[----:B------:R-:W-:Y:S01]  /*cad0*/  BSSY B1, `(.L_x_4177) ;  /* 0x0000022000017945 */ /* 0x000fe20003800000 */
[----:B------:R-:W-:Y:S02]  /*cae0*/  SHF.R.S32.HI R201, RZ, 0x1f, R200 ;  /* 0x0000001fffc97819 */ /* 0x000fe400000114c8 */
[----:B------:R-:W-:Y:S02]  /*caf0*/  SEL R207, R207, RZ, !P0 ;  /* 0x000000ffcfcf7207 */ /* 0x000fe40004000000 */
[----:B------:R-:W-:Y:S02]  /*cb00*/  SEL R208, R208, RZ, !P0 ;  /* 0x000000ffd0d07207 */ /* 0x000fe40004000000 */
[----:B-----5:R-:W-:-:S05]  /*cb10*/  SHF.R.S32.HI R6, RZ, 0x1f, R9 ;  /* 0x0000001fff067819 */ /* 0x020fca0000011409 */
[----:B------:R-:W-:Y:S01]  /*cb20*/  USHF.R.S32.HI UR7, URZ, 0x1f, UR6 ;  /* 0x0000001f3f077899 */ /* 0x000fe20008011406 */
[----:B------:R-:W-:Y:S11]  /*cb30*/  @P2 BRA `(.L_x_4178) ;  /* 0x00000000006c2947 */ /* 0x000ff60003800000 */
[----:B------:R-:W1:Y:S01]  /*cb40*/  S2R R2, SR_TID.X ;  /* 0x0000000000027919 */ /* 0x000e620000002100 */
[----:B------:R-:W-:-:S13]  /*cb50*/  R2UR UR6, R218 ;  /* 0x00000000da0672ca */ /* 0x000fda00000e0000 */
[----:B------:R-:W-:-:S04]  /*cb60*/  IMAD.U32 R0, RZ, RZ, UR6 ;  /* 0x00000006ff007e24 */ /* 0x000fc8000f8e00ff */
[----:B-1----:R-:W-:-:S04]  /*cb70*/  IMAD R0, R0, 0x80, R2 ;  /* 0x0000008000007824 */ /* 0x002fc800078e0202 */
[----:B------:R-:W-:-:S05]  /*cb80*/  VIADD R0, R0, 0xffffff80 ;  /* 0xffffff8000007836 */ /* 0x000fca0000000000 */
[----:B------:R-:W-:-:S13]  /*cb90*/  ISETP.GE.AND P0, PT, R0, UR4, PT ;  /* 0x0000000400007c0c */ /* 0x000fda000bf06270 */
[----:B------:R-:W-:Y:S05]  /*cba0*/  @P0 BRA `(.L_x_4178) ;  /* 0x0000000000500947 */ /* 0x000fea0003800000 */
[----:B------:R-:W-:Y:S01]  /*cbb0*/  R2UR UR10, R209 ;  /* 0x00000000d10a72ca */ /* 0x000fe200000e0000 */
[----:B------:R-:W-:Y:S01]  /*cbc0*/  ULDC.64 UR8, c[0x0][0xc70] ;  /* 0x00031c0000087ab9 */ /* 0x000fe20000000a00 */
[C---:B------:R-:W-:Y:S01]  /*cbd0*/  IADD3 R2, P0, R0.reuse, R9, RZ ;  /* 0x0000000900027210 */ /* 0x040fe20007f1e0ff */
[----:B------:R-:W-:Y:S02]  /*cbe0*/  UIMAD UR6, UR7, UR8, URZ ;  /* 0x00000008070672a4 */ /* 0x000fe4000f8e023f */
[----:B------:R-:W-:Y:S01]  /*cbf0*/  IMAD.U32 R5, RZ, RZ, UR8 ;  /* 0x00000008ff057e24 */ /* 0x000fe2000f8e00ff */
[----:B------:R-:W-:-:S07]  /*cc00*/  LEA.HI.X.SX32 R3, R0, R6, 0x1, P0 ;  /* 0x0000000600037211 */ /* 0x000fce00000f0eff */
[----:B------:R-:W-:Y:S02]  /*cc10*/  UIMAD UR6, UR10, UR9, UR6 ;  /* 0x000000090a0672a4 */ /* 0x000fe4000f8e0206 */
[----:B------:R-:W-:Y:S01]  /*cc20*/  IMAD.WIDE.U32 R2, R5, UR10, R2 ;  /* 0x0000000a05027c25 */ /* 0x000fe2000f8e0002 */
[----:B------:R-:W-:Y:S01]  /*cc30*/  ULDC.64 UR8, c[0x0][0xc78] ;  /* 0x00031e0000087ab9 */ /* 0x000fe20000000a00 */
[----:B------:R-:W-:Y:S02]  /*cc40*/  ULDC.64 UR10, c[0x0][0x208] ;  /* 0x00008200000a7ab9 */ /* 0x000fe40000000a00 */
[----:B------:R-:W-:Y:S02]  /*cc50*/  IMAD R0, R208, UR8, RZ ;  /* 0x00000008d0007c24 */ /* 0x000fe4000f8e02ff */
[----:B------:R-:W-:Y:S02]  /*cc60*/  VIADD R3, R3, UR6 ;  /* 0x0000000603037c36 */ /* 0x000fe40008000000 */
[----:B------:R-:W-:-:S02]  /*cc70*/  IMAD R5, R207, UR9, R0 ;  /* 0x00000009cf057c24 */ /* 0x000fc4000f8e0200 */
[----:B------:R-:W-:Y:S01]  /*cc80*/  IMAD.WIDE.U32 R2, R207, UR8, R2 ;  /* 0x00000008cf027c25 */ /* 0x000fe2000f8e0002 */
[----:B------:R-:W-:-:S03]  /*cc90*/  ULDC.64 UR8, c[0x0][0xc40] ;  /* 0x0003100000087ab9 */ /* 0x000fc60000000a00 */
[----:B------:R-:W-:Y:S01]  /*cca0*/  IMAD.IADD R3, R3, 0x1, R5 ;  /* 0x0000000103037824 */ /* 0x000fe200078e0205 */
[----:B------:R-:W-:-:S04]  /*ccb0*/  LEA R4, P0, R2, UR8, 0x2 ;  /* 0x0000000802047c11 */ /* 0x000fc8000f8010ff */
[----:B------:R-:W-:Y:S01]  /*ccc0*/  LEA.HI.X R5, R2, UR9, R3, 0x2, P0 ;  /* 0x0000000902057c11 */ /* 0x000fe200080f1403 */
[----:B------:R-:W-:-:S05]  /*ccd0*/  IMAD.MOV.U32 R3, RZ, RZ, -0x800000 ;  /* 0xff800000ff037424 */ /* 0x000fca00078e00ff */
[----:B------:R1:W-:Y:S03]  /*cce0*/  STG.E desc[UR10][R4.64], R3 ;  /* 0x0000000304007986 */ /* 0x0003e6000c10190a */
.L_x_4178:
[----:B------:R-:W-:Y:S05]  /*ccf0*/  BSYNC B1 ;  /* 0x0000000000017941 */ /* 0x000fea0003800000 */
.L_x_4177:
[----:B------:R-:W-:Y:S01]  /*cd00*/  R2UR UR10, R218 ;  /* 0x00000000da0a72ca */ /* 0x000fe200000e0000 */
[----:B------:R-:W-:Y:S01]  /*cd10*/  ULDC.64 UR8, c[0x0][0xba0] ;  /* 0x0002e80000087ab9 */ /* 0x000fe20000000a00 */
[----:B------:R-:W-:Y:S01]  /*cd20*/  R2UR UR11, R209 ;  /* 0x00000000d10b72ca */ /* 0x000fe200000e0000 */
[----:B------:R-:W-:Y:S01]  /*cd30*/  IMAD R0, R6, UR8, RZ ;  /* 0x0000000806007c24 */ /* 0x000fe2000f8e02ff */
[----:B------:R-:W-:Y:S01]  /*cd40*/  BSSY B1, `(.L_x_4179) ;  /* 0x0000032000017945 */ /* 0x000fe20003800000 */
[----:B-1----:R-:W-:-:S04]  /*cd50*/  IMAD.WIDE.U32 R2, R9, UR8, R200 ;  /* 0x0000000809027c25 */ /* 0x002fc8000f8e00c8 */
[----:B------:R-:W-:Y:S01]  /*cd60*/  IMAD R9, R9, UR9, R0 ;  /* 0x0000000909097c24 */ /* 0x000fe2000f8e0200 */
[----:B------:R-:W-:Y:S01]  /*cd70*/  ULDC.64 UR8, c[0x0][0xbe0] ;  /* 0x0002f80000087ab9 */ /* 0x000fe20000000a00 */
[C---:B------:R-:W-:Y:S01]  /*cd80*/  VIADD R0, R202.reuse, 0x20 ;  /* 0x00000020ca007836 */ /* 0x040fe20000000000 */
[----:B------:R-:W-:Y:S02]  /*cd90*/  UIMAD UR6, UR7, UR8, URZ ;  /* 0x00000008070672a4 */ /* 0x000fe4000f8e023f */
[----:B------:R-:W-:Y:S01]  /*cda0*/  IMAD.U32 R5, RZ, RZ, UR8 ;  /* 0x00000008ff057e24 */ /* 0x000fe2000f8e00ff */
[----:B------:R-:W-:Y:S01]  /*cdb0*/  UIMAD UR4, UR10, -0x80, UR4 ;  /* 0xffffff800a0478a4 */ /* 0x000fe2000f8e0204 */
[----:B------:R-:W-:Y:S01]  /*cdc0*/  IADD3 R3, R3, R9, RZ ;  /* 0x0000000903037210 */ /* 0x000fe20007ffe0ff */
[----:B------:R-:W-:Y:S01]  /*cdd0*/  UIMAD UR6, UR11, UR9, UR6 ;  /* 0x000000090b0672a4 */ /* 0x000fe2000f8e0206 */
[C---:B------:R-:W-:Y:S01]  /*cde0*/  VIADD R4, R202.reuse, 0x40 ;  /* 0x00000040ca047836 */ /* 0x040fe20000000000 */
[----:B------:R-:W-:Y:S01]  /*cdf0*/  SHF.R.S32.HI R9, RZ, 0x1f, R202 ;  /* 0x0000001fff097819 */ /* 0x000fe200000114ca */
[----:B------:R-:W-:Y:S01]  /*ce00*/  IMAD.U32 R13, RZ, RZ, UR10 ;  /* 0x0000000aff0d7e24 */ /* 0x000fe2000f8e00ff */
[----:B------:R-:W-:Y:S01]  /*ce10*/  ISETP.GE.AND P2, PT, R202, UR4, PT ;  /* 0x00000004ca007c0c */ /* 0x000fe2000bf46270 */
[----:B------:R-:W-:Y:S01]  /*ce20*/  IMAD.WIDE.U32 R2, R5, UR11, R2 ;  /* 0x0000000b05027c25 */ /* 0x000fe2000f8e0002 */
[----:B------:R-:W-:-:S02]  /*ce30*/  ISETP.GE.AND P1, PT, R0, UR4, PT ;  /* 0x0000000400007c0c */ /* 0x000fc4000bf26270 */
[----:B------:R-:W-:Y:S01]  /*ce40*/  ISETP.GE.AND P0, PT, R4, UR4, PT ;  /* 0x0000000404007c0c */ /* 0x000fe2000bf06270 */
[----:B------:R-:W-:Y:S01]  /*ce50*/  VIADD R3, R3, UR6 ;  /* 0x0000000603037c36 */ /* 0x000fe20008000000 */
[----:B------:R-:W-:Y:S01]  /*ce60*/  ULDC.64 UR6, c[0x0][0xbe8] ;  /* 0x0002fa0000067ab9 */ /* 0x000fe20000000a00 */
[----:B------:R-:W-:Y:S02]  /*ce70*/  IMAD.MOV.U32 R8, RZ, RZ, R202 ;  /* 0x000000ffff087224 */ /* 0x000fe400078e00ca */
        /* <DEDUP_REMOVED lines=15> */
[----:B------:R-:W-:Y:S01]  /*cf70*/  VIADD R0, R200, 0xc0 ;  /* 0x000000c0c8007836 */ /* 0x000fe20000000000 */
[----:B------:R-:W-:Y:S01]  /*cf80*/  MOV R2, R4 ;  /* 0x0000000400027202 */ /* 0x000fe20000000f00 */
[----:B------:R-:W-:Y:S01]  /*cf90*/  IMAD R11, R8, UR9, R11 ;  /* 0x00000009080b7c24 */ /* 0x000fe2000f8e020b */
[----:B------:R-:W-:Y:S01]  /*cfa0*/  ISETP.GE.AND P3, PT, R200, UR6, PT ;  /* 0x00000006c8007c0c */ /* 0x000fe2000bf66270 */
[----:B------:R-:W-:Y:S01]  /*cfb0*/  ULDC.64 UR10, c[0x0][0x208] ;  /* 0x00008200000a7ab9 */ /* 0x000fe20000000a00 */
        /* <DEDUP_REMOVED lines=10> */
.L_x_4180:
[----:B------:R-:W-:Y:S05]  /*d060*/  BSYNC B1 ;  /* 0x0000000000017941 */ /* 0x000fea0003800000 */
.L_x_4179:
[----:B------:R-:W-:Y:S01]  /*d070*/  BSSY B1, `(.L_x_4181) ;  /* 0x000001c000017945 */ /* 0x000fe20003800000 */
[----:B------:R-:W-:-:S03]  /*d080*/  ISETP.GE.AND P2, PT, R6, UR4, PT ;  /* 0x0000000406007c0c */ /* 0x000fc6000bf46270 */
[----:B------:R-:W-:Y:S10]  /*d090*/  @P1 BRA `(.L_x_4182) ;  /* 0x0000000000641947 */ /* 0x000ff40003800000 */
[----:B-1----:R-:W-:Y:S01]  /*d0a0*/  IADD3 R11, P1, R8, 0x20, RZ ;  /* 0x00000020080b7810 */ /* 0x002fe20007f3e0ff */
        /* <DEDUP_REMOVED lines=24> */
.L_x_4182:
[----:B------:R-:W-:Y:S05]  /*d230*/  BSYNC B1 ;  /* 0x0000000000017941 */ /* 0x000fea0003800000 */
.L_x_4181:
[----:B------:R-:W-:Y:S04]  /*d240*/  BSSY B1, `(.L_x_4183) ;  /* 0x000001b000017945 */ /* 0x000fe80003800000 */
[----:B------:R-:W-:Y:S05]  /*d250*/  @P0 BRA `(.L_x_4184) ;  /* 0x0000000000640947 */ /* 0x000fea0003800000 */
[----:B-12---:R-:W-:Y:S01]  /*d260*/  IADD3 R11, P0, R8, 0x40, RZ ;  /* 0x00000040080b7810 */ /* 0x006fe20007f1e0ff */
[C---:B------:R-:W-:Y:S01]  /*d270*/  VIADD R2, R200.reuse, 0x40 ;  /* 0x00000040c8027836 */ /* 0x040fe20000000000 */
[----:B------:R-:W-:Y:S01]  /*d280*/  ULDC UR6, c[0x0][0xb8c] ;  /* 0x0002e30000067ab9 */ /* 0x000fe20000000800 */
[----:B------:R-:W-:Y:S01]  /*d290*/  VIADD R3, R200, 0x80 ;  /* 0x00000080c8037836 */ /* 0x000fe20000000000 */
[----:B------:R-:W-:Y:S01]  /*d2a0*/  IADD3.X R0, RZ, R9, RZ, P0, !PT ;  /* 0x00000009ff007210 */ /* 0x000fe200007fe4ff */
[----:B------:R-:W-:Y:S01]  /*d2b0*/  ULDC.64 UR8, c[0x0][0xbd8] ;  /* 0x0002f60000087ab9 */ /* 0x000fe20000000a00 */
        /* <DEDUP_REMOVED lines=19> */
.L_x_4184:
[----:B------:R-:W-:Y:S05]  /*d3f0*/  BSYNC B1 ;  /* 0x0000000000017941 */ /* 0x000fea0003800000 */
.L_x_4183:
        /* <DEDUP_REMOVED lines=10> */
[----:B------:R-:W-:Y:S01]  /*d4a0*/  ULDC.64 UR8, c[0x0][0x208] ;  /* 0x0000820000087ab9 */ /* 0x000fe20000000a00 */
        /* <DEDUP_REMOVED lines=15> */
.L_x_4175:
[----:B------:R-:W-:Y:S05]  /*d5a0*/  BSYNC B0 ;  /* 0x0000000000007941 */ /* 0x000fea0003800000 */
.L_x_4166:
[----:B------:R-:W-:Y:S02]  /*d5b0*/  ULDC UR4, c[0x0][0xd14] ;  /* 0x0003450000047ab9 */ /* 0x000fe40000000800 */
[----:B------:R-:W-:-:S13]  /*d5c0*/  ISETP.GE.AND P0, PT, R7, UR4, PT ;  /* 0x0000000407007c0c */ /* 0x000fda000bf06270 */
[----:B------:R-:W-:Y:S05]  /*d5d0*/  @!P0 BRA `(.L_x_4185) ;  /* 0xffffff3800188947 */ /* 0x000fea000383ffff */
[----:B------:R-:W-:Y:S05]  /*d5e0*/  EXIT ;  /* 0x000000000000794d */ /* 0x000fea0003800000 */
.L_x_4129:
        /* <DEDUP_REMOVED lines=10> */
[----:B------:R-:W-:Y:S01]  /*d690*/  ULDC.64 UR6, c[0x0][0x208] ;  /* 0x0000820000067ab9 */ /* 0x000fe20000000a00 */
        /* <DEDUP_REMOVED lines=9> */
[----:B------:R-:W0:Y:S01]  /*d730*/  S2UR UR6, SR_CTAID.X ;  /* 0x00000000000679c3 */ /* 0x000e220000002500 */
[----:B------:R-:W-:Y:S01]  /*d740*/  ISETP.GE.U32.AND P0, PT, R7, 0x2, PT ;  /* 0x000000020700780c */ /* 0x000fe20003f06070 */
[----:B------:R-:W-:Y:S01]  /*d750*/  IMAD.MOV.U32 R16, RZ, RZ, RZ ;  /* 0x000000ffff107224 */ /* 0x000fe200078e00ff */
        /* <DEDUP_REMOVED lines=39> */
.L_x_4190:
[----:B------:R-:W-:Y:S01]  /*d9d0*/  VIADD R6, R6, 0x1f ;  /* 0x0000001f06067836 */ /* 0x000fe20000000000 */
[----:B------:R-:W-:-:S04]  /*d9e0*/  MOV R19, UR7 ;  /* 0x0000000700137c02 */ /* 0x000fc80008000f00 */
        /* <DEDUP_REMOVED lines=10> */
[----:B------:R-:W0:Y:S01]  /*da90*/  LDC.64 R2, c[0x0][0xd58] ;  /* 0x00035600ff027b82 */ /* 0x000e220000000a00 */
[----:B------:R-:W-:Y:S01]  /*daa0*/  ULDC.64 UR8, c[0x0][0x208] ;  /* 0x0000820000087ab9 */ /* 0x000fe20000000a00 */
[----:B0-----:R-:W-:-:S05]  /*dab0*/  IMAD.WIDE R2, R7, 0x4, R2 ;  /* 0x0000000407027825 */ /* 0x001fca00078e0202 */
[----:B------:R0:W5:Y:S02]  /*dac0*/  LDG.E R10, desc[UR8][R2.64] ;  /* 0x00000008020a7981 */ /* 0x000164000c1e1900 */
.L_x_4189:
[----:B------:R-:W-:Y:S05]  /*dad0*/  BSYNC B0 ;  /* 0x0000000000007941 */ /* 0x000fea0003800000 */
.L_x_4188:
        /* <DEDUP_REMOVED lines=25> */
.L_x_4186:
[----:B------:R-:W-:Y:S01]  /*dc70*/  IMAD.IADD R7, R5, 0x1, -R2 ;  /* 0x0000000105077824 */ /* 0x000fe200078e0a02 */
[----:B------:R-:W-:-:S03]  /*dc80*/  ULDC.64 UR8, c[0x0][0x208] ;  /* 0x0000820000087ab9 */ /* 0x000fc60000000a00 */
        /* <DEDUP_REMOVED lines=17> */
[----:B------:R-:W-:-:S05]  /*dda0*/  IADD3 R5, R5, -0x1, RZ ;  /* 0xffffffff05057810 */ /* 0x000fca0007ffe0ff */
[----:B------:R2:W3:Y:S02]  /*ddb0*/  SHFL.IDX PT, R16, R4, R5, 0x1f ;  /* 0x00001f0504107589 */ /* 0x0004e400000e0000 */
.L_x_4191:
        /* <DEDUP_REMOVED lines=32> */
[----:B-1----:R-:W-:Y:S01]  /*dfc0*/  MOV R2, RZ ;  /* 0x000000ff00027202 */ /* 0x002fe20000000f00 */
        /* <DEDUP_REMOVED lines=23> */
.L_x_4187:
[----:B------:R-:W-:Y:S02]  /*e140*/  IMAD.MOV.U32 R17, RZ, RZ, RZ ;  /* 0x000000ffff117224 */ /* 0x000fe400078e00ff */
[----:B------:R-:W-:Y:S02]  /*e150*/  IMAD.U32 R16, RZ, RZ, UR6 ;  /* 0x00000006ff107e24 */ /* 0x000fe4000f8e00ff */
[----:B------:R-:W-:-:S07]  /*e160*/  IMAD.MOV.U32 R18, RZ, RZ, RZ ;  /* 0x000000ffff127224 */ /* 0x000fce00078e00ff */
.L_x_4192:
[----:B------:R-:W1:Y:S01]  /*e170*/  S2R R2, SR_TID.X ;  /* 0x0000000000027919 */ /* 0x000e620000002100 */
[----:B------:R-:W-:Y:S01]  /*e180*/  UMOV UR50, URZ ;  /* 0x0000003f00327c82 */ /* 0x000fe20008000000 */
        /* <DEDUP_REMOVED lines=8> */
[----:B------:R-:W-:Y:S02]  /*e210*/  ISETP.GE.AND P0, PT, R19, UR5, PT ;  /* 0x0000000513007c0c */ /* 0x000fe4000bf06270 */
[----:B-1----:R-:W-:-:S05]  /*e220*/  MOV R0, 0x1 ;  /* 0x0000000100007802 */ /* 0x002fca0000000f00 */
[----:B------:R1:W-:Y:S06]  /*e230*/  STL [R1+0x4], R0 ;  /* 0x0000040001007387 */ /* 0x0003ec0000100800 */
[----:B------:R-:W-:Y:S05]  /*e240*/  @P0 BRA `(.L_x_4193) ;  /* 0x0000003c00b40947 */ /* 0x000fea0003800000 */
[----:B-1----:R-:W-:Y:S01]  /*e250*/  IMAD.MOV.U32 R0, RZ, RZ, 0x1 ;  /* 0x00000001ff007424 */ /* 0x002fe200078e00ff */
[----:B------:R1:W-:Y:S01]  /*e260*/  STL [R1], RZ ;  /* 0x000000ff01007387 */ /* 0x0003e20000100800 */
[----:B------:R-:W-:Y:S01]  /*e270*/  ULDC UR51, c[0x0][0xc] ;  /* 0x0000030000337ab9 */ /* 0x000fe20000000800 */
[----:B------:R-:W-:Y:S01]  /*e280*/  ULDC.64 UR48, c[0x0][0x198] ;  /* 0x0000660000307ab9 */ /* 0x000fe20000000a00 */
[----:B------:R-:W-:Y:S01]  /*e290*/  UMOV UR50, URZ ;  /* 0x0000003f00327c82 */ /* 0x000fe20008000000 */
[----:B------:R1:W-:Y:S04]  /*e2a0*/  STL [R1+0x4], R0 ;  /* 0x0000040001007387 */ /* 0x0003e80000100800 */
.L_x_4259:
[----:B--2---:R-:W2:Y:S01]  /*e2b0*/  LDC.64 R2, c[0x0][0xd60] ;  /* 0x00035800ff027b82 */ /* 0x004ea20000000a00 */
[----:B------:R-:W-:Y:S01]  /*e2c0*/  ULDC.64 UR4, c[0x0][0x208] ;  /* 0x0000820000047ab9 */ /* 0x000fe20000000a00 */
[----:B--2---:R-:W-:-:S05]  /*e2d0*/  IMAD.WIDE R2, R19, 0x4, R2 ;  /* 0x0000000413027825 */ /* 0x004fca00078e0202 */
[----:B------:R-:W2:Y:S01]  /*e2e0*/  LDG.E R5, desc[UR4][R2.64] ;  /* 0x0000000402057981 */ /* 0x000ea2000c1e1900 */
[----:B------:R-:W-:Y:S05]  /*e2f0*/  YIELD ;  /* 0x0000000000007946 */ /* 0x000fea0003800000 */
[----:B------:R-:W-:Y:S01]  /*e300*/  ULDC.64 UR4, c[0x0][0xb20] ;  /* 0x0002c80000047ab9 */ /* 0x000fe20000000a00 */
[----:B-1----:R-:W-:Y:S01]  /*e310*/  IMAD.MOV.U32 R0, RZ, RZ, RZ ;  /* 0x000000ffff007224 */ /* 0x002fe200078e00ff */
[----:B------:R-:W-:Y:S01]  /*e320*/  ISETP.NE.U32.AND P0, PT, RZ, UR4, PT ;  /* 0x00000004ff007c0c */ /* 0x000fe2000bf05070 */
[----:B------:R-:W-:Y:S01]  /*e330*/  ULDC.64 UR8, c[0x0][0x208] ;  /* 0x0000820000087ab9 */ /* 0x000fe20000000a00 */
[----:B------:R-:W-:Y:S01]  /*e340*/  IMAD.MOV.U32 R8, RZ, RZ, RZ ;  /* 0x000000ffff087224 */ /* 0x000fe200078e00ff */
[----:B------:R-:W-:Y:S01]  /*e350*/  ULDC.64 UR6, c[0x0][0xb00] ;  /* 0x0002c00000067ab9 */ /* 0x000fe20000000a00 */
[----:B------:R-:W-:-:S02]  /*e360*/  ISETP.NE.AND.EX P0, PT, RZ, UR5, PT, P0 ;  /* 0x00000005ff007c0c */ /* 0x000fc4000bf05300 */
        /* <DEDUP_REMOVED lines=23> */
[----:B------:R-:W-:-:S04]  /*e4e0*/  ISETP.NE.U32.AND P0, PT, RZ, UR6, PT ;  /* 0x00000006ff007c0c */ /* 0x000fc8000bf05070 */
[----:B------:R-:W-:Y:S01]  /*e4f0*/  ISETP.NE.AND.EX P0, PT, RZ, UR7, PT, P0 ;  /* 0x00000007ff007c0c */ /* 0x000fe2000bf05300 */
[----:B--2---:R1:W-:Y:S02]  /*e500*/  STL [R1+0x20], R8 ;  /* 0x0000200801007387 */ /* 0x0043e40000100800 */
[----:B-1----:R-:W-:Y:S01]  /*e510*/  IMAD.U32 R8, RZ, RZ, UR4 ;  /* 0x00000004ff087e24 */ /* 0x002fe2000f8e00ff */
[----:B------:R-:W-:Y:S02]  /*e520*/  ULDC.64 UR4, c[0x0][0x3f8] ;  /* 0x0000fe0000047ab9 */ /* 0x000fe40000000a00 */
[----:B------:R-:W-:-:S03]  /*e530*/  UISETP.NE.U32.AND UP0, UPT, UR4, URZ, UPT ;  /* 0x0000003f0400728c */ /* 0x000fc6000bf05070 */
[----:B------:R-:W-:Y:S01]  /*e540*/  ULDC UR4, c[0x0][0x404] ;  /* 0x0001010000047ab9 */ /* 0x000fe20000000800 */
[----:B------:R-:W-:Y:S01]  /*e550*/  UISETP.NE.AND.EX UP0, UPT, UR5, URZ, UPT, UP0 ;  /* 0x0000003f0500728c */ /* 0x000fe2000bf05300 */
[----:B------:R1:W5:Y:S02]  /*e560*/  @P1 LDG.E R8, desc[UR8][R6.64] ;  /* 0x0000000806081981 */ /* 0x000364000c1e1900 */
[----:B------:R-:W-:Y:S01]  /*e570*/  ULDC UR5, c[0x0][0x2e0] ;  /* 0x0000b80000057ab9 */ /* 0x000fe20000000800 */
[----:B------:R-:W-:-:S04]  /*e580*/  USEL UR4, UR4, 0x1, UP0 ;  /* 0x0000000104047887 */ /* 0x000fc80008000000 */
[----:B------:R-:W-:-:S06]  /*e590*/  UIMAD UR4, UR4, UR5, URZ ;  /* 0x00000005040472a4 */ /* 0x000fcc000f8e023f */
[----:B-1----:R-:W-:Y:S01]  /*e5a0*/  IMAD.U32 R6, RZ, RZ, UR4 ;  /* 0x00000004ff067e24 */ /* 0x002fe2000f8e00ff */
[----:B------:R-:W-:Y:S06]  /*e5b0*/  @P1 BRA `(.L_x_4194) ;  /* 0x0000000000141947 */ /* 0x000fec0003800000 */
[----:B------:R-:W-:Y:S05]  /*e5c0*/  @!P2 BRA `(.L_x_4194) ;  /* 0x000000000010a947 */ /* 0x000fea0003800000 */
[----:B------:R-:W-:Y:S02]  /*e5d0*/  ULDC.64 UR4, c[0x0][0x208] ;  /* 0x0000820000047ab9 */ /* 0x000fe40000000a00 */
[----:B-----5:R-:W2:Y:S04]  /*e5e0*/  LDG.E R8, desc[UR4][R2.64] ;  /* 0x0000000402087981 */ /* 0x020ea8000c1e1900 */
[----:B------:R-:W2:Y:S02]  /*e5f0*/  LDG.E R7, desc[UR4][R2.64+0x4] ;  /* 0x0000040402077981 */ /* 0x000ea4000c1e1900 */
[----:B--2---:R-:W-:-:S07]  /*e600*/  IMAD.IADD R8, R7, 0x1, -R8 ;  /* 0x0000000107087824 */ /* 0x004fce00078e0a08 */
.L_x_4194:
[----:B------:R-:W-:Y:S01]  /*e610*/  IMAD.MOV.U32 R3, RZ, RZ, RZ ;  /* 0x000000ffff037224 */ /* 0x000fe200078e00ff */
[----:B------:R-:W-:-:S05]  /*e620*/  ULDC.64 UR4, c[0x0][0x208] ;  /* 0x0000820000047ab9 */ /* 0x000fca0000000a00 */
[----:B------:R-:W2:Y:S01]  /*e630*/  @P0 LDG.E R3, desc[UR4][R4.64] ;  /* 0x0000000404030981 */ /* 0x000ea2000c1e1900 */
[----:B------:R-:W-:Y:S02]  /*e640*/  ULDC.64 UR4, c[0x0][0xb18] ;  /* 0x0002c60000047ab9 */ /* 0x000fe40000000a00 */
[----:B------:R-:W-:-:S04]  /*e650*/  ISETP.NE.U32.AND P1, PT, RZ, UR4, PT ;  /* 0x00000004ff007c0c */ /* 0x000fc8000bf25070 */
[----:B------:R-:W-:Y:S01]  /*e660*/  ISETP.NE.AND.EX P1, PT, RZ, UR5, PT, P1 ;  /* 0x00000005ff007c0c */ /* 0x000fe2000bf25310 */
[----:B--2--5:R-:W-:-:S05]  /*e670*/  IMAD.IADD R2, R3, 0x1, R0 ;  /* 0x0000000103027824 */ /* 0x024fca00078e0200 */
[----:B------:R1:W-:Y:S07]  /*e680*/  STL [R1+0x8], R2 ;  /* 0x0000080201007387 */ /* 0x0003ee0000100800 */
[----:B------:R-:W-:Y:S05]  /*e690*/  @!P1 BRA `(.L_x_4195) ;  /* 0x0000000000149947 */ /* 0x000fea0003800000 */
[----:B-1----:R-:W-:Y:S01]  /*e6a0*/  IADD3 R2, P0, R10, UR4, RZ ;  /* 0x000000040a027c10 */ /* 0x002fe2000ff1e0ff */
[----:B------:R-:W-:-:S03]  /*e6b0*/  ULDC.64 UR6, c[0x0][0x208] ;  /* 0x0000820000067ab9 */ /* 0x000fc60000000a00 */
[----:B------:R-:W-:-:S05]  /*e6c0*/  IADD3.X R3, R9, UR5, RZ, P0, !PT ;  /* 0x0000000509037c10 */ /* 0x000fca00087fe4ff */
[----:B------:R2:W5:Y:S01]  /*e6d0*/  LDG.E R6, desc[UR6][R2.64] ;  /* 0x0000000602067981 */ /* 0x000562000c1e1900 */
[----:B------:R-:W-:Y:S05]  /*e6e0*/  BRA `(.L_x_4196) ;  /* 0x0000000000147947 */ /* 0x000fea0003800000 */
.L_x_4195:
[----:B------:R-:W-:Y:S05]  /*e6f0*/  @!P0 BRA `(.L_x_4196) ;  /* 0x0000000000108947 */ /* 0x000fea0003800000 */
[----:B------:R-:W-:Y:S02]  /*e700*/  ULDC.64 UR4, c[0x0][0x208] ;  /* 0x0000820000047ab9 */ /* 0x000fe40000000a00 */
[----:B------:R-:W2:Y:S04]  /*e710*/  LDG.E R3, desc[UR4][R4.64] ;  /* 0x0000000404037981 */ /* 0x000ea8000c1e1900 */
[----:B------:R-:W2:Y:S02]  /*e720*/  LDG.E R6, desc[UR4][R4.64+0x4] ;  /* 0x0000040404067981 */ /* 0x000ea4000c1e1900 */
[----:B--2---:R-:W-:-:S07]  /*e730*/  IMAD.IADD R6, R6, 0x1, -R3 ;  /* 0x0000000106067824 */ /* 0x004fce00078e0a03 */
.L_x_4196:
[----:B--2--5:R-:W-:Y:S01]  /*e740*/  IMAD.IADD R3, R6, 0x1, -R0 ;  /* 0x0000000106037824 */ /* 0x024fe200078e0a00 */
[----:B------:R-:W-:Y:S01]  /*e750*/  LEA R0, R17, 0xdf, 0x7 ;  /* 0x000000df11007811 */ /* 0x000fe200078e38ff */
[----:B------:R-:W-:Y:S03]  /*e760*/  BSSY B6, `(.L_x_4197) ;  /* 0x00002d7000067945 */ /* 0x000fe60003800000 */
[C---:B------:R-:W-:Y:S02]  /*e770*/  IADD3 R0, R3.reuse, R0, -R8 ;  /* 0x0000000003007210 */ /* 0x040fe40007ffe808 */
[----:B------:R-:W-:-:S03]  /*e780*/  IADD3 R3, R3, 0x5f, RZ ;  /* 0x0000005f03037810 */ /* 0x000fc60007ffe0ff */
[----:B-1----:R-:W-:-:S04]  /*e790*/  IMAD.HI R2, R0, 0x2aaaaaab, RZ ;  /* 0x2aaaaaab00027827 */ /* 0x002fc800078e02ff */
[----:B------:R-:W-:-:S05]  /*e7a0*/  IMAD.HI R3, R3, 0x2aaaaaab, RZ ;  /* 0x2aaaaaab03037827 */ /* 0x000fca00078e02ff */
[----:B------:R-:W-:-:S04]  /*e7b0*/  SHF.R.U32.HI R0, RZ, 0x1f, R3 ;  /* 0x0000001fff007819 */ /* 0x000fc80000011603 */
[----:B------:R-:W-:Y:S02]  /*e7c0*/  LEA.HI.SX32 R0, R3, R0, 0x1c ;  /* 0x0000000003007211 */ /* 0x000fe400078fe2ff */
[----:B------:R-:W-:-:S04]  /*e7d0*/  SHF.R.U32.HI R3, RZ, 0x1f, R2 ;  /* 0x0000001fff037819 */ /* 0x000fc80000011602 */
        /* <DEDUP_REMOVED lines=12> */
[----:B------:R-:W1:Y:S01]  /*e8a0*/  FLO.U32 R0, UR4 ;  /* 0x0000000400007d00 */ /* 0x000e6200080e0000 */
[----:B------:R-:W-:-:S07]  /*e8b0*/  ULDC.64 UR6, c[0x0][0x208] ;  /* 0x0000820000067ab9 */ /* 0x000fce0000000a00 */
        /* <DEDUP_REMOVED lines=9> */
.L_x_4198:
        /* <DEDUP_REMOVED lines=23> */
.L_x_4200:
        /* <DEDUP_REMOVED lines=10> */
[----:B------:R-:W-:Y:S02]  /*eb60*/  IMAD.U32 R5, RZ, RZ, UR7 ;  /* 0x00000007ff057e24 */ /* 0x000fe4000f8e00ff */
[----:B------:R-:W-:Y:S02]  /*eb70*/  IMAD.U32 R6, RZ, RZ, UR8 ;  /* 0x00000008ff067e24 */ /* 0x000fe4000f8e00ff */
[----:B------:R-:W-:-:S02]  /*eb80*/  IMAD.U32 R7, RZ, RZ, UR9 ;  /* 0x00000009ff077e24 */ /* 0x000fc4000f8e00ff */
[----:B------:R-:W-:Y:S02]  /*eb90*/  IMAD.U32 R10, RZ, RZ, UR4 ;  /* 0x00000004ff0a7e24 */ /* 0x000fe4000f8e00ff */
[----:B------:R-:W-:Y:S02]  /*eba0*/  IMAD.U32 R11, RZ, RZ, UR5 ;  /* 0x00000005ff0b7e24 */ /* 0x000fe4000f8e00ff */
[----:B------:R-:W-:Y:S02]  /*ebb0*/  IMAD.MOV.U32 R8, RZ, RZ, 0x70 ;  /* 0x00000070ff087424 */ /* 0x000fe400078e00ff */
[----:B------:R-:W-:Y:S02]  /*ebc0*/  IMAD.MOV.U32 R12, RZ, RZ, 0x1 ;  /* 0x00000001ff0c7424 */ /* 0x000fe400078e00ff */
[----:B01----:R-:W-:-:S07]  /*ebd0*/  IMAD.MOV.U32 R13, RZ, RZ, RZ ;  /* 0x000000ffff0d7224 */ /* 0x003fce00078e00ff */
[----:B------:R-:W-:-:S07]  /*ebe0*/  LEPC R20, `(.L_x_4202) ;  /* 0x000000001014794e */ /* 0x000fce0000000000 */
[----:B--2---:R-:W-:Y:S05]  /*ebf0*/  CALL.ABS.NOINC R2 ;  /* 0x0000000002007343 */ /* 0x004fea0003c00000 */
.L_x_4202:
        /* <DEDUP_REMOVED lines=16> */
.L_x_4201:
[----:B------:R-:W2:Y:S01]  /*ed00*/  LDL.LU R2, [R1+0x18] ;  /* 0x0000180001027983 */ /* 0x000ea20000300800 */
[----:B------:R-:W-:Y:S01]  /*ed10*/  ULDC.64 UR4, c[0x0][0xaf0] ;  /* 0x0002bc0000047ab9 */ /* 0x000fe20000000a00 */
[----:B------:R-:W1:Y:S02]  /*ed20*/  LDC R4, c[0x0][0x428] ;  /* 0x00010a00ff047b82 */ /* 0x000e640000000800 */
[----:B------:R-:W3:Y:S04]  /*ed30*/  LDL.LU R0, [R1+0x1c] ;  /* 0x00001c0001007983 */ /* 0x000ee80000300800 */
[----:B------:R-:W4:Y:S04]  /*ed40*/  LDL.LU R8, [R1+0x10] ;  /* 0x0000100001087983 */ /* 0x000f280000300800 */
[----:B------:R-:W4:Y:S01]  /*ed50*/  LDL.LU R7, [R1+0x20] ;  /* 0x0000200001077983 */ /* 0x000f220000300800 */
[----:B------:R-:W-:Y:S01]  /*ed60*/  ISETP.NE.U32.AND P0, PT, RZ, UR4, PT ;  /* 0x00000004ff007c0c */ /* 0x000fe2000bf05070 */
[----:B------:R-:W-:-:S03]  /*ed70*/  ULDC.64 UR6, c[0x0][0x208] ;  /* 0x0000820000067ab9 */ /* 0x000fc60000000a00 */
        /* <DEDUP_REMOVED lines=15> */
[----:B------:R-:W-:Y:S01]  /*ee70*/  PLOP3.LUT P1, PT, P6, PT, PT, 0x8, 0x0 ;  /* 0x000000000000781c */ /* 0x000fe2000372e170 */
[----:B------:R-:W-:-:S10]  /*ee80*/  IMAD R17, R17, 0x80, R7 ;  /* 0x0000008011117824 */ /* 0x000fd400078e0207 */
[----:B------:R-:W1:Y:S08]  /*ee90*/  @P0 LDC R5, c[0x0][0x42c] ;  /* 0x00010b00ff050b82 */ /* 0x000e700000000800 */
[----:B------:R-:W2:Y:S01]  /*eea0*/  @P0 LDC R6, c[0x0][0x430] ;  /* 0x00010c00ff060b82 */ /* 0x000ea20000000800 */
[----:B-1----:R-:W-:-:S05]  /*eeb0*/  @P0 IMAD.HI.U32 R5, R18, R5, RZ ;  /* 0x0000000512050227 */ /* 0x002fca00078e00ff */
[----:B--2---:R-:W-:Y:S02]  /*eec0*/  @P0 SHF.R.U32.HI R4, RZ, R6, R5 ;  /* 0x00000006ff040219 */ /* 0x004fe40000011605 */
[----:B------:R-:W-:-:S04]  /*eed0*/  ISETP.NE.U32.AND P0, PT, RZ, UR4, PT ;  /* 0x00000004ff007c0c */ /* 0x000fc8000bf05070 */
[----:B------:R-:W-:-:S04]  /*eee0*/  ISETP.NE.AND.EX P0, PT, RZ, UR5, PT, P0 ;  /* 0x00000005ff007c0c */ /* 0x000fc8000bf05300 */
[----:B0-----:R-:W-:-:S09]  /*eef0*/  SEL R6, R8, RZ, !P0 ;  /* 0x000000ff08067207 */ /* 0x001fd20004000000 */
.L_x_4203:
        /* <DEDUP_REMOVED lines=19> */
.L_x_4275:
[----:B------:R-:W-:Y:S01]  /*f030*/  UMOV UR4, 0xffffffff ;  /* 0xffffffff00047882 */ /* 0x000fe20000000000 */
[----:B------:R-:W-:Y:S02]  /*f040*/  SHF.R.S32.HI R5, RZ, 0x1f, R0 ;  /* 0x0000001fff057819 */ /* 0x000fe40000011400 */
[----:B------:R-:W-:Y:S05]  /*f050*/  BRA.DIV UR4, `(.L_x_4205) ;  /* 0x0000003a04087947 */ /* 0x000fea000b800000 */
[----:B------:R-:W-:-:S13]  /*f060*/  ELECT P6, URZ, PT ;  /* 0x00000000003f782f */ /* 0x000fda00038c0000 */
.L_x_4278:
[----:B------:R-:W-:Y:S05]  /*f070*/  @!P6 BRA `(.L_x_4206) ;  /* 0x0000000000fce947 */ /* 0x000fea0003800000 */
[----:B------:R-:W-:-:S04]  /*f080*/  ISETP.NE.U32.AND P0, PT, R2, RZ, PT ;  /* 0x000000ff0200720c */ /* 0x000fc80003f05070 */
[----:B------:R-:W-:-:S13]  /*f090*/  ISETP.NE.AND.EX P0, PT, R3, RZ, PT, P0 ;  /* 0x000000ff0300720c */ /* 0x000fda0003f05300 */
[----:B------:R-:W-:Y:S05]  /*f0a0*/  @!P0 BRA `(.L_x_4207) ;  /* 0x0000000000488947 */ /* 0x000fea0003800000 */
[----:B------:R-:W0:Y:S01]  /*f0b0*/  LDC R11, c[0x0][0x41c] ;  /* 0x00010700ff0b7b82 */ /* 0x000e220000000800 */
[----:B------:R-:W-:Y:S01]  /*f0c0*/  ULDC.64 UR4, c[0x0][0x408] ;  /* 0x0001020000047ab9 */ /* 0x000fe20000000a00 */
        /* <DEDUP_REMOVED lines=11> */
[----:B------:R-:W-:-:S05]  /*f180*/  IMAD.WIDE.U32 R8, R0, UR4, R8 ;  /* 0x0000000400087c25 */ /* 0x000fca000f8e0008 */
[----:B------:R-:W-:Y:S02]  /*f190*/  IADD3 R9, R9, R10, RZ ;  /* 0x0000000a09097210 */ /* 0x000fe40007ffe0ff */
[----:B------:R-:W-:-:S04]  /*f1a0*/  LEA R10, P0, R8, R2, 0x2 ;  /* 0x00000002080a7211 */ /* 0x000fc800078010ff */
[----:B------:R-:W-:-:S05]  /*f1b0*/  LEA.HI.X R11, R8, R3, R9, 0x2, P0 ;  /* 0x00000003080b7211 */ /* 0x000fca00000f1409 */
[----:B------:R0:W5:Y:S04]  /*f1c0*/  LDG.E R9, desc[UR6][R10.64] ;  /* 0x000000060a097981 */ /* 0x000168000c1e1900 */
.L_x_4207:
        /* <DEDUP_REMOVED lines=9> */
.L_x_4279:
        /* <DEDUP_REMOVED lines=11> */
.L_x_4209:
        /* <DEDUP_REMOVED lines=22> */
.L_x_4206:
        /* <DEDUP_REMOVED lines=55> */
.L_x_4211:
[----:B------:R-:W-:Y:S05]  /*f7e0*/  BSYNC B0 ;  /* 0x0000000000007941 */ /* 0x000fea0003800000 */
.L_x_4210:
        /* <DEDUP_REMOVED lines=8> */
.L_x_4280:
        /* <DEDUP_REMOVED lines=13> */
.L_x_4281:
        /* <DEDUP_REMOVED lines=11> */
.L_x_4216:
        /* <DEDUP_REMOVED lines=37> */
.L_x_4214:
[----:B------:R-:W-:Y:S05]  /*fc40*/  BSYNC B0 ;  /* 0x0000000000007941 */ /* 0x000fea0003800000 */
.L_x_4213:
        /* <DEDUP_REMOVED lines=26> */
[----:B------:R-:W-:Y:S01]  /*fdf0*/  MOV R8, R10 ;  /* 0x0000000a00087202 */ /* 0x000fe20000000f00 */
[----:B------:R-:W-:Y:S01]  /*fe00*/  ULDC.64 UR4, c[0x0][0x408] ;  /* 0x0001020000047ab9 */ /* 0x000fe20000000a00 */
[----:B------:R-:W-:Y:S01]  /*fe10*/  ULDC.64 UR6, c[0x0][0x208] ;  /* 0x0000820000067ab9 */ /* 0x000fe20000000a00 */
        /* <DEDUP_REMOVED lines=15> */
.L_x_4223:
[----:B-1----:R-:W1:Y:S01]  /*ff10*/  S2R R3, SR_CgaCtaId ;  /* 0x0000000000037919 */ /* 0x002e620000008800 */
[----:B------:R-:W-:-:S04]  /*ff20*/  MOV R2, 0x400 ;  /* 0x0000040000027802 */ /* 0x000fc80000000f00 */
[----:B-1----:R-:W-:Y:S02]  /*ff30*/  LEA R2, R3, R2, 0x18 ;  /* 0x0000000203027211 */ /* 0x002fe400078ec0ff */
[----:B------:R-:W-:-:S03]  /*ff40*/  SHF.L.U32 R3, R12, 0x1f, RZ ;  /* 0x0000001f0c037819 */ /* 0x000fc600000006ff */
[----:B------:R-:W-:-:S04]  /*ff50*/  IMAD R2, R13, 0x8, R2 ;  /* 0x000000080d027824 */ /* 0x000fc800078e0202 */
[----:B------:R-:W1:Y:S02]  /*ff60*/  SYNCS.PHASECHK.TRANS64.TRYWAIT P0, [R2+URZ+0x32440], R3 ;  /* 0x03244003020075a7 */ /* 0x000e64000800017f */
[----:B-1----:R-:W-:Y:S05]  /*ff70*/  @!P0 BRA `(.L_x_4224) ;  /* 0x0000002800a88947 */ /* 0x002fea0003800000 */
.L_x_4282:
        /* <DEDUP_REMOVED lines=11> */
.L_x_4225:
        /* <DEDUP_REMOVED lines=22> */
.L_x_4283:
        /* <DEDUP_REMOVED lines=8> */
.L_x_4227:
        /* <DEDUP_REMOVED lines=34> */
.L_x_4222:
[----:B------:R-:W-:Y:S05]  /*10430*/  BSYNC B2 ;  /* 0x0000000000027941 */ /* 0x000fea0003800000 */
.L_x_4221:
[----:B------:R-:W2:Y:S02]  /*10440*/  LDL.LU R2, [R1+0x14] ;  /* 0x0000140001027983 */ /* 0x000ea40000300800 */
[----:B--2---:R-:W-:-:S07]  /*10450*/  VIADD R8, R2, 0xfffffffd ;  /* 0xfffffffd02087836 */ /* 0x004fce0000000000 */
.L_x_4220:
[----:B------:R-:W-:Y:S05]  /*10460*/  BSYNC B1 ;  /* 0x0000000000017941 */ /* 0x000fea0003800000 */
.L_x_4219:
[----:B------:R-:W-:-:S13]  /*10470*/  ISETP.NE.AND P0, PT, R10, RZ, PT ;  /* 0x000000ff0a00720c */ /* 0x000fda0003f05270 */
[----:B------:R-:W-:Y:S05]  /*10480*/  @!P0 BRA `(.L_x_4218) ;  /* 0x0000000c009c8947 */ /* 0x000fea0003800000 */
.L_x_4242:
        /* <DEDUP_REMOVED lines=14> */
[----:B------:R-:W1:Y:S01]  /*10570*/  LDC R9, c[0x0][0x41c] ;  /* 0x00010700ff097b82 */ /* 0x000e620000000800 */
[----:B0-----:R-:W-:Y:S01]  /*10580*/  IMAD.MOV.U32 R12, RZ, RZ, R8 ;  /* 0x000000ffff0c7224 */ /* 0x001fe200078e0008 */
[----:B------:R-:W-:Y:S01]  /*10590*/  ULDC.64 UR4, c[0x0][0x208] ;  /* 0x0000820000047ab9 */ /* 0x000fe20000000a00 */
[----:B------:R-:W-:-:S04]  /*105a0*/  IMAD R7, R5, UR46, RZ ;  /* 0x0000002e05077c24 */ /* 0x000fc8000f8e02ff */
[----:B------:R-:W-:Y:S01]  /*105b0*/  IMAD R7, R0, UR47, R7 ;  /* 0x0000002f00077c24 */ /* 0x000fe2000f8e0207 */
[----:B-1----:R-:W-:-:S13]  /*105c0*/  ISETP.NE.AND P0, PT, R9, 0x1, PT ;  /* 0x000000010900780c */ /* 0x002fda0003f05270 */
        /* <DEDUP_REMOVED lines=10> */
[----:B------:R-:W-:Y:S02]  /*10670*/  IMAD R3, R9, R3, R8 ;  /* 0x0000000309037224 */ /* 0x000fe400078e0208 */
[----:B------:R1:W5:Y:S05]  /*10680*/  LDG.E R9, desc[UR4][R6.64] ;  /* 0x0000000406097981 */ /* 0x00036a000c1e1900 */
.L_x_4230:
[----:B-1----:R-:W1:Y:S01]  /*10690*/  S2R R6, SR_CgaCtaId ;  /* 0x0000000000067919 */ /* 0x002e620000008800 */
[----:B------:R-:W-:Y:S02]  /*106a0*/  MOV R2, 0x400 ;  /* 0x0000040000027802 */ /* 0x000fe40000000f00 */
[----:B------:R-:W-:Y:S02]  /*106b0*/  SHF.L.U32 R7, R11, 0x1f, RZ ;  /* 0x0000001f0b077819 */ /* 0x000fe400000006ff */
[----:B-1----:R-:W-:-:S05]  /*106c0*/  LEA R2, R6, R2, 0x18 ;  /* 0x0000000206027211 */ /* 0x002fca00078ec0ff */
[----:B------:R-:W-:-:S04]  /*106d0*/  IMAD R2, R10, 0x8, R2 ;  /* 0x000000080a027824 */ /* 0x000fc800078e0202 */
[----:B------:R-:W1:Y:S02]  /*106e0*/  SYNCS.PHASECHK.TRANS64.TRYWAIT P0, [R2+URZ+0x32440], R7 ;  /* 0x03244007020075a7 */ /* 0x000e64000800017f */
[----:B-1----:R-:W-:Y:S05]  /*106f0*/  @!P0 BRA `(.L_x_4231) ;  /* 0x0000002000f08947 */ /* 0x002fea0003800000 */
.L_x_4284:
[----:B------:R-:W2:Y:S02]  /*10700*/  S2R R6, SR_TID.X ;  /* 0x0000000000067919 */ /* 0x000ea40000002100 */
[----:B--2---:R-:W-:-:S04]  /*10710*/  LOP3.LUT R6, R6, 0x7f, RZ, 0xc0, !PT ;  /* 0x0000007f06067812 */ /* 0x004fc800078ec0ff */
[----:B------:R-:W-:-:S13]  /*10720*/  ISETP.NE.AND P0, PT, R6, RZ, PT ;  /* 0x000000ff0600720c */ /* 0x000fda0003f05270 */
[----:B------:R-:W-:Y:S05]  /*10730*/  @P0 BRA `(.L_x_4232) ;  /* 0x00000000001c0947 */ /* 0x000fea0003800000 */
[----:B------:R-:W2:Y:S01]  /*10740*/  S2R R6, SR_TID.X ;  /* 0x0000000000067919 */ /* 0x000ea20000002100 */
[----:B0-----:R-:W-:-:S04]  /*10750*/  IMAD.MOV.U32 R13, RZ, RZ, 0x3000 ;  /* 0x00003000ff0d7424 */ /* 0x001fc800078e00ff */
[----:B------:R3:W-:Y:S01]  /*10760*/  SYNCS.ARRIVE.TRANS64 RZ, [R2+URZ+0x32430], R13 ;  /* 0x0324300d02ff79a7 */ /* 0x0007e2000800003f */
[----:B--2---:R-:W-:-:S04]  /*10770*/  LOP3.LUT R6, R6, 0x1f, RZ, 0xc0, !PT ;  /* 0x0000001f06067812 */ /* 0x004fc800078ec0ff */
[----:B------:R-:W-:-:S13]  /*10780*/  ISETP.NE.AND P1, PT, R6, RZ, PT ;  /* 0x000000ff0600720c */ /* 0x000fda0003f25270 */
[----:B---3--:R-:W-:Y:S05]  /*10790*/  @!P1 BRA `(.L_x_4232) ;  /* 0x0000000000049947 */ /* 0x008fea0003800000 */
[----:B------:R-:W-:Y:S01]  /*107a0*/  BPT.TRAP 0x1 ;  /* 0x000000040000795c */ /* 0x000fe20000300000 */
.L_x_4232:
[----:B0-----:R-:W2:Y:S01]  /*107b0*/  LDL R12, [R1+0x8] ;  /* 0x00000800010c7983 */ /* 0x001ea20000100800 */
        /* <DEDUP_REMOVED lines=20> */
.L_x_4285:
        /* <DEDUP_REMOVED lines=8> */
.L_x_4234:
[----:B01----:R-:W0:Y:S01]  /*10980*/  S2R R7, SR_CgaCtaId ;  /* 0x0000000000077919 */ /* 0x003e220000008800 */
[----:B--2---:R-:W-:Y:S01]  /*10990*/  MOV R3, 0x400 ;  /* 0x0000040000037802 */ /* 0x004fe20000000f00 */
        /* <DEDUP_REMOVED lines=11> */
[----:B0-----:R-:W-:-:S05]  /*10a50*/  LEA R3, R7, R3, 0x18 ;  /* 0x0000000307037211 */ /* 0x001fca00078ec0ff */
        /* <DEDUP_REMOVED lines=19> */
.L_x_4229:
[----:B------:R-:W-:Y:S05]  /*10b90*/  BSYNC B1 ;  /* 0x0000000000017941 */ /* 0x000fea0003800000 */
.L_x_4228:
        /* <DEDUP_REMOVED lines=13> */
[----:B------:R-:W1:Y:S01]  /*10c70*/  LDC R11, c[0x0][0x41c] ;  /* 0x00010700ff0b7b82 */ /* 0x000e620000000800 */
[----:B------:R-:W-:Y:S01]  /*10c80*/  IMAD.MOV.U32 R9, RZ, RZ, R10 ;  /* 0x000000ffff097224 */ /* 0x000fe200078e000a */
        /* <DEDUP_REMOVED lines=14> */
[----:B------:R1:W5:Y:S01]  /*10d70*/  LDG.E R9, desc[UR4][R6.64] ;  /* 0x0000000406097981 */ /* 0x000362000c1e1900 */
[----:B------:R-:W-:-:S07]  /*10d80*/  IMAD R10, R11, R2, R10 ;  /* 0x000000020b0a7224 */ /* 0x000fce00078e020a */
.L_x_4237:
[----:B------:R-:W2:Y:S01]  /*10d90*/  S2R R3, SR_CgaCtaId ;  /* 0x0000000000037919 */ /* 0x000ea20000008800 */
[----:B------:R-:W-:-:S04]  /*10da0*/  MOV R2, 0x400 ;  /* 0x0000040000027802 */ /* 0x000fc80000000f00 */
[----:B--2---:R-:W-:Y:S02]  /*10db0*/  LEA R2, R3, R2, 0x18 ;  /* 0x0000000203027211 */ /* 0x004fe400078ec0ff */
[----:B------:R-:W-:-:S03]  /*10dc0*/  SHF.L.U32 R3, R12, 0x1f, RZ ;  /* 0x0000001f0c037819 */ /* 0x000fc600000006ff */
[----:B------:R-:W-:-:S04]  /*10dd0*/  IMAD R2, R13, 0x8, R2 ;  /* 0x000000080d027824 */ /* 0x000fc800078e0202 */
[----:B------:R-:W2:Y:S02]  /*10de0*/  SYNCS.PHASECHK.TRANS64.TRYWAIT P0, [R2+URZ+0x32440], R3 ;  /* 0x03244003020075a7 */ /* 0x000ea4000800017f */
[----:B--2---:R-:W-:Y:S05]  /*10df0*/  @!P0 BRA `(.L_x_4238) ;  /* 0x0000001c00588947 */ /* 0x004fea0003800000 */
.L_x_4286:
[----:B-1----:R-:W1:Y:S02]  /*10e00*/  S2R R6, SR_TID.X ;  /* 0x0000000000067919 */ /* 0x002e640000002100 */
[----:B-1----:R-:W-:-:S04]  /*10e10*/  LOP3.LUT R6, R6, 0x7f, RZ, 0xc0, !PT ;  /* 0x0000007f06067812 */ /* 0x002fc800078ec0ff */
[----:B------:R-:W-:-:S13]  /*10e20*/  ISETP.NE.AND P0, PT, R6, RZ, PT ;  /* 0x000000ff0600720c */ /* 0x000fda0003f05270 */
[----:B------:R-:W-:Y:S05]  /*10e30*/  @P0 BRA `(.L_x_4239) ;  /* 0x00000000001c0947 */ /* 0x000fea0003800000 */
[----:B------:R-:W1:Y:S01]  /*10e40*/  S2R R6, SR_TID.X ;  /* 0x0000000000067919 */ /* 0x000e620000002100 */
[----:B------:R-:W-:-:S04]  /*10e50*/  MOV R7, 0x3000 ;  /* 0x0000300000077802 */ /* 0x000fc80000000f00 */
[----:B------:R3:W-:Y:S01]  /*10e60*/  SYNCS.ARRIVE.TRANS64 RZ, [R2+URZ+0x32430], R7 ;  /* 0x0324300702ff79a7 */ /* 0x0007e2000800003f */
[----:B-1----:R-:W-:-:S04]  /*10e70*/  LOP3.LUT R6, R6, 0x1f, RZ, 0xc0, !PT ;  /* 0x0000001f06067812 */ /* 0x002fc800078ec0ff */
[----:B------:R-:W-:-:S13]  /*10e80*/  ISETP.NE.AND P1, PT, R6, RZ, PT ;  /* 0x000000ff0600720c */ /* 0x000fda0003f25270 */
[----:B---3--:R-:W-:Y:S05]  /*10e90*/  @!P1 BRA `(.L_x_4239) ;  /* 0x0000000000049947 */ /* 0x008fea0003800000 */
[----:B------:R-:W-:Y:S01]  /*10ea0*/  BPT.TRAP 0x1 ;  /* 0x000000040000795c */ /* 0x000fe20000300000 */
.L_x_4239:
[----:B------:R-:W3:Y:S01]  /*10eb0*/  LDL R6, [R1] ;  /* 0x0000000001067983 */ /* 0x000ee20000100800 */
        /* <DEDUP_REMOVED lines=21> */
.L_x_4287:
        /* <DEDUP_REMOVED lines=8> */
.L_x_4241:
        /* <DEDUP_REMOVED lines=34> */
.L_x_4236:
[----:B------:R-:W-:Y:S05]  /*112b0*/  BSYNC B1 ;  /* 0x0000000000017941 */ /* 0x000fea0003800000 */
.L_x_4235:
[C---:B------:R-:W-:Y:S01]  /*112c0*/  ISETP.GT.AND P0, PT, R8.reuse, 0x1, PT ;  /* 0x000000010800780c */ /* 0x040fe20003f04270 */
[----:B------:R-:W-:-:S04]  /*112d0*/  VIADD R2, R8, 0xfffffffe ;  /* 0xfffffffe08027836 */ /* 0x000fc80000000000 */
[----:B------:R-:W-:-:S08]  /*112e0*/  IMAD.MOV.U32 R8, RZ, RZ, R2 ;  /* 0x000000ffff087224 */ /* 0x000fd000078e0002 */
[----:B------:R-:W-:Y:S05]  /*112f0*/  @P0 BRA `(.L_x_4242) ;  /* 0xfffffff000640947 */ /* 0x000fea000383ffff */
.L_x_4218:
[----:B------:R-:W-:Y:S05]  /*11300*/  BSYNC B0 ;  /* 0x0000000000007941 */ /* 0x000fea0003800000 */
.L_x_4217:
        /* <DEDUP_REMOVED lines=14> */
[----:B------:R-:W2:Y:S01]  /*113f0*/  FLO.U32 R4, UR4 ;  /* 0x0000000400047d00 */ /* 0x000ea200080e0000 */
[----:B------:R-:W-:-:S07]  /*11400*/  ULDC.64 UR6, c[0x0][0x208] ;  /* 0x0000820000067ab9 */ /* 0x000fce0000000a00 */
        /* <DEDUP_REMOVED lines=8> */
.L_x_4244:
[----:B------:R-:W-:Y:S05]  /*11490*/  BSYNC B0 ;  /* 0x0000000000007941 */ /* 0x000fea0003800000 */
.L_x_4243:
[----:B-1----:R-:W2:Y:S02]  /*114a0*/  LDL.LU R2, [R1+0x4] ;  /* 0x0000040001027983 */ /* 0x002ea40000300800 */
[----:B--2---:R-:W-:-:S05]  /*114b0*/  LOP3.LUT R2, R2, R0, RZ, 0x3c, !PT ;  /* 0x0000000002027212 */ /* 0x004fca00078e3cff */
[----:B------:R1:W-:Y:S02]  /*114c0*/  STL [R1+0x4], R2 ;  /* 0x0000040201007387 */ /* 0x0003e40000100800 */
.L_x_4199:
[----:B------:R-:W-:Y:S05]  /*114d0*/  BSYNC B6 ;  /* 0x0000000000067941 */ /* 0x000fea0003800000 */
.L_x_4197:
[----:B------:R-:W-:-:S03]  /*114e0*/  UMOV UR4, 0xffffffff ;  /* 0xffffffff00047882 */ /* 0x000fc60000000000 */
[----:B------:R-:W-:Y:S05]  /*114f0*/  BRA.DIV UR4, `(.L_x_4245) ;  /* 0x0000001604c07947 */ /* 0x000fea000b800000 */
[----:B------:R2:W3:Y:S04]  /*11500*/  SHFL.IDX PT, R4, R16, RZ, 0x1f ;  /* 0x00001fff10047589 */ /* 0x0004e800000e0000 */
[----:B------:R2:W4:Y:S02]  /*11510*/  SHFL.IDX PT, R7, R16, 0x1, 0x1f ;  /* 0x00201f0010077f89 */ /* 0x00052400000e0000 */
.L_x_4291:
        /* <DEDUP_REMOVED lines=10> */
[----:B-1----:R-:W0:Y:S01]  /*115c0*/  LDC.64 R2, c[0x0][0xd58] ;  /* 0x00035600ff027b82 */ /* 0x002e220000000a00 */
[----:B------:R-:W-:Y:S01]  /*115d0*/  ULDC.64 UR4, c[0x0][0x208] ;  /* 0x0000820000047ab9 */ /* 0x000fe20000000a00 */
[----:B0-----:R-:W-:-:S05]  /*115e0*/  IMAD.WIDE R2, R5, 0x4, R2 ;  /* 0x0000000405027825 */ /* 0x001fca00078e0202 */
[----:B------:R0:W5:Y:S02]  /*115f0*/  LDG.E R17, desc[UR4][R2.64] ;  /* 0x0000000402117981 */ /* 0x000164000c1e1900 */
.L_x_4247:
[----:B------:R-:W-:Y:S05]  /*11600*/  BSYNC B0 ;  /* 0x0000000000007941 */ /* 0x000fea0003800000 */
.L_x_4246:
        /* <DEDUP_REMOVED lines=22> */
[----:B------:R0:W1:Y:S02]  /*11770*/  SHFL.IDX PT, R14, R2, 0x1f, 0x1f ;  /* 0x03e01f00020e7f89 */ /* 0x00006400000e0000 */
.L_x_4299:
[----:B------:R-:W-:Y:S02]  /*11780*/  ULDC UR4, c[0x0][0xd10] ;  /* 0x0003440000047ab9 */ /* 0x000fe40000000800 */
[----:B------:R-:W-:-:S04]  /*11790*/  IMAD.U32 R5, RZ, RZ, UR4 ;  /* 0x00000004ff057e24 */ /* 0x000fc8000f8e00ff */
[----:B-1----:R-:W-:-:S04]  /*117a0*/  IMAD R14, R14, R5, RZ ;  /* 0x000000050e0e7224 */ /* 0x002fc800078e02ff */
[----:B----4-:R-:W-:-:S05]  /*117b0*/  IMAD.IADD R7, R7, 0x1, R14 ;  /* 0x0000000107077824 */ /* 0x010fca00078e020e */
[----:B---3--:R-:W-:-:S13]  /*117c0*/  ISETP.GT.AND P0, PT, R7, R4, PT ;  /* 0x000000040700720c */ /* 0x008fda0003f04270 */
[----:B------:R-:W-:Y:S05]  /*117d0*/  @P0 BRA `(.L_x_4249) ;  /* 0x0000000000b80947 */ /* 0x000fea0003800000 */
[----:B------:R-:W1:Y:S02]  /*117e0*/  LDC R0, c[0x0][0xd14] ;  /* 0x00034500ff007b82 */ /* 0x000e640000000800 */
.L_x_4254:
        /* <DEDUP_REMOVED lines=11> */
[----:B------:R-:W0:Y:S01]  /*118a0*/  LDC.64 R2, c[0x0][0xd58] ;  /* 0x00035600ff027b82 */ /* 0x000e220000000a00 */
[----:B------:R-:W-:Y:S01]  /*118b0*/  ULDC.64 UR4, c[0x0][0x208] ;  /* 0x0000820000047ab9 */ /* 0x000fe20000000a00 */
[----:B0-----:R-:W-:-:S05]  /*118c0*/  IMAD.WIDE R2, R5, 0x4, R2 ;  /* 0x0000000405027825 */ /* 0x001fca00078e0202 */
[----:B------:R0:W5:Y:S02]  /*118d0*/  LDG.E R17, desc[UR4][R2.64] ;  /* 0x0000000402117981 */ /* 0x000164000c1e1900 */
.L_x_4252:
[----:B------:R-:W-:Y:S05]  /*118e0*/  BSYNC B0 ;  /* 0x0000000000007941 */ /* 0x000fea0003800000 */
.L_x_4251:
        /* <DEDUP_REMOVED lines=23> */
.L_x_4307:
[----:B------:R-:W-:Y:S02]  /*11a60*/  ULDC UR4, c[0x0][0xd10] ;  /* 0x0003440000047ab9 */ /* 0x000fe40000000800 */
[----:B------:R-:W-:-:S04]  /*11a70*/  IMAD.U32 R5, RZ, RZ, UR4 ;  /* 0x00000004ff057e24 */ /* 0x000fc8000f8e00ff */
[----:B-1----:R-:W-:-:S05]  /*11a80*/  IMAD R14, R14, R5, RZ ;  /* 0x000000050e0e7224 */ /* 0x002fca00078e02ff */
[----:B------:R-:W-:-:S04]  /*11a90*/  IADD3 R7, R14, R7, RZ ;  /* 0x000000070e077210 */ /* 0x000fc80007ffe0ff */
[----:B------:R-:W-:-:S13]  /*11aa0*/  ISETP.GT.AND P0, PT, R7, R4, PT ;  /* 0x000000040700720c */ /* 0x000fda0003f04270 */
[----:B------:R-:W-:Y:S05]  /*11ab0*/  @!P0 BRA `(.L_x_4254) ;  /* 0xfffffffc004c8947 */ /* 0x000fea000383ffff */
.L_x_4249:
        /* <DEDUP_REMOVED lines=8> */
.L_x_4311:
[----:B------:R-:W-:Y:S01]  /*11b40*/  ISETP.NE.AND P0, PT, R3, RZ, PT ;  /* 0x000000ff0300720c */ /* 0x000fe20003f05270 */
[----:B------:R-:W-:-:S12]  /*11b50*/  IMAD.MOV.U32 R7, RZ, RZ, RZ ;  /* 0x000000ffff077224 */ /* 0x000fd800078e00ff */
[----:B------:R-:W-:Y:S05]  /*11b60*/  @!P0 BRA `(.L_x_4256) ;  /* 0x0000000000108947 */ /* 0x000fea0003800000 */
[----:B------:R-:W-:Y:S01]  /*11b70*/  UMOV UR4, 0xffffffff ;  /* 0xffffffff00047882 */ /* 0x000fe20000000000 */
[----:B------:R-:W-:Y:S02]  /*11b80*/  VIADD R12, R6, 0xffffffff ;  /* 0xffffffff060c7836 */ /* 0x000fe40000000000 */
[----:B------:R-:W-:Y:S05]  /*11b90*/  BRA.DIV UR4, `(.L_x_4257) ;  /* 0x0000001a044c7947 */ /* 0x000fea000b800000 */
[----:B------:R3:W4:Y:S02]  /*11ba0*/  SHFL.IDX PT, R7, R2, R12, 0x1f ;  /* 0x00001f0c02077589 */ /* 0x00072400000e0000 */
.L_x_4256:
[----:B0--3--:R-:W0:Y:S01]  /*11bb0*/  LDC.64 R2, c[0x0][0xd68] ;  /* 0x00035a00ff027b82 */ /* 0x009e220000000a00 */
[----:B------:R-:W-:Y:S01]  /*11bc0*/  IMAD.IADD R19, R6, 0x1, R19 ;  /* 0x0000000106137824 */ /* 0x000fe200078e0213 */
[----:B------:R-:W-:-:S03]  /*11bd0*/  ULDC.64 UR4, c[0x0][0x208] ;  /* 0x0000820000047ab9 */ /* 0x000fc60000000a00 */
[----:B0-----:R-:W-:-:S05]  /*11be0*/  IMAD.WIDE R2, R19, 0x4, R2 ;  /* 0x0000000413027825 */ /* 0x001fca00078e0202 */
[----:B------:R0:W1:Y:S01]  /*11bf0*/  LDG.E R8, desc[UR4][R2.64] ;  /* 0x0000000402087981 */ /* 0x000062000c1e1900 */
[----:B----4-:R-:W-:Y:S02]  /*11c00*/  IMAD R16, R7, R5, R16 ;  /* 0x0000000507107224 */ /* 0x010fe400078e0210 */
[----:B0-----:R-:W-:Y:S02]  /*11c10*/  IMAD.MOV.U32 R2, RZ, RZ, RZ ;  /* 0x000000ffff027224 */ /* 0x001fe400078e00ff */
[----:B-12---:R-:W-:-:S05]  /*11c20*/  IMAD R6, R17, R8, RZ ;  /* 0x0000000811067224 */ /* 0x006fca00078e02ff */
        /* <DEDUP_REMOVED lines=19> */
[----:B------:R-:W-:Y:S02]  /*11d60*/  @P0 IADD3 R2, R2, 0x1, RZ ;  /* 0x0000000102020810 */ /* 0x000fe40007ffe0ff */
        /* <DEDUP_REMOVED lines=32> */
[----:B------:R-:W-:Y:S02]  /*11f70*/  @!P0 IADD3 R3, -R3, RZ, RZ ;  /* 0x000000ff03038210 */ /* 0x000fe40007ffe1ff */
[----:B------:R-:W-:-:S13]  /*11f80*/  ISETP.NE.AND P0, PT, R8, RZ, PT ;  /* 0x000000ff0800720c */ /* 0x000fda0003f05270 */
[----:B------:R-:W-:Y:S01]  /*11f90*/  @!P0 LOP3.LUT R3, RZ, R8, RZ, 0x33, !PT ;  /* 0x00000008ff038212 */ /* 0x000fe200078e33ff */
[----:B------:R-:W-:-:S03]  /*11fa0*/  IMAD.MOV R8, RZ, RZ, -R8 ;  /* 0x000000ffff087224 */ /* 0x000fc600078e0a08 */
[----:B------:R-:W-:Y:S01]  /*11fb0*/  LOP3.LUT R2, RZ, R3, RZ, 0x33, !PT ;  /* 0x00000003ff027212 */ /* 0x000fe200078e33ff */
[----:B------:R-:W-:-:S04]  /*11fc0*/  IMAD R18, R3, R8, R4 ;  /* 0x0000000803127224 */ /* 0x000fc800078e0204 */
[----:B------:R-:W-:Y:S01]  /*11fd0*/  IMAD.IADD R17, R17, 0x1, R2 ;  /* 0x0000000111117824 */ /* 0x000fe200078e0202 */
[----:B------:R-:W-:Y:S06]  /*11fe0*/  BRA `(.L_x_4258) ;  /* 0x00000000001c7947 */ /* 0x000fec0003800000 */
.L_x_4250:
[----:B------:R-:W-:Y:S01]  /*11ff0*/  UMOV UR4, URZ ;  /* 0x0000003f00047c82 */ /* 0x000fe20008000000 */
[----:B------:R-:W-:Y:S01]  /*12000*/  UMOV UR5, URZ ;  /* 0x0000003f00057c82 */ /* 0x000fe20008000000 */
[----:B------:R-:W-:Y:S01]  /*12010*/  ULDC UR6, c[0x0][0xd14] ;  /* 0x0003450000067ab9 */ /* 0x000fe20000000800 */
[----:B--2---:R-:W-:Y:S02]  /*12020*/  IMAD.MOV.U32 R16, RZ, RZ, R4 ;  /* 0x000000ffff107224 */ /* 0x004fe400078e0004 */
[----:B------:R-:W-:Y:S02]  /*12030*/  IMAD.U32 R17, RZ, RZ, UR4 ;  /* 0x00000004ff117e24 */ /* 0x000fe4000f8e00ff */
[----:B------:R-:W-:Y:S02]  /*12040*/  IMAD.U32 R18, RZ, RZ, UR5 ;  /* 0x00000005ff127e24 */ /* 0x000fe4000f8e00ff */
[----:B------:R-:W-:-:S07]  /*12050*/  IMAD.U32 R19, RZ, RZ, UR6 ;  /* 0x00000006ff137e24 */ /* 0x000fce000f8e00ff */
.L_x_4258:
        /* <DEDUP_REMOVED lines=12> */
.L_x_4193:
        /* <DEDUP_REMOVED lines=11> */
.L_x_4314:
[----:B------:R-:W-:-:S03]  /*121d0*/  UMOV UR4, 0xffffffff ;  /* 0xffffffff00047882 */ /* 0x000fc60000000000 */
[----:B------:R-:W-:Y:S05]  /*121e0*/  BRA.DIV UR4, `(.L_x_4261) ;  /* 0x0000001204f47947 */ /* 0x000fea000b800000 */
[----:B--2---:R-:W2:Y:S02]  /*121f0*/  S2R R2, SR_TID.X ;  /* 0x0000000000027919 */ /* 0x004ea40000002100 */
[----:B--2---:R-:W-:-:S04]  /*12200*/  SHF.R.U32.HI R2, RZ, 0x5, R2 ;  /* 0x00000005ff027819 */ /* 0x004fc80000011602 */
[----:B------:R-:W-:-:S05]  /*12210*/  LOP3.LUT R2, R2, 0x3, RZ, 0xc0, !PT ;  /* 0x0000000302027812 */ /* 0x000fca00078ec0ff */
[----:B------:R2:W3:Y:S02]  /*12220*/  SHFL.IDX PT, R14, R2, RZ, 0x1f ;  /* 0x00001fff020e7589 */ /* 0x0004e400000e0000 */
.L_x_4317:
[----:B---3--:R-:W-:Y:S01]  /*12230*/  ISETP.NE.AND P0, PT, R14, RZ, PT ;  /* 0x000000ff0e00720c */ /* 0x008fe20003f05270 */
[----:B------:R-:W-:-:S12]  /*12240*/  BSSY B0, `(.L_x_4262) ;  /* 0x0000029000007945 */ /* 0x000fd80003800000 */
[----:B------:R-:W-:Y:S05]  /*12250*/  @P0 BRA `(.L_x_4263) ;  /* 0x00000000009c0947 */ /* 0x000fea0003800000 */
[----:B------:R-:W-:-:S03]  /*12260*/  UMOV UR4, 0xffffffff ;  /* 0xffffffff00047882 */ /* 0x000fc60000000000 */
[----:B------:R-:W-:Y:S05]  /*12270*/  BRA.DIV UR4, `(.L_x_4264) ;  /* 0x0000001604047947 */ /* 0x000fea000b800000 */
[----:B------:R-:W-:-:S13]  /*12280*/  ELECT P6, URZ, PT ;  /* 0x00000000003f782f */ /* 0x000fda00038c0000 */
.L_x_4320:
        /* <DEDUP_REMOVED lines=8> */
.L_x_4265:
[----:B-1----:R-:W2:Y:S04]  /*12310*/  LDL R3, [R1] ;  /* 0x0000000001037983 */ /* 0x002ea80000100800 */
[----:B------:R-:W3:Y:S01]  /*12320*/  LDL.LU R7, [R1+0x4] ;  /* 0x0000040001077983 */ /* 0x000ee20000300800 */
[----:B------:R-:W-:-:S04]  /*12330*/  VIADD R2, R0, 0x32440 ;  /* 0x0003244000027836 */ /* 0x000fc80000000000 */
[C---:B--2---:R-:W-:Y:S01]  /*12340*/  IMAD R6, R3.reuse, 0x8, R2 ;  /* 0x0000000803067824 */ /* 0x044fe200078e0202 */
[----:B------:R-:W-:Y:S02]  /*12350*/  IADD3 R3, R3, 0x1, RZ ;  /* 0x0000000103037810 */ /* 0x000fe40007ffe0ff */
[----:B---3--:R-:W-:Y:S02]  /*12360*/  SHF.L.U32 R5, R7, 0x1f, RZ ;  /* 0x0000001f07057819 */ /* 0x008fe400000006ff */
[C---:B------:R-:W-:Y:S02]  /*12370*/  ISETP.NE.AND P1, PT, R3.reuse, 0x2, PT ;  /* 0x000000020300780c */ /* 0x040fe40003f25270 */
[----:B------:R-:W1:Y:S02]  /*12380*/  SYNCS.PHASECHK.TRANS64.TRYWAIT P0, [R6+URZ], R5 ;  /* 0x00000005060075a7 */ /* 0x000e64000800017f */
[----:B------:R-:W-:Y:S02]  /*12390*/  SEL R4, RZ, 0x1, P1 ;  /* 0x00000001ff047807 */ /* 0x000fe40000800000 */
[----:B------:R-:W-:-:S02]  /*123a0*/  SEL R3, R3, RZ, P1 ;  /* 0x000000ff03037207 */ /* 0x000fc40000800000 */
[----:B------:R-:W-:-:S03]  /*123b0*/  LOP3.LUT R4, R7, R4, RZ, 0x3c, !PT ;  /* 0x0000000407047212 */ /* 0x000fc600078e3cff */
[----:B------:R-:W-:Y:S01]  /*123c0*/  IMAD R7, R3, 0x8, R2 ;  /* 0x0000000803077824 */ /* 0x000fe200078e0202 */
[----:B------:R-:W-:Y:S01]  /*123d0*/  SHF.L.U32 R2, R4, 0x1f, RZ ;  /* 0x0000001f04027819 */ /* 0x000fe200000006ff */
[----:B-1----:R-:W-:Y:S06]  /*123e0*/  @!P0 BRA `(.L_x_4266) ;  /* 0x0000001000c88947 */ /* 0x002fec0003800000 */
.L_x_4321:
[----:B------:R-:W2:Y:S02]  /*123f0*/  SYNCS.PHASECHK.TRANS64.TRYWAIT P0, [R7+URZ], R2 ;  /* 0x00000002070075a7 */ /* 0x000ea4000800017f */
[----:B--2---:R-:W-:Y:S05]  /*12400*/  @!P0 BRA `(.L_x_4267) ;  /* 0x0000001000d48947 */ /* 0x004fea0003800000 */
.L_x_4322:
[----:B------:R-:W-:Y:S05]  /*12410*/  @!P2 BRA `(.L_x_4268) ;  /* 0x000000000004a947 */ /* 0x000fea0003800000 */
[----:B------:R-:W-:Y:S01]  /*12420*/  BPT.TRAP 0x1 ;  /* 0x000000040000795c */ /* 0x000fe20000300000 */
.L_x_4268:
[----:B------:R-:W3:Y:S01]  /*12430*/  LDL.LU R4, [R1] ;  /* 0x0000000001047983 */ /* 0x000ee20000300800 */
[----:B------:R-:W-:-:S04]  /*12440*/  VIADD R0, R0, 0x32460 ;  /* 0x0003246000007836 */ /* 0x000fc80000000000 */
[----:B---3--:R-:W-:-:S04]  /*12450*/  IMAD R4, R4, 0x8, R0 ;  /* 0x0000000804047824 */ /* 0x008fc800078e0200 */
[----:B------:R-:W3:Y:S02]  /*12460*/  SYNCS.PHASECHK.TRANS64.TRYWAIT P0, [R4+URZ], R5 ;  /* 0x00000005040075a7 */ /* 0x000ee4000800017f */
[----:B---3--:R-:W-:Y:S05]  /*12470*/  @!P0 BRA `(.L_x_4269) ;  /* 0x0000001000cc8947 */ /* 0x008fea0003800000 */
.L_x_4323:
[----:B------:R-:W-:-:S07]  /*12480*/  IMAD R3, R3, 0x8, R0 ;  /* 0x0000000803037824 */ /* 0x000fce00078e0200 */
.L_x_4270:
[----:B----4-:R4:W0:Y:S02]  /*12490*/  SYNCS.PHASECHK.TRANS64.TRYWAIT P0, [R3+URZ], R2 ;  /* 0x00000002030075a7 */ /* 0x010824000800017f */
[----:B0-----:R-:W-:Y:S05]  /*124a0*/  @!P0 NANOSLEEP.SYNCS 0x989680 ;  /* 0x009896800000895d */ /* 0x001fea0003900000 */
[----:B------:R-:W0:Y:S02]  /*124b0*/  @!P0 SYNCS.PHASECHK.TRANS64 P0, [R3+URZ], R2 ;  /* 0x00000002030085a7 */ /* 0x000e24000800007f */
[----:B0-----:R-:W-:Y:S05]  /*124c0*/  @!P0 BRA `(.L_x_4270) ;  /* 0xfffffffc00f08947 */ /* 0x001fea000383ffff */
.L_x_4263:
[----:B------:R-:W-:Y:S05]  /*124d0*/  BSYNC B0 ;  /* 0x0000000000007941 */ /* 0x000fea0003800000 */
.L_x_4262:
[----:B------:R-:W-:Y:S05]  /*124e0*/  EXIT ;  /* 0x000000000000794d */ /* 0x000fea0003800000 */
.L_x_4136:
[----:B0-----:R0:W1:Y:S02]  /*124f0*/  SYNCS.PHASECHK.TRANS64.TRYWAIT P0, [R5+URZ+0x32400], R2 ;  /* 0x03240002050075a7 */ /* 0x001064000800017f */
[----:B-1----:R-:W-:Y:S05]  /*12500*/  @!P0 NANOSLEEP.SYNCS 0x989680 ;  /* 0x009896800000895d */ /* 0x002fea0003900000 */
[----:B------:R-:W1:Y:S02]  /*12510*/  @!P0 SYNCS.PHASECHK.TRANS64 P0, [R5+URZ+0x32400], R2 ;  /* 0x03240002050085a7 */ /* 0x000e64000800007f */
[----:B-1----:R-:W-:Y:S05]  /*12520*/  @!P0 BRA `(.L_x_4136) ;  /* 0xfffffffc00f08947 */ /* 0x002fea000383ffff */
[----:B------:R-:W-:Y:S05]  /*12530*/  BRA `(.L_x_4271) ;  /* 0xfffffef4006c7947 */ /* 0x000fea000383ffff */
.L_x_4140:
[----:B--2---:R2:W3:Y:S02]  /*12540*/  SYNCS.PHASECHK.TRANS64.TRYWAIT P1, [R0+URZ+0x32430], R3 ;  /* 0x03243003000075a7 */ /* 0x0044e4000802017f */
[----:B---3--:R-:W-:Y:S05]  /*12550*/  @!P1 NANOSLEEP.SYNCS 0x989680 ;  /* 0x009896800000995d */ /* 0x008fea0003900000 */
[----:B------:R-:W3:Y:S02]  /*12560*/  @!P1 SYNCS.PHASECHK.TRANS64 P1, [R0+URZ+0x32430], R3 ;  /* 0x03243003000095a7 */ /* 0x000ee4000802007f */
[----:B---3--:R-:W-:Y:S05]  /*12570*/  @!P1 BRA `(.L_x_4140) ;  /* 0xfffffffc00f09947 */ /* 0x008fea000383ffff */
[----:B------:R-:W-:Y:S05]  /*12580*/  BRA `(.L_x_4139) ;  /* 0xfffffef4009c7947 */ /* 0x000fea000383ffff */
.L_x_4141:
[----:B---3--:R3:W4:Y:S02]  /*12590*/  SYNCS.PHASECHK.TRANS64.TRYWAIT P1, [R5+URZ+0x32410], R2 ;  /* 0x03241002050075a7 */ /* 0x008724000802017f */
[----:B----4-:R-:W-:Y:S05]  /*125a0*/  @!P1 NANOSLEEP.SYNCS 0x989680 ;  /* 0x009896800000995d */ /* 0x010fea0003900000 */
[----:B------:R-:W4:Y:S02]  /*125b0*/  @!P1 SYNCS.PHASECHK.TRANS64 P1, [R5+URZ+0x32410], R2 ;  /* 0x03241002050095a7 */ /* 0x000f24000802007f */
[----:B----4-:R-:W-:Y:S05]  /*125c0*/  @!P1 BRA `(.L_x_4141) ;  /* 0xfffffffc00f09947 */ /* 0x010fea000383ffff */
[----:B------:R-:W-:Y:S05]  /*125d0*/  BRA `(.L_x_4272) ;  /* 0xfffffef800487947 */ /* 0x000fea000383ffff */
.L_x_4145:
[----:B------:R0:W0:Y:S02]  /*125e0*/  SYNCS.PHASECHK.TRANS64.TRYWAIT P1, [R0+URZ+0x32450], R3 ;  /* 0x03245003000075a7 */ /* 0x000024000802017f */
[----:B0-----:R-:W-:Y:S05]  /*125f0*/  @!P1 NANOSLEEP.SYNCS 0x989680 ;  /* 0x009896800000995d */ /* 0x001fea0003900000 */
[----:B------:R-:W0:Y:S02]  /*12600*/  @!P1 SYNCS.PHASECHK.TRANS64 P1, [R0+URZ+0x32450], R3 ;  /* 0x03245003000095a7 */ /* 0x000e24000802007f */
[----:B0-----:R-:W-:Y:S05]  /*12610*/  @!P1 BRA `(.L_x_4145) ;  /* 0xfffffffc00f09947 */ /* 0x001fea000383ffff */
[----:B------:R-:W-:Y:S05]  /*12620*/  BRA `(.L_x_4144) ;  /* 0xfffffef800547947 */ /* 0x000fea000383ffff */
.L_x_4150:
[----:B-1----:R-:W-:-:S04]  /*12630*/  IMAD.U32 R20, RZ, RZ, UR4 ;  /* 0x00000004ff147e24 */ /* 0x002fc8000f8e00ff */
[----:B------:R1:W2:Y:S03]  /*12640*/  SYNCS.PHASECHK.TRANS64.TRYWAIT P2, [R20+URZ+0x32430], R13 ;  /* 0x0324300d140075a7 */ /* 0x0002a6000804017f */
[----:B--2---:R-:W-:Y:S05]  /*12650*/  @!P2 NANOSLEEP.SYNCS 0x989680 ;  /* 0x009896800000a95d */ /* 0x004fea0003900000 */
[----:B------:R-:W2:Y:S02]  /*12660*/  @!P2 SYNCS.PHASECHK.TRANS64 P2, [R20+URZ+0x32430], R13 ;  /* 0x0324300d1400a5a7 */ /* 0x000ea4000804007f */
[----:B--2---:R-:W-:Y:S05]  /*12670*/  @!P2 BRA `(.L_x_4150) ;  /* 0xfffffffc00eca947 */ /* 0x004fea000383ffff */
[----:B------:R-:W-:Y:S05]  /*12680*/  BRA `(.L_x_4149) ;  /* 0xffffff2000547947 */ /* 0x000fea000383ffff */
.L_x_4154:
[----:B-1----:R-:W-:-:S04]  /*12690*/  IMAD.U32 R20, RZ, RZ, UR4 ;  /* 0x00000004ff147e24 */ /* 0x002fc8000f8e00ff */
[----:B------:R1:W3:Y:S03]  /*126a0*/  SYNCS.PHASECHK.TRANS64.TRYWAIT P2, [R20+URZ+0x32450], R13 ;  /* 0x0324500d140075a7 */ /* 0x0002e6000804017f */
[----:B---3--:R-:W-:Y:S05]  /*126b0*/  @!P2 NANOSLEEP.SYNCS 0x989680 ;  /* 0x009896800000a95d */ /* 0x008fea0003900000 */
[----:B------:R-:W3:Y:S02]  /*126c0*/  @!P2 SYNCS.PHASECHK.TRANS64 P2, [R20+URZ+0x32450], R13 ;  /* 0x0324500d1400a5a7 */ /* 0x000ee4000804007f */
[----:B---3--:R-:W-:Y:S05]  /*126d0*/  @!P2 BRA `(.L_x_4154) ;  /* 0xfffffffc00eca947 */ /* 0x008fea000383ffff */
[----:B------:R-:W-:Y:S05]  /*126e0*/  BRA `(.L_x_4153) ;  /* 0xffffff2000d07947 */ /* 0x000fea000383ffff */
.L_x_4160:
[----:B--2---:R-:W-:-:S04]  /*126f0*/  IMAD.U32 R20, RZ, RZ, UR5 ;  /* 0x00000005ff147e24 */ /* 0x004fc8000f8e00ff */
[----:B------:R2:W3:Y:S03]  /*12700*/  SYNCS.PHASECHK.TRANS64.TRYWAIT P2, [R20+URZ+0x32430], R13 ;  /* 0x0324300d140075a7 */ /* 0x0004e6000804017f */
[----:B---3--:R-:W-:Y:S05]  /*12710*/  @!P2 NANOSLEEP.SYNCS 0x989680 ;  /* 0x009896800000a95d */ /* 0x008fea0003900000 */
[----:B------:R-:W3:Y:S02]  /*12720*/  @!P2 SYNCS.PHASECHK.TRANS64 P2, [R20+URZ+0x32430], R13 ;  /* 0x0324300d1400a5a7 */ /* 0x000ee4000804007f */
[----:B---3--:R-:W-:Y:S05]  /*12730*/  @!P2 BRA `(.L_x_4160) ;  /* 0xfffffffc00eca947 */ /* 0x008fea000383ffff */
[----:B------:R-:W-:Y:S05]  /*12740*/  BRA `(.L_x_4159) ;  /* 0xffffff5000387947 */ /* 0x000fea000383ffff */
.L_x_4164:
[----:B--2---:R-:W-:-:S04]  /*12750*/  IMAD.U32 R20, RZ, RZ, UR5 ;  /* 0x00000005ff147e24 */ /* 0x004fc8000f8e00ff */
[----:B------:R2:W3:Y:S03]  /*12760*/  SYNCS.PHASECHK.TRANS64.TRYWAIT P2, [R20+URZ+0x32450], R13 ;  /* 0x0324500d140075a7 */ /* 0x0004e6000804017f */
[----:B---3--:R-:W-:Y:S05]  /*12770*/  @!P2 NANOSLEEP.SYNCS 0x989680 ;  /* 0x009896800000a95d */ /* 0x008fea0003900000 */
[----:B------:R-:W3:Y:S02]  /*12780*/  @!P2 SYNCS.PHASECHK.TRANS64 P2, [R20+URZ+0x32450], R13 ;  /* 0x0324500d1400a5a7 */ /* 0x000ee4000804007f */
[----:B---3--:R-:W-:Y:S05]  /*12790*/  @!P2 BRA `(.L_x_4164) ;  /* 0xfffffffc00eca947 */ /* 0x008fea000383ffff */
[----:B------:R-:W-:Y:S05]  /*127a0*/  BRA `(.L_x_4163) ;  /* 0xffffff5000b47947 */ /* 0x000fea000383ffff */
.L_x_4204:
        /* <DEDUP_REMOVED lines=11> */
.L_x_4274:
[----:B------:R-:W-:Y:S05]  /*12860*/  BSYNC B0 ;  /* 0x0000000000007941 */ /* 0x000fea0003800000 */
.L_x_4273:
[----:B------:R-:W-:Y:S05]  /*12870*/  BRA `(.L_x_4275) ;  /* 0xffffffc400ec7947 */ /* 0x000fea000383ffff */
.L_x_4205:
[----:B------:R-:W-:Y:S01]  /*12880*/  BSSY B0, `(.L_x_4276) ;  /* 0x0000006000007945 */ /* 0x000fe20003800000 */
[----:B------:R-:W-:-:S07]  /*12890*/  IMAD.MOV.U32 R15, RZ, RZ, -0x1 ;  /* 0xffffffffff0f7424 */ /* 0x000fce00078e00ff */
[----:B------:R-:W-:Y:S05]  /*128a0*/  WARPSYNC.COLLECTIVE R15, `(.L_x_4277) ;  /* 0x000000000f0c7348 */ /* 0x000fea0003c00000 */
[----:B------:R-:W-:Y:S02]  /*128b0*/  ELECT P6, UR62, PT ;  /* 0x00000000003e782f */ /* 0x000fe400038c0000 */
[----:B------:R-:W-:Y:S01]  /*128c0*/  MOV R14, UR62 ;  /* 0x0000003e000e7c02 */ /* 0x000fe20008000f00 */
[----:B------:R-:W-:Y:S10]  /*128d0*/  ENDCOLLECTIVE ;  /* 0x000000000000791b */ /* 0x000ff40003800000 */
.L_x_4277:
[----:B------:R-:W-:Y:S05]  /*128e0*/  BSYNC B0 ;  /* 0x0000000000007941 */ /* 0x000fea0003800000 */
.L_x_4276:
[----:B------:R-:W-:Y:S05]  /*128f0*/  BRA `(.L_x_4278) ;  /* 0xffffffc400dc7947 */ /* 0x000fea000383ffff */
.L_x_4208:
[----:B0-----:R0:W1:Y:S02]  /*12900*/  SYNCS.PHASECHK.TRANS64.TRYWAIT P0, [R8+URZ+0x32440], R10 ;  /* 0x0324400a080075a7 */ /* 0x001064000800017f */
[----:B-1----:R-:W-:Y:S05]  /*12910*/  @!P0 NANOSLEEP.SYNCS 0x989680 ;  /* 0x009896800000895d */ /* 0x002fea0003900000 */
[----:B------:R-:W1:Y:S02]  /*12920*/  @!P0 SYNCS.PHASECHK.TRANS64 P0, [R8+URZ+0x32440], R10 ;  /* 0x0324400a080085a7 */ /* 0x000e64000800007f */
[----:B-1----:R-:W-:Y:S05]  /*12930*/  @!P0 BRA `(.L_x_4208) ;  /* 0xfffffffc00f08947 */ /* 0x002fea000383ffff */
[----:B------:R-:W-:Y:S05]  /*12940*/  BRA `(.L_x_4279) ;  /* 0xffffffc800447947 */ /* 0x000fea000383ffff */
.L_x_4212:
        /* <DEDUP_REMOVED lines=8> */
.L_x_4215:
[----:B0-----:R0:W1:Y:S02]  /*129d0*/  SYNCS.PHASECHK.TRANS64.TRYWAIT P0, [R11+URZ+0x32460], R6 ;  /* 0x032460060b0075a7 */ /* 0x001064000800017f */
[----:B-1----:R-:W-:Y:S05]  /*129e0*/  @!P0 NANOSLEEP.SYNCS 0x989680 ;  /* 0x009896800000895d */ /* 0x002fea0003900000 */
[----:B------:R-:W1:Y:S02]  /*129f0*/  @!P0 SYNCS.PHASECHK.TRANS64 P0, [R11+URZ+0x32460], R6 ;  /* 0x032460060b0085a7 */ /* 0x000e64000800007f */
[----:B-1----:R-:W-:Y:S05]  /*12a00*/  @!P0 BRA `(.L_x_4215) ;  /* 0xfffffffc00f08947 */ /* 0x002fea000383ffff */
[----:B------:R-:W-:Y:S05]  /*12a10*/  BRA `(.L_x_4281) ;  /* 0xffffffcc00c87947 */ /* 0x000fea000383ffff */
.L_x_4224:
[----:B-1----:R1:W2:Y:S02]  /*12a20*/  SYNCS.PHASECHK.TRANS64.TRYWAIT P0, [R2+URZ+0x32440], R3 ;  /* 0x03244003020075a7 */ /* 0x0022a4000800017f */
[----:B--2---:R-:W-:Y:S05]  /*12a30*/  @!P0 NANOSLEEP.SYNCS 0x989680 ;  /* 0x009896800000895d */ /* 0x004fea0003900000 */
[----:B------:R-:W2:Y:S02]  /*12a40*/  @!P0 SYNCS.PHASECHK.TRANS64 P0, [R2+URZ+0x32440], R3 ;  /* 0x03244003020085a7 */ /* 0x000ea4000800007f */
[----:B--2---:R-:W-:Y:S05]  /*12a50*/  @!P0 BRA `(.L_x_4224) ;  /* 0xfffffffc00f08947 */ /* 0x004fea000383ffff */
[----:B------:R-:W-:Y:S05]  /*12a60*/  BRA `(.L_x_4282) ;  /* 0xffffffd400447947 */ /* 0x000fea000383ffff */
.L_x_4226:
[----:B0-----:R0:W2:Y:S02]  /*12a70*/  SYNCS.PHASECHK.TRANS64.TRYWAIT P0, [R2+URZ+0x32460], R3 ;  /* 0x03246003020075a7 */ /* 0x0010a4000800017f */
[----:B--2---:R-:W-:Y:S05]  /*12a80*/  @!P0 NANOSLEEP.SYNCS 0x989680 ;  /* 0x009896800000895d */ /* 0x004fea0003900000 */
[----:B------:R-:W2:Y:S02]  /*12a90*/  @!P0 SYNCS.PHASECHK.TRANS64 P0, [R2+URZ+0x32460], R3 ;  /* 0x03246003020085a7 */ /* 0x000ea4000800007f */
[----:B--2---:R-:W-:Y:S05]  /*12aa0*/  @!P0 BRA `(.L_x_4226) ;  /* 0xfffffffc00f08947 */ /* 0x004fea000383ffff */
[----:B------:R-:W-:Y:S05]  /*12ab0*/  BRA `(.L_x_4283) ;  /* 0xffffffd400b47947 */ /* 0x000fea000383ffff */
.L_x_4231:
[----:B-1----:R1:W2:Y:S02]  /*12ac0*/  SYNCS.PHASECHK.TRANS64.TRYWAIT P0, [R2+URZ+0x32440], R7 ;  /* 0x03244007020075a7 */ /* 0x0022a4000800017f */
[----:B--2---:R-:W-:Y:S05]  /*12ad0*/  @!P0 NANOSLEEP.SYNCS 0x989680 ;  /* 0x009896800000895d */ /* 0x004fea0003900000 */
[----:B------:R-:W2:Y:S02]  /*12ae0*/  @!P0 SYNCS.PHASECHK.TRANS64 P0, [R2+URZ+0x32440], R7 ;  /* 0x03244007020085a7 */ /* 0x000ea4000800007f */
[----:B--2---:R-:W-:Y:S05]  /*12af0*/  @!P0 BRA `(.L_x_4231) ;  /* 0xfffffffc00f08947 */ /* 0x004fea000383ffff */
[----:B------:R-:W-:Y:S05]  /*12b00*/  BRA `(.L_x_4284) ;  /* 0xffffffd800fc7947 */ /* 0x000fea000383ffff */
.L_x_4233:
[----:B0-----:R0:W2:Y:S02]  /*12b10*/  SYNCS.PHASECHK.TRANS64.TRYWAIT P1, [R2+URZ+0x32460], R7 ;  /* 0x03246007020075a7 */ /* 0x0010a4000802017f */
[----:B--2---:R-:W-:Y:S05]  /*12b20*/  @!P1 NANOSLEEP.SYNCS 0x989680 ;  /* 0x009896800000995d */ /* 0x004fea0003900000 */
[----:B------:R-:W2:Y:S02]  /*12b30*/  @!P1 SYNCS.PHASECHK.TRANS64 P1, [R2+URZ+0x32460], R7 ;  /* 0x03246007020095a7 */ /* 0x000ea4000802007f */
[----:B--2---:R-:W-:Y:S05]  /*12b40*/  @!P1 BRA `(.L_x_4233) ;  /* 0xfffffffc00f09947 */ /* 0x004fea000383ffff */
[----:B------:R-:W-:Y:S05]  /*12b50*/  BRA `(.L_x_4285) ;  /* 0xffffffdc00687947 */ /* 0x000fea000383ffff */
.L_x_4238:
[----:B--2---:R2:W3:Y:S02]  /*12b60*/  SYNCS.PHASECHK.TRANS64.TRYWAIT P0, [R2+URZ+0x32440], R3 ;  /* 0x03244003020075a7 */ /* 0x0044e4000800017f */
[----:B---3--:R-:W-:Y:S05]  /*12b70*/  @!P0 NANOSLEEP.SYNCS 0x989680 ;  /* 0x009896800000895d */ /* 0x008fea0003900000 */
[----:B------:R-:W3:Y:S02]  /*12b80*/  @!P0 SYNCS.PHASECHK.TRANS64 P0, [R2+URZ+0x32440], R3 ;  /* 0x03244003020085a7 */ /* 0x000ee4000800007f */
[----:B---3--:R-:W-:Y:S05]  /*12b90*/  @!P0 BRA `(.L_x_4238) ;  /* 0xfffffffc00f08947 */ /* 0x008fea000383ffff */
[----:B------:R-:W-:Y:S05]  /*12ba0*/  BRA `(.L_x_4286) ;  /* 0xffffffe000947947 */ /* 0x000fea000383ffff */
.L_x_4240:
[----:B0-----:R0:W1:Y:S02]  /*12bb0*/  SYNCS.PHASECHK.TRANS64.TRYWAIT P1, [R2+URZ+0x32460], R3 ;  /* 0x03246003020075a7 */ /* 0x001064000802017f */
[----:B-1----:R-:W-:Y:S05]  /*12bc0*/  @!P1 NANOSLEEP.SYNCS 0x989680 ;  /* 0x009896800000995d */ /* 0x002fea0003900000 */
[----:B------:R-:W1:Y:S02]  /*12bd0*/  @!P1 SYNCS.PHASECHK.TRANS64 P1, [R2+URZ+0x32460], R3 ;  /* 0x03246003020095a7 */ /* 0x000e64000802007f */
[----:B-1----:R-:W-:Y:S05]  /*12be0*/  @!P1 BRA `(.L_x_4240) ;  /* 0xfffffffc00f09947 */ /* 0x002fea000383ffff */
[----:B------:R-:W-:Y:S05]  /*12bf0*/  BRA `(.L_x_4287) ;  /* 0xffffffe400047947 */ /* 0x000fea000383ffff */
.L_x_4245:
        /* <DEDUP_REMOVED lines=8> */
.L_x_4289:
[----:B------:R-:W-:Y:S05]  /*12c80*/  BSYNC B0 ;  /* 0x0000000000007941 */ /* 0x000fea0003800000 */
.L_x_4288:
        /* <DEDUP_REMOVED lines=8> */
.L_x_4290:
[----:B------:R-:W-:Y:S01]  /*12d10*/  IMAD.MOV.U32 R7, RZ, RZ, R14 ;  /* 0x000000ffff077224 */ /* 0x000fe200078e000e */
[----:B------:R-:W-:Y:S06]  /*12d20*/  BRA `(.L_x_4291) ;  /* 0xffffffe400fc7947 */ /* 0x000fec000383ffff */
.L_x_4248:
[----:B------:R-:W-:Y:S01]  /*12d30*/  BSSY B0, `(.L_x_4292) ;  /* 0x0000008000007945 */ /* 0x000fe20003800000 */
[----:B-----5:R-:W-:Y:S01]  /*12d40*/  MOV R13, R17 ;  /* 0x00000011000d7202 */ /* 0x020fe20000000f00 */
[----:B------:R-:W-:Y:S02]  /*12d50*/  IMAD.MOV.U32 R12, RZ, RZ, 0x1 ;  /* 0x00000001ff0c7424 */ /* 0x000fe400078e00ff */
[----:B------:R-:W-:Y:S02]  /*12d60*/  IMAD.MOV.U32 R11, RZ, RZ, RZ ;  /* 0x000000ffff0b7224 */ /* 0x000fe400078e00ff */
[----:B------:R-:W-:-:S07]  /*12d70*/  IMAD.MOV.U32 R15, RZ, RZ, -0x1 ;  /* 0xffffffffff0f7424 */ /* 0x000fce00078e00ff */
[----:B01234-:R-:W-:Y:S05]  /*12d80*/  WARPSYNC.COLLECTIVE R15, `(.L_x_4293) ;  /* 0x000000000f087348 */ /* 0x01ffea0003c00000 */
[----:B------:R0:W0:Y:S02]  /*12d90*/  SHFL.UP P6, R14, R13, R12, R11 ;  /* 0x0400000c0d0e7389 */ /* 0x00002400000c000b */
[----:B01234-:R-:W-:Y:S01]  /*12da0*/  ENDCOLLECTIVE ;  /* 0x000000000000791b */ /* 0x01ffe20003800000 */
.L_x_4293:
[----:B------:R-:W-:Y:S05]  /*12db0*/  BSYNC B0 ;  /* 0x0000000000007941 */ /* 0x000fea0003800000 */
.L_x_4292:
        /* <DEDUP_REMOVED lines=10> */
.L_x_4294:
        /* <DEDUP_REMOVED lines=8> */
.L_x_4295:
        /* <DEDUP_REMOVED lines=8> */
.L_x_4296:
        /* <DEDUP_REMOVED lines=8> */
.L_x_4297:
        /* <DEDUP_REMOVED lines=8> */
.L_x_4298:
[----:B------:R-:W-:Y:S05]  /*13060*/  BRA `(.L_x_4299) ;  /* 0xffffffe400c47947 */ /* 0x000fea000383ffff */
.L_x_4253:
[----:B------:R-:W-:Y:S01]  /*13070*/  BSSY B0, `(.L_x_4300) ;  /* 0x0000008000007945 */ /* 0x000fe20003800000 */
[----:B-----5:R-:W-:Y:S01]  /*13080*/  IMAD.MOV.U32 R13, RZ, RZ, R17 ;  /* 0x000000ffff0d7224 */ /* 0x020fe200078e0011 */
[----:B------:R-:W-:Y:S01]  /*13090*/  MOV R15, 0xffffffff ;  /* 0xffffffff000f7802 */ /* 0x000fe20000000f00 */
[----:B------:R-:W-:Y:S02]  /*130a0*/  IMAD.MOV.U32 R12, RZ, RZ, 0x1 ;  /* 0x00000001ff0c7424 */ /* 0x000fe400078e00ff */
[----:B------:R-:W-:-:S07]  /*130b0*/  IMAD.MOV.U32 R11, RZ, RZ, RZ ;  /* 0x000000ffff0b7224 */ /* 0x000fce00078e00ff */
[----:B0-2---:R-:W-:Y:S05]  /*130c0*/  WARPSYNC.COLLECTIVE R15, `(.L_x_4301) ;  /* 0x000000000f087348 */ /* 0x005fea0003c00000 */
[----:B------:R1:W3:Y:S02]  /*130d0*/  SHFL.UP P6, R14, R13, R12, R11 ;  /* 0x0400000c0d0e7389 */ /* 0x0002e400000c000b */
[----:B0123--:R-:W-:Y:S01]  /*130e0*/  ENDCOLLECTIVE ;  /* 0x000000000000791b */ /* 0x00ffe20003800000 */
.L_x_4301:
[----:B------:R-:W-:Y:S05]  /*130f0*/  BSYNC B0 ;  /* 0x0000000000007941 */ /* 0x000fea0003800000 */
.L_x_4300:
        /* <DEDUP_REMOVED lines=10> */
.L_x_4302:
        /* <DEDUP_REMOVED lines=8> */
.L_x_4303:
        /* <DEDUP_REMOVED lines=8> */
.L_x_4304:
        /* <DEDUP_REMOVED lines=8> */
.L_x_4305:
        /* <DEDUP_REMOVED lines=8> */
.L_x_4306:
[----:B------:R-:W-:Y:S05]  /*133a0*/  BRA `(.L_x_4307) ;  /* 0xffffffe400ac7947 */ /* 0x000fea000383ffff */
.L_x_4255:
[----:B------:R-:W-:Y:S01]  /*133b0*/  BSSY B0, `(.L_x_4308) ;  /* 0x0000006000007945 */ /* 0x000fe20003800000 */
[----:B------:R-:W-:Y:S01]  /*133c0*/  PLOP3.LUT P6, PT, P6, PT, PT, 0x8, 0x0 ;  /* 0x000000000000781c */ /* 0x000fe200037ce170 */
[----:B------:R-:W-:-:S12]  /*133d0*/  IMAD.MOV.U32 R15, RZ, RZ, -0x1 ;  /* 0xffffffffff0f7424 */ /* 0x000fd800078e00ff */
[----:B0-----:R-:W-:Y:S05]  /*133e0*/  WARPSYNC.COLLECTIVE R15, `(.L_x_4309) ;  /* 0x000000000f087348 */ /* 0x001fea0003c00000 */
[----:B------:R-:W-:Y:S01]  /*133f0*/  VOTE.ANY R14, PT, P6 ;  /* 0x00000000000e7806 */ /* 0x000fe200030e0100 */
[----:B0-----:R-:W-:Y:S06]  /*13400*/  ENDCOLLECTIVE ;  /* 0x000000000000791b */ /* 0x001fec0003800000 */
.L_x_4309:
[----:B------:R-:W-:Y:S05]  /*13410*/  BSYNC B0 ;  /* 0x0000000000007941 */ /* 0x000fea0003800000 */
.L_x_4308:
        /* <DEDUP_REMOVED lines=9> */
.L_x_4310:
[----:B------:R-:W-:Y:S01]  /*134b0*/  MOV R17, R14 ;  /* 0x0000000e00117202 */ /* 0x000fe20000000f00 */
[----:B------:R-:W-:Y:S06]  /*134c0*/  BRA `(.L_x_4311) ;  /* 0xffffffe4009c7947 */ /* 0x000fec000383ffff */
.L_x_4257:
[----:B------:R-:W-:Y:S01]  /*134d0*/  BSSY B0, `(.L_x_4312) ;  /* 0x0000007000007945 */ /* 0x000fe20003800000 */
[----:B------:R-:W-:Y:S02]  /*134e0*/  IMAD.MOV.U32 R13, RZ, RZ, R2 ;  /* 0x000000ffff0d7224 */ /* 0x000fe400078e0002 */
[----:B------:R-:W-:Y:S02]  /*134f0*/  IMAD.MOV.U32 R11, RZ, RZ, 0x1f ;  /* 0x0000001fff0b7424 */ /* 0x000fe400078e00ff */
[----:B------:R-:W-:-:S07]  /*13500*/  IMAD.MOV.U32 R15, RZ, RZ, -0x1 ;  /* 0xffffffffff0f7424 */ /* 0x000fce00078e00ff */
[----:B012---:R-:W-:Y:S05]  /*13510*/  WARPSYNC.COLLECTIVE R15, `(.L_x_4313) ;  /* 0x000000000f087348 */ /* 0x007fea0003c00000 */
[----:B------:R3:W4:Y:S02]  /*13520*/  SHFL.IDX P6, R14, R13, R12, R11 ;  /* 0x0000000c0d0e7389 */ /* 0x00072400000c000b */
[----:B01234-:R-:W-:Y:S01]  /*13530*/  ENDCOLLECTIVE ;  /* 0x000000000000791b */ /* 0x01ffe20003800000 */
.L_x_4313:
[----:B------:R-:W-:Y:S05]  /*13540*/  BSYNC B0 ;  /* 0x0000000000007941 */ /* 0x000fea0003800000 */
.L_x_4312:
[----:B------:R-:W-:Y:S01]  /*13550*/  IMAD.MOV.U32 R7, RZ, RZ, R14 ;  /* 0x000000ffff077224 */ /* 0x000fe200078e000e */
[----:B------:R-:W-:Y:S06]  /*13560*/  BRA `(.L_x_4256) ;  /* 0xffffffe400907947 */ /* 0x000fec000383ffff */
.L_x_4260:
[----:B-1----:R1:W3:Y:S02]  /*13570*/  SYNCS.PHASECHK.TRANS64.TRYWAIT P0, [R0+URZ+0x32420], R3 ;  /* 0x03242003000075a7 */ /* 0x0022e4000800017f */
[----:B---3--:R-:W-:Y:S05]  /*13580*/  @!P0 NANOSLEEP.SYNCS 0x989680 ;  /* 0x009896800000895d */ /* 0x008fea0003900000 */
[----:B------:R-:W3:Y:S02]  /*13590*/  @!P0 SYNCS.PHASECHK.TRANS64 P0, [R0+URZ+0x32420], R3 ;  /* 0x03242003000085a7 */ /* 0x000ee4000800007f */
[----:B---3--:R-:W-:Y:S05]  /*135a0*/  @!P0 BRA `(.L_x_4260) ;  /* 0xfffffffc00f08947 */ /* 0x008fea000383ffff */
[----:B------:R-:W-:Y:S05]  /*135b0*/  BRA `(.L_x_4314) ;  /* 0xffffffec00047947 */ /* 0x000fea000383ffff */
.L_x_4261:
[----:B--2---:R-:W2:Y:S01]  /*135c0*/  S2R R2, SR_TID.X ;  /* 0x0000000000027919 */ /* 0x004ea20000002100 */
        /* <DEDUP_REMOVED lines=10> */
.L_x_4316:
[----:B------:R-:W-:Y:S05]  /*13670*/  BSYNC B0 ;  /* 0x0000000000007941 */ /* 0x000fea0003800000 */
.L_x_4315:
[----:B------:R-:W-:Y:S05]  /*13680*/  BRA `(.L_x_4317) ;  /* 0xffffffe800e87947 */ /* 0x000fea000383ffff */
.L_x_4264:
[----:B------:R-:W-:Y:S01]  /*13690*/  BSSY B1, `(.L_x_4318) ;  /* 0x0000006000017945 */ /* 0x000fe20003800000 */
[----:B------:R-:W-:-:S07]  /*136a0*/  IMAD.MOV.U32 R15, RZ, RZ, -0x1 ;  /* 0xffffffffff0f7424 */ /* 0x000fce00078e00ff */
[----:B012---:R-:W-:Y:S05]  /*136b0*/  WARPSYNC.COLLECTIVE R15, `(.L_x_4319) ;  /* 0x000000000f0c7348 */ /* 0x007fea0003c00000 */
[----:B------:R-:W-:Y:S02]  /*136c0*/  ELECT P6, UR62, PT ;  /* 0x00000000003e782f */ /* 0x000fe400038c0000 */
[----:B------:R-:W-:Y:S01]  /*136d0*/  MOV R14, UR62 ;  /* 0x0000003e000e7c02 */ /* 0x000fe20008000f00 */
[----:B012---:R-:W-:Y:S10]  /*136e0*/  ENDCOLLECTIVE ;  /* 0x000000000000791b */ /* 0x007ff40003800000 */
.L_x_4319:
[----:B------:R-:W-:Y:S05]  /*136f0*/  BSYNC B1 ;  /* 0x0000000000017941 */ /* 0x000fea0003800000 */
.L_x_4318:
[----:B------:R-:W-:Y:S05]  /*13700*/  BRA `(.L_x_4320) ;  /* 0xffffffe800e07947 */ /* 0x000fea000383ffff */
.L_x_4266:
[----:B-1----:R1:W2:Y:S02]  /*13710*/  SYNCS.PHASECHK.TRANS64.TRYWAIT P0, [R6+URZ], R5 ;  /* 0x00000005060075a7 */ /* 0x0022a4000800017f */
[----:B--2---:R-:W-:Y:S05]  /*13720*/  @!P0 NANOSLEEP.SYNCS 0x989680 ;  /* 0x009896800000895d */ /* 0x004fea0003900000 */
[----:B------:R-:W2:Y:S02]  /*13730*/  @!P0 SYNCS.PHASECHK.TRANS64 P0, [R6+URZ], R5 ;  /* 0x00000005060085a7 */ /* 0x000ea4000800007f */
[----:B--2---:R-:W-:Y:S05]  /*13740*/  @!P0 BRA `(.L_x_4266) ;  /* 0xfffffffc00f08947 */ /* 0x004fea000383ffff */
[----:B------:R-:W-:Y:S05]  /*13750*/  BRA `(.L_x_4321) ;  /* 0xffffffec00247947 */ /* 0x000fea000383ffff */
.L_x_4267:
[----:B--2---:R2:W3:Y:S02]  /*13760*/  SYNCS.PHASECHK.TRANS64.TRYWAIT P0, [R7+URZ], R2 ;  /* 0x00000002070075a7 */ /* 0x0044e4000800017f */
[----:B---3--:R-:W-:Y:S05]  /*13770*/  @!P0 NANOSLEEP.SYNCS 0x989680 ;  /* 0x009896800000895d */ /* 0x008fea0003900000 */
[----:B------:R-:W3:Y:S02]  /*13780*/  @!P0 SYNCS.PHASECHK.TRANS64 P0, [R7+URZ], R2 ;  /* 0x00000002070085a7 */ /* 0x000ee4000800007f */
[----:B---3--:R-:W-:Y:S05]  /*13790*/  @!P0 BRA `(.L_x_4267) ;  /* 0xfffffffc00f08947 */ /* 0x008fea000383ffff */
[----:B------:R-:W-:Y:S05]  /*137a0*/  BRA `(.L_x_4322) ;  /* 0xffffffec00187947 */ /* 0x000fea000383ffff */
.L_x_4269:
[----:B---3--:R3:W4:Y:S02]  /*137b0*/  SYNCS.PHASECHK.TRANS64.TRYWAIT P0, [R4+URZ], R5 ;  /* 0x00000005040075a7 */ /* 0x008724000800017f */
[----:B----4-:R-:W-:Y:S05]  /*137c0*/  @!P0 NANOSLEEP.SYNCS 0x989680 ;  /* 0x009896800000895d */ /* 0x010fea0003900000 */
[----:B------:R-:W4:Y:S02]  /*137d0*/  @!P0 SYNCS.PHASECHK.TRANS64 P0, [R4+URZ], R5 ;  /* 0x00000005040085a7 */ /* 0x000f24000800007f */
[----:B----4-:R-:W-:Y:S05]  /*137e0*/  @!P0 BRA `(.L_x_4269) ;  /* 0xfffffffc00f08947 */ /* 0x010fea000383ffff */
[----:B------:R-:W-:Y:S05]  /*137f0*/  BRA `(.L_x_4323) ;  /* 0xffffffec00207947 */ /* 0x000fea000383ffff */
.L_x_4324:
        /* <DEDUP_REMOVED lines=16> */
.L_x_4733:


//--------------------- .text._ZN7cutlass13device_kernelIN5flash11enable_sm90INS1_16FlashAttnFwdSm90INS1_25CollectiveMainloopFwdSm90ILi2EN4cute5tupleIJNS5_1CILi1EEES8_S8_EEENS6_IJNS7_ILi128EEENS7_ILi96EEENS7_ILi64EEEEEELi256ENS_10bfloat16_tEfNS_4arch4Sm90ELb1ELb0ELb1ELb1ELb0ELb1ELb1ELb1ELb0ELb0ELb0ELb0EEENS1_21CollectiveEpilogueFwdINS6_IJSA_NS7_ILi256EEESB_EEES9_SE_SG_Li256ELb1ELb0ELb0ELb0EEENS1_36VarlenDynamicPersistentTileSchedulerILi128ELi96ELi256ELi32ELb0ELb0ELb1ELb1ELb1ELb1EEEEEEEEEvNT_6ParamsE --------------------------
	.section	.text._ZN7cutlass13device_kernelIN5flash11enable_sm90INS1_16FlashAttnFwdSm90INS1_25CollectiveMainloopFwdSm90ILi2EN4cute5tupleIJNS5_1CILi1EEES8_S8_EEENS6_IJNS7_ILi128EEENS7_ILi96EEENS7_ILi64EEEEEELi256ENS_10bfloat16_tEfNS_4arch4Sm90ELb1ELb0ELb1ELb1ELb0ELb1ELb1ELb1ELb0ELb0ELb0ELb0EEENS1_21CollectiveEpilogueFwdINS6_IJSA_NS7_ILi256EEESB_EEES9_SE_SG_Li256ELb1ELb0ELb0ELb0EEENS1_36VarlenDynamicPersistentTileSchedulerILi128ELi96ELi256ELi32ELb0ELb0ELb1ELb1ELb1ELb1EEEEEEEEEvNT_6ParamsE,"ax",@progbits
	.align	128
.text._ZN7cutlass13device_kernelIN5flash11enable_sm90INS1_16FlashAttnFwdSm90INS1_25CollectiveMainloopFwdSm90ILi2EN4cute5tupleIJNS5_1CILi1EEES8_S8_EEENS6_IJNS7_ILi128EEENS7_ILi96EEENS7_ILi64EEEEEELi256ENS_10bfloat16_tEfNS_4arch4Sm90ELb1ELb0ELb1ELb1ELb0ELb1ELb1ELb1ELb0ELb0ELb0ELb0EEENS1_21CollectiveEpilogueFwdINS6_IJSA_NS7_ILi256EEESB_EEES9_SE_SG_Li256ELb1ELb0ELb0ELb0EEENS1_36VarlenDynamicPersistentTileSchedulerILi128ELi96ELi256ELi32ELb0ELb0ELb1ELb1ELb1ELb1EEEEEEEEEvNT_6ParamsE:
        .type           _ZN7cutlass13device_kernelIN5flash11enable_sm90INS1_16FlashAttnFwdSm90INS1_25CollectiveMainloopFwdSm90ILi2EN4cute5tupleIJNS5_1CILi1EEES8_S8_EEENS6_IJNS7_ILi128EEENS7_ILi96EEENS7_ILi64EEEEEELi256ENS_10bfloat16_tEfNS_4arch4Sm90ELb1ELb0ELb1ELb1ELb0ELb1ELb1ELb1ELb0ELb0ELb0ELb0EEENS1_21CollectiveEpilogueFwdINS6_IJSA_NS7_ILi256EEESB_EEES9_SE_SG_Li256ELb1ELb0ELb0ELb0EEENS1_36VarlenDynamicPersistentTileSchedulerILi128ELi96ELi256ELi32ELb0ELb0ELb1ELb1ELb1ELb1EEEEEEEEEvNT_6ParamsE,@function
        .size           _ZN7cutlass13device_kernelIN5flash11enable_sm90INS1_16FlashAttnFwdSm90INS1_25CollectiveMainloopFwdSm90ILi2EN4cute5tupleIJNS5_1CILi1EEES8_S8_EEENS6_IJNS7_ILi128EEENS7_ILi96EEENS7_ILi64EEEEEELi256ENS_10bfloat16_tEfNS_4arch4Sm90ELb1ELb0ELb1ELb1ELb0ELb1ELb1ELb1ELb0ELb0ELb0ELb0EEENS1_21CollectiveEpilogueFwdINS6_IJSA_NS7_ILi256EEESB_EEES9_SE_SG_Li256ELb1ELb0ELb0ELb0EEENS1_36VarlenDynamicPersistentTileSchedulerILi128ELi96ELi256ELi32ELb0ELb0ELb1ELb1ELb1ELb1EEEEEEEEEvNT_6ParamsE,(.L_x_4734 - _ZN7cutlass13device_kernelIN5flash11enable_sm90INS1_16FlashAttnFwdSm90INS1_25CollectiveMainloopFwdSm90ILi2EN4cute5tupleIJNS5_1CILi1EEES8_S8_EEENS6_IJNS7_ILi128EEENS7_ILi96EEENS7_ILi64EEEEEELi256ENS_10bfloat16_tEfNS_4arch4Sm90ELb1ELb0ELb1ELb1ELb0ELb1ELb1ELb1ELb0ELb0ELb0ELb0EEENS1_21CollectiveEpilogueFwdINS6_IJSA_NS7_ILi256EEESB_EEES9_SE_SG_Li256ELb1ELb0ELb0ELb0EEENS1_36VarlenDynamicPersistentTileSchedulerILi128ELi96ELi256ELi32ELb0ELb0ELb1ELb1ELb1ELb1EEEEEEEEEvNT_6ParamsE)
        .other          _ZN7cutlass13device_kernelIN5flash11enable_sm90INS1_16FlashAttnFwdSm90INS1_25CollectiveMainloopFwdSm90ILi2EN4cute5tupleIJNS5_1CILi1EEES8_S8_EEENS6_IJNS7_ILi128EEENS7_ILi96EEENS7_ILi64EEEEEELi256ENS_10bfloat16_tEfNS_4arch4Sm90ELb1ELb0ELb1ELb1ELb0ELb1ELb1ELb1ELb0ELb0ELb0ELb0EEENS1_21CollectiveEpilogueFwdINS6_IJSA_NS7_ILi256EEESB_EEES9_SE_SG_Li256ELb1ELb0ELb0ELb0EEENS1_36VarlenDynamicPersistentTileSchedulerILi128ELi96ELi256ELi32ELb0ELb0ELb1ELb1ELb1ELb1EEEEEEEEEvNT_6ParamsE,@"STO_CUDA_ENTRY STV_DEFAULT"
_ZN7cutlass13device_kernelIN5flash11enable_sm90INS1_16FlashAttnFwdSm90INS1_25CollectiveMainloopFwdSm90ILi2EN4cute5tupleIJNS5_1CILi1EEES8_S8_EEENS6_IJNS7_ILi128EEENS7_ILi96EEENS7_ILi64EEEEEELi256ENS_10bfloat16_tEfNS_4arch4Sm90ELb1ELb0ELb1ELb1ELb0ELb1ELb1ELb1ELb0ELb0ELb0ELb0EEENS1_21CollectiveEpilogueFwdINS6_IJSA_NS7_ILi256EEESB_EEES9_SE_SG_Li256ELb1ELb0ELb0ELb0EEENS1_36VarlenDynamicPersistentTileSchedulerILi128ELi96ELi256ELi32ELb0ELb0ELb1ELb1ELb1ELb1EEEEEEEEEvNT_6ParamsE:
        /* <DEDUP_REMOVED lines=29> */
.L_x_4326:
[----:B------:R-:W-:Y:S05]  /*01d0*/  BSYNC B0 ;  /* 0x0000000000007941 */ /* 0x000fea0003800000 */
.L_x_4325:
[----:B------:R-:W-:Y:S01]  /*01e0*/  VOTEU.ANY UP0, P0 ;  /* 0x00000000003f7886 */ /* 0x000fe20000000100 */
[----:B------:R-:W0:Y:S01]  /*01f0*/  SHFL.IDX PT, R2, R0, RZ, 0x1f ;  /* 0x00001fff00027589 */ /* 0x000e2200000e0000 */
[----:B------:R-:W-:Y:S01]  /*0200*/  UMOV UR4, 0x1 ;  /* 0x0000000100047882 */ /* 0x000fe20000000000 */
[----:B------:R-:W-:Y:S01]  /*0210*/  UMOV UR7, 0x100 ;  /* 0x0000010000077882 */ /* 0x000fe20000000000 */
[----:B------:R-:W-:Y:S01]  /*0220*/  VOTEU.ANY UP1, P0 ;  /* 0x00000000003f7886 */ /* 0x000fe20000020100 */
[----:B------:R-:W1:Y:S01]  /*0230*/  @UP0 S2UR UR8, SR_CgaCtaId ;  /* 0x00000000000809c3 */ /* 0x000e620000008800 */
[----:B------:R-:W-:Y:S01]  /*0240*/  @UP0 UMOV UR6, 0x400 ;  /* 0x0000040000060882 */ /* 0x000fe20000000000 */
[----:B------:R-:W-:-:S04]  /*0250*/  @UP0 UIADD3 UR4, -UR4, 0x100000, URZ ;  /* 0x0010000004040890 */ /* 0x000fc8000fffe13f */
[----:B------:R-:W-:Y:S02]  /*0260*/  @UP0 USHF.L.U32 UR5, UR4, 0xb, URZ ;  /* 0x0000000b04050899 */ /* 0x000fe4000800063f */
[----:B------:R-:W-:Y:S01]  /*0270*/  @UP0 USHF.L.U32 UR4, UR4, 0x1, URZ ;  /* 0x0000000104040899 */ /* 0x000fe2000800063f */
[----:B------:R-:W-:Y:S01]  /*0280*/  SHF.R.U32.HI R3, RZ, 0x7, R3 ;  /* 0x00000007ff037819 */ /* 0x000fe20000011603 */
[----:B------:R-:W-:Y:S01]  /*0290*/  VOTEU.ANY UP2, P0 ;  /* 0x00000000003f7886 */ /* 0x000fe20000040100 */
[----:B0-----:R-:W-:-:S03]  /*02a0*/  ISETP.NE.AND P1, PT, R2, RZ, PT ;  /* 0x000000ff0200720c */ /* 0x001fc60003f25270 */
[----:B------:R0:W2:Y:S01]  /*02b0*/  SHFL.IDX PT, R2, R3, RZ, 0x1f ;  /* 0x00001fff03027589 */ /* 0x0000a200000e0000 */
[----:B-1----:R-:W-:Y:S02]  /*02c0*/  @UP0 ULEA UR8, UR8, UR6, 0x18 ;  /* 0x0000000608080291 */ /* 0x002fe4000f8ec03f */
[----:B------:R-:W-:-:S04]  /*02d0*/  @UP0 UIADD3 UR6, -UR7, 0x100000, URZ ;  /* 0x0010000007060890 */ /* 0x000fc8000fffe13f */
[----:B------:R-:W-:Y:S02]  /*02e0*/  @UP0 USHF.L.U32 UR7, UR6, 0xb, URZ ;  /* 0x0000000b06070899 */ /* 0x000fe4000800063f */
[----:B------:R-:W-:Y:S01]  /*02f0*/  @UP0 USHF.L.U32 UR6, UR6, 0x1, URZ ;  /* 0x0000000106060899 */ /* 0x000fe2000800063f */
[----:B------:R-:W-:Y:S01]  /*0300*/  VOTEU.ANY UP0, P0 ;  /* 0x00000000003f7886 */ /* 0x000fe20000000100 */
[----:B------:R-:W1:Y:S04]  /*0310*/  FENCE.VIEW.ASYNC.S ;  /* 0x00000000000073c6 */ /* 0x000e680000000000 */
[----:B-1----:R0:W1:Y:S01]  /*0320*/  @UP0 SYNCS.EXCH.64 URZ, [UR8+0x32400], UR4 ;  /* 0x03240004083f05b2 */ /* 0x0020620008000100 */
[----:B------:R0:W3:Y:S05]  /*0330*/  @UP1 SYNCS.EXCH.64 URZ, [UR8+0x32410], UR4 ;  /* 0x03241004083f15b2 */ /* 0x0000ea0008000100 */
[----:B------:R0:W4:Y:S02]  /*0340*/  @UP2 SYNCS.EXCH.64 URZ, [UR8+0x32420], UR6 ;  /* 0x03242006083f25b2 */ /* 0x0001240008000100 */
        /* <DEDUP_REMOVED lines=19> */
.L_x_4327:
        /* <DEDUP_REMOVED lines=22> */
.L_x_4328:
        /* <DEDUP_REMOVED lines=18> */
.L_x_4329:
        /* <DEDUP_REMOVED lines=22> */
.L_x_4330:
        /* <DEDUP_REMOVED lines=22> */
.L_x_4331:
        /* <DEDUP_REMOVED lines=9> */
.L_x_4334:
        /* <DEDUP_REMOVED lines=19> */
[----:B------:R-:W3:Y:S01]  /*0b80*/  LDL.LU R16, [R1+0x34] ;  /* 0x0000340001107983 */ /* 0x000ee20000300800 */
[----:B--2---:R-:W0:Y:S02]  /*0b90*/  S2R R2, SR_TID.X ;  /* 0x0000000000027919 */ /* 0x004e240000002100 */
[----:B0-----:R-:W-:-:S05]  /*0ba0*/  VIADD R20, R2, 0xffffff80 ;  /* 0xffffff8002147836 */ /* 0x001fca0000000000 */
[----:B------:R-:W-:-:S04]  /*0bb0*/  SHF.R.S32.HI R0, RZ, 0x1f, R20 ;  /* 0x0000001fff007819 */ /* 0x000fc80000011414 */
[----:B------:R-:W-:-:S04]  /*0bc0*/  LEA.HI R2, R0, R20, RZ, 0x7 ;  /* 0x0000001400027211 */ /* 0x000fc800078f38ff */
[----:B------:R-:W-:-:S05]  /*0bd0*/  LOP3.LUT R3, R2, 0xffffff80, RZ, 0xc0, !PT ;  /* 0xffffff8002037812 */ /* 0x000fca00078ec0ff */
[----:B------:R-:W-:-:S05]  /*0be0*/  IMAD.IADD R11, R20, 0x1, -R3 ;  /* 0x00000001140b7824 */ /* 0x000fca00078e0a03 */
[----:B------:R-:W-:-:S04]  /*0bf0*/  SHF.R.S32.HI R6, RZ, 0x1f, R11 ;  /* 0x0000001fff067819 */ /* 0x000fc8000001140b */
[----:B------:R-:W-:-:S04]  /*0c00*/  LEA.HI R7, R6, R11, RZ, 0x2 ;  /* 0x0000000b06077211 */ /* 0x000fc800078f10ff */
[--C-:B------:R-:W-:Y:S02]  /*0c10*/  SHF.R.S32.HI R8, RZ, 0x2, R7.reuse ;  /* 0x00000002ff087819 */ /* 0x100fe40000011407 */
[----:B------:R-:W-:Y:S02]  /*0c20*/  SHF.R.S32.HI R5, RZ, 0x1f, R7 ;  /* 0x0000001fff057819 */ /* 0x000fe40000011407 */
[----:B------:R-:W-:Y:S02]  /*0c30*/  LEA.HI R3, R0, R20, RZ, 0x4 ;  /* 0x0000001400037211 */ /* 0x000fe400078f20ff */
[----:B------:R-:W-:Y:S02]  /*0c40*/  LEA.HI R9, R5, R8, RZ, 0x3 ;  /* 0x0000000805097211 */ /* 0x000fe400078f18ff */
[----:B------:R-:W-:Y:S02]  /*0c50*/  SHF.R.S32.HI R4, RZ, 0x4, R3 ;  /* 0x00000004ff047819 */ /* 0x000fe40000011403 */
[----:B------:R-:W-:-:S02]  /*0c60*/  LOP3.LUT R9, R9, 0xfffffff8, RZ, 0xc0, !PT ;  /* 0xfffffff809097812 */ /* 0x000fc400078ec0ff */
[----:B------:R-:W-:-:S03]  /*0c70*/  LEA.HI R5, R3, R4, RZ, 0x1 ;  /* 0x0000000403057211 */ /* 0x000fc600078f08ff */
[----:B------:R-:W-:Y:S01]  /*0c80*/  IMAD.IADD R9, R8, 0x1, -R9 ;  /* 0x0000000108097824 */ /* 0x000fe200078e0a09 */
[-C--:B------:R-:W-:Y:S02]  /*0c90*/  LEA.HI R8, R0, R20.reuse, RZ, 0x2 ;  /* 0x0000001400087211 */ /* 0x080fe400078f10ff */
[----:B------:R-:W-:Y:S02]  /*0ca0*/  LEA.HI R6, R6, R11, RZ, 0x5 ;  /* 0x0000000b06067211 */ /* 0x000fe400078f28ff */
[----:B------:R-:W-:Y:S02]  /*0cb0*/  LOP3.LUT R5, R5, 0x1ffffffe, RZ, 0xc0, !PT ;  /* 0x1ffffffe05057812 */ /* 0x000fe400078ec0ff */
[----:B------:R-:W-:Y:S02]  /*0cc0*/  SHF.R.S32.HI R18, RZ, 0x2, R8 ;  /* 0x00000002ff127819 */ /* 0x000fe40000011408 */
[----:B------:R-:W-:Y:S01]  /*0cd0*/  SHF.R.S32.HI R6, RZ, 0x5, R6 ;  /* 0x00000005ff067819 */ /* 0x000fe20000011406 */
[----:B------:R-:W-:Y:S01]  /*0ce0*/  IMAD.IADD R5, R4, 0x1, -R5 ;  /* 0x0000000104057824 */ /* 0x000fe200078e0a05 */
[----:B------:R-:W-:Y:S01]  /*0cf0*/  LEA.HI R4, R0, R20, RZ, 0x5 ;  /* 0x0000001400047211 */ /* 0x000fe200078f28ff */
[----:B------:R-:W-:-:S02]  /*0d00*/  VIADD R12, R18, 0x40 ;  /* 0x00000040120c7836 */ /* 0x000fc40000000000 */
[----:B------:R-:W-:Y:S01]  /*0d10*/  IMAD R9, R6, 0x10, R9 ;  /* 0x0000001006097824 */ /* 0x000fe200078e0209 */
[----:B------:R-:W-:Y:S02]  /*0d20*/  LOP3.LUT R6, R8, 0xfffffffc, RZ, 0xc0, !PT ;  /* 0xfffffffc08067812 */ /* 0x000fe400078ec0ff */
[----:B------:R-:W-:Y:S02]  /*0d30*/  SHF.R.S32.HI R22, RZ, 0x5, R4 ;  /* 0x00000005ff167819 */ /* 0x000fe40000011404 */
[----:B------:R-:W-:Y:S02]  /*0d40*/  SHF.R.S32.HI R4, RZ, 0x1f, R12 ;  /* 0x0000001fff047819 */ /* 0x000fe4000001140c */
[----:B------:R-:W-:Y:S02]  /*0d50*/  SHF.R.S32.HI R19, RZ, 0x7, R2 ;  /* 0x00000007ff137819 */ /* 0x000fe40000011402 */
[----:B------:R-:W-:Y:S01]  /*0d60*/  LOP3.LUT R3, R3, 0x3fffff0, RZ, 0xc0, !PT ;  /* 0x03fffff003037812 */ /* 0x000fe200078ec0ff */
[----:B------:R-:W-:Y:S01]  /*0d70*/  IMAD.IADD R21, R20, 0x1, -R6 ;  /* 0x0000000114157824 */ /* 0x000fe200078e0a06 */
[----:B------:R-:W-:Y:S01]  /*0d80*/  LEA.HI R10, R4, R12, RZ, 0x3 ;  /* 0x0000000c040a7211 */ /* 0x000fe200078f18ff */
[----:B------:R-:W-:Y:S01]  /*0d90*/  IMAD.SHL.U32 R6, R12, 0x40, RZ ;  /* 0x000000400c067824 */ /* 0x000fe200078e00ff */
[----:B------:R-:W-:Y:S01]  /*0da0*/  LEA.HI R2, R2, R19, RZ, 0x1 ;  /* 0x0000001302027211 */ /* 0x000fe200078f08ff */
[----:B------:R-:W-:-:S02]  /*0db0*/  IMAD.IADD R3, R20, 0x1, -R3 ;  /* 0x0000000114037824 */ /* 0x000fc400078e0a03 */
[----:B------:R-:W-:Y:S01]  /*0dc0*/  IMAD.SHL.U32 R4, R21, 0x8, RZ ;  /* 0x0000000815047824 */ /* 0x000fe200078e00ff */
[----:B------:R-:W-:Y:S01]  /*0dd0*/  LOP3.LUT R2, R2, 0x3fffffe, RZ, 0xc0, !PT ;  /* 0x03fffffe02027812 */ /* 0x000fe200078ec0ff */
[----:B------:R-:W-:Y:S01]  /*0de0*/  IMAD.SHL.U32 R10, R10, 0x40, RZ ;  /* 0x000000400a0a7824 */ /* 0x000fe200078e00ff */
[----:B------:R-:W-:Y:S01]  /*0df0*/  LOP3.LUT R21, R6, 0x1c0, RZ, 0xc0, !PT ;  /* 0x000001c006157812 */ /* 0x000fe200078ec0ff */
[----:B------:R-:W-:Y:S01]  /*0e00*/  IMAD R6, R22, 0x10, R3 ;  /* 0x0000001016067824 */ /* 0x000fe200078e0203 */
[----:B------:R-:W-:Y:S01]  /*0e10*/  LEA.HI R0, R0, R20, RZ, 0x3 ;  /* 0x0000001400007211 */ /* 0x000fe200078f18ff */
[----:B------:R-:W-:Y:S01]  /*0e20*/  IMAD.IADD R2, R19, 0x1, -R2 ;  /* 0x0000000113027824 */ /* 0x000fe200078e0a02 */
[----:B------:R-:W-:Y:S01]  /*0e30*/  LOP3.LUT R4, R21, 0x38, R4, 0xf8, !PT ;  /* 0x0000003815047812 */ /* 0x000fe200078ef804 */
[----:B------:R-:W-:Y:S01]  /*0e40*/  IMAD R6, R6, 0x8, R5 ;  /* 0x0000000806067824 */ /* 0x000fe200078e0205 */
[----:B------:R-:W-:Y:S02]  /*0e50*/  SHF.R.U32.HI R3, RZ, 0x3, R21 ;  /* 0x00000003ff037819 */ /* 0x000fe40000011615 */
[----:B------:R-:W-:-:S02]  /*0e60*/  LOP3.LUT R10, R10, 0xfffffe00, RZ, 0xc0, !PT ;  /* 0xfffffe000a0a7812 */ /* 0x000fc400078ec0ff */
[----:B------:R-:W-:Y:S01]  /*0e70*/  SHF.R.S32.HI R5, RZ, 0x1f, R8 ;  /* 0x0000001fff057819 */ /* 0x000fe20000011408 */
[----:B------:R-:W-:Y:S01]  /*0e80*/  IMAD R2, R2, 0x40, R9 ;  /* 0x0000004002027824 */ /* 0x000fe200078e0209 */
[----:B------:R-:W-:Y:S02]  /*0e90*/  LOP3.LUT R4, R10, R4, R3, 0xf6, !PT ;  /* 0x000000040a047212 */ /* 0x000fe400078ef603 */
[----:B------:R-:W-:Y:S01]  /*0ea0*/  LOP3.LUT R3, R0, 0x1ffffff8, RZ, 0xc0, !PT ;  /* 0x1ffffff800037812 */ /* 0x000fe200078ec0ff */
[----:B------:R-:W-:Y:S01]  /*0eb0*/  STL [R1+0x3c], R10 ;  /* 0x00003c0a01007387 */ /* 0x000fe20000100800 */
[----:B------:R-:W-:Y:S02]  /*0ec0*/  LEA.HI R5, R5, R18, RZ, 0x3 ;  /* 0x0000001205057211 */ /* 0x000fe400078f18ff */
[----:B------:R-:W-:Y:S01]  /*0ed0*/  SHF.R.S32.HI R8, RZ, 0x3, R0 ;  /* 0x00000003ff087819 */ /* 0x000fe20000011400 */
[----:B------:R-:W-:Y:S01]  /*0ee0*/  STL [R1+0x14], R13 ;  /* 0x0000140d01007387 */ /* 0x000fe20000100800 */
[----:B------:R-:W-:Y:S01]  /*0ef0*/  IMAD.IADD R3, R20, 0x1, -R3 ;  /* 0x0000000114037824 */ /* 0x000fe200078e0a03 */
[----:B------:R-:W-:-:S02]  /*0f00*/  LOP3.LUT R5, R5, 0xfffffff8, RZ, 0xc0, !PT ;  /* 0xfffffff805057812 */ /* 0x000fc400078ec0ff */
[----:B------:R-:W-:Y:S04]  /*0f10*/  STL [R1+0x4c], R2 ;  /* 0x00004c0201007387 */ /* 0x000fe80000100800 */
[----:B------:R-:W-:Y:S04]  /*0f20*/  STL [R1+0x18], R14 ;  /* 0x0000180e01007387 */ /* 0x000fe80000100800 */
[----:B------:R-:W-:Y:S01]  /*0f30*/  STL [R1+0x1c], R15 ;  /* 0x00001c0f01007387 */ /* 0x000fe20000100800 */
[----:B------:R-:W-:-:S03]  /*0f40*/  LOP3.LUT R7, R7, 0x7ffffffc, RZ, 0xc0, !PT ;  /* 0x7ffffffc07077812 */ /* 0x000fc600078ec0ff */
[----:B------:R-:W-:Y:S01]  /*0f50*/  STL [R1+0x60], RZ ;  /* 0x000060ff01007387 */ /* 0x000fe20000100800 */
[----:B------:R-:W-:-:S03]  /*0f60*/  IMAD.IADD R0, R18, 0x1, -R5 ;  /* 0x0000000112007824 */ /* 0x000fc600078e0a05 */
[----:B------:R0:W-:Y:S01]  /*0f70*/  STL [R1+0x40], R8 ;  /* 0x0000400801007387 */ /* 0x0001e20000100800 */
[----:B------:R-:W-:Y:S02]  /*0f80*/  IMAD.IADD R5, R11, 0x1, -R7 ;  /* 0x000000010b057824 */ /* 0x000fe400078e0a07 */
[----:B0-----:R-:W-:Y:S01]  /*0f90*/  IMAD.SHL.U32 R8, R3, 0x8, RZ ;  /* 0x0000000803087824 */ /* 0x001fe200078e00ff */
[----:B------:R-:W-:Y:S01]  /*0fa0*/  SHF.R.S32.HI R3, RZ, 0x1f, R12 ;  /* 0x0000001fff037819 */ /* 0x000fe2000001140c */
[----:B------:R-:W-:-:S03]  /*0fb0*/  IMAD.SHL.U32 R3, R6, 0x8, RZ ;  /* 0x0000000806037824 */ /* 0x000fc600078e00ff */
[----:B------:R-:W-:Y:S04]  /*0fc0*/  STL [R1+0x24], R8 ;  /* 0x0000240801007387 */ /* 0x000fe80000100800 */
[----:B------:R0:W-:Y:S04]  /*0fd0*/  STL [R1+0x68], R0 ;  /* 0x0000680001007387 */ /* 0x0001e80000100800 */
[----:B------:R1:W-:Y:S01]  /*0fe0*/  STL [R1+0x48], R5 ;  /* 0x0000480501007387 */ /* 0x0003e20000100800 */
[----:B0-----:R-:W-:-:S05]  /*0ff0*/  IMAD R0, R4, 0x2, R17 ;  /* 0x0000000204007824 */ /* 0x001fca00078e0211 */
[----:B------:R1:W-:Y:S04]  /*1000*/  STL [R1+0x70], R0 ;  /* 0x0000700001007387 */ /* 0x0003e80000100800 */
[----:B------:R1:W-:Y:S01]  /*1010*/  STL [R1+0x74], R3 ;  /* 0x0000740301007387 */ /* 0x0003e20000100800 */
[----:B------:R-:W-:Y:S02]  /*1020*/  IMAD.MOV.U32 R22, RZ, RZ, RZ ;  /* 0x000000ffff167224 */ /* 0x000fe400078e00ff */
[----:B------:R-:W-:Y:S02]  /*1030*/  IMAD.MOV.U32 R19, RZ, RZ, RZ ;  /* 0x000000ffff137224 */ /* 0x000fe400078e00ff */
[----:B------:R-:W-:Y:S01]  /*1040*/  IMAD.MOV.U32 R2, RZ, RZ, RZ ;  /* 0x000000ffff027224 */ /* 0x000fe200078e00ff */
[----:B---3--:R-:W-:Y:S01]  /*1050*/  LOP3.LUT R232, R16, 0x1, RZ, 0xfc, !PT ;  /* 0x0000000110e87812 */ /* 0x008fe200078efcff */
[----:B-1----:R-:W-:-:S07]  /*1060*/  IMAD.MOV.U32 R16, RZ, RZ, RZ ;  /* 0x000000ffff107224 */ /* 0x002fce00078e00ff */
.L_x_4491:
[----:B------:R-:W2:Y:S01]  /*1070*/  LDL.LU R0, [R1+0x1c] ;  /* 0x00001c0001007983 */ /* 0x000ea20000300800 */
[----:B-1---5:R-:W2:Y:S01]  /*1080*/  LDC.64 R4, c[0x0][0xd60] ;  /* 0x00035800ff047b82 */ /* 0x022ea20000000a00 */
[----:B------:R-:W-:Y:S05]  /*1090*/  YIELD ;  /* 0x0000000000007946 */ /* 0x000fea0003800000 */
[----:B------:R-:W-:Y:S01]  /*10a0*/  ULDC.64 UR4, c[0x0][0xb20] ;  /* 0x0002c80000047ab9 */ /* 0x000fe20000000a00 */
[----:B------:R-:W-:Y:S01]  /*10b0*/  ULDC.64 UR8, c[0x0][0xb10] ;  /* 0x0002c40000087ab9 */ /* 0x000fe20000000a00 */
[----:B------:R-:W-:Y:S01]  /*10c0*/  ISETP.NE.U32.AND P1, PT, RZ, UR4, PT ;  /* 0x00000004ff007c0c */ /* 0x000fe2000bf25070 */
[----:B------:R-:W-:Y:S01]  /*10d0*/  ULDC.64 UR6, c[0x0][0xb00] ;  /* 0x0002c00000067ab9 */ /* 0x000fe20000000a00 */
[----:B--2---:R-:W-:-:S05]  /*10e0*/  IMAD.WIDE R4, R0, 0x4, R4 ;  /* 0x0000000400047825 */ /* 0x004fca00078e0204 */
[----:B------:R-:W2:Y:S01]  /*10f0*/  LDG.E R0, desc[UR52][R4.64] ;  /* 0x0000003404007981 */ /* 0x000ea2000c1e1900 */
[----:B------:R-:W-:Y:S01]  /*1100*/  ISETP.NE.AND.EX P1, PT, RZ, UR5, PT, P1 ;  /* 0x00000005ff007c0c */ /* 0x000fe2000bf25310 */
[----:B------:R-:W-:Y:S01]  /*1110*/  IMAD.MOV.U32 R27, RZ, RZ, RZ ;  /* 0x000000ffff1b7224 */ /* 0x000fe200078e00ff */
[----:B------:R-:W-:-:S04]  /*1120*/  ISETP.NE.U32.AND P0, PT, RZ, UR6, PT ;  /* 0x00000006ff007c0c */ /* 0x000fc8000bf05070 */
[----:B------:R-:W-:Y:S02]  /*1130*/  ISETP.NE.AND.EX P0, PT, RZ, UR7, PT, P0 ;  /* 0x00000007ff007c0c */ /* 0x000fe4000bf05300 */
[----:B--2---:R-:W-:Y:S01]  /*1140*/  SHF.R.S32.HI R3, RZ, 0x1f, R0 ;  /* 0x0000001fff037819 */ /* 0x004fe20000011400 */
[----:B------:R-:W-:Y:S04]  /*1150*/  STL [R1+0x5c], R0 ;  /* 0x00005c0001007387 */ /* 0x000fe80000100800 */
[C---:B---34-:R-:W-:Y:S01]  /*1160*/  @P1 LEA R6, P2, R0.reuse, UR4, 0x2 ;  /* 0x0000000400061c11 */ /* 0x058fe2000f8410ff */
[C---:B------:R-:W-:Y:S01]  /*1170*/  IMAD.SHL.U32 R29, R0.reuse, 0x4, RZ ;  /* 0x00000004001d7824 */ /* 0x040fe200078e00ff */
[C-C-:B------:R-:W-:Y:S01]  /*1180*/  SHF.L.U64.HI R28, R0.reuse, 0x2, R3.reuse ;  /* 0x00000002001c7819 */ /* 0x140fe20000010203 */
[----:B0-----:R0:W-:Y:S01]  /*1190*/  STL [R1+0x6c], R3 ;  /* 0x00006c0301007387 */ /* 0x0011e20000100800 */
[----:B------:R-:W-:-:S02]  /*11a0*/  @P1 LEA.HI.X R7, R0, UR5, R3, 0x2, P2 ;  /* 0x0000000500071c11 */ /* 0x000fc400090f1403 */
[----:B------:R-:W-:Y:S01]  /*11b0*/  ISETP.NE.U32.AND P2, PT, RZ, UR8, PT ;  /* 0x00000008ff007c0c */ /* 0x000fe2000bf45070 */
[----:B------:R-:W-:Y:S01]  /*11c0*/  ULDC UR4, c[0x0][0x288] ;  /* 0x0000a20000047ab9 */ /* 0x000fe20000000800 */
[C---:B------:R-:W-:Y:S01]  /*11d0*/  IADD3 R8, P3, R29.reuse, UR6, RZ ;  /* 0x000000061d087c10 */ /* 0x040fe2000ff7e0ff */
[----:B------:R1:W-:Y:S01]  /*11e0*/  STL [R1+0x54], R29 ;  /* 0x0000541d01007387 */ /* 0x0003e20000100800 */
[----:B------:R-:W-:Y:S01]  /*11f0*/  ISETP.NE.AND.EX P2, PT, RZ, UR9, PT, P2 ;  /* 0x00000009ff007c0c */ /* 0x000fe2000bf45320 */
[----:B0-----:R-:W-:Y:S01]  /*1200*/  IMAD.MOV.U32 R3, RZ, RZ, RZ ;  /* 0x000000ffff037224 */ /* 0x001fe200078e00ff */
[C---:B------:R-:W-:Y:S01]  /*1210*/  IADD3.X R9, R28.reuse, UR7, RZ, P3, !PT ;  /* 0x000000071c097c10 */ /* 0x040fe20009ffe4ff */
[----:B------:R-:W-:Y:S01]  /*1220*/  IMAD.U32 R10, RZ, RZ, UR4 ;  /* 0x00000004ff0a7e24 */ /* 0x000fe2000f8e00ff */
[----:B------:R-:W-:Y:S01]  /*1230*/  ULDC.64 UR4, c[0x0][0x3f8] ;  /* 0x0000fe0000047ab9 */ /* 0x000fe20000000a00 */
[----:B------:R1:W-:Y:S04]  /*1240*/  STL [R1+0x58], R28 ;  /* 0x0000581c01007387 */ /* 0x0003e80000100800 */
[----:B------:R1:W5:Y:S04]  /*1250*/  @P1 LDG.E R3, desc[UR52][R6.64] ;  /* 0x0000003406031981 */ /* 0x000368000c1e1900 */
[----:B------:R-:W-:Y:S01]  /*1260*/  @P2 IADD3 R4, P1, R29, UR8, RZ ;  /* 0x000000081d042c10 */ /* 0x000fe2000ff3e0ff */
[----:B------:R1:W5:Y:S03]  /*1270*/  @P0 LDG.E R27, desc[UR52][R8.64] ;  /* 0x00000034081b0981 */ /* 0x000366000c1e1900 */
[----:B------:R-:W-:-:S05]  /*1280*/  @P2 IADD3.X R5, R28, UR9, RZ, P1, !PT ;  /* 0x000000091c052c10 */ /* 0x000fca0008ffe4ff */
[----:B------:R-:W2:Y:S01]  /*1290*/  @P2 LDG.E R10, desc[UR52][R4.64] ;  /* 0x00000034040a2981 */ /* 0x000ea2000c1e1900 */
[----:B------:R-:W-:Y:S01]  /*12a0*/  UISETP.NE.U32.AND UP0, UPT, UR4, URZ, UPT ;  /* 0x0000003f0400728c */ /* 0x000fe2000bf05070 */
[----:B------:R-:W-:Y:S02]  /*12b0*/  IMAD.MOV.U32 R25, RZ, RZ, R0 ;  /* 0x000000ffff197224 */ /* 0x000fe400078e0000 */
        /* <DEDUP_REMOVED lines=8> */
[----:B--2---:R1:W-:Y:S01]  /*1340*/  STL [R1+0x20], R10 ;  /* 0x0000200a01007387 */ /* 0x0043e20000100800 */
[----:B------:R-:W-:Y:S05]  /*1350*/  @P2 BRA `(.L_x_4336) ;  /* 0x0000000000282947 */ /* 0x000fea0003800000 */
[----:B------:R-:W-:Y:S02]  /*1360*/  ULDC.64 UR4, c[0x0][0xaf8] ;  /* 0x0002be0000047ab9 */ /* 0x000fe40000000a00 */
[----:B------:R-:W-:-:S04]  /*1370*/  ISETP.NE.U32.AND P1, PT, RZ, UR4, PT ;  /* 0x00000004ff007c0c */ /* 0x000fc8000bf25070 */
[----:B------:R-:W-:-:S13]  /*1380*/  ISETP.NE.AND.EX P1, PT, RZ, UR5, PT, P1 ;  /* 0x00000005ff007c0c */ /* 0x000fda000bf25310 */
[----:B------:R-:W-:Y:S05]  /*1390*/  @!P1 BRA `(.L_x_4336) ;  /* 0x0000000000189947 */ /* 0x000fea0003800000 */
[----:B------:R-:W0:Y:S02]  /*13a0*/  LDC.64 R4, c[0x0][0xaf8] ;  /* 0x0002be00ff047b82 */ /* 0x000e240000000a00 */
[----:B0-----:R-:W-:-:S05]  /*13b0*/  IMAD.WIDE R4, R25, 0x4, R4 ;  /* 0x0000000419047825 */ /* 0x001fca00078e0204 */
[----:B------:R-:W2:Y:S04]  /*13c0*/  LDG.E R0, desc[UR52][R4.64] ;  /* 0x0000003404007981 */ /* 0x000ea8000c1e1900 */
[----:B-1----:R-:W2:Y:S02]  /*13d0*/  LDG.E R7, desc[UR52][R4.64+0x4] ;  /* 0x0000043404077981 */ /* 0x002ea4000c1e1900 */
[----:B--2---:R-:W-:-:S05]  /*13e0*/  IADD3 R10, -R0, R7, RZ ;  /* 0x00000007000a7210 */ /* 0x004fca0007ffe1ff */
[----:B------:R0:W-:Y:S02]  /*13f0*/  STL [R1+0x20], R10 ;  /* 0x0000200a01007387 */ /* 0x0001e40000100800 */
.L_x_4336:
[----:B------:R-:W2:Y:S01]  /*1400*/  LDL R12, [R1+0x14] ;  /* 0x00001400010c7983 */ /* 0x000ea20000100800 */
[----:B------:R-:W-:-:S03]  /*1410*/  ULDC.64 UR4, c[0x0][0xb18] ;  /* 0x0002c60000047ab9 */ /* 0x000fc60000000a00 */
[----:B------:R-:W3:Y:S01]  /*1420*/  LDL R26, [R1+0x18] ;  /* 0x00001800011a7983 */ /* 0x000ee20000100800 */
[----:B------:R-:W-:-:S04]  /*1430*/  ISETP.NE.U32.AND P1, PT, RZ, UR4, PT ;  /* 0x00000004ff007c0c */ /* 0x000fc8000bf25070 */
[----:B------:R-:W-:Y:S01]  /*1440*/  ISETP.NE.AND.EX P1, PT, RZ, UR5, PT, P1 ;  /* 0x00000005ff007c0c */ /* 0x000fe2000bf25310 */
[----:B--2---:R2:W-:Y:S04]  /*1450*/  STL [R1+0x64], R12 ;  /* 0x0000640c01007387 */ /* 0x0045e80000100800 */
[----:B---3--:R2:W-:Y:S08]  /*1460*/  STL [R1+0x50], R26 ;  /* 0x0000501a01007387 */ /* 0x0085f00000100800 */
[----:B------:R-:W-:Y:S05]  /*1470*/  @!P1 BRA `(.L_x_4337) ;  /* 0x0000000000109947 */ /* 0x000fea0003800000 */
[----:B------:R-:W-:-:S04]  /*1480*/  IADD3 R4, P0, R29, UR4, RZ ;  /* 0x000000041d047c10 */ /* 0x000fc8000ff1e0ff */
[----:B------:R-:W-:-:S05]  /*1490*/  IADD3.X R5, R28, UR5, RZ, P0, !PT ;  /* 0x000000051c057c10 */ /* 0x000fca00087fe4ff */
[----:B------:R3:W5:Y:S01]  /*14a0*/  LDG.E R24, desc[UR52][R4.64] ;  /* 0x0000003404187981 */ /* 0x000762000c1e1900 */
[----:B------:R-:W-:Y:S05]  /*14b0*/  BRA `(.L_x_4338) ;  /* 0x0000000000107947 */ /* 0x000fea0003800000 */
.L_x_4337:
[----:B------:R-:W-:Y:S05]  /*14c0*/  @!P0 BRA `(.L_x_4338) ;  /* 0x00000000000c8947 */ /* 0x000fea0003800000 */
[----:B------:R-:W3:Y:S04]  /*14d0*/  LDG.E R5, desc[UR52][R8.64] ;  /* 0x0000003408057981 */ /* 0x000ee8000c1e1900 */
[----:B------:R-:W3:Y:S02]  /*14e0*/  LDG.E R24, desc[UR52][R8.64+0x4] ;  /* 0x0000043408187981 */ /* 0x000ee4000c1e1900 */
[----:B---3--:R-:W-:-:S07]  /*14f0*/  IMAD.IADD R24, R24, 0x1, -R5 ;  /* 0x0000000118187824 */ /* 0x008fce00078e0a05 */
.L_x_4338:
[----:B------:R-:W-:Y:S02]  /*1500*/  ULDC.64 UR4, c[0x0][0xb08] ;  /* 0x0002c20000047ab9 */ /* 0x000fe40000000a00 */
[----:B------:R-:W-:-:S04]  /*1510*/  ISETP.NE.U32.AND P0, PT, RZ, UR4, PT ;  /* 0x00000004ff007c0c */ /* 0x000fc8000bf05070 */
[----:B------:R-:W-:Y:S01]  /*1520*/  ISETP.NE.AND.EX P0, PT, RZ, UR5, PT, P0 ;  /* 0x00000005ff007c0c */ /* 0x000fe2000bf05300 */
[----:B-----5:R-:W-:Y:S01]  /*1530*/  IMAD.IADD R11, R24, 0x1, -R3 ;  /* 0x00000001180b7824 */ /* 0x020fe200078e0a03 */
[----:B------:R-:W-:-:S11]  /*1540*/  ULDC.64 UR4, c[0x0][0xb28] ;  /* 0x0002ca0000047ab9 */ /* 0x000fd60000000a00 */
[----:B---3--:R-:W3:Y:S02]  /*1550*/  @P0 LDC.64 R4, c[0x0][0xb08] ;  /* 0x0002c200ff040b82 */ /* 0x008ee40000000a00 */
[----:B---3--:R-:W-:-:S05]  /*1560*/  @P0 IMAD.WIDE R4, R25, 0x4, R4 ;  /* 0x0000000419040825 */ /* 0x008fca00078e0204 */
[----:B------:R-:W3:Y:S04]  /*1570*/  @P0 LDG.E R0, desc[UR52][R4.64] ;  /* 0x0000003404000981 */ /* 0x000ee8000c1e1900 */
[----:B-1----:R-:W3:Y:S01]  /*1580*/  @P0 LDG.E R9, desc[UR52][R4.64+0x4] ;  /* 0x0000043404090981 */ /* 0x002ee2000c1e1900 */
[----:B------:R-:W-:Y:S01]  /*1590*/  LEA R3, R12, 0xdf, 0x7 ;  /* 0x000000df0c037811 */ /* 0x000fe200078e38ff */
[----:B------:R-:W-:Y:S01]  /*15a0*/  IMAD.MOV.U32 R31, RZ, RZ, R24 ;  /* 0x000000ffff1f7224 */ /* 0x000fe200078e0018 */
[----:B------:R-:W-:-:S04]  /*15b0*/  ISETP.NE.U32.AND P1, PT, RZ, UR4, PT ;  /* 0x00000004ff007c0c */ /* 0x000fc8000bf25070 */
[----:B------:R-:W-:-:S13]  /*15c0*/  ISETP.NE.AND.EX P1, PT, RZ, UR5, PT, P1 ;  /* 0x00000005ff007c0c */ /* 0x000fda000bf25310 */
[----:B------:R-:W-:-:S04]  /*15d0*/  @P1 IADD3 R6, P2, R29, UR4, RZ ;  /* 0x000000041d061c10 */ /* 0x000fc8000ff5e0ff */
[----:B------:R-:W-:-:S05]  /*15e0*/  @P1 IADD3.X R7, R28, UR5, RZ, P2, !PT ;  /* 0x000000051c071c10 */ /* 0x000fca00097fe4ff */
[----:B------:R1:W5:Y:S01]  /*15f0*/  @P1 LDG.E R31, desc[UR52][R6.64] ;  /* 0x00000034061f1981 */ /* 0x000362000c1e1900 */
[----:B---3--:R-:W-:-:S04]  /*1600*/  @P0 IMAD.IADD R60, R9, 0x1, -R0 ;  /* 0x00000001093c0824 */ /* 0x008fc800078e0a00 */
[----:B------:R-:W-:-:S04]  /*1610*/  IMAD.IADD R8, R11, 0x1, R60 ;  /* 0x000000010b087824 */ /* 0x000fc800078e023c */
[C---:B------:R-:W-:Y:S01]  /*1620*/  VIADD R0, R8.reuse, 0x5f ;  /* 0x0000005f08007836 */ /* 0x040fe20000000000 */
[----:B------:R-:W-:Y:S01]  /*1630*/  IADD3 R3, R8, R3, -R10 ;  /* 0x0000000308037210 */ /* 0x000fe20007ffe80a */
[----:B------:R1:W-:Y:S02]  /*1640*/  STL [R1+0x34], R8 ;  /* 0x0000340801007387 */ /* 0x0003e40000100800 */
[----:B------:R-:W-:-:S04]  /*1650*/  IMAD.HI R0, R0, 0x2aaaaaab, RZ ;  /* 0x2aaaaaab00007827 */ /* 0x000fc800078e02ff */
[----:B------:R-:W-:Y:S01]  /*1660*/  IMAD.HI R4, R3, 0x2aaaaaab, RZ ;  /* 0x2aaaaaab03047827 */ /* 0x000fe200078e02ff */
[----:B------:R-:W-:-:S04]  /*1670*/  SHF.R.U32.HI R3, RZ, 0x1f, R0 ;  /* 0x0000001fff037819 */ /* 0x000fc80000011600 */
[----:B------:R-:W-:Y:S02]  /*1680*/  SHF.R.U32.HI R5, RZ, 0x1f, R4 ;  /* 0x0000001fff057819 */ /* 0x000fe40000011604 */
[----:B------:R-:W-:Y:S02]  /*1690*/  LEA.HI.SX32 R3, R0, R3, 0x1c ;  /* 0x0000000300037211 */ /* 0x000fe400078fe2ff */
[----:B------:R-:W-:Y:S01]  /*16a0*/  LEA.HI.SX32 R210, R4, R5, 0x1c ;  /* 0x0000000504d27211 */ /* 0x000fe200078fe2ff */
[----:B------:R-:W-:-:S03]  /*16b0*/  IMAD.MOV R4, RZ, RZ, -R11 ;  /* 0x000000ffff047224 */ /* 0x000fc600078e0a0b */
[----:B------:R-:W-:Y:S02]  /*16c0*/  VIMNMX R210, R3, R210, PT ;  /* 0x000000d203d27248 */ /* 0x000fe40003fe0100 */
[----:B------:R-:W-:-:S03]  /*16d0*/  VIMNMX R4, RZ, R4, !PT ;  /* 0x00000004ff047248 */ /* 0x000fc60007fe0100 */
        /* <DEDUP_REMOVED lines=12> */
[----:B-1----:R-:W-:Y:S05]  /*17a0*/  @!P1 BRA `(.L_x_4339) ;  /* 0x00000044001c9947 */ /* 0x002fea0003800000 */
        /* <DEDUP_REMOVED lines=8> */
[----:B------:R1:W3:Y:S01]  /*1830*/  LDC.64 R14, c[0x4][R0] ;  /* 0x01000000000e7b82 */ /* 0x0002e20000000a00 */
[----:B------:R-:W-:Y:S01]  /*1840*/  IMAD.U32 R5, RZ, RZ, UR5 ;  /* 0x00000005ff057e24 */ /* 0x000fe2000f8e00ff */
[----:B------:R-:W-:Y:S01]  /*1850*/  ULDC.64 UR4, c[0x4][0x98] ;  /* 0x0100260000047ab9 */ /* 0x000fe20000000a00 */
[----:B0-----:R-:W-:Y:S02]  /*1860*/  IMAD.U32 R10, RZ, RZ, UR6 ;  /* 0x00000006ff0a7e24 */ /* 0x001fe4000f8e00ff */
[----:B------:R-:W-:Y:S02]  /*1870*/  IMAD.U32 R6, RZ, RZ, UR4 ;  /* 0x00000004ff067e24 */ /* 0x000fe4000f8e00ff */
[----:B------:R-:W-:-:S02]  /*1880*/  IMAD.U32 R7, RZ, RZ, UR5 ;  /* 0x00000005ff077e24 */ /* 0x000fc4000f8e00ff */
[----:B------:R-:W-:Y:S02]  /*1890*/  IMAD.U32 R11, RZ, RZ, UR7 ;  /* 0x00000007ff0b7e24 */ /* 0x000fe4000f8e00ff */
[----:B------:R-:W-:Y:S02]  /*18a0*/  IMAD.MOV.U32 R8, RZ, RZ, 0x70 ;  /* 0x00000070ff087424 */ /* 0x000fe400078e00ff */
[----:B--2---:R-:W-:Y:S02]  /*18b0*/  IMAD.MOV.U32 R12, RZ, RZ, 0x1 ;  /* 0x00000001ff0c7424 */ /* 0x004fe400078e00ff */
[----:B-1----:R-:W-:-:S07]  /*18c0*/  IMAD.MOV.U32 R13, RZ, RZ, RZ ;  /* 0x000000ffff0d7224 */ /* 0x002fce00078e00ff */
[----:B------:R-:W-:-:S07]  /*18d0*/  LEPC R20, `(.L_x_4341) ;  /* 0x000000001014794e */ /* 0x000fce0000000000 */
[----:B---3-5:R-:W-:Y:S05]  /*18e0*/  CALL.ABS.NOINC R14 ;  /* 0x000000000e007343 */ /* 0x028fea0003c00000 */
.L_x_4341:
[----:B------:R-:W-:Y:S05]  /*18f0*/  BSYNC B6 ;  /* 0x0000000000067941 */ /* 0x000fea0003800000 */
.L_x_4340:
        /* <DEDUP_REMOVED lines=11> */
[----:B------:R-:W-:Y:S02]  /*19b0*/  IMAD.U32 R6, RZ, RZ, UR6 ;  /* 0x00000006ff067e24 */ /* 0x000fe4000f8e00ff */
[----:B------:R-:W-:Y:S02]  /*19c0*/  IMAD.U32 R7, RZ, RZ, UR7 ;  /* 0x00000007ff077e24 */ /* 0x000fe4000f8e00ff */
[----:B0-----:R-:W-:-:S02]  /*19d0*/  IMAD.U32 R10, RZ, RZ, UR4 ;  /* 0x00000004ff0a7e24 */ /* 0x001fc4000f8e00ff */
[----:B------:R-:W-:Y:S02]  /*19e0*/  IMAD.U32 R11, RZ, RZ, UR5 ;  /* 0x00000005ff0b7e24 */ /* 0x000fe4000f8e00ff */
[----:B------:R-:W-:Y:S02]  /*19f0*/  IMAD.MOV.U32 R8, RZ, RZ, 0x70 ;  /* 0x00000070ff087424 */ /* 0x000fe400078e00ff */
[----:B--2---:R-:W-:Y:S02]  /*1a00*/  IMAD.MOV.U32 R12, RZ, RZ, 0x1 ;  /* 0x00000001ff0c7424 */ /* 0x004fe400078e00ff */
[----:B-1----:R-:W-:-:S07]  /*1a10*/  IMAD.MOV.U32 R13, RZ, RZ, RZ ;  /* 0x000000ffff0d7224 */ /* 0x002fce00078e00ff */
[----:B------:R-:W-:-:S07]  /*1a20*/  LEPC R20, `(.L_x_4343) ;  /* 0x000000001014794e */ /* 0x000fce0000000000 */
[----:B---3-5:R-:W-:Y:S05]  /*1a30*/  CALL.ABS.NOINC R14 ;  /* 0x000000000e007343 */ /* 0x028fea0003c00000 */
.L_x_4343:
[----:B------:R-:W-:Y:S05]  /*1a40*/  BSYNC B6 ;  /* 0x0000000000067941 */ /* 0x000fea0003800000 */
.L_x_4342:
[----:B------:R-:W-:Y:S01]  /*1a50*/  ULDC.64 UR4, c[0x0][0xaf0] ;  /* 0x0002bc0000047ab9 */ /* 0x000fe20000000a00 */
[----:B------:R-:W1:Y:S01]  /*1a60*/  LDC R0, c[0x0][0x428] ;  /* 0x00010a00ff007b82 */ /* 0x000e620000000800 */
[----:B------:R-:W-:Y:S01]  /*1a70*/  ISETP.NE.U32.AND P0, PT, RZ, UR4, PT ;  /* 0x00000004ff007c0c */ /* 0x000fe2000bf05070 */
[----:B------:R-:W-:Y:S01]  /*1a80*/  IMAD.MOV.U32 R3, RZ, RZ, R26 ;  /* 0x000000ffff037224 */ /* 0x000fe200078e001a */
[----:B------:R-:W-:Y:S02]  /*1a90*/  ULDC.64 UR6, c[0x0][0xb00] ;  /* 0x0002c00000067ab9 */ /* 0x000fe40000000a00 */
[----:B------:R-:W-:Y:S01]  /*1aa0*/  ISETP.NE.AND.EX P0, PT, RZ, UR5, PT, P0 ;  /* 0x00000005ff007c0c */ /* 0x000fe2000bf05300 */
[----:B------:R-:W3:Y:S02]  /*1ab0*/  S2R R20, SR_TID.X ;  /* 0x0000000000147919 */ /* 0x000ee40000002100 */
[----:B------:R-:W4:Y:S01]  /*1ac0*/  LDC.64 R44, c[0x0][0x2f0] ;  /* 0x0000bc00ff2c7b82 */ /* 0x000f220000000a00 */
[----:B------:R-:W-:Y:S01]  /*1ad0*/  IMAD.IADD R27, R27, 0x1, R24 ;  /* 0x000000011b1b7824 */ /* 0x000fe200078e0218 */
[----:B------:R-:W-:-:S06]  /*1ae0*/  SHF.R.S32.HI R97, RZ, 0x1f, R18 ;  /* 0x0000001fff617819 */ /* 0x000fcc0000011412 */
[----:B------:R-:W0:Y:S02]  /*1af0*/  LDC.64 R50, c[0x0][0x3e8] ;  /* 0x0000fa00ff327b82 */ /* 0x000e240000000a00 */
[----:B------:R-:W-:-:S04]  /*1b00*/  @P0 IADD3 R4, P1, R29, UR4, RZ ;  /* 0x000000041d040c10 */ /* 0x000fc8000ff3e0ff */
[----:B------:R-:W-:Y:S01]  /*1b10*/  @P0 IADD3.X R5, R28, UR5, RZ, P1, !PT ;  /* 0x000000051c050c10 */ /* 0x000fe20008ffe4ff */
[----:B------:R-:W-:Y:S01]  /*1b20*/  ULDC.64 UR4, c[0x0][0x2f8] ;  /* 0x0000be0000047ab9 */ /* 0x000fe20000000a00 */
[----:B------:R-:W0:Y:S03]  /*1b30*/  LDC.64 R56, c[0x0][0x3d8] ;  /* 0x0000f600ff387b82 */ /* 0x000e260000000a00 */
[----:B------:R2:W3:Y:S01]  /*1b40*/  @P0 LDG.E R25, desc[UR52][R4.64] ;  /* 0x0000003404190981 */ /* 0x0004e2000c1e1900 */
[----:B-1----:R-:W-:Y:S02]  /*1b50*/  ISETP.NE.AND P0, PT, R0, 0x1, PT ;  /* 0x000000010000780c */ /* 0x002fe40003f05270 */
[----:B------:R-:W-:-:S05]  /*1b60*/  SHF.R.S32.HI R24, RZ, 0x1f, R27 ;  /* 0x0000001fff187819 */ /* 0x000fca000001141b */
[-C--:B----4-:R-:W-:Y:S02]  /*1b70*/  IMAD R6, R24, R44.reuse, RZ ;  /* 0x0000002c18067224 */ /* 0x090fe400078e02ff */
[----:B--2---:R-:W-:-:S04]  /*1b80*/  IMAD.WIDE.U32 R4, R27, R44, RZ ;  /* 0x0000002c1b047225 */ /* 0x004fc800078e00ff */
[----:B------:R-:W1:Y:S01]  /*1b90*/  @P0 LDC R0, c[0x0][0x42c] ;  /* 0x00010b00ff000b82 */ /* 0x000e620000000800 */
[----:B---3--:R-:W-:-:S05]  /*1ba0*/  VIADD R20, R20, 0xffffff80 ;  /* 0xffffff8014147836 */ /* 0x008fca0000000000 */
[----:B------:R-:W-:Y:S02]  /*1bb0*/  SHF.R.S32.HI R32, RZ, 0x1f, R20 ;  /* 0x0000001fff207819 */ /* 0x000fe40000011414 */
[----:B------:R-:W2:Y:S02]  /*1bc0*/  @P0 LDC R7, c[0x0][0x430] ;  /* 0x00010c00ff070b82 */ /* 0x000ea40000000800 */
[----:B------:R-:W-:-:S04]  /*1bd0*/  LEA.HI R32, R32, R20, RZ, 0x2 ;  /* 0x0000001420207211 */ /* 0x000fc800078f10ff */
[----:B------:R-:W-:-:S04]  /*1be0*/  LOP3.LUT R32, R32, 0xfffffffc, RZ, 0xc0, !PT ;  /* 0xfffffffc20207812 */ /* 0x000fc800078ec0ff */
[----:B------:R-:W-:-:S05]  /*1bf0*/  IADD3 R32, R20, -R32, RZ ;  /* 0x8000002014207210 */ /* 0x000fca0007ffe0ff */
[----:B------:R-:W-:Y:S02]  /*1c00*/  IMAD.SHL.U32 R20, R32, 0x8, RZ ;  /* 0x0000000820147824 */ /* 0x000fe400078e00ff */
[----:B-1----:R-:W-:Y:S02]  /*1c10*/  @P0 IMAD.HI.U32 R0, R26, R0, RZ ;  /* 0x000000001a000227 */ /* 0x002fe400078e00ff */
[----:B------:R-:W1:Y:S01]  /*1c20*/  S2R R26, SR_TID.X ;  /* 0x00000000001a7919 */ /* 0x000e620000002100 */
[----:B------:R-:W-:Y:S01]  /*1c30*/  SHF.R.S32.HI R21, RZ, 0x1f, R20 ;  /* 0x0000001fff157819 */ /* 0x000fe20000011414 */
[C---:B------:R-:W-:Y:S02]  /*1c40*/  VIADD R99, R20.reuse, 0x20 ;  /* 0x0000002014637836 */ /* 0x040fe40000000000 */
[----:B------:R-:W-:Y:S01]  /*1c50*/  VIADD R98, R20, 0x40 ;  /* 0x0000004014627836 */ /* 0x000fe20000000000 */
[----:B--2---:R-:W-:Y:S01]  /*1c60*/  @P0 SHF.R.U32.HI R3, RZ, R7, R0 ;  /* 0x00000007ff030219 */ /* 0x004fe20000011600 */
[-C--:B------:R-:W-:Y:S01]  /*1c70*/  IMAD R7, R27, R45.reuse, R6 ;  /* 0x0000002d1b077224 */ /* 0x080fe200078e0206 */
[----:B------:R-:W-:Y:S01]  /*1c80*/  ISETP.NE.U32.AND P0, PT, RZ, UR6, PT ;  /* 0x00000006ff007c0c */ /* 0x000fe2000bf05070 */
[----:B------:R-:W-:Y:S01]  /*1c90*/  IMAD R6, R97, R44, RZ ;  /* 0x0000002c61067224 */ /* 0x000fe200078e02ff */
[----:B------:R-:W-:Y:S01]  /*1ca0*/  SHF.R.S32.HI R8, RZ, 0x1f, R3 ;  /* 0x0000001fff087819 */ /* 0x000fe20000011403 */
[----:B------:R-:W-:Y:S01]  /*1cb0*/  IMAD.IADD R5, R5, 0x1, R7 ;  /* 0x0000000105057824 */ /* 0x000fe200078e0207 */
[----:B------:R-:W-:Y:S01]  /*1cc0*/  ISETP.NE.AND.EX P0, PT, RZ, UR7, PT, P0 ;  /* 0x00000007ff007c0c */ /* 0x000fe2000bf05300 */
[----:B------:R-:W-:-:S02]  /*1cd0*/  IMAD R6, R18, R45, R6 ;  /* 0x0000002d12067224 */ /* 0x000fc400078e0206 */
[----:B------:R-:W-:Y:S02]  /*1ce0*/  IMAD R0, R8, UR4, RZ ;  /* 0x0000000408007c24 */ /* 0x000fe4000f8e02ff */
[----:B------:R-:W-:-:S04]  /*1cf0*/  IMAD.WIDE.U32 R4, R3, UR4, R4 ;  /* 0x0000000403047c25 */ /* 0x000fc8000f8e0004 */
[----:B------:R-:W-:Y:S01]  /*1d00*/  IMAD R7, R3, UR5, R0 ;  /* 0x0000000503077c24 */ /* 0x000fe2000f8e0200 */
[----:B------:R-:W-:Y:S01]  /*1d10*/  ULDC.64 UR4, c[0x0][0x300] ;  /* 0x0000c00000047ab9 */ /* 0x000fe20000000a00 */
[C---:B------:R-:W-:Y:S02]  /*1d20*/  VIADD R96, R20.reuse, 0x60 ;  /* 0x0000006014607836 */ /* 0x040fe40000000000 */
[----:B------:R-:W-:Y:S02]  /*1d30*/  IMAD.IADD R5, R5, 0x1, R7 ;  /* 0x0000000105057824 */ /* 0x000fe400078e0207 */
[C---:B------:R-:W-:Y:S02]  /*1d40*/  VIADD R7, R20.reuse, 0xc0 ;  /* 0x000000c014077836 */ /* 0x040fe40000000000 */
[C---:B------:R-:W-:Y:S02]  /*1d50*/  VIADD R94, R20.reuse, 0x80 ;  /* 0x00000080145e7836 */ /* 0x040fe40000000000 */
[----:B------:R-:W-:Y:S01]  /*1d60*/  VIADD R92, R20, 0xa0 ;  /* 0x000000a0145c7836 */ /* 0x000fe20000000000 */
[----:B-1----:R-:W-:Y:S01]  /*1d70*/  SHF.R.U32.HI R26, RZ, 0x7, R26 ;  /* 0x00000007ff1a7819 */ /* 0x002fe2000001161a */
[----:B------:R-:W-:-:S02]  /*1d80*/  IMAD.SHL.U32 R40, R32, 0x4, RZ ;  /* 0x0000000420287824 */ /* 0x000fc400078e00ff */
[----:B------:R-:W2:Y:S01]  /*1d90*/  LDL R32, [R1+0x68] ;  /* 0x0000680001207983 */ /* 0x000ea20000100800 */
[----:B------:R-:W-:Y:S02]  /*1da0*/  ISETP.NE.AND P6, PT, R26, 0x1, PT ;  /* 0x000000011a00780c */ /* 0x000fe40003fc5270 */
[----:B------:R-:W-:Y:S02]  /*1db0*/  SHF.R.S32.HI R41, RZ, 0x1f, R40 ;  /* 0x0000001fff297819 */ /* 0x000fe40000011428 */
[----:B------:R-:W-:Y:S02]  /*1dc0*/  SHF.R.S32.HI R0, RZ, 0x1f, R25 ;  /* 0x0000001fff007819 */ /* 0x000fe40000011419 */
[----:B------:R-:W-:Y:S02]  /*1dd0*/  SEL R43, R25, RZ, !P0 ;  /* 0x000000ff192b7207 */ /* 0x000fe40004000000 */
[----:B------:R-:W-:Y:S01]  /*1de0*/  SEL R9, R0, RZ, !P0 ;  /* 0x000000ff00097207 */ /* 0x000fe20004000000 */
[----:B------:R-:W1:Y:S02]  /*1df0*/  LDC R25, c[0x0][0x3d4] ;  /* 0x0000f500ff197b82 */ /* 0x000e640000000800 */
        /* <DEDUP_REMOVED lines=9> */
[----:B------:R-:W-:-:S02]  /*1e90*/  IADD3 R93, P0, R28, R4, RZ ;  /* 0x000000041c5d7210 */ /* 0x000fc40007f1e0ff */
[----:B------:R-:W-:Y:S02]  /*1ea0*/  SEL R4, RZ, 0xffffffff, P1 ;  /* 0xffffffffff047807 */ /* 0x000fe40000800000 */
        /* <DEDUP_REMOVED lines=8> */
[----:B------:R-:W-:Y:S01]  /*1f30*/  ISETP.GE.AND P2, PT, R7, UR4, PT ;  /* 0x0000000407007c0c */ /* 0x000fe2000bf46270 */
[----:B------:R-:W-:Y:S01]  /*1f40*/  IMAD R7, R3, UR7, R4 ;  /* 0x0000000703077c24 */ /* 0x000fe2000f8e0204 */
[----:B------:R-:W-:Y:S01]  /*1f50*/  LOP3.LUT R0, R5, 0x2, R0, 0xe2, !PT ;  /* 0x0000000205007812 */ /* 0x000fe200078ee200 */
[----:B------:R-:W-:Y:S01]  /*1f60*/  IMAD.WIDE.U32 R4, R3, UR6, R20 ;  /* 0x0000000603047c25 */ /* 0x000fe2000f8e0014 */
[----:B------:R-:W-:Y:S02]  /*1f70*/  ISETP.GE.AND P3, PT, R6, UR4, PT ;  /* 0x0000000406007c0c */ /* 0x000fe4000bf66270 */
[----:B------:R-:W-:Y:S01]  /*1f80*/  SEL R3, RZ, 0x4, P0 ;  /* 0x00000004ff037807 */ /* 0x000fe20000000000 */
[----:B------:R-:W-:Y:S01]  /*1f90*/  IMAD.IADD R5, R5, 0x1, R7 ;  /* 0x0000000105057824 */ /* 0x000fe200078e0207 */
[----:B------:R-:W-:Y:S02]  /*1fa0*/  SEL R6, RZ, 0x8, P1 ;  /* 0x00000008ff067807 */ /* 0x000fe40000800000 */
[----:B------:R-:W-:-:S02]  /*1fb0*/  ISETP.GE.AND P0, PT, R94, UR4, PT ;  /* 0x000000045e007c0c */ /* 0x000fc4000bf06270 */
[----:B------:R-:W-:Y:S01]  /*1fc0*/  ISETP.GE.AND P1, PT, R92, UR4, PT ;  /* 0x000000045c007c0c */ /* 0x000fe2000bf26270 */
[----:B------:R-:W-:Y:S01]  /*1fd0*/  ULDC.64 UR4, c[0x0][0x328] ;  /* 0x0000ca0000047ab9 */ /* 0x000fe20000000a00 */
[----:B------:R-:W-:Y:S01]  /*1fe0*/  LOP3.LUT R0, R6, R0, R3, 0xfe, !PT ;  /* 0x0000000006007212 */ /* 0x000fe200078efe03 */
[----:B------:R-:W-:Y:S01]  /*1ff0*/  IMAD R7, R9, UR4, RZ ;  /* 0x0000000409077c24 */ /* 0x000fe2000f8e02ff */
[----:B------:R-:W-:Y:S02]  /*2000*/  SEL R3, RZ, 0x10, P0 ;  /* 0x00000010ff037807 */ /* 0x000fe40000000000 */
[----:B------:R-:W-:Y:S01]  /*2010*/  SEL R6, RZ, 0x20, P1 ;  /* 0x00000020ff067807 */ /* 0x000fe20000800000 */
[----:B------:R-:W-:-:S03]  /*2020*/  IMAD R63, R43, UR5, R7 ;  /* 0x000000052b3f7c24 */ /* 0x000fc6000f8e0207 */
[----:B------:R-:W-:Y:S02]  /*2030*/  LOP3.LUT R3, R6, R0, R3, 0xfe, !PT ;  /* 0x0000000006037212 */ /* 0x000fe400078efe03 */
[----:B------:R-:W-:Y:S01]  /*2040*/  SEL R0, RZ, 0x40, P2 ;  /* 0x00000040ff007807 */ /* 0x000fe20001000000 */
[----:B------:R-:W-:Y:S01]  /*2050*/  IMAD.WIDE.U32 R42, R43, UR4, R4 ;  /* 0x000000042b2a7c25 */ /* 0x000fe2000f8e0004 */
[----:B------:R-:W3:Y:S01]  /*2060*/  S2R R33, SR_TID.X ;  /* 0x0000000000217919 */ /* 0x000ee20000002100 */
[----:B-1----:R-:W-:Y:S01]  /*2070*/  ISETP.GE.AND P0, PT, R20, R25, PT ;  /* 0x000000191400720c */ /* 0x002fe20003f06270 */
[----:B------:R-:W-:Y:S01]  /*2080*/  ULDC UR4, c[0x0][0x2e4] ;  /* 0x0000b90000047ab9 */ /* 0x000fe20000000800 */
[----:B------:R-:W-:Y:S01]  /*2090*/  LOP3.LUT R0, R3, R0, RZ, 0xfc, !PT ;  /* 0x0000000003007212 */ /* 0x000fe200078efcff */
[C---:B0-----:R-:W-:Y:S02]  /*20a0*/  IMAD R4, R97.reuse, R50, RZ ;  /* 0x0000003261047224 */ /* 0x041fe400078e02ff */
[----:B------:R-:W-:-:S02]  /*20b0*/  IMAD R3, R97, R56, RZ ;  /* 0x0000003861037224 */ /* 0x000fc400078e02ff */
[C---:B------:R-:W-:Y:S02]  /*20c0*/  IMAD R15, R18.reuse, R51, R4 ;  /* 0x00000033120f7224 */ /* 0x040fe400078e0204 */
[C---:B------:R-:W-:Y:S02]  /*20d0*/  IMAD R13, R18.reuse, R57, R3 ;  /* 0x00000039120d7224 */ /* 0x040fe400078e0203 */
[----:B------:R-:W-:-:S04]  /*20e0*/  IMAD.WIDE.U32 R4, R18, R56, R40 ;  /* 0x0000003812047225 */ /* 0x000fc800078e0028 */
[----:B------:R-:W-:Y:S02]  /*20f0*/  IMAD.IADD R5, R5, 0x1, R13 ;  /* 0x0000000105057824 */ /* 0x000fe400078e020d */
[----:B-----5:R-:W-:Y:S02]  /*2100*/  IMAD.WIDE.U32 R52, R31, R56, R4 ;  /* 0x000000381f347225 */ /* 0x020fe400078e0004 */
[----:B------:R-:W4:Y:S01]  /*2110*/  LDL R4, [R1+0x3c] ;  /* 0x00003c0001047983 */ /* 0x000f220000100800 */
[----:B------:R-:W-:Y:S01]  /*2120*/  SEL R3, R25, RZ, P0 ;  /* 0x000000ff19037207 */ /* 0x000fe20000000000 */
[----:B--2---:R-:W-:-:S04]  /*2130*/  IMAD.SHL.U32 R87, R32, 0x40, RZ ;  /* 0x0000004020577824 */ /* 0x004fc800078e00ff */
[----:B------:R-:W-:Y:S02]  /*2140*/  IMAD.IADD R3, R20, 0x1, R3 ;  /* 0x0000000114037824 */ /* 0x000fe400078e0203 */
[----:B---3--:R-:W-:-:S03]  /*2150*/  VIADD R33, R33, 0xffffff80 ;  /* 0xffffff8021217836 */ /* 0x008fc60000000000 */
[----:B------:R-:W-:Y:S01]  /*2160*/  SHF.R.S32.HI R12, RZ, 0x1f, R3 ;  /* 0x0000001fff0c7819 */ /* 0x000fe20000011403 */
[----:B------:R-:W-:Y:S01]  /*2170*/  VIADD R79, R26, 0x8 ;  /* 0x000000081a4f7836 */ /* 0x000fe20000000000 */
[----:B------:R-:W-:Y:S01]  /*2180*/  LOP3.LUT R87, R87, 0x1c0, RZ, 0xc0, !PT ;  /* 0x000001c057577812 */ /* 0x000fe200078ec0ff */
[----:B------:R-:W-:Y:S01]  /*2190*/  IMAD.WIDE.U32 R8, R18, R56, R20 ;  /* 0x0000003812087225 */ /* 0x000fe200078e0014 */
[----:B------:R-:W-:Y:S02]  /*21a0*/  SHF.R.S32.HI R26, RZ, 0x1f, R33 ;  /* 0x0000001fff1a7819 */ /* 0x000fe40000011421 */
[----:B------:R-:W-:Y:S01]  /*21b0*/  LOP3.LUT P1, RZ, R32, 0x4, RZ, 0xc0, !PT ;  /* 0x0000000420ff7812 */ /* 0x000fe2000782c0ff */
[----:B------:R-:W-:Y:S01]  /*21c0*/  VIADD R32, R18, 0x40 ;  /* 0x0000004012207836 */ /* 0x000fe20000000000 */
[----:B------:R-:W-:Y:S01]  /*21d0*/  LEA.HI R12, R12, R3, RZ, 0x3 ;  /* 0x000000030c0c7211 */ /* 0x000fe200078f18ff */
[----:B------:R-:W-:Y:S01]  /*21e0*/  IMAD.IADD R9, R13, 0x1, R9 ;  /* 0x000000010d097824 */ /* 0x000fe200078e0209 */
[----:B------:R-:W-:-:S02]  /*21f0*/  SHF.R.U32.HI R82, RZ, 0x3, R87 ;  /* 0x00000003ff527819 */ /* 0x000fc40000011657 */
[----:B------:R-:W-:Y:S02]  /*2200*/  LOP3.LUT R3, R87, 0x18, R20, 0xf8, !PT ;  /* 0x0000001857037812 */ /* 0x000fe400078ef814 */
[----:B------:R-:W-:Y:S01]  /*2210*/  LEA.HI R26, R26, R33, RZ, 0x5 ;  /* 0x000000211a1a7211 */ /* 0x000fe200078f28ff */
[----:B------:R-:W-:Y:S01]  /*2220*/  IMAD.SHL.U32 R32, R32, 0x40, RZ ;  /* 0x0000004020207824 */ /* 0x000fe200078e00ff */
[----:B------:R-:W-:Y:S02]  /*2230*/  SHF.R.S32.HI R13, RZ, 0x1f, R31 ;  /* 0x0000001fff0d7819 */ /* 0x000fe4000001141f */
[----:B------:R-:W-:Y:S02]  /*2240*/  LOP3.LUT R3, R3, R82, RZ, 0x3c, !PT ;  /* 0x0000005203037212 */ /* 0x000fe400078e3cff */
[----:B------:R-:W-:Y:S01]  /*2250*/  SHF.R.S32.HI R26, RZ, 0x5, R26 ;  /* 0x00000005ff1a7819 */ /* 0x000fe2000001141a */
[----:B------:R-:W-:Y:S01]  /*2260*/  IMAD.WIDE.U32 R6, R18, R50, R40 ;  /* 0x0000003212067225 */ /* 0x000fe200078e0028 */
[----:B------:R-:W-:-:S03]  /*2270*/  LOP3.LUT R32, R32, 0x1c0, RZ, 0xc0, !PT ;  /* 0x000001c020207812 */ /* 0x000fc600078ec0ff */
[----:B------:R-:W-:-:S04]  /*2280*/  IMAD.WIDE.U32 R10, R18, R50, R20 ;  /* 0x00000032120a7225 */ /* 0x000fc800078e0014 */
[----:B------:R-:W-:Y:S01]  /*2290*/  IMAD R14, R13, R50, RZ ;  /* 0x000000320d0e7224 */ /* 0x000fe200078e02ff */
[--C-:B------:R-:W-:Y:S01]  /*22a0*/  SHF.R.S32.HI R72, RZ, 0x3, R12.reuse ;  /* 0x00000003ff487819 */ /* 0x100fe2000001140c */
[----:B------:R-:W-:Y:S01]  /*22b0*/  IMAD R77, R26, 0x200, R3 ;  /* 0x000002001a4d7824 */ /* 0x000fe200078e0203 */
[----:B------:R-:W-:Y:S01]  /*22c0*/  LOP3.LUT R3, R87, 0x38, R12, 0xf8, !PT ;  /* 0x0000003857037812 */ /* 0x000fe200078ef80c */
[----:B------:R-:W-:Y:S01]  /*22d0*/  IMAD.IADD R7, R7, 0x1, R15 ;  /* 0x0000000107077824 */ /* 0x000fe200078e020f */
[----:B------:R-:W-:Y:S01]  /*22e0*/  LOP3.LUT R71, R12, 0xfffffff8, RZ, 0xc0, !PT ;  /* 0xfffffff80c477812 */ /* 0x000fe200078ec0ff */
[----:B------:R-:W-:Y:S01]  /*22f0*/  IMAD.IADD R11, R15, 0x1, R11 ;  /* 0x000000010f0b7824 */ /* 0x000fe200078e020b */
[----:B------:R-:W-:Y:S01]  /*2300*/  SHF.R.U32.HI R81, RZ, 0x3, R32 ;  /* 0x00000003ff517819 */ /* 0x000fe20000011620 */
[----:B------:R-:W-:Y:S01]  /*2310*/  IMAD R69, R31, R51, R14 ;  /* 0x000000331f457224 */ /* 0x000fe200078e020e */
[----:B------:R-:W-:Y:S01]  /*2320*/  LOP3.LUT R12, R32, 0x38, R12, 0xf8, !PT ;  /* 0x00000038200c7812 */ /* 0x000fe200078ef80c */
[----:B------:R-:W-:-:S02]  /*2330*/  IMAD R14, R13, R56, RZ ;  /* 0x000000380d0e7224 */ /* 0x000fc400078e02ff */
[----:B------:R-:W-:Y:S01]  /*2340*/  IMAD.MOV.U32 R80, RZ, RZ, 0x20 ;  /* 0x00000020ff507424 */ /* 0x000fe200078e00ff */
[----:B------:R-:W-:Y:S01]  /*2350*/  IADD3 R58, P2, R18, R27, RZ ;  /* 0x0000001b123a7210 */ /* 0x000fe20007f5e0ff */
[----:B------:R-:W-:Y:S01]  /*2360*/  IMAD.WIDE.U32 R46, R31, R50, R6 ;  /* 0x000000321f2e7225 */ /* 0x000fe200078e0006 */
[----:B------:R-:W-:Y:S02]  /*2370*/  LOP3.LUT R67, R3, R82, RZ, 0x3c, !PT ;  /* 0x0000005203437212 */ /* 0x000fe400078e3cff */
[----:B------:R-:W-:Y:S01]  /*2380*/  SHF.L.U64.HI R88, R44, 0x6, R45 ;  /* 0x000000062c587819 */ /* 0x000fe2000001022d */
[----:B------:R-:W-:Y:S01]  /*2390*/  IMAD.WIDE.U32 R48, R31, R50, R10 ;  /* 0x000000321f307225 */ /* 0x000fe200078e000a */
[----:B------:R-:W-:Y:S02]  /*23a0*/  SHF.L.U64.HI R84, R50, 0x6, R51 ;  /* 0x0000000632547819 */ /* 0x000fe40000010233 */
[----:B------:R-:W-:Y:S01]  /*23b0*/  SHF.L.U64.HI R85, R56, 0x6, R57 ;  /* 0x0000000638557819 */ /* 0x000fe20000010239 */
[----:B------:R-:W-:Y:S01]  /*23c0*/  IMAD R15, R45, 0x60, RZ ;  /* 0x000000602d0f7824 */ /* 0x000fe200078e02ff */
[----:B------:R-:W-:Y:S01]  /*23d0*/  LOP3.LUT R12, R12, R81, RZ, 0x3c, !PT ;  /* 0x000000510c0c7212 */ /* 0x000fe200078e3cff */
[----:B------:R-:W-:Y:S01]  /*23e0*/  IMAD.SHL.U32 R86, R44, 0x40, RZ ;  /* 0x000000402c567824 */ /* 0x000fe200078e00ff */
[----:B------:R-:W-:Y:S01]  /*23f0*/  SEL R3, RZ, 0xffffff80, P3 ;  /* 0xffffff80ff037807 */ /* 0x000fe20001800000 */
[----:B------:R-:W-:Y:S01]  /*2400*/  IMAD R75, R51, 0x60, RZ ;  /* 0x00000060334b7824 */ /* 0x000fe200078e02ff */
[----:B------:R-:W-:Y:S01]  /*2410*/  SEL R80, R80, 0xffffffe0, !P1 ;  /* 0xffffffe050507807 */ /* 0x000fe20004800000 */
[----:B------:R-:W-:-:S02]  /*2420*/  IMAD.SHL.U32 R89, R50, 0x40, RZ ;  /* 0x0000004032597824 */ /* 0x000fc400078e00ff */
[----:B------:R-:W-:Y:S02]  /*2430*/  IMAD R7, R31, R57, R14 ;  /* 0x000000391f077224 */ /* 0x000fe400078e020e */
[----:B------:R-:W-:Y:S02]  /*2440*/  IMAD R11, R57, 0x60, RZ ;  /* 0x00000060390b7824 */ /* 0x000fe400078e02ff */
[----:B------:R-:W-:Y:S02]  /*2450*/  IMAD.SHL.U32 R83, R56, 0x40, RZ ;  /* 0x0000004038537824 */ /* 0x000fe400078e00ff */
[----:B------:R-:W-:Y:S01]  /*2460*/  IMAD.WIDE.U32 R54, R31, R56, R8 ;  /* 0x000000381f367225 */ /* 0x000fe200078e0008 */
[----:B------:R-:W-:-:S03]  /*2470*/  LOP3.LUT R3, R0, 0x80, R3, 0xc8, !PT ;  /* 0x0000008000037812 */ /* 0x000fc600078ec803 */
[----:B------:R-:W-:-:S04]  /*2480*/  IMAD.WIDE.U32 R44, R44, 0x60, RZ ;  /* 0x000000602c2c7825 */ /* 0x000fc800078e00ff */
[----:B------:R-:W-:-:S04]  /*2490*/  IMAD.WIDE.U32 R50, R50, 0x60, RZ ;  /* 0x0000006032327825 */ /* 0x000fc800078e00ff */
[----:B------:R-:W-:Y:S01]  /*24a0*/  IMAD.WIDE.U32 R56, R56, 0x60, RZ ;  /* 0x0000006038387825 */ /* 0x000fe200078e00ff */
[----:B------:R-:W-:Y:S02]  /*24b0*/  IADD3 R73, R80, R77, RZ ;  /* 0x0000004d50497210 */ /* 0x000fe40007ffe0ff */
[----:B------:R-:W-:Y:S01]  /*24c0*/  SHF.R.S32.HI R64, RZ, 0x1f, R71 ;  /* 0x0000001fff407819 */ /* 0x000fe20000011447 */
[----:B------:R-:W-:Y:S01]  /*24d0*/  IMAD.X R59, R97, 0x1, R24, P2 ;  /* 0x00000001613b7824 */ /* 0x000fe200010e0618 */
[----:B------:R-:W-:Y:S01]  /*24e0*/  ISETP.GE.AND P1, PT, R20, UR4, PT ;  /* 0x0000000414007c0c */ /* 0x000fe2000bf26270 */
[----:B------:R-:W-:Y:S01]  /*24f0*/  IMAD.IADD R70, R47, 0x1, R69 ;  /* 0x000000012f467824 */ /* 0x000fe200078e0245 */
[----:B------:R-:W-:Y:S01]  /*2500*/  ISETP.GE.AND P2, PT, R99, UR4, PT ;  /* 0x0000000463007c0c */ /* 0x000fe2000bf46270 */
[----:B------:R-:W-:Y:S01]  /*2510*/  IMAD.SHL.U32 R78, R25, 0x2, RZ ;  /* 0x00000002194e7824 */ /* 0x000fe200078e00ff */
[----:B------:R-:W-:Y:S01]  /*2520*/  LOP3.LUT R0, R0, 0x40, RZ, 0xc0, !PT ;  /* 0x0000004000007812 */ /* 0x000fe200078ec0ff */
[----:B------:R-:W-:-:S02]  /*2530*/  IMAD.IADD R76, R45, 0x1, R15 ;  /* 0x000000012d4c7824 */ /* 0x000fc400078e020f */
[----:B------:R-:W-:Y:S02]  /*2540*/  IMAD.IADD R75, R51, 0x1, R75 ;  /* 0x00000001334b7824 */ /* 0x000fe400078e024b */
[----:B------:R-:W-:Y:S02]  /*2550*/  IMAD.IADD R74, R57, 0x1, R11 ;  /* 0x00000001394a7824 */ /* 0x000fe400078e020b */
[----:B------:R-:W-:Y:S02]  /*2560*/  IMAD.IADD R69, R69, 0x1, R49 ;  /* 0x0000000145457824 */ /* 0x000fe400078e0231 */
[----:B------:R-:W-:Y:S02]  /*2570*/  IMAD.IADD R68, R53, 0x1, R7 ;  /* 0x0000000135447824 */ /* 0x000fe400078e0207 */
[----:B------:R-:W-:Y:S02]  /*2580*/  IMAD.IADD R66, R7, 0x1, R55 ;  /* 0x0000000107427824 */ /* 0x000fe400078e0237 */
[----:B------:R-:W-:-:S02]  /*2590*/  IMAD R67, R26, 0x200, R67 ;  /* 0x000002001a437824 */ /* 0x000fc400078e0243 */
[----:B------:R-:W-:Y:S01]  /*25a0*/  IMAD.IADD R63, R43, 0x1, R63 ;  /* 0x000000012b3f7824 */ /* 0x000fe200078e023f */
[----:B------:R-:W-:Y:S01]  /*25b0*/  @!P6 BAR.SYNC.DEFER_BLOCKING 0x9, 0x100 ;  /* 0x024400000000eb1d */ /* 0x000fe20000010000 */
[----:B----4-:R-:W-:-:S07]  /*25c0*/  IMAD.IADD R65, R4, 0x1, R12 ;  /* 0x0000000104417824 */ /* 0x010fce00078e020c */
.L_x_4391:
[----:B------:R-:W0:Y:S01]  /*25d0*/  LDC.64 R102, c[0x0][0x2d8] ;  /* 0x0000b600ff667b82 */ /* 0x000e220000000a00 */
[----:B------:R-:W-:Y:S01]  /*25e0*/  VIADD R61, R61, 0xffffffff ;  /* 0xffffffff3d3d7836 */ /* 0x000fe20000000000 */
[----:B------:R-:W-:Y:S05]  /*25f0*/  YIELD ;  /* 0x0000000000007946 */ /* 0x000fea0003800000 */
[----:B------:R-:W-:Y:S01]  /*2600*/  SHF.R.S32.HI R11, RZ, 0x1f, R61 ;  /* 0x0000001fff0b7819 */ /* 0x000fe2000001143d */
[----:B-1----:R-:W1:Y:S01]  /*2610*/  LDC R105, c[0x0][0x3d4] ;  /* 0x0000f500ff697b82 */ /* 0x002e620000000800 */
[-C--:B------:R-:W-:Y:S01]  /*2620*/  IMAD R5, R76, R61.reuse, RZ ;  /* 0x0000003d4c057224 */ /* 0x080fe200078e02ff */
[----:B------:R-:W-:Y:S01]  /*2630*/  BSSY B0, `(.L_x_4344) ;  /* 0x00002df000007945 */ /* 0x000fe20003800000 */
[----:B------:R-:W-:-:S04]  /*2640*/  IMAD.WIDE.U32 R106, R44, R61, RZ ;  /* 0x0000003d2c6a7225 */ /* 0x000fc800078e00ff */
[----:B------:R-:W-:Y:S01]  /*2650*/  IMAD R5, R11, R44, R5 ;  /* 0x0000002c0b057224 */ /* 0x000fe200078e0205 */
[CC--:B------:R-:W-:Y:S01]  /*2660*/  IADD3 R4, P3, P4, R93.reuse, R106.reuse, R86 ;  /* 0x0000006a5d047210 */ /* 0x0c0fe20007c7e056 */
[C---:B------:R-:W-:Y:S01]  /*2670*/  IMAD R108, R16.reuse, 0x1800, R77 ;  /* 0x00001800106c7824 */ /* 0x040fe200078e024d */
        /* <DEDUP_REMOVED lines=9> */
[-C--:B------:R-:W-:Y:S02]  /*2710*/  LEA.HI.X R13, R4, R103.reuse, R5, 0x1, P3 ;  /* 0x00000067040d7211 */ /* 0x080fe400018f0c05 */
[----:B-1----:R-:W-:Y:S02]  /*2720*/  ISETP.GE.AND P3, PT, R105, 0x1, PT ;  /* 0x000000016900780c */ /* 0x002fe40003f66270 */
[----:B------:R-:W-:Y:S02]  /*2730*/  ISETP.GT.AND P4, PT, R61, R30, PT ;  /* 0x0000001e3d00720c */ /* 0x000fe40003f84270 */
[----:B------:R-:W-:Y:S02]  /*2740*/  LEA.HI.X R15, R6, R103, R7, 0x1, P5 ;  /* 0x00000067060f7211 */ /* 0x000fe400028f0c07 */
[----:B------:R-:W-:-:S07]  /*2750*/  P2R R100, PR, RZ, 0x10 ;  /* 0x00000010ff647803 */ /* 0x000fce0000000000 */
        /* <DEDUP_REMOVED lines=43> */
.L_x_4348:
[----:B------:R-:W-:Y:S05]  /*2a10*/  BSYNC B1 ;  /* 0x0000000000017941 */ /* 0x000fea0003800000 */
.L_x_4347:
[----:B0-----:R-:W-:Y:S01]  /*2a20*/  VIADD R8, R18, 0x40 ;  /* 0x0000004012087836 */ /* 0x001fe20000000000 */
[----:B------:R-:W-:Y:S01]  /*2a30*/  BSSY B1, `(.L_x_4349) ;  /* 0x000001d000017945 */ /* 0x000fe20003800000 */
[----:B------:R-:W-:Y:S01]  /*2a40*/  CS2R R26, SRZ ;  /* 0x00000000001a7805 */ /* 0x000fe2000001ff00 */
[----:B-----5:R-:W-:Y:S01]  /*2a50*/  IMAD.MOV.U32 R102, RZ, RZ, R32 ;  /* 0x000000ffff667224 */ /* 0x020fe200078e0020 */
[----:B------:R-:W-:Y:S02]  /*2a60*/  CS2R R24, SRZ ;  /* 0x0000000000187805 */ /* 0x000fe4000001ff00 */
[----:B------:R-:W-:Y:S02]  /*2a70*/  ISETP.GE.AND P5, PT, R8, R101, PT ;  /* 0x000000650800720c */ /* 0x000fe40003fa6270 */
[----:B------:R-:W-:Y:S01]  /*2a80*/  CS2R R8, SRZ ;  /* 0x0000000000087805 */ /* 0x000fe2000001ff00 */
[----:B------:R-:W-:-:S10]  /*2a90*/  IMAD.MOV.U32 R103, RZ, RZ, R33 ;  /* 0x000000ffff677224 */ /* 0x000fd400078e0021 */
        /* <DEDUP_REMOVED lines=22> */
.L_x_4350:
[----:B------:R-:W-:Y:S05]  /*2c00*/  BSYNC B1 ;  /* 0x0000000000017941 */ /* 0x000fea0003800000 */
.L_x_4349:
        /* <DEDUP_REMOVED lines=26> */
[----:B------:R-:W-:Y:S02]  /*2db0*/  MOV R6, R24 ;  /* 0x0000001800067202 */ /* 0x000fe40000000f00 */
[----:B------:R-:W-:Y:S02]  /*2dc0*/  PRMT R106, R4, 0x7610, R106 ;  /* 0x00007610046a7816 */ /* 0x000fe4000000006a */
[----:B------:R-:W-:Y:S02]  /*2dd0*/  PRMT R107, R5, 0x7610, R107 ;  /* 0x00007610056b7816 */ /* 0x000fe4000000006b */
[----:B------:R-:W-:Y:S02]  /*2de0*/  PRMT R122, R122, 0x5410, R6 ;  /* 0x000054107a7a7816 */ /* 0x000fe40000000006 */
[----:B------:R-:W-:Y:S01]  /*2df0*/  PRMT R123, R123, 0x5410, R7 ;  /* 0x000054107b7b7816 */ /* 0x000fe20000000007 */
[----:B------:R-:W-:Y:S06]  /*2e00*/  @!P3 BRA `(.L_x_4351) ;  /* 0x000000000004b947 */ /* 0x000fec0003800000 */
[----:B------:R-:W-:Y:S01]  /*2e10*/  BPT.TRAP 0x1 ;  /* 0x000000040000795c */ /* 0x000fe20000300000 */
.L_x_4351:
[----:B------:R-:W-:Y:S01]  /*2e20*/  IMAD R90, R16, 0x8, R17 ;  /* 0x00000008105a7824 */ /* 0x000fe200078e0211 */
[----:B------:R-:W-:Y:S01]  /*2e30*/  SHF.L.U32 R111, R22, 0x1f, RZ ;  /* 0x0000001f166f7819 */ /* 0x000fe200000006ff */
[----:B------:R-:W-:Y:S03]  /*2e40*/  BSSY B1, `(.L_x_4352) ;  /* 0x0000003000017945 */ /* 0x000fe60003800000 */
[----:B------:R-:W0:Y:S02]  /*2e50*/  SYNCS.PHASECHK.TRANS64.TRYWAIT P6, [R90+URZ+0x32490], R111 ;  /* 0x0324906f5a0075a7 */ /* 0x000e2400080c017f */
[----:B0-----:R-:W-:Y:S05]  /*2e60*/  @!P6 BRA `(.L_x_4353) ;  /* 0x0000018c008ce947 */ /* 0x001fea0003800000 */
.L_x_4593:
[----:B------:R-:W-:Y:S05]  /*2e70*/  BSYNC B1 ;  /* 0x0000000000017941 */ /* 0x000fea0003800000 */
.L_x_4352:
        /* <DEDUP_REMOVED lines=14> */
[C---:B------:R-:W-:Y:S02]  /*2f60*/  PRMT R109, R110.reuse, 0x5410, R109 ;  /* 0x000054106e6d7816 */ /* 0x040fe4000000006d */
        /* <DEDUP_REMOVED lines=24> */
[----:B------:R-:W-:Y:S01]  /*30f0*/  FMUL.FTZ R39, R39, R112 ;  /* 0x0000007027277220 */ /* 0x000fe20000410000 */
        /* <DEDUP_REMOVED lines=14> */
.L_x_4359:
[----:B------:R-:W-:Y:S05]  /*31e0*/  BSYNC B3 ;  /* 0x0000000000037941 */ /* 0x000fea0003800000 */
.L_x_4358:
[----:B--2---:R1:W-:Y:S02]  /*31f0*/  STG.E.128 desc[UR52][R14.64], R4 ;  /* 0x000000040e007986 */ /* 0x0043e4000c101d34 */
.L_x_4357:
[----:B------:R-:W-:Y:S05]  /*3200*/  BSYNC B2 ;  /* 0x0000000000027941 */ /* 0x000fea0003800000 */
.L_x_4356:
        /* <DEDUP_REMOVED lines=25> */
[CC--:B------:R-:W-:Y:S01]  /*33a0*/  FMUL.FTZ R115, R7.reuse, R110.reuse ;  /* 0x0000006e07737220 */ /* 0x0c0fe20000410000 */
[C---:B------:R-:W-:Y:S02]  /*33b0*/  IMAD.U32 R5, R4.reuse, 0x10000, RZ ;  /* 0x0001000004057824 */ /* 0x040fe400078e00ff */
[----:B------:R-:W-:Y:S01]  /*33c0*/  FMUL.FTZ R7, R7, R37 ;  /* 0x0000002507077220 */ /* 0x000fe20000410000 */
[----:B------:R-:W-:Y:S01]  /*33d0*/  LOP3.LUT R4, R4, 0xffff0000, RZ, 0xc0, !PT ;  /* 0xffff000004047812 */ /* 0x000fe200078ec0ff */
[C---:B------:R-:W-:Y:S01]  /*33e0*/  FMUL.FTZ R117, R33.reuse, R113 ;  /* 0x0000007121757220 */ /* 0x040fe20000410000 */
[----:B------:R-:W-:Y:S01]  /*33f0*/  LOP3.LUT R112, R112, 0xffff0000, RZ, 0xc0, !PT ;  /* 0xffff000070707812 */ /* 0x000fe200078ec0ff */
[----:B------:R-:W-:Y:S01]  /*3400*/  FMUL.FTZ R33, R33, R39 ;  /* 0x0000002721217220 */ /* 0x000fe20000410000 */
        /* <DEDUP_REMOVED lines=8> */
[----:B------:R-:W-:Y:S01]  /*3490*/  FMUL.FTZ R4, R4, R36 ;  /* 0x0000002404047220 */ /* 0x000fe20000410000 */
[----:B------:R-:W-:Y:S01]  /*34a0*/  FMUL.FTZ R35, R35, R38 ;  /* 0x0000002623237220 */ /* 0x000fe20000410000 */
        /* <DEDUP_REMOVED lines=8> */
[----:B------:R-:W-:Y:S01]  /*3530*/  F2FP.BF16.F32.PACK_AB R7, R34, R7 ;  /* 0x000000072207723e */ /* 0x000fe200000010ff */
[----:B------:R-:W-:-:S07]  /*3540*/  IMAD.MOV.U32 R6, RZ, RZ, R32 ;  /* 0x000000ffff067224 */ /* 0x000fce00078e0020 */
.L_x_4361:
[----:B------:R-:W-:Y:S05]  /*3550*/  BSYNC B2 ;  /* 0x0000000000027941 */ /* 0x000fea0003800000 */
.L_x_4360:
[----:B--2---:R2:W-:Y:S02]  /*3560*/  STG.E.128 desc[UR52][R14.64+0x40], R4 ;  /* 0x000040040e007986 */ /* 0x0045e4000c101d34 */
.L_x_4355:
[----:B------:R-:W-:Y:S05]  /*3570*/  BSYNC B1 ;  /* 0x0000000000017941 */ /* 0x000fea0003800000 */
.L_x_4354:
        /* <DEDUP_REMOVED lines=53> */
.L_x_4366:
[----:B------:R-:W-:Y:S05]  /*38d0*/  BSYNC B2 ;  /* 0x0000000000027941 */ /* 0x000fea0003800000 */
.L_x_4365:
[----:B--2---:R3:W-:Y:S02]  /*38e0*/  STG.E.128 desc[UR52][R12.64], R4 ;  /* 0x000000040c007986 */ /* 0x0047e4000c101d34 */
.L_x_4364:
[----:B------:R-:W-:Y:S05]  /*38f0*/  BSYNC B1 ;  /* 0x0000000000017941 */ /* 0x000fea0003800000 */
.L_x_4363:
[----:B------:R-:W-:Y:S05]  /*3900*/  @P2 BRA `(.L_x_4362) ;  /* 0x0000001800c42947 */ /* 0x000fea0003800000 */
[----:B-123--:R1:W2:Y:S01]  /*3910*/  LDS.128 R4, [R104+0x2000] ;  /* 0x0020000068047984 */ /* 0x00e2a20000000c00 */
[----:B------:R-:W-:Y:S01]  /*3920*/  IADD3 R14, R40, 0x10, RZ ;  /* 0x00000010280e7810 */ /* 0x000fe20007ffe0ff */
[----:B------:R-:W-:Y:S03]  /*3930*/  BSSY B1, `(.L_x_4367) ;  /* 0x0000031000017945 */ /* 0x000fe60003800000 */
        /* <DEDUP_REMOVED lines=48> */
.L_x_4368:
[----:B------:R-:W-:Y:S05]  /*3c40*/  BSYNC B1 ;  /* 0x0000000000017941 */ /* 0x000fea0003800000 */
.L_x_4367:
[----:B--2---:R1:W-:Y:S01]  /*3c50*/  STG.E.128 desc[UR52][R12.64+0x40], R4 ;  /* 0x000040040c007986 */ /* 0x0043e2000c101d34 */
[----:B------:R-:W-:Y:S05]  /*3c60*/  BRA `(.L_x_4362) ;  /* 0x0000001400ec7947 */ /* 0x000fea0003800000 */
.L_x_4346:
[----:B------:R-:W-:Y:S01]  /*3c70*/  VIADD R5, R18, 0x40 ;  /* 0x0000004012057836 */ /* 0x000fe20000000000 */
[----:B------:R-:W-:Y:S02]  /*3c80*/  CS2R R14, SRZ ;  /* 0x00000000000e7805 */ /* 0x000fe4000001ff00 */
[----:B------:R-:W-:Y:S02]  /*3c90*/  CS2R R12, SRZ ;  /* 0x00000000000c7805 */ /* 0x000fe4000001ff00 */
[----:B------:R-:W-:Y:S02]  /*3ca0*/  CS2R R26, SRZ ;  /* 0x00000000001a7805 */ /* 0x000fe4000001ff00 */
[----:B------:R-:W-:Y:S02]  /*3cb0*/  CS2R R24, SRZ ;  /* 0x0000000000187805 */ /* 0x000fe4000001ff00 */
        /* <DEDUP_REMOVED lines=68> */
.L_x_4369:
        /* <DEDUP_REMOVED lines=9> */
.L_x_4594:
[----:B------:R-:W-:Y:S05]  /*4190*/  BSYNC B1 ;  /* 0x0000000000017941 */ /* 0x000fea0003800000 */
.L_x_4370:
[----:B------:R-:W-:Y:S01]  /*41a0*/  ISETP.GE.OR P5, PT, R18, R101, P1 ;  /* 0x000000651200720c */ /* 0x000fe20000fa6670 */
[----:B------:R-:W-:-:S12]  /*41b0*/  BSSY B1, `(.L_x_4372) ;  /* 0x0000085000017945 */ /* 0x000fd80003800000 */
[----:B------:R-:W-:Y:S05]  /*41c0*/  @P5 BRA `(.L_x_4373) ;  /* 0x00000008000c5947 */ /* 0x000fea0003800000 */
[----:B------:R-:W1:Y:S01]  /*41d0*/  S2R R34, SR_TID.X ;  /* 0x0000000000227919 */ /* 0x000e620000002100 */
        /* <DEDUP_REMOVED lines=14> */
[----:B------:R-:W-:Y:S02]  /*42c0*/  LOP3.LUT R33, R87, 0x38, R116, 0xf8, !PT ;  /* 0x0000003857217812 */ /* 0x000fe400078ef874 */
[----:B-1----:R-:W-:Y:S02]  /*42d0*/  IADD3 R35, R34, -0x80, RZ ;  /* 0xffffff8022237810 */ /* 0x002fe40007ffe0ff */
[----:B------:R-:W-:Y:S02]  /*42e0*/  LOP3.LUT R33, R33, R82, RZ, 0x3c, !PT ;  /* 0x0000005221217212 */ /* 0x000fe400078e3cff */
[----:B------:R-:W-:-:S04]  /*42f0*/  SHF.R.S32.HI R34, RZ, 0x1f, R35 ;  /* 0x0000001fff227819 */ /* 0x000fc80000011423 */
[----:B------:R-:W-:-:S04]  /*4300*/  LEA.HI R34, R34, R35, RZ, 0x5 ;  /* 0x0000002322227211 */ /* 0x000fc800078f28ff */
[----:B------:R-:W-:-:S05]  /*4310*/  SHF.R.S32.HI R34, RZ, 0x5, R34 ;  /* 0x00000005ff227819 */ /* 0x000fca0000011422 */
        /* <DEDUP_REMOVED lines=97> */
.L_x_4375:
[----:B------:R-:W-:Y:S05]  /*4930*/  BSYNC B2 ;  /* 0x0000000000027941 */ /* 0x000fea0003800000 */
.L_x_4374:
        /* <DEDUP_REMOVED lines=12> */
.L_x_4373:
[----:B------:R-:W-:Y:S05]  /*4a00*/  BSYNC B1 ;  /* 0x0000000000017941 */ /* 0x000fea0003800000 */
.L_x_4372:
[C---:B-1----:R-:W-:Y:S02]  /*4a10*/  VIADD R13, R18.reuse, 0x40 ;  /* 0x00000040120d7836 */ /* 0x042fe40000000000 */
[----:B------:R-:W-:Y:S02]  /*4a20*/  VIADD R12, R18, 0x40 ;  /* 0x00000040120c7836 */ /* 0x000fe40000000000 */
[C---:B--2---:R-:W-:Y:S01]  /*4a30*/  IMAD.WIDE.U32 R106, R13.reuse, R104, R106 ;  /* 0x000000680d6a7225 */ /* 0x044fe200078e006a */
[----:B------:R-:W-:Y:S02]  /*4a40*/  ISETP.GE.OR P5, PT, R13, R101, P1 ;  /* 0x000000650d00720c */ /* 0x000fe40000fa6670 */
[----:B------:R-:W-:-:S05]  /*4a50*/  SHF.R.S32.HI R12, RZ, 0x1f, R12 ;  /* 0x0000001fff0c7819 */ /* 0x000fca000001140c */
[----:B------:R-:W-:-:S04]  /*4a60*/  IMAD R12, R12, R104, RZ ;  /* 0x000000680c0c7224 */ /* 0x000fc800078e02ff */
[----:B------:R-:W-:Y:S02]  /*4a70*/  IMAD R105, R13, R105, R12 ;  /* 0x000000690d697224 */ /* 0x000fe400078e020c */
[----:B------:R-:W-:Y:S05]  /*4a80*/  @P5 BRA `(.L_x_4362) ;  /* 0x0000000800645947 */ /* 0x000fea0003800000 */
[----:B------:R-:W2:Y:S01]  /*4a90*/  LDL R14, [R1+0x3c] ;  /* 0x00003c00010e7983 */ /* 0x000ea20000100800 */
[----:B------:R-:W-:Y:S01]  /*4aa0*/  IMAD.IADD R34, R107, 0x1, R105 ;  /* 0x000000016b227824 */ /* 0x000fe200078e0269 */
[----:B------:R-:W-:Y:S01]  /*4ab0*/  IADD3 R12, P5, P6, R28, R106, R71 ;  /* 0x0000006a1c0c7210 */ /* 0x000fe20007ebe047 */
[----:B------:R-:W-:Y:S01]  /*4ac0*/  VIADD R15, R18, 0x40 ;  /* 0x00000040120f7836 */ /* 0x000fe20000000000 */
[----:B------:R-:W-:Y:S01]  /*4ad0*/  SEL R115, R78, R115, !P0 ;  /* 0x000000734e737207 */ /* 0x000fe20004000000 */
[----:B------:R-:W-:Y:S01]  /*4ae0*/  BSSY B1, `(.L_x_4376) ;  /* 0x000006f000017945 */ /* 0x000fe20003800000 */
[----:B------:R-:W-:Y:S01]  /*4af0*/  IADD3.X R13, R95, R34, R64, P5, P6 ;  /* 0x000000225f0d7210 */ /* 0x000fe20002fec440 */
[----:B------:R-:W-:Y:S01]  /*4b00*/  IMAD.SHL.U32 R15, R15, 0x40, RZ ;  /* 0x000000400f0f7824 */ /* 0x000fe200078e00ff */
[----:B------:R-:W-:-:S04]  /*4b10*/  LEA R32, P5, R12, R102, 0x1 ;  /* 0x000000660c207211 */ /* 0x000fc800078a08ff */
[----:B------:R-:W-:Y:S02]  /*4b20*/  LEA.HI.X R33, R12, R103, R13, 0x1, P5 ;  /* 0x000000670c217211 */ /* 0x000fe400028f0c0d */
[----:B------:R-:W-:Y:S02]  /*4b30*/  SHF.R.S32.HI R12, RZ, 0x1f, R115 ;  /* 0x0000001fff0c7819 */ /* 0x000fe40000011473 */
[----:B------:R-:W-:Y:S02]  /*4b40*/  LOP3.LUT R15, R15, 0x1c0, RZ, 0xc0, !PT ;  /* 0x000001c00f0f7812 */ /* 0x000fe400078ec0ff */
[----:B------:R-:W-:-:S04]  /*4b50*/  LEA.HI R115, R12, R115, RZ, 0x4 ;  /* 0x000000730c737211 */ /* 0x000fc800078f20ff */
[----:B------:R-:W-:-:S05]  /*4b60*/  LEA.HI.SX32 R35, R115, R72, 0x1c ;  /* 0x0000004873237211 */ /* 0x000fca00078fe2ff */
[----:B------:R-:W-:-:S05]  /*4b70*/  IMAD.SHL.U32 R35, R35, 0x8, RZ ;  /* 0x0000000823237824 */ /* 0x000fca00078e00ff */
[----:B------:R-:W-:-:S04]  /*4b80*/  LOP3.LUT R12, R15, 0x38, R35, 0xf8, !PT ;  /* 0x000000380f0c7812 */ /* 0x000fc800078ef823 */
[----:B------:R-:W-:-:S05]  /*4b90*/  LOP3.LUT R12, R12, R81, RZ, 0x3c, !PT ;  /* 0x000000510c0c7212 */ /* 0x000fca00078e3cff */
[----:B--2---:R-:W-:Y:S02]  /*4ba0*/  IMAD.IADD R13, R14, 0x1, R12 ;  /* 0x000000010e0d7824 */ /* 0x004fe400078e020c */
        /* <DEDUP_REMOVED lines=10> */
[----:B------:R-:W-:Y:S01]  /*4c50*/  SHF.R.U64 R36, R8, 0x10, R9 ;  /* 0x0000001008247819 */ /* 0x000fe20000001209 */
[----:B-1----:R-:W-:Y:S01]  /*4c60*/  IMAD.U32 R8, R15, 0x10000, RZ ;  /* 0x000100000f087824 */ /* 0x002fe200078e00ff */
[----:B------:R-:W-:Y:S02]  /*4c70*/  PRMT R120, R120, 0x5410, R109 ;  /* 0x0000541078787816 */ /* 0x000fe4000000006d */
[----:B------:R-:W-:-:S02]  /*4c80*/  PRMT R124, R124, 0x5410, R39 ;  /* 0x000054107c7c7816 */ /* 0x000fc40000000027 */
[----:B------:R-:W-:Y:S01]  /*4c90*/  SHF.R.U64 R108, R4, 0x10, R5 ;  /* 0x00000010046c7819 */ /* 0x000fe20000001205 */
[----:B------:R-:W-:Y:S01]  /*4ca0*/  IMAD.U32 R5, R13, 0x10000, RZ ;  /* 0x000100000d057824 */ /* 0x000fe200078e00ff */
        /* <DEDUP_REMOVED lines=10> */
[----:B------:R-:W-:Y:S01]  /*4d50*/  PRMT R119, R119, 0x5410, R108 ;  /* 0x0000541077777816 */ /* 0x000fe2000000006c */
[----:B------:R-:W-:Y:S01]  /*4d60*/  FMUL.FTZ R108, R11, R36 ;  /* 0x000000240b6c7220 */ /* 0x000fe20000410000 */
[----:B------:R-:W-:Y:S01]  /*4d70*/  PRMT R121, R121, 0x5410, R104 ;  /* 0x0000541079797816 */ /* 0x000fe20000000068 */
[-C--:B------:R-:W-:Y:S01]  /*4d80*/  FMUL.FTZ R104, R11, R38.reuse ;  /* 0x000000260b687220 */ /* 0x080fe20000410000 */
[----:B------:R-:W-:Y:S01]  /*4d90*/  PRMT R118, R118, 0x5410, R105 ;  /* 0x0000541076767816 */ /* 0x000fe20000000069 */
[C---:B------:R-:W-:Y:S01]  /*4da0*/  FFMA.FTZ R108, R5.reuse, R38, R108 ;  /* 0x00000026056c7223 */ /* 0x040fe2000001006c */
[----:B------:R-:W-:Y:S01]  /*4db0*/  PRMT R122, R122, 0x5410, R37 ;  /* 0x000054107a7a7816 */ /* 0x000fe20000000025 */
[----:B------:R-:W-:Y:S01]  /*4dc0*/  FFMA.FTZ R104, R5, R36, -R104 ;  /* 0x0000002405687223 */ /* 0x000fe20000010868 */
        /* <DEDUP_REMOVED lines=21> */
[----:B------:R-:W-:Y:S01]  /*4f20*/  SHF.L.U32 R4, R12, 0x10, RZ ;  /* 0x000000100c047819 */ /* 0x000fe200000006ff */
        /* <DEDUP_REMOVED lines=36> */
[----:B------:R-:W-:Y:S02]  /*5170*/  F2FP.BF16.F32.PACK_AB R14, R9, R12 ;  /* 0x0000000c090e723e */ /* 0x000fe400000010ff */
[----:B------:R-:W-:Y:S01]  /*5180*/  F2FP.BF16.F32.PACK_AB R26, R26, R15 ;  /* 0x0000000f1a1a723e */ /* 0x000fe200000010ff */
[----:B------:R-:W-:Y:S01]  /*5190*/  IMAD.MOV.U32 R12, RZ, RZ, R36 ;  /* 0x000000ffff0c7224 */ /* 0x000fe200078e0024 */
[----:B------:R-:W-:Y:S01]  /*51a0*/  F2FP.BF16.F32.PACK_AB R25, R25, R108 ;  /* 0x0000006c1919723e */ /* 0x000fe200000010ff */
[----:B------:R-:W-:Y:S01]  /*51b0*/  IMAD.MOV.U32 R15, RZ, RZ, R39 ;  /* 0x000000ffff0f7224 */ /* 0x000fe200078e0027 */
[----:B------:R-:W-:-:S07]  /*51c0*/  F2FP.BF16.F32.PACK_AB R24, R5, R10 ;  /* 0x0000000a0518723e */ /* 0x000fce00000010ff */
.L_x_4377:
[----:B------:R-:W-:Y:S05]  /*51d0*/  BSYNC B1 ;  /* 0x0000000000017941 */ /* 0x000fea0003800000 */
.L_x_4376:
        /* <DEDUP_REMOVED lines=10> */
.L_x_4345:
[----:B------:R-:W-:-:S13]  /*5280*/  ISETP.NE.AND P3, PT, R232, 0x3, PT ;  /* 0x00000003e800780c */ /* 0x000fda0003f65270 */
[----:B------:R-:W-:Y:S05]  /*5290*/  @!P3 BRA `(.L_x_4378) ;  /* 0x000000000004b947 */ /* 0x000fea0003800000 */
[----:B------:R-:W-:Y:S01]  /*52a0*/  BPT.TRAP 0x1 ;  /* 0x000000040000795c */ /* 0x000fe20000300000 */
.L_x_4378:
[----:B------:R-:W-:Y:S01]  /*52b0*/  IMAD R90, R16, 0x8, R17 ;  /* 0x00000008105a7824 */ /* 0x000fe200078e0211 */
[----:B------:R-:W-:Y:S01]  /*52c0*/  SHF.L.U32 R111, R22, 0x1f, RZ ;  /* 0x0000001f166f7819 */ /* 0x000fe200000006ff */
[----:B------:R-:W-:Y:S01]  /*52d0*/  IMAD R101, R61, -0x60, R60 ;  /* 0xffffffa03d657824 */ /* 0x000fe200078e023c */
[----:B------:R-:W-:Y:S02]  /*52e0*/  BSSY B1, `(.L_x_4379) ;  /* 0x0000004000017945 */ /* 0x000fe40003800000 */
[----:B------:R-:W0:Y:S02]  /*52f0*/  SYNCS.PHASECHK.TRANS64.TRYWAIT P4, [R90+URZ+0x32490], R111 ;  /* 0x0324906f5a0075a7 */ /* 0x000e24000808017f */
[----:B------:R-:W-:Y:S01]  /*5300*/  VIMNMX R101, R101, 0x60, PT ;  /* 0x0000006065657848 */ /* 0x000fe20003fe0100 */
[----:B0-----:R-:W-:Y:S06]  /*5310*/  @!P4 BRA `(.L_x_4380) ;  /* 0x000001680088c947 */ /* 0x001fec0003800000 */
.L_x_4595:
[----:B------:R-:W-:Y:S05]  /*5320*/  BSYNC B1 ;  /* 0x0000000000017941 */ /* 0x000fea0003800000 */
.L_x_4379:
[CC--:B------:R-:W-:Y:S01]  /*5330*/  ISETP.GE.AND P5, PT, R18.reuse, R101.reuse, PT ;  /* 0x000000651200720c */ /* 0x0c0fe20003fa6270 */
[----:B------:R-:W-:Y:S01]  /*5340*/  VIADD R4, R18, 0x40 ;  /* 0x0000004012047836 */ /* 0x000fe20000000000 */
[----:B------:R-:W-:Y:S04]  /*5350*/  BSSY B1, `(.L_x_4381) ;  /* 0x0000007000017945 */ /* 0x000fe80003800000 */
[----:B------:R-:W-:-:S07]  /*5360*/  ISETP.GE.AND P4, PT, R4, R101, PT ;  /* 0x000000650400720c */ /* 0x000fce0003f86270 */
[----:B------:R-:W-:Y:S06]  /*5370*/  @P5 BRA `(.L_x_4382) ;  /* 0x0000000000105947 */ /* 0x000fec0003800000 */
[----:B------:R-:W1:Y:S04]  /*5380*/  @!P1 LDS.128 R4, [R108] ;  /* 0x000000006c049984 */ /* 0x000e680000000c00 */
[----:B------:R-:W2:Y:S04]  /*5390*/  @!P2 LDS.128 R8, [R104] ;  /* 0x000000006808a984 */ /* 0x000ea80000000c00 */
[----:B-1----:R1:W-:Y:S04]  /*53a0*/  @!P1 STG.E.128 desc[UR52][R14.64], R4 ;  /* 0x000000040e009986 */ /* 0x0023e8000c101d34 */
[----:B--2---:R1:W-:Y:S02]  /*53b0*/  @!P2 STG.E.128 desc[UR52][R14.64+0x40], R8 ;  /* 0x000040080e00a986 */ /* 0x0043e4000c101d34 */
.L_x_4382:
[----:B------:R-:W-:Y:S05]  /*53c0*/  BSYNC B1 ;  /* 0x0000000000017941 */ /* 0x000fea0003800000 */
.L_x_4381:
[----:B------:R-:W-:Y:S05]  /*53d0*/  @P4 BRA `(.L_x_4362) ;  /* 0x0000000000104947 */ /* 0x000fea0003800000 */
[----:B-1----:R-:W1:Y:S04]  /*53e0*/  @!P1 LDS.128 R4, [R108+0x2000] ;  /* 0x002000006c049984 */ /* 0x002e680000000c00 */
[----:B------:R-:W2:Y:S04]  /*53f0*/  @!P2 LDS.128 R8, [R104+0x2000] ;  /* 0x002000006808a984 */ /* 0x000ea80000000c00 */
[----:B-1----:R3:W-:Y:S04]  /*5400*/  @!P1 STG.E.128 desc[UR52][R12.64], R4 ;  /* 0x000000040c009986 */ /* 0x0027e8000c101d34 */
[----:B--2---:R3:W-:Y:S02]  /*5410*/  @!P2 STG.E.128 desc[UR52][R12.64+0x40], R8 ;  /* 0x000040080c00a986 */ /* 0x0047e4000c101d34 */
.L_x_4362:
[----:B------:R-:W-:Y:S05]  /*5420*/  BSYNC B0 ;  /* 0x0000000000007941 */ /* 0x000fea0003800000 */
.L_x_4344:
        /* <DEDUP_REMOVED lines=17> */
.L_x_4384:
[----:B------:R-:W-:Y:S05]  /*5540*/  BSYNC B0 ;  /* 0x0000000000007941 */ /* 0x000fea0003800000 */
.L_x_4383:
[----:B------:R-:W2:Y:S01]  /*5550*/  SYNCS.PHASECHK.TRANS64.TRYWAIT P3, [R90+URZ+0x324b0], R111 ;  /* 0x0324b06f5a0075a7 */ /* 0x000ea2000806017f */
[----:B------:R-:W-:Y:S01]  /*5560*/  ULDC UR42, c[0x0][0x310] ;  /* 0x0000c400002a7ab9 */ /* 0x000fe20000000800 */
[----:B------:R-:W-:Y:S01]  /*5570*/  ULDC.64 UR38, c[0x0][0x318] ;  /* 0x0000c60000267ab9 */ /* 0x000fe20000000a00 */
[----:B------:R-:W-:Y:S01]  /*5580*/  ULDC.64 UR36, c[0x0][0x308] ;  /* 0x0000c20000247ab9 */ /* 0x000fe20000000a00 */
[----:B------:R-:W-:Y:S01]  /*5590*/  BSSY B0, `(.L_x_4385) ;  /* 0x0000003000007945 */ /* 0x000fe20003800000 */
[----:B------:R-:W-:-:S03]  /*55a0*/  IMAD R5, R16, 0x6000, R77 ;  /* 0x0000600010057824 */ /* 0x000fc600078e024d */
[----:B--2---:R-:W-:Y:S05]  /*55b0*/  @!P3 BRA `(.L_x_4386) ;  /* 0x0000016400f4b947 */ /* 0x004fea0003800000 */
.L_x_4596:
[----:B------:R-:W-:Y:S05]  /*55c0*/  BSYNC B0 ;  /* 0x0000000000007941 */ /* 0x000fea0003800000 */
.L_x_4385:
        /* <DEDUP_REMOVED lines=39> */
.L_x_4388:
[----:B------:R-:W-:Y:S05]  /*5840*/  BSYNC B0 ;  /* 0x0000000000007941 */ /* 0x000fea0003800000 */
.L_x_4387:
[----:B-1----:R-:W-:Y:S01]  /*5850*/  VIADD R4, R18, 0x40 ;  /* 0x0000004012047836 */ /* 0x002fe20000000000 */
[----:B------:R-:W-:Y:S04]  /*5860*/  BSSY B0, `(.L_x_4389) ;  /* 0x0000025000007945 */ /* 0x000fe80003800000 */
[----:B------:R-:W-:-:S13]  /*5870*/  ISETP.GE.AND P3, PT, R4, R101, PT ;  /* 0x000000650400720c */ /* 0x000fda0003f66270 */
        /* <DEDUP_REMOVED lines=35> */
.L_x_4390:
[----:B------:R-:W-:Y:S05]  /*5ab0*/  BSYNC B0 ;  /* 0x0000000000007941 */ /* 0x000fea0003800000 */
.L_x_4389:
        /* <DEDUP_REMOVED lines=9> */
[----:B0-2---:R-:W-:-:S03]  /*5b50*/  @!P4 VIADD R90, R90, 0x324c0 ;  /* 0x000324c05a5ac836 */ /* 0x005fc60000000000 */
        /* <DEDUP_REMOVED lines=12> */
.L_x_4339:
[----:B------:R-:W-:Y:S02]  /*5c20*/  ISETP.GE.AND P2, PT, R210, 0x1, PT ;  /* 0x00000001d200780c */ /* 0x000fe40003f46270 */
[----:B------:R-:W-:Y:S02]  /*5c30*/  CS2R R4, SRZ ;  /* 0x0000000000047805 */ /* 0x000fe4000001ff00 */
[----:B------:R-:W-:Y:S01]  /*5c40*/  PLOP3.LUT P1, PT, PT, PT, PT, 0x80, 0x0 ;  /* 0x000000000000781c */ /* 0x000fe20003f2f070 */
[----:B------:R-:W-:Y:S01]  /*5c50*/  IMAD.MOV.U32 R0, RZ, RZ, RZ ;  /* 0x000000ffff007224 */ /* 0x000fe200078e00ff */
[----:B------:R-:W-:Y:S01]  /*5c60*/  MOV R3, RZ ;  /* 0x000000ff00037202 */ /* 0x000fe20000000f00 */
        /* <DEDUP_REMOVED lines=30> */
[----:B----4-:R-:W-:Y:S02]  /*5e50*/  CS2R R78, SRZ ;  /* 0x00000000004e7805 */ /* 0x010fe4000001ff00 */
        /* <DEDUP_REMOVED lines=26> */
[----:B---3--:R-:W-:-:S02]  /*6000*/  CS2R R34, SRZ ;  /* 0x0000000000227805 */ /* 0x008fc4000001ff00 */
[----:B------:R-:W-:Y:S02]  /*6010*/  CS2R R36, SRZ ;  /* 0x0000000000247805 */ /* 0x000fe4000001ff00 */
[----:B------:R-:W-:Y:S02]  /*6020*/  CS2R R158, SRZ ;  /* 0x00000000009e7805 */ /* 0x000fe4000001ff00 */
[----:B-1----:R-:W-:Y:S02]  /*6030*/  CS2R R32, SRZ ;  /* 0x0000000000207805 */ /* 0x002fe4000001ff00 */
[----:B--2---:R-:W-:Y:S02]  /*6040*/  CS2R R26, SRZ ;  /* 0x00000000001a7805 */ /* 0x004fe4000001ff00 */
[----:B------:R-:W-:Y:S01]  /*6050*/  CS2R R28, SRZ ;  /* 0x00000000001c7805 */ /* 0x000fe2000001ff00 */
[----:B------:R-:W-:Y:S06]  /*6060*/  @P0 BRA `(.L_x_4392) ;  /* 0x00000000000c0947 */ /* 0x000fec0003800000 */
[----:B------:R-:W1:Y:S01]  /*6070*/  FENCE.VIEW.ASYNC.G ;  /* 0x00000000000073c6 */ /* 0x000e620000000100 */
[----:B------:R-:W-:Y:S05]  /*6080*/  WARPSYNC.ALL ;  /* 0x0000000000007948 */ /* 0x000fea0003800000 */
[----:B-1----:R-:W-:Y:S06]  /*6090*/  BAR.ARV 0xc, 0x120 ;  /* 0x0304800000007b1d */ /* 0x002fec0000002000 */
.L_x_4392:
[----:B------:R-:W-:Y:S01]  /*60a0*/  CS2R R24, SRZ ;  /* 0x0000000000187805 */ /* 0x000fe2000001ff00 */
[----:B------:R-:W-:Y:S06]  /*60b0*/  @!P2 BRA `(.L_x_4393) ;  /* 0x000000d000e8a947 */ /* 0x000fec0003800000 */
[----:B------:R-:W-:-:S03]  /*60c0*/  UMOV UR4, 0xffffffff ;  /* 0xffffffff00047882 */ /* 0x000fc60000000000 */
[----:B------:R-:W-:Y:S05]  /*60d0*/  BRA.DIV UR4, `(.L_x_4394) ;  /* 0x0000015e04407947 */ /* 0x000fea000b800000 */
[----:B------:R-:W1:Y:S02]  /*60e0*/  S2R R0, SR_TID.X ;  /* 0x0000000000007919 */ /* 0x000e640000002100 */
[----:B-1----:R-:W-:-:S05]  /*60f0*/  VIADD R3, R0, 0xffffff80 ;  /* 0xffffff8000037836 */ /* 0x002fca0000000000 */
[----:B------:R-:W-:-:S04]  /*6100*/  SHF.R.S32.HI R0, RZ, 0x1f, R3 ;  /* 0x0000001fff007819 */ /* 0x000fc80000011403 */
[----:B------:R-:W-:-:S04]  /*6110*/  LEA.HI R0, R0, R3, RZ, 0x7 ;  /* 0x0000000300007211 */ /* 0x000fc800078f38ff */
[----:B------:R-:W-:-:S05]  /*6120*/  SHF.R.S32.HI R0, RZ, 0x7, R0 ;  /* 0x00000007ff007819 */ /* 0x000fca0000011400 */
[----:B------:R1:W2:Y:S02]  /*6130*/  SHFL.IDX PT, R14, R0, RZ, 0x1f ;  /* 0x00001fff000e7589 */ /* 0x0002a400000e0000 */
.L_x_4599:
[----:B-12---:R-:W-:Y:S01]  /*6140*/  LEA.HI R0, R14, R14, RZ, 0x1 ;  /* 0x0000000e0e007211 */ /* 0x006fe200078f08ff */
[----:B------:R-:W-:Y:S01]  /*6150*/  VIADD R26, R17, 0x18400 ;  /* 0x00018400111a7836 */ /* 0x000fe20000000000 */
[----:B------:R-:W-:Y:S01]  /*6160*/  BSSY B6, `(.L_x_4395) ;  /* 0x000001d000067945 */ /* 0x000fe20003800000 */
[----:B------:R-:W-:Y:S01]  /*6170*/  IMAD.MOV.U32 R219, RZ, RZ, 0x40000040 ;  /* 0x40000040ffdb7424 */ /* 0x000fe200078e00ff */
[----:B------:R-:W-:Y:S02]  /*6180*/  LOP3.LUT R3, R0, 0x7fffe, RZ, 0xc0, !PT ;  /* 0x0007fffe00037812 */ /* 0x000fe400078ec0ff */
[----:B------:R-:W-:-:S03]  /*6190*/  LOP3.LUT P0, RZ, R26, 0x1bf, RZ, 0xc0, !PT ;  /* 0x000001bf1aff7812 */ /* 0x000fc6000780c0ff */
[----:B------:R-:W-:-:S04]  /*61a0*/  IMAD.IADD R3, R14, 0x1, -R3 ;  /* 0x000000010e037824 */ /* 0x000fc800078e0a03 */
[----:B------:R-:W-:-:S05]  /*61b0*/  IMAD R3, R3, 0x2000, R26 ;  /* 0x0000200003037824 */ /* 0x000fca00078e021a */
[----:B------:R-:W-:Y:S01]  /*61c0*/  SHF.R.U32.HI R0, RZ, 0x4, R3 ;  /* 0x00000004ff007819 */ /* 0x000fe20000011603 */
[----:B------:R-:W-:-:S03]  /*61d0*/  VIADD R3, R3, 0xa000 ;  /* 0x0000a00003037836 */ /* 0x000fc60000000000 */
[----:B------:R-:W-:Y:S02]  /*61e0*/  LOP3.LUT R0, R0, 0x3fff, RZ, 0xc0, !PT ;  /* 0x00003fff00007812 */ /* 0x000fe400078ec0ff */
[----:B------:R-:W-:Y:S02]  /*61f0*/  SHF.R.U32.HI R3, RZ, 0x4, R3 ;  /* 0x00000004ff037819 */ /* 0x000fe40000011603 */
[----:B------:R-:W-:Y:S02]  /*6200*/  LOP3.LUT R218, R0, 0x10000, RZ, 0xfc, !PT ;  /* 0x0001000000da7812 */ /* 0x000fe400078efcff */
        /* <DEDUP_REMOVED lines=11> */
[----:B0-----:R-:W-:-:S02]  /*62c0*/  IMAD.U32 R10, RZ, RZ, UR4 ;  /* 0x00000004ff0a7e24 */ /* 0x001fc4000f8e00ff */
[----:B------:R-:W-:Y:S02]  /*62d0*/  IMAD.U32 R11, RZ, RZ, UR5 ;  /* 0x00000005ff0b7e24 */ /* 0x000fe4000f8e00ff */
[----:B------:R-:W-:Y:S02]  /*62e0*/  IMAD.MOV.U32 R8, RZ, RZ, 0x70 ;  /* 0x00000070ff087424 */ /* 0x000fe400078e00ff */
[----:B------:R-:W-:Y:S02]  /*62f0*/  IMAD.MOV.U32 R12, RZ, RZ, 0x1 ;  /* 0x00000001ff0c7424 */ /* 0x000fe400078e00ff */
[----:B-1----:R-:W-:-:S07]  /*6300*/  IMAD.MOV.U32 R13, RZ, RZ, RZ ;  /* 0x000000ffff0d7224 */ /* 0x002fce00078e00ff */
[----:B------:R-:W-:-:S07]  /*6310*/  LEPC R20, `(.L_x_4396) ;  /* 0x000000001014794e */ /* 0x000fce0000000000 */
[----:B--2--5:R-:W-:Y:S05]  /*6320*/  CALL.ABS.NOINC R14 ;  /* 0x000000000e007343 */ /* 0x024fea0003c00000 */
.L_x_4396:
[----:B------:R-:W-:Y:S05]  /*6330*/  BSYNC B6 ;  /* 0x0000000000067941 */ /* 0x000fea0003800000 */
.L_x_4395:
[----:B------:R-:W-:Y:S02]  /*6340*/  ULDC UR4, c[0x0][0x3d4] ;  /* 0x0000f50000047ab9 */ /* 0x000fe40000000800 */
[----:B------:R-:W-:-:S13]  /*6350*/  ISETP.LT.AND P0, PT, RZ, UR4, PT ;  /* 0x00000004ff007c0c */ /* 0x000fda000bf01270 */
        /* <DEDUP_REMOVED lines=11> */
.L_x_4400:
[----:B--2---:R2:W3:Y:S02]  /*6410*/  SYNCS.PHASECHK.TRANS64.TRYWAIT P0, [R17+URZ+0x32400], R0 ;  /* 0x03240000110075a7 */ /* 0x0044e4000800017f */
[----:B---3--:R-:W-:Y:S05]  /*6420*/  @!P0 NANOSLEEP.SYNCS 0x989680 ;  /* 0x009896800000895d */ /* 0x008fea0003900000 */
[----:B------:R-:W3:Y:S02]  /*6430*/  @!P0 SYNCS.PHASECHK.TRANS64 P0, [R17+URZ+0x32400], R0 ;  /* 0x03240000110085a7 */ /* 0x000ee4000800007f */
[----:B---3--:R-:W-:Y:S05]  /*6440*/  @!P0 BRA `(.L_x_4400) ;  /* 0xfffffffc00f08947 */ /* 0x008fea000383ffff */
.L_x_4399:
[----:B------:R-:W-:Y:S05]  /*6450*/  BSYNC B0 ;  /* 0x0000000000007941 */ /* 0x000fea0003800000 */
.L_x_4398:
[----:B------:R-:W-:Y:S05]  /*6460*/  BRA `(.L_x_4401) ;  /* 0x0000003000747947 */ /* 0x000fea0003800000 */
.L_x_4397:
[----:B------:R-:W1:Y:S01]  /*6470*/  S2R R0, SR_TID.X ;  /* 0x0000000000007919 */ /* 0x000e620000002100 */
[----:B------:R-:W2:Y:S01]  /*6480*/  LDC.64 R12, c[0x0][0x3d8] ;  /* 0x0000f600ff0c7b82 */ /* 0x000ea20000000a00 */
[----:B-----5:R-:W-:Y:S01]  /*6490*/  SHF.R.S32.HI R3, RZ, 0x1f, R31 ;  /* 0x0000001fff037819 */ /* 0x020fe2000001141f */
[----:B------:R-:W-:Y:S01]  /*64a0*/  BSSY B6, `(.L_x_4402) ;  /* 0x000003a000067945 */ /* 0x000fe20003800000 */
[----:B------:R-:W-:Y:S02]  /*64b0*/  SHF.R.S32.HI R7, RZ, 0x1f, R18 ;  /* 0x0000001fff077819 */ /* 0x000fe40000011412 */
[----:B------:R-:W-:-:S03]  /*64c0*/  LOP3.LUT P0, RZ, R26, 0x3ff, RZ, 0xc0, !PT ;  /* 0x000003ff1aff7812 */ /* 0x000fc6000780c0ff */
[----:B------:R-:W3:Y:S01]  /*64d0*/  LDC.64 R14, c[0x0][0x3e8] ;  /* 0x0000fa00ff0e7b82 */ /* 0x000ee20000000a00 */
[-C--:B--2---:R-:W-:Y:S01]  /*64e0*/  IMAD R5, R7, R12.reuse, RZ ;  /* 0x0000000c07057224 */ /* 0x084fe200078e02ff */
[----:B------:R-:W-:Y:S01]  /*64f0*/  SHF.L.U64.HI R59, R12, 0x6, R13 ;  /* 0x000000060c3b7819 */ /* 0x000fe2000001020d */
[----:B------:R-:W-:-:S04]  /*6500*/  IMAD.WIDE.U32 R44, R31, R12, RZ ;  /* 0x0000000c1f2c7225 */ /* 0x000fc800078e00ff */
[----:B------:R-:W-:Y:S02]  /*6510*/  IMAD R27, R18, R13, R5 ;  /* 0x0000000d121b7224 */ /* 0x000fe400078e0205 */
[----:B-1----:R-:W-:Y:S01]  /*6520*/  VIADD R0, R0, 0xffffff80 ;  /* 0xffffff8000007836 */ /* 0x002fe20000000000 */
[----:B---3--:R-:W-:Y:S01]  /*6530*/  SHF.L.U64.HI R58, R14, 0x6, R15 ;  /* 0x000000060e3a7819 */ /* 0x008fe2000001020f */
[-C--:B------:R-:W-:Y:S02]  /*6540*/  IMAD R4, R3, R14.reuse, RZ ;  /* 0x0000000e03047224 */ /* 0x080fe400078e02ff */
[----:B------:R-:W-:Y:S01]  /*6550*/  IMAD.WIDE.U32 R42, R31, R14, RZ ;  /* 0x0000000e1f2a7225 */ /* 0x000fe200078e00ff */
[----:B------:R-:W-:-:S03]  /*6560*/  SHF.R.S32.HI R30, RZ, 0x1f, R0 ;  /* 0x0000001fff1e7819 */ /* 0x000fc60000011400 */
[----:B------:R-:W-:Y:S01]  /*6570*/  IMAD R49, R31, R15, R4 ;  /* 0x0000000f1f317224 */ /* 0x000fe200078e0204 */
[----:B------:R-:W-:Y:S01]  /*6580*/  LEA.HI R30, R30, R0, RZ, 0x2 ;  /* 0x000000001e1e7211 */ /* 0x000fe200078f10ff */
[----:B------:R-:W-:Y:S02]  /*6590*/  IMAD.SHL.U32 R56, R12, 0x40, RZ ;  /* 0x000000400c387824 */ /* 0x000fe400078e00ff */
[----:B------:R-:W-:Y:S01]  /*65a0*/  IMAD.IADD R49, R49, 0x1, R43 ;  /* 0x0000000131317824 */ /* 0x000fe200078e022b */
[----:B------:R-:W-:Y:S01]  /*65b0*/  LOP3.LUT R30, R30, 0xfffffffc, RZ, 0xc0, !PT ;  /* 0xfffffffc1e1e7812 */ /* 0x000fe200078ec0ff */
[----:B------:R-:W-:-:S04]  /*65c0*/  IMAD.SHL.U32 R60, R14, 0x40, RZ ;  /* 0x000000400e3c7824 */ /* 0x000fc800078e00ff */
[----:B------:R-:W-:Y:S02]  /*65d0*/  IMAD.IADD R30, R0, 0x1, -R30 ;  /* 0x00000001001e7824 */ /* 0x000fe400078e0a1e */
[----:B------:R-:W-:Y:S02]  /*65e0*/  IMAD R0, R3, R12, RZ ;  /* 0x0000000c03007224 */ /* 0x000fe400078e02ff */
[C---:B------:R-:W-:Y:S02]  /*65f0*/  IMAD.SHL.U32 R24, R30.reuse, 0x4, RZ ;  /* 0x000000041e187824 */ /* 0x040fe400078e00ff */
[----:B------:R-:W-:Y:S02]  /*6600*/  IMAD.SHL.U32 R40, R30, 0x8, RZ ;  /* 0x000000081e287824 */ /* 0x000fe400078e00ff */
[----:B------:R-:W-:Y:S01]  /*6610*/  IMAD R3, R7, R14, RZ ;  /* 0x0000000e07037224 */ /* 0x000fe200078e02ff */
[----:B------:R-:W-:Y:S01]  /*6620*/  SHF.R.S32.HI R25, RZ, 0x1f, R24 ;  /* 0x0000001fff197819 */ /* 0x000fe20000011418 */
[----:B------:R-:W-:Y:S01]  /*6630*/  IMAD R47, R31, R13, R0 ;  /* 0x0000000d1f2f7224 */ /* 0x000fe200078e0200 */
[----:B------:R-:W-:Y:S01]  /*6640*/  SHF.R.S32.HI R41, RZ, 0x1f, R40 ;  /* 0x0000001fff297819 */ /* 0x000fe20000011428 */
[----:B------:R-:W-:-:S02]  /*6650*/  IMAD R3, R18, R15, R3 ;  /* 0x0000000f12037224 */ /* 0x000fc400078e0203 */
[----:B------:R-:W-:-:S04]  /*6660*/  IMAD.WIDE.U32 R4, R18, R12, R24 ;  /* 0x0000000c12047225 */ /* 0x000fc800078e0018 */
[----:B------:R-:W-:Y:S01]  /*6670*/  IMAD.WIDE.U32 R8, R18, R12, R40 ;  /* 0x0000000c12087225 */ /* 0x000fe200078e0028 */
[----:B------:R-:W-:-:S03]  /*6680*/  IADD3 R46, P1, R4, R44, RZ ;  /* 0x0000002c042e7210 */ /* 0x000fc60007f3e0ff */
[----:B------:R-:W-:Y:S01]  /*6690*/  IMAD.WIDE.U32 R6, R18, R14, R24 ;  /* 0x0000000e12067225 */ /* 0x000fe200078e0018 */
[----:B------:R-:W-:-:S03]  /*66a0*/  IADD3 R26, P3, R8, R44, RZ ;  /* 0x0000002c081a7210 */ /* 0x000fc60007f7e0ff */
[----:B0-----:R-:W-:Y:S01]  /*66b0*/  IMAD.WIDE.U32 R10, R18, R14, R40 ;  /* 0x0000000e120a7225 */ /* 0x001fe200078e0028 */
[----:B------:R-:W-:-:S03]  /*66c0*/  IADD3 R50, P2, R6, R42, RZ ;  /* 0x0000002a06327210 */ /* 0x000fc60007f5e0ff */
[----:B------:R-:W-:Y:S01]  /*66d0*/  IMAD.IADD R47, R47, 0x1, R45 ;  /* 0x000000012f2f7824 */ /* 0x000fe200078e022d */
[----:B------:R-:W-:Y:S02]  /*66e0*/  IADD3 R28, P4, R10, R42, RZ ;  /* 0x0000002a0a1c7210 */ /* 0x000fe40007f9e0ff */
[----:B------:R-:W-:Y:S02]  /*66f0*/  IADD3.X R51, R49, R7, R3, P2, !PT ;  /* 0x0000000731337210 */ /* 0x000fe400017fe403 */
[C---:B------:R-:W-:Y:S02]  /*6700*/  IADD3.X R48, R47.reuse, R5, R27, P1, !PT ;  /* 0x000000052f307210 */ /* 0x040fe40000ffe41b */
        /* <DEDUP_REMOVED lines=19> */
.L_x_4403:
[----:B------:R-:W-:Y:S05]  /*6840*/  BSYNC B6 ;  /* 0x0000000000067941 */ /* 0x000fea0003800000 */
.L_x_4402:
[----:B------:R-:W2:Y:S01]  /*6850*/  LDL R20, [R1+0x14] ;  /* 0x0000140001147983 */ /* 0x000ea20000100800 */
[----:B------:R-:W0:Y:S01]  /*6860*/  LDC.64 R6, c[0x0][0x3d8] ;  /* 0x0000f600ff067b82 */ /* 0x000e220000000a00 */
[----:B------:R-:W-:Y:S02]  /*6870*/  ULDC.U8 UR4, c[0x0][0x3f0] ;  /* 0x0000fc0000047ab9 */ /* 0x000fe40000000000 */
[----:B------:R-:W3:Y:S05]  /*6880*/  LDL R21, [R1+0x20] ;  /* 0x0000200001157983 */ /* 0x000eea0000100800 */
[----:B------:R-:W1:Y:S01]  /*6890*/  LDC.64 R4, c[0x0][0x3e8] ;  /* 0x0000fa00ff047b82 */ /* 0x000e620000000a00 */
[----:B------:R-:W-:Y:S01]  /*68a0*/  ISETP.NE.AND P0, PT, RZ, UR4, PT ;  /* 0x00000004ff007c0c */ /* 0x000fe2000bf05270 */
[----:B------:R-:W-:Y:S01]  /*68b0*/  BSSY B0, `(.L_x_4404) ;  /* 0x00002d0000007945 */ /* 0x000fe20003800000 */
[----:B--2---:R-:W-:Y:S01]  /*68c0*/  SHF.R.S32.HI R3, RZ, 0x1f, R20 ;  /* 0x0000001fff037819 */ /* 0x004fe20000011414 */
[----:B0-----:R-:W-:-:S04]  /*68d0*/  IMAD.WIDE.U32 R8, R20, R6, RZ ;  /* 0x0000000614087225 */ /* 0x001fc800078e00ff */
[C---:B------:R-:W-:Y:S02]  /*68e0*/  IMAD R0, R3.reuse, R6, RZ ;  /* 0x0000000603007224 */ /* 0x040fe400078e02ff */
[-C--:B-1----:R-:W-:Y:S02]  /*68f0*/  IMAD R12, R3, R4.reuse, RZ ;  /* 0x00000004030c7224 */ /* 0x082fe400078e02ff */
[C---:B------:R-:W-:Y:S02]  /*6900*/  IMAD R3, R20.reuse, R7, R0 ;  /* 0x0000000714037224 */ /* 0x040fe400078e0200 */
[----:B------:R-:W-:-:S04]  /*6910*/  IMAD.WIDE.U32 R10, R20, R4, RZ ;  /* 0x00000004140a7225 */ /* 0x000fc800078e00ff */
[C---:B------:R-:W-:Y:S02]  /*6920*/  IMAD R13, R20.reuse, R5, R12 ;  /* 0x00000005140d7224 */ /* 0x040fe400078e020c */
[----:B------:R-:W-:Y:S02]  /*6930*/  IMAD.IADD R9, R9, 0x1, R3 ;  /* 0x0000000109097824 */ /* 0x000fe400078e0203 */
[----:B---3--:R-:W-:Y:S02]  /*6940*/  IMAD R0, R20, -0x80, R21 ;  /* 0xffffff8014007824 */ /* 0x008fe400078e0215 */
[----:B------:R-:W-:Y:S01]  /*6950*/  IMAD.IADD R3, R11, 0x1, R13 ;  /* 0x000000010b037824 */ /* 0x000fe200078e020d */
[C---:B------:R-:W-:Y:S01]  /*6960*/  SHF.L.U64.HI R52, R8.reuse, 0x7, R9 ;  /* 0x0000000708347819 */ /* 0x040fe20000010209 */
[----:B------:R-:W-:Y:S01]  /*6970*/  IMAD.SHL.U32 R53, R8, 0x80, RZ ;  /* 0x0000008008357824 */ /* 0x000fe200078e00ff */
[----:B------:R-:W-:Y:S01]  /*6980*/  VIMNMX R57, R0, 0x80, PT ;  /* 0x0000008000397848 */ /* 0x000fe20003fe0100 */
[C---:B------:R-:W-:Y:S01]  /*6990*/  IMAD.SHL.U32 R55, R10.reuse, 0x80, RZ ;  /* 0x000000800a377824 */ /* 0x040fe200078e00ff */
[----:B------:R-:W-:Y:S01]  /*69a0*/  SHF.L.U64.HI R54, R10, 0x7, R3 ;  /* 0x000000070a367819 */ /* 0x000fe20000010203 */
[----:B------:R-:W-:Y:S06]  /*69b0*/  @!P0 BRA `(.L_x_4405) ;  /* 0x0000001400a08947 */ /* 0x000fec0003800000 */
[----:B------:R-:W0:Y:S01]  /*69c0*/  LDC R0, c[0x0][0x428] ;  /* 0x00010a00ff007b82 */ /* 0x000e220000000800 */
[----:B------:R-:W-:Y:S01]  /*69d0*/  ISETP.GE.AND P0, PT, R18, R57, PT ;  /* 0x000000391200720c */ /* 0x000fe20003f06270 */
[----:B------:R-:W-:Y:S01]  /*69e0*/  BSSY B1, `(.L_x_4406) ;  /* 0x000002e000017945 */ /* 0x000fe20003800000 */
        /* <DEDUP_REMOVED lines=10> */
[----:B0-----:R-:W-:Y:S01]  /*6a90*/  ISETP.NE.AND P2, PT, R0, 0x1, PT ;  /* 0x000000010000780c */ /* 0x001fe20003f45270 */
[----:B------:R-:W-:Y:S02]  /*6aa0*/  IMAD R0, R20, 0x80, R18 ;  /* 0x0000008014007824 */ /* 0x000fe400078e0212 */
[----:B------:R-:W-:Y:S02]  /*6ab0*/  VIADD R20, R18, 0x40 ;  /* 0x0000004012147836 */ /* 0x000fe40000000000 */
[----:B------:R-:W-:Y:S01]  /*6ac0*/  IMAD R3, R30, 0x40, R0 ;  /* 0x000000401e037824 */ /* 0x000fe200078e0200 */
[----:B------:R-:W-:-:S02]  /*6ad0*/  CS2R R30, SRZ ;  /* 0x00000000001e7805 */ /* 0x000fc4000001ff00 */
[----:B------:R-:W-:Y:S02]  /*6ae0*/  ISETP.GE.AND P1, PT, R20, R57, PT ;  /* 0x000000391400720c */ /* 0x000fe40003f26270 */
[----:B------:R-:W-:-:S03]  /*6af0*/  CS2R R20, SRZ ;  /* 0x0000000000147805 */ /* 0x000fc6000001ff00 */
[----:B------:R-:W0:Y:S08]  /*6b00*/  @P2 LDC R8, c[0x0][0x42c] ;  /* 0x00010b00ff082b82 */ /* 0x000e300000000800 */
[----:B------:R-:W1:Y:S01]  /*6b10*/  @P2 LDC R9, c[0x0][0x430] ;  /* 0x00010c00ff092b82 */ /* 0x000e620000000800 */
[----:B0-----:R-:W-:-:S05]  /*6b20*/  @P2 IMAD.HI.U32 R0, R3, R8, RZ ;  /* 0x0000000803002227 */ /* 0x001fca00078e00ff */
[----:B-1----:R-:W-:-:S04]  /*6b30*/  @P2 SHF.R.U32.HI R3, RZ, R9, R0 ;  /* 0x00000009ff032219 */ /* 0x002fc80000011600 */
        /* <DEDUP_REMOVED lines=17> */
[----:B------:R-:W-:Y:S02]  /*6c50*/  CS2R R32, SRZ ;  /* 0x0000000000207805 */ /* 0x000fe4000001ff00 */
[C---:B------:R-:W-:Y:S01]  /*6c60*/  LEA R14, P3, R0.reuse, UR4, 0x1 ;  /* 0x00000004000e7c11 */ /* 0x040fe2000f8608ff */
[----:B------:R0:W5:Y:S03]  /*6c70*/  @!P5 LDG.E.64 R38, desc[UR52][R8.64] ;  /* 0x000000340826d981 */ /* 0x000166000c1e1b00 */
[----:B------:R-:W-:Y:S01]  /*6c80*/  LEA.HI.X R15, R0, UR5, R15, 0x1, P3 ;  /* 0x00000005000f7c11 */ /* 0x000fe200098f0c0f */
[----:B------:R0:W5:Y:S04]  /*6c90*/  @!P2 LDG.E.64 R34, desc[UR52][R8.64+0x20] ;  /* 0x000020340822a981 */ /* 0x000168000c1e1b00 */
[----:B------:R0:W5:Y:S04]  /*6ca0*/  @!P5 LDG.E.64 R36, desc[UR52][R14.64] ;  /* 0x000000340e24d981 */ /* 0x000168000c1e1b00 */
[----:B------:R0:W5:Y:S02]  /*6cb0*/  @!P2 LDG.E.64 R32, desc[UR52][R14.64+0x20] ;  /* 0x000020340e20a981 */ /* 0x000164000c1e1b00 */
.L_x_4407:
[----:B------:R-:W-:Y:S05]  /*6cc0*/  BSYNC B1 ;  /* 0x0000000000017941 */ /* 0x000fea0003800000 */
.L_x_4406:
        /* <DEDUP_REMOVED lines=14> */
[C---:B------:R-:W-:Y:S02]  /*6db0*/  LEA R8, P2, R9.reuse, UR6, 0x1 ;  /* 0x0000000609087c11 */ /* 0x040fe4000f8408ff */
[----:B------:R-:W-:Y:S02]  /*6dc0*/  CS2R R28, SRZ ;  /* 0x00000000001c7805 */ /* 0x000fe4000001ff00 */
[----:B------:R-:W-:Y:S02]  /*6dd0*/  LEA R14, P3, R0, UR4, 0x1 ;  /* 0x00000004000e7c11 */ /* 0x000fe4000f8608ff */
[----:B------:R-:W-:Y:S02]  /*6de0*/  LEA.HI.X R9, R9, UR7, R20, 0x1, P2 ;  /* 0x0000000709097c11 */ /* 0x000fe400090f0c14 */
[----:B------:R-:W-:-:S02]  /*6df0*/  CS2R R20, SRZ ;  /* 0x0000000000147805 */ /* 0x000fc4000001ff00 */
[----:B------:R-:W-:Y:S01]  /*6e00*/  LEA.HI.X R15, R0, UR5, R15, 0x1, P3 ;  /* 0x00000005000f7c11 */ /* 0x000fe200098f0c0f */
[----:B------:R1:W5:Y:S04]  /*6e10*/  @!P4 LDG.E.64 R30, desc[UR52][R8.64] ;  /* 0x00000034081ec981 */ /* 0x000368000c1e1b00 */
[----:B------:R1:W5:Y:S04]  /*6e20*/  @!P5 LDG.E.64 R26, desc[UR52][R8.64+0x20] ;  /* 0x00002034081ad981 */ /* 0x000368000c1e1b00 */
[----:B------:R1:W5:Y:S04]  /*6e30*/  @!P4 LDG.E.64 R28, desc[UR52][R14.64] ;  /* 0x000000340e1cc981 */ /* 0x000368000c1e1b00 */
[----:B------:R1:W5:Y:S02]  /*6e40*/  @!P5 LDG.E.64 R20, desc[UR52][R14.64+0x20] ;  /* 0x000020340e14d981 */ /* 0x000364000c1e1b00 */
.L_x_4409:
[----:B------:R-:W-:Y:S05]  /*6e50*/  BSYNC B1 ;  /* 0x0000000000017941 */ /* 0x000fea0003800000 */
.L_x_4408:
[----:B------:R-:W2:Y:S04]  /*6e60*/  LDL R46, [R1+0x68] ;  /* 0x00006800012e7983 */ /* 0x000ea80000100800 */
[----:B01----:R-:W3:Y:S01]  /*6e70*/  LDL R14, [R1+0x60] ;  /* 0x00006000010e7983 */ /* 0x003ee20000100800 */
[C---:B------:R-:W-:Y:S01]  /*6e80*/  IMAD.WIDE.U32 R10, R3.reuse, R6, R10 ;  /* 0x00000006030a7225 */ /* 0x040fe200078e000a */
[----:B------:R-:W-:Y:S01]  /*6e90*/  ULDC.64 UR4, c[0x0][0x3c8] ;  /* 0x0000f20000047ab9 */ /* 0x000fe20000000a00 */
[----:B------:R-:W-:Y:S02]  /*6ea0*/  ULDC.64 UR6, c[0x0][0x3e0] ;  /* 0x0000f80000067ab9 */ /* 0x000fe40000000a00 */
[----:B------:R-:W-:-:S04]  /*6eb0*/  IMAD.WIDE.U32 R12, R3, R4, R12 ;  /* 0x00000004030c7225 */ /* 0x000fc800078e000c */
[C---:B------:R-:W-:Y:S02]  /*6ec0*/  IMAD R6, R43.reuse, R6, RZ ;  /* 0x000000062b067224 */ /* 0x040fe400078e02ff */
[----:B------:R-:W-:Y:S02]  /*6ed0*/  IMAD R4, R43, R4, RZ ;  /* 0x000000042b047224 */ /* 0x000fe400078e02ff */
[C---:B------:R-:W-:Y:S02]  /*6ee0*/  IMAD R7, R3.reuse, R7, R6 ;  /* 0x0000000703077224 */ /* 0x040fe400078e0206 */
[----:B------:R-:W-:Y:S01]  /*6ef0*/  IMAD R3, R3, R5, R4 ;  /* 0x0000000503037224 */ /* 0x000fe200078e0204 */
[----:B------:R-:W-:Y:S01]  /*6f00*/  LEA R4, P2, R10, UR4, 0x1 ;  /* 0x000000040a047c11 */ /* 0x000fe2000f8408ff */
[----:B------:R-:W-:Y:S02]  /*6f10*/  IMAD.IADD R5, R11, 0x1, R7 ;  /* 0x000000010b057824 */ /* 0x000fe400078e0207 */
[----:B------:R-:W-:Y:S01]  /*6f20*/  IMAD.IADD R3, R13, 0x1, R3 ;  /* 0x000000010d037824 */ /* 0x000fe200078e0203 */
[----:B------:R-:W-:-:S02]  /*6f30*/  UMOV UR4, 0xffffffff ;  /* 0xffffffff00047882 */ /* 0x000fc40000000000 */
[----:B------:R-:W-:Y:S01]  /*6f40*/  LEA.HI.X R5, R10, UR5, R5, 0x1, P2 ;  /* 0x000000050a057c11 */ /* 0x000fe200090f0c05 */
[----:B--2---:R-:W-:Y:S01]  /*6f50*/  IMAD.SHL.U32 R8, R46, 0x40, RZ ;  /* 0x000000402e087824 */ /* 0x004fe200078e00ff */
[----:B---3--:R-:W-:-:S04]  /*6f60*/  LEA.HI R0, R14, R14, RZ, 0x1 ;  /* 0x0000000e0e007211 */ /* 0x008fc800078f08ff */
[----:B------:R-:W-:Y:S02]  /*6f70*/  LOP3.LUT R9, R8, 0x1c0, RZ, 0xc0, !PT ;  /* 0x000001c008097812 */ /* 0x000fe400078ec0ff */
[----:B------:R-:W-:Y:S02]  /*6f80*/  LOP3.LUT R8, R0, 0xfffffffe, RZ, 0xc0, !PT ;  /* 0xfffffffe00087812 */ /* 0x000fe400078ec0ff */
[----:B------:R-:W-:Y:S02]  /*6f90*/  LEA R0, P3, R12, UR6, 0x1 ;  /* 0x000000060c007c11 */ /* 0x000fe4000f8608ff */
[----:B------:R-:W-:Y:S01]  /*6fa0*/  LOP3.LUT R40, R9, 0x18, R40, 0xf8, !PT ;  /* 0x0000001809287812 */ /* 0x000fe200078ef828 */
[----:B------:R-:W-:Y:S01]  /*6fb0*/  IMAD.IADD R8, R14, 0x1, -R8 ;  /* 0x000000010e087824 */ /* 0x000fe200078e0a08 */
[----:B------:R-:W-:Y:S02]  /*6fc0*/  SHF.R.U32.HI R9, RZ, 0x3, R9 ;  /* 0x00000003ff097819 */ /* 0x000fe40000011609 */
[----:B------:R-:W-:-:S02]  /*6fd0*/  LEA.HI.X R3, R12, UR7, R3, 0x1, P3 ;  /* 0x000000070c037c11 */ /* 0x000fc400098f0c03 */
[----:B------:R-:W-:Y:S02]  /*6fe0*/  LOP3.LUT R9, R40, R9, RZ, 0x3c, !PT ;  /* 0x0000000928097212 */ /* 0x000fe400078e3cff */
[----:B------:R-:W-:Y:S01]  /*6ff0*/  SHF.L.U32 R6, R8, 0x1f, RZ ;  /* 0x0000001f08067819 */ /* 0x000fe200000006ff */
[----:B------:R-:W-:Y:S06]  /*7000*/  BRA.DIV UR4, `(.L_x_4410) ;  /* 0x0000014e04b07947 */ /* 0x000fec000b800000 */
.L_x_4602:
[----:B------:R-:W-:-:S03]  /*7010*/  UMOV UR4, 0xffffffff ;  /* 0xffffffff00047882 */ /* 0x000fc60000000000 */
[----:B------:R-:W-:Y:S05]  /*7020*/  BRA.DIV UR4, `(.L_x_4411) ;  /* 0x0000014e04d07947 */ /* 0x000fea000b800000 */
.L_x_4605:
[----:B------:R-:W-:-:S03]  /*7030*/  UMOV UR4, 0xffffffff ;  /* 0xffffffff00047882 */ /* 0x000fc60000000000 */
[----:B------:R-:W-:Y:S05]  /*7040*/  BRA.DIV UR4, `(.L_x_4412) ;  /* 0x0000014e04f07947 */ /* 0x000fea000b800000 */
.L_x_4608:
[----:B------:R-:W-:-:S03]  /*7050*/  UMOV UR4, 0xffffffff ;  /* 0xffffffff00047882 */ /* 0x000fc60000000000 */
[----:B------:R-:W-:Y:S05]  /*7060*/  BRA.DIV UR4, `(.L_x_4413) ;  /* 0x0000015204107947 */ /* 0x000fea000b800000 */
.L_x_4611:
[----:B------:R-:W-:-:S03]  /*7070*/  UMOV UR4, 0xffffffff ;  /* 0xffffffff00047882 */ /* 0x000fc60000000000 */
[----:B------:R-:W-:Y:S05]  /*7080*/  BRA.DIV UR4, `(.L_x_4414) ;  /* 0x0000015204307947 */ /* 0x000fea000b800000 */
.L_x_4614:
[----:B------:R-:W-:-:S03]  /*7090*/  UMOV UR4, 0xffffffff ;  /* 0xffffffff00047882 */ /* 0x000fc60000000000 */
[----:B------:R-:W-:Y:S05]  /*70a0*/  BRA.DIV UR4, `(.L_x_4415) ;  /* 0x0000015204507947 */ /* 0x000fea000b800000 */
.L_x_4617:
[----:B------:R-:W-:-:S03]  /*70b0*/  UMOV UR4, 0xffffffff ;  /* 0xffffffff00047882 */ /* 0x000fc60000000000 */
[----:B------:R-:W-:Y:S05]  /*70c0*/  BRA.DIV UR4, `(.L_x_4416) ;  /* 0x0000015204707947 */ /* 0x000fea000b800000 */
.L_x_4620:
[----:B------:R-:W-:-:S03]  /*70d0*/  UMOV UR4, 0xffffffff ;  /* 0xffffffff00047882 */ /* 0x000fc60000000000 */
[----:B------:R-:W-:Y:S05]  /*70e0*/  BRA.DIV UR4, `(.L_x_4417) ;  /* 0x0000015204907947 */ /* 0x000fea000b800000 */
.L_x_4623:
[----:B------:R-:W0:Y:S01]  /*70f0*/  S2R R7, SR_TID.X ;  /* 0x0000000000077919 */ /* 0x000e220000002100 */
[----:B------:R-:W1:Y:S01]  /*7100*/  SYNCS.PHASECHK.TRANS64.TRYWAIT P2, [R17+URZ+0x32400], R6 ;  /* 0x03240006110075a7 */ /* 0x000e62000804017f */
[----:B-----5:R-:W-:Y:S01]  /*7110*/  IMAD.MOV.U32 R0, RZ, RZ, R36 ;  /* 0x000000ffff007224 */ /* 0x020fe200078e0024 */
[----:B------:R-:W-:Y:S01]  /*7120*/  LOP3.LUT P3, RZ, R46, 0x4, RZ, 0xc0, !PT ;  /* 0x000000042eff7812 */ /* 0x000fe2000786c0ff */
[----:B------:R-:W-:Y:S01]  /*7130*/  IMAD.MOV.U32 R3, RZ, RZ, R37 ;  /* 0x000000ffff037224 */ /* 0x000fe200078e0025 */
[----:B------:R-:W-:Y:S01]  /*7140*/  BSSY B1, `(.L_x_4418) ;  /* 0x0000021000017945 */ /* 0x000fe20003800000 */
[----:B------:R-:W-:Y:S02]  /*7150*/  IMAD.MOV.U32 R4, RZ, RZ, R32 ;  /* 0x000000ffff047224 */ /* 0x000fe400078e0020 */
[----:B------:R-:W-:Y:S01]  /*7160*/  IMAD.MOV.U32 R5, RZ, RZ, R33 ;  /* 0x000000ffff057224 */ /* 0x000fe200078e0021 */
[----:B------:R-:W-:Y:S01]  /*7170*/  PRMT R10, R3, 0x5410, R0 ;  /* 0x00005410030a7816 */ /* 0x000fe20000000000 */
[----:B------:R-:W-:-:S03]  /*7180*/  IMAD.MOV.U32 R3, RZ, RZ, R38 ;  /* 0x000000ffff037224 */ /* 0x000fc600078e0026 */
[----:B------:R-:W-:Y:S01]  /*7190*/  PRMT R41, R5, 0x5410, R4 ;  /* 0x0000541005297816 */ /* 0x000fe20000000004 */
[----:B------:R-:W-:Y:S02]  /*71a0*/  IMAD.MOV.U32 R4, RZ, RZ, R39 ;  /* 0x000000ffff047224 */ /* 0x000fe400078e0027 */
[----:B------:R-:W-:-:S05]  /*71b0*/  IMAD.MOV.U32 R5, RZ, RZ, R34 ;  /* 0x000000ffff057224 */ /* 0x000fca00078e0022 */
[----:B------:R-:W-:Y:S01]  /*71c0*/  PRMT R42, R5, 0x7610, R42 ;  /* 0x00007610052a7816 */ /* 0x000fe2000000002a */
[----:B------:R-:W-:-:S05]  /*71d0*/  IMAD.MOV.U32 R5, RZ, RZ, R35 ;  /* 0x000000ffff057224 */ /* 0x000fca00078e0023 */
[----:B------:R-:W-:Y:S01]  /*71e0*/  PRMT R42, R42, 0x5410, R5 ;  /* 0x000054102a2a7816 */ /* 0x000fe20000000005 */
[----:B------:R-:W-:Y:S02]  /*71f0*/  IMAD.MOV.U32 R5, RZ, RZ, R21 ;  /* 0x000000ffff057224 */ /* 0x000fe400078e0015 */
[----:B0-----:R-:W-:-:S05]  /*7200*/  VIADD R11, R7, 0xffffff80 ;  /* 0xffffff80070b7836 */ /* 0x001fca0000000000 */
[----:B------:R-:W-:-:S04]  /*7210*/  SHF.R.S32.HI R7, RZ, 0x1f, R11 ;  /* 0x0000001fff077819 */ /* 0x000fc8000001140b */
[----:B------:R-:W-:Y:S01]  /*7220*/  LEA.HI R7, R7, R11, RZ, 0x5 ;  /* 0x0000000b07077211 */ /* 0x000fe200078f28ff */
[----:B------:R-:W-:-:S03]  /*7230*/  IMAD.MOV.U32 R11, RZ, RZ, R29 ;  /* 0x000000ffff0b7224 */ /* 0x000fc600078e001d */
[----:B------:R-:W-:-:S05]  /*7240*/  SHF.R.S32.HI R7, RZ, 0x5, R7 ;  /* 0x00000005ff077819 */ /* 0x000fca0000011407 */
[----:B------:R-:W-:Y:S01]  /*7250*/  IMAD R0, R7, 0x200, R9 ;  /* 0x0000020007007824 */ /* 0x000fe200078e0209 */
[----:B------:R-:W-:Y:S01]  /*7260*/  PRMT R9, R3, 0x5410, R4 ;  /* 0x0000541003097816 */ /* 0x000fe20000000004 */
[----:B------:R-:W-:Y:S02]  /*7270*/  IMAD.MOV.U32 R7, RZ, RZ, R28 ;  /* 0x000000ffff077224 */ /* 0x000fe400078e001c */
[----:B------:R-:W-:-:S03]  /*7280*/  IMAD R3, R0, 0x2, R17 ;  /* 0x0000000200037824 */ /* 0x000fc600078e0211 */
[----:B------:R-:W-:Y:S01]  /*7290*/  PRMT R43, R11, 0x5410, R7 ;  /* 0x000054100b2b7816 */ /* 0x000fe20000000007 */
[C---:B------:R-:W-:Y:S01]  /*72a0*/  VIADD R4, R3.reuse, 0x18400 ;  /* 0x0001840003047836 */ /* 0x040fe20000000000 */
[----:B------:R-:W-:Y:S01]  /*72b0*/  IADD3 R0, R3, 0x18440, RZ ;  /* 0x0001844003007810 */ /* 0x000fe20007ffe0ff */
[----:B------:R-:W-:Y:S02]  /*72c0*/  IMAD.MOV.U32 R7, RZ, RZ, R30 ;  /* 0x000000ffff077224 */ /* 0x000fe400078e001e */
[----:B------:R-:W-:Y:S02]  /*72d0*/  @P3 VIADD R0, R4, 0xffffffc0 ;  /* 0xffffffc004003836 */ /* 0x000fe40000000000 */
[----:B------:R-:W-:Y:S02]  /*72e0*/  IMAD.MOV.U32 R4, RZ, RZ, R20 ;  /* 0x000000ffff047224 */ /* 0x000fe400078e0014 */
[----:B------:R-:W-:-:S03]  /*72f0*/  IMAD.MOV.U32 R11, RZ, RZ, R31 ;  /* 0x000000ffff0b7224 */ /* 0x000fc600078e001f */
[----:B------:R-:W-:Y:S01]  /*7300*/  PRMT R44, R4, 0x5410, R5 ;  /* 0x00005410042c7816 */ /* 0x000fe20000000005 */
[----:B------:R-:W-:Y:S01]  /*7310*/  IMAD.MOV.U32 R4, RZ, RZ, R26 ;  /* 0x000000ffff047224 */ /* 0x000fe200078e001a */
[----:B------:R-:W-:Y:S01]  /*7320*/  PRMT R45, R7, 0x5410, R11 ;  /* 0x00005410072d7816 */ /* 0x000fe2000000000b */
[----:B------:R-:W-:Y:S01]  /*7330*/  IMAD.MOV.U32 R5, RZ, RZ, R27 ;  /* 0x000000ffff057224 */ /* 0x000fe200078e001b */
[----:B-1----:R-:W-:Y:S06]  /*7340*/  @!P2 BRA `(.L_x_4419) ;  /* 0x000001500020a947 */ /* 0x002fec0003800000 */
.L_x_4624:
[----:B------:R-:W-:Y:S05]  /*7350*/  BSYNC B1 ;  /* 0x0000000000017941 */ /* 0x000fea0003800000 */
.L_x_4418:
[----:B------:R-:W-:Y:S01]  /*7360*/  BSSY B1, `(.L_x_4420) ;  /* 0x0000067000017945 */ /* 0x000fe20003800000 */
[----:B------:R-:W-:-:S03]  /*7370*/  PRMT R46, R5, 0x5410, R4 ;  /* 0x00005410052e7816 */ /* 0x000fc60000000004 */
[----:B------:R-:W-:Y:S05]  /*7380*/  @P0 BRA `(.L_x_4421) ;  /* 0x0000000400900947 */ /* 0x000fea0003800000 */
[----:B------:R-:W1:Y:S01]  /*7390*/  LDC R5, c[0x0][0x3d4] ;  /* 0x0000f500ff057b82 */ /* 0x000e620000000800 */
        /* <DEDUP_REMOVED lines=9> */
[----:B------:R-:W-:Y:S02]  /*7430*/  PRMT R37, R10, 0x5410, R37 ;  /* 0x000054100a257816 */ /* 0x000fe40000000025 */
[----:B------:R-:W-:Y:S02]  /*7440*/  PRMT R14, R9, 0x5432, R14 ;  /* 0x00005432090e7816 */ /* 0x000fe4000000000e */
[----:B------:R-:W-:Y:S01]  /*7450*/  SHF.R.U64 R13, R38, 0x10, R39 ;  /* 0x00000010260d7819 */ /* 0x000fe20000001227 */
[C---:B------:R-:W-:Y:S01]  /*7460*/  IMAD.U32 R38, R37.reuse, 0x10000, RZ ;  /* 0x0001000025267824 */ /* 0x040fe200078e00ff */
[----:B------:R-:W-:Y:S01]  /*7470*/  PRMT R36, R10, 0x5432, R36 ;  /* 0x000054320a247816 */ /* 0x000fe20000000024 */
[----:B------:R-:W-:Y:S01]  /*7480*/  IMAD.U32 R15, R14, 0x10000, RZ ;  /* 0x000100000e0f7824 */ /* 0x000fe200078e00ff */
[----:B------:R-:W-:-:S02]  /*7490*/  LOP3.LUT R37, R37, 0xffff0000, RZ, 0xc0, !PT ;  /* 0xffff000025257812 */ /* 0x000fc400078ec0ff */
[----:B------:R-:W-:Y:S02]  /*74a0*/  PRMT R13, R9, 0x5410, R13 ;  /* 0x00005410090d7816 */ /* 0x000fe4000000000d */
[----:B------:R-:W-:Y:S02]  /*74b0*/  LOP3.LUT R14, R14, 0xffff0000, RZ, 0xc0, !PT ;  /* 0xffff00000e0e7812 */ /* 0x000fe400078ec0ff */
        /* <DEDUP_REMOVED lines=10> */
[----:B------:R-:W-:Y:S02]  /*7560*/  IMAD.U32 R7, R5, 0x10000, RZ ;  /* 0x0001000005077824 */ /* 0x000fe400078e00ff */
[-C--:B------:R-:W-:Y:S01]  /*7570*/  FFMA.FTZ R38, R11, R14.reuse, -R10 ;  /* 0x0000000e0b267223 */ /* 0x080fe2000001080a */
[----:B------:R-:W-:Y:S01]  /*7580*/  IMAD.U32 R15, R36, 0x10000, RZ ;  /* 0x00010000240f7824 */ /* 0x000fe200078e00ff */
[----:B------:R-:W-:Y:S01]  /*7590*/  LOP3.LUT R4, R4, 0xffff0000, RZ, 0xc0, !PT ;  /* 0xffff000004047812 */ /* 0x000fe200078ec0ff */
[----:B------:R-:W-:Y:S01]  /*75a0*/  FMUL.FTZ R12, R12, R14 ;  /* 0x0000000e0c0c7220 */ /* 0x000fe20000410000 */
[----:B------:R-:W-:Y:S01]  /*75b0*/  LOP3.LUT R5, R5, 0xffff0000, RZ, 0xc0, !PT ;  /* 0xffff000005057812 */ /* 0x000fe200078ec0ff */
[----:B------:R-:W-:Y:S01]  /*75c0*/  IMAD.U32 R9, R13, 0x10000, RZ ;  /* 0x000100000d097824 */ /* 0x000fe200078e00ff */
        /* <DEDUP_REMOVED lines=15> */
[----:B------:R1:W-:Y:S02]  /*76c0*/  STS.128 [R3+0x18400], R4 ;  /* 0x0184000403007388 */ /* 0x0003e40000000c00 */
.L_x_4423:
[----:B------:R-:W-:Y:S05]  /*76d0*/  BSYNC B2 ;  /* 0x0000000000027941 */ /* 0x000fea0003800000 */
.L_x_4422:
[----:B------:R-:W-:Y:S05]  /*76e0*/  @P2 BRA `(.L_x_4421) ;  /* 0x0000000000b82947 */ /* 0x000fea0003800000 */
[----:B01----:R-:W0:Y:S01]  /*76f0*/  LDS.128 R4, [R0] ;  /* 0x0000000000047984 */ /* 0x003e220000000c00 */
[--C-:B------:R-:W-:Y:S02]  /*7700*/  SHF.R.U64 R32, R32, 0x10, R33.reuse ;  /* 0x0000001020207819 */ /* 0x100fe40000001221 */
        /* <DEDUP_REMOVED lines=44> */
.L_x_4421:
[----:B------:R-:W-:Y:S05]  /*79d0*/  BSYNC B1 ;  /* 0x0000000000017941 */ /* 0x000fea0003800000 */
.L_x_4420:
        /* <DEDUP_REMOVED lines=16> */
[----:B------:R-:W-:-:S02]  /*7ae0*/  SHF.R.U64 R13, R30, 0x10, R31 ;  /* 0x000000101e0d7819 */ /* 0x000fc4000000121f */
[----:B------:R-:W-:Y:S02]  /*7af0*/  LOP3.LUT R14, R14, 0xffff0000, RZ, 0xc0, !PT ;  /* 0xffff00000e0e7812 */ /* 0x000fe400078ec0ff */
        /* <DEDUP_REMOVED lines=10> */
[----:B------:R-:W-:Y:S01]  /*7ba0*/  FFMA.FTZ R30, R9, R15, -R30 ;  /* 0x0000000f091e7223 */ /* 0x000fe2000001081e */
[----:B------:R-:W-:Y:S02]  /*7bb0*/  IMAD.U32 R7, R5, 0x10000, RZ ;  /* 0x0001000005077824 */ /* 0x000fe400078e00ff */
[-C--:B------:R-:W-:Y:S01]  /*7bc0*/  FMUL.FTZ R12, R12, R14.reuse ;  /* 0x0000000e0c0c7220 */ /* 0x080fe20000410000 */
[----:B------:R-:W-:Y:S01]  /*7bd0*/  SHF.L.U32 R15, R24, 0x10, RZ ;  /* 0x00000010180f7819 */ /* 0x000fe200000006ff */
[----:B------:R-:W-:Y:S01]  /*7be0*/  FFMA.FTZ R14, R11, R14, -R10 ;  /* 0x0000000e0b0e7223 */ /* 0x000fe2000001080a */
[----:B------:R-:W-:Y:S01]  /*7bf0*/  LOP3.LUT R4, R4, 0xffff0000, RZ, 0xc0, !PT ;  /* 0xffff000004047812 */ /* 0x000fe200078ec0ff */
[----:B------:R-:W-:Y:S01]  /*7c00*/  FFMA.FTZ R29, R9, R28, R29 ;  /* 0x0000001c091d7223 */ /* 0x000fe2000001001d */
        /* <DEDUP_REMOVED lines=18> */
.L_x_4426:
[----:B------:R-:W-:Y:S05]  /*7d30*/  BSYNC B1 ;  /* 0x0000000000017941 */ /* 0x000fea0003800000 */
.L_x_4425:
[----:B------:R-:W-:Y:S05]  /*7d40*/  @P1 BRA `(.L_x_4424) ;  /* 0x0000001800181947 */ /* 0x000fea0003800000 */
[----:B01----:R-:W0:Y:S01]  /*7d50*/  LDS.128 R4, [R0+0x2000] ;  /* 0x0020000000047984 */ /* 0x003e220000000c00 */
        /* <DEDUP_REMOVED lines=19> */
[----:B------:R-:W-:Y:S01]  /*7e90*/  FMUL.FTZ R28, R7, R24 ;  /* 0x00000018071c7220 */ /* 0x000fe20000410000 */
[C---:B------:R-:W-:Y:S01]  /*7ea0*/  FFMA.FTZ R26, R9.reuse, R14, -R26 ;  /* 0x0000000e091a7223 */ /* 0x040fe2000001081a */
[----:B------:R-:W-:Y:S01]  /*7eb0*/  FFMA.FTZ R21, R9, R21, R10 ;  /* 0x0000001509157223 */ /* 0x000fe2000001000a */
[----:B------:R-:W-:Y:S01]  /*7ec0*/  FMUL.FTZ R10, R7, R20 ;  /* 0x00000014070a7220 */ /* 0x000fe20000410000 */
[----:B------:R-:W-:Y:S01]  /*7ed0*/  LOP3.LUT R4, R4, 0xffff0000, RZ, 0xc0, !PT ;  /* 0xffff000004047812 */ /* 0x000fe200078ec0ff */
[C---:B------:R-:W-:Y:S01]  /*7ee0*/  IMAD.U32 R6, R5.reuse, 0x10000, RZ ;  /* 0x0001000005067824 */ /* 0x040fe200078e00ff */
[----:B------:R-:W-:Y:S01]  /*7ef0*/  LOP3.LUT R5, R5, 0xffff0000, RZ, 0xc0, !PT ;  /* 0xffff000005057812 */ /* 0x000fe200078ec0ff */
[C---:B------:R-:W-:Y:S01]  /*7f00*/  IMAD.U32 R9, R15.reuse, 0x10000, RZ ;  /* 0x000100000f097824 */ /* 0x040fe200078e00ff */
[----:B------:R-:W-:Y:S01]  /*7f10*/  LOP3.LUT R15, R15, 0xffff0000, RZ, 0xc0, !PT ;  /* 0xffff00000f0f7812 */ /* 0x000fe200078ec0ff */
[C---:B------:R-:W-:Y:S01]  /*7f20*/  IMAD.U32 R7, R12.reuse, 0x10000, RZ ;  /* 0x000100000c077824 */ /* 0x040fe200078e00ff */
[----:B------:R-:W-:Y:S01]  /*7f30*/  LOP3.LUT R12, R12, 0xffff0000, RZ, 0xc0, !PT ;  /* 0xffff00000c0c7812 */ /* 0x000fe200078ec0ff */
[C---:B------:R-:W-:Y:S01]  /*7f40*/  FFMA.FTZ R13, R11.reuse, R24, R10 ;  /* 0x000000180b0d7223 */ /* 0x040fe2000001000a */
[----:B------:R-:W-:Y:S01]  /*7f50*/  FFMA.FTZ R28, R11, R20, -R28 ;  /* 0x000000140b1c7223 */ /* 0x000fe2000001081c */
[C---:B------:R-:W-:Y:S01]  /*7f60*/  FMUL.FTZ R10, R4.reuse, R9 ;  /* 0x00000009040a7220 */ /* 0x040fe20000410000 */
[----:B------:R-:W-:Y:S01]  /*7f70*/  FMUL.FTZ R4, R4, R7 ;  /* 0x0000000704047220 */ /* 0x000fe20000410000 */
        /* <DEDUP_REMOVED lines=12> */
.L_x_4405:
[----:B------:R-:W2:Y:S01]  /*8040*/  LDL R50, [R1+0x14] ;  /* 0x0000140001327983 */ /* 0x000ea20000100800 */
[----:B------:R-:W0:Y:S03]  /*8050*/  LDC R9, c[0x0][0x3d4] ;  /* 0x0000f500ff097b82 */ /* 0x000e260000000800 */
[----:B------:R-:W3:Y:S01]  /*8060*/  LDL R48, [R1+0x60] ;  /* 0x0000600001307983 */ /* 0x000ee20000100800 */
[C---:B------:R-:W-:Y:S01]  /*8070*/  VIADD R46, R18.reuse, 0x40 ;  /* 0x00000040122e7836 */ /* 0x040fe20000000000 */
[-C--:B------:R-:W-:Y:S01]  /*8080*/  ISETP.GE.AND P1, PT, R18, R57.reuse, PT ;  /* 0x000000391200720c */ /* 0x080fe20003f26270 */
[----:B------:R-:W-:Y:S01]  /*8090*/  ULDC.64 UR4, c[0x0][0x3c8] ;  /* 0x0000f20000047ab9 */ /* 0x000fe20000000a00 */
[----:B------:R-:W-:Y:S01]  /*80a0*/  ULDC.64 UR6, c[0x0][0x3e0] ;  /* 0x0000f80000067ab9 */ /* 0x000fe20000000a00 */
[----:B------:R-:W-:Y:S02]  /*80b0*/  CS2R R32, SRZ ;  /* 0x0000000000207805 */ /* 0x000fe4000001ff00 */
[----:B------:R-:W-:-:S02]  /*80c0*/  ISETP.GE.AND P0, PT, R46, R57, PT ;  /* 0x000000392e00720c */ /* 0x000fc40003f06270 */
        /* <DEDUP_REMOVED lines=9> */
[----:B------:R-:W4:Y:S01]  /*8160*/  S2R R43, SR_TID.X ;  /* 0x00000000002b7919 */ /* 0x000f220000002100 */
[----:B------:R-:W-:Y:S01]  /*8170*/  @!P1 IADD3 R13, P2, R55, R28, RZ ;  /* 0x0000001c370d9210 */ /* 0x000fe20007f5e0ff */
[----:B------:R-:W-:Y:S01]  /*8180*/  @!P1 IMAD.X R12, R52, 0x1, R27, P5 ;  /* 0x00000001340c9824 */ /* 0x000fe200028e061b */
[----:B------:R-:W-:-:S02]  /*8190*/  @!P0 IADD3.X R3, R29, R58, R54, P3, P4 ;  /* 0x0000003a1d038210 */ /* 0x000fc40001fe8436 */
[----:B------:R-:W-:Y:S01]  /*81a0*/  @!P1 LEA R10, P5, R11, UR4, 0x1 ;  /* 0x000000040b0a9c11 */ /* 0x000fe2000f8a08ff */
[----:B------:R-:W-:-:S03]  /*81b0*/  @!P1 IMAD.X R24, R54, 0x1, R29, P2 ;  /* 0x0000000136189824 */ /* 0x000fc600010e061d */
[----:B------:R-:W-:Y:S02]  /*81c0*/  @!P1 LEA.HI.X R11, R11, UR5, R12, 0x1, P5 ;  /* 0x000000050b0b9c11 */ /* 0x000fe4000a8f0c0c */
[C---:B------:R-:W-:Y:S02]  /*81d0*/  @!P1 LEA R12, P2, R13.reuse, UR6, 0x1 ;  /* 0x000000060d0c9c11 */ /* 0x040fe4000f8408ff */
        /* <DEDUP_REMOVED lines=13> */
[----:B----4-:R-:W-:Y:S01]  /*82b0*/  VIADD R51, R43, 0xffffff80 ;  /* 0xffffff802b337836 */ /* 0x010fe20000000000 */
[----:B-1----:R-:W-:-:S04]  /*82c0*/  ISETP.NE.AND P0, PT, R0, 0x1, PT ;  /* 0x000000010000780c */ /* 0x002fc80003f05270 */
[----:B------:R-:W-:-:S04]  /*82d0*/  SHF.R.S32.HI R43, RZ, 0x1f, R51 ;  /* 0x0000001fff2b7819 */ /* 0x000fc80000011433 */
[----:B------:R-:W-:-:S05]  /*82e0*/  LEA.HI R43, R43, R51, RZ, 0x2 ;  /* 0x000000332b2b7211 */ /* 0x000fca00078f10ff */
[----:B------:R-:W1:Y:S01]  /*82f0*/  @P0 LDC R0, c[0x0][0x42c] ;  /* 0x00010b00ff000b82 */ /* 0x000e620000000800 */
[----:B------:R-:W-:-:S07]  /*8300*/  LOP3.LUT R43, R43, 0xfffffffc, RZ, 0xc0, !PT ;  /* 0xfffffffc2b2b7812 */ /* 0x000fce00078ec0ff */
[----:B0-----:R-:W0:Y:S01]  /*8310*/  @P0 LDC R11, c[0x0][0x430] ;  /* 0x00010c00ff0b0b82 */ /* 0x001e220000000800 */
[----:B------:R-:W-:Y:S01]  /*8320*/  IMAD.IADD R43, R51, 0x1, -R43 ;  /* 0x00000001332b7824 */ /* 0x000fe200078e0a2b */
[----:B------:R-:W-:Y:S02]  /*8330*/  CS2R R36, SRZ ;  /* 0x0000000000247805 */ /* 0x000fe4000001ff00 */
[----:B------:R-:W-:Y:S01]  /*8340*/  CS2R R38, SRZ ;  /* 0x0000000000267805 */ /* 0x000fe2000001ff00 */
[----:B------:R-:W-:-:S05]  /*8350*/  IMAD.MOV.U32 R10, RZ, RZ, R44 ;  /* 0x000000ffff0a7224 */ /* 0x000fca00078e002c */
[----:B------:R4:W5:Y:S02]  /*8360*/  @!P1 LDG.E.128 R36, desc[UR52][R12.64] ;  /* 0x000000340c249981 */ /* 0x000964000c1e1d00 */
[----:B----4-:R-:W-:Y:S02]  /*8370*/  IMAD.MOV.U32 R12, RZ, RZ, R42 ;  /* 0x000000ffff0c7224 */ /* 0x010fe400078e002a */
[----:B------:R-:W-:Y:S02]  /*8380*/  IMAD.MOV.U32 R13, RZ, RZ, R49 ;  /* 0x000000ffff0d7224 */ /* 0x000fe400078e0031 */
[----:B--2---:R-:W-:-:S04]  /*8390*/  IMAD R3, R50, 0x80, R18 ;  /* 0x0000008032037824 */ /* 0x004fc800078e0212 */
[----:B------:R-:W-:-:S04]  /*83a0*/  IMAD R3, R43, 0x40, R3 ;  /* 0x000000402b037824 */ /* 0x000fc800078e0203 */
[----:B-1----:R-:W-:-:S05]  /*83b0*/  @P0 IMAD.HI.U32 R0, R3, R0, RZ ;  /* 0x0000000003000227 */ /* 0x002fca00078e00ff */
[----:B0-----:R-:W-:-:S04]  /*83c0*/  @P0 SHF.R.U32.HI R3, RZ, R11, R0 ;  /* 0x0000000bff030219 */ /* 0x001fc80000011600 */
[----:B------:R-:W-:Y:S01]  /*83d0*/  SHF.R.S32.HI R43, RZ, 0x1f, R3 ;  /* 0x0000001fff2b7819 */ /* 0x000fe20000011403 */
[----:B------:R-:W-:-:S04]  /*83e0*/  IMAD.MOV.U32 R11, RZ, RZ, R47 ;  /* 0x000000ffff0b7224 */ /* 0x000fc800078e002f */
        /* <DEDUP_REMOVED lines=13> */
[----:B---3--:R-:W-:Y:S01]  /*84c0*/  LEA.HI R6, R48, R48, RZ, 0x1 ;  /* 0x0000003030067211 */ /* 0x008fe200078f08ff */
[----:B------:R-:W-:Y:S06]  /*84d0*/  BRA.DIV UR4, `(.L_x_4427) ;  /* 0x0000013e04d07947 */ /* 0x000fec000b800000 */
.L_x_4627:
[----:B------:R-:W-:-:S03]  /*84e0*/  UMOV UR4, 0xffffffff ;  /* 0xffffffff00047882 */ /* 0x000fc60000000000 */
[----:B------:R-:W-:Y:S05]  /*84f0*/  BRA.DIV UR4, `(.L_x_4428) ;  /* 0x0000013e04f07947 */ /* 0x000fea000b800000 */
.L_x_4630:
[----:B------:R-:W-:-:S03]  /*8500*/  UMOV UR4, 0xffffffff ;  /* 0xffffffff00047882 */ /* 0x000fc60000000000 */
[----:B------:R-:W-:Y:S05]  /*8510*/  BRA.DIV UR4, `(.L_x_4429) ;  /* 0x0000014204107947 */ /* 0x000fea000b800000 */
.L_x_4633:
[----:B------:R-:W-:-:S03]  /*8520*/  UMOV UR4, 0xffffffff ;  /* 0xffffffff00047882 */ /* 0x000fc60000000000 */
[----:B------:R-:W-:Y:S05]  /*8530*/  BRA.DIV UR4, `(.L_x_4430) ;  /* 0x0000014204307947 */ /* 0x000fea000b800000 */
.L_x_4636:
[----:B------:R-:W-:-:S03]  /*8540*/  UMOV UR4, 0xffffffff ;  /* 0xffffffff00047882 */ /* 0x000fc60000000000 */
[----:B------:R-:W-:Y:S05]  /*8550*/  BRA.DIV UR4, `(.L_x_4431) ;  /* 0x0000014204507947 */ /* 0x000fea000b800000 */
.L_x_4639:
[----:B------:R-:W-:Y:S01]  /*8560*/  UMOV UR4, 0xffffffff ;  /* 0xffffffff00047882 */ /* 0x000fe20000000000 */
[----:B------:R-:W-:Y:S02]  /*8570*/  LOP3.LUT R6, R6, 0xfffffffe, RZ, 0xc0, !PT ;  /* 0xfffffffe06067812 */ /* 0x000fe400078ec0ff */
[----:B------:R-:W-:Y:S05]  /*8580*/  BRA.DIV UR4, `(.L_x_4432) ;  /* 0x00000142046c7947 */ /* 0x000fea000b800000 */
.L_x_4642:
[----:B------:R-:W-:Y:S01]  /*8590*/  UMOV UR4, 0xffffffff ;  /* 0xffffffff00047882 */ /* 0x000fe20000000000 */
[----:B------:R-:W-:Y:S02]  /*85a0*/  IMAD.IADD R8, R48, 0x1, -R6 ;  /* 0x0000000130087824 */ /* 0x000fe400078e0a06 */
[----:B------:R-:W-:Y:S05]  /*85b0*/  BRA.DIV UR4, `(.L_x_4433) ;  /* 0x0000014204887947 */ /* 0x000fea000b800000 */
.L_x_4645:
[----:B------:R-:W-:Y:S01]  /*85c0*/  UMOV UR4, 0xffffffff ;  /* 0xffffffff00047882 */ /* 0x000fe20000000000 */
[----:B------:R-:W-:Y:S02]  /*85d0*/  SHF.L.U32 R4, R8, 0x1f, RZ ;  /* 0x0000001f08047819 */ /* 0x000fe400000006ff */
[----:B------:R-:W-:Y:S05]  /*85e0*/  BRA.DIV UR4, `(.L_x_4434) ;  /* 0x0000014204a47947 */ /* 0x000fea000b800000 */
.L_x_4648:
        /* <DEDUP_REMOVED lines=26> */
[----:B------:R-:W-:Y:S01]  /*8790*/  MOV R5, R26 ;  /* 0x0000001a00057202 */ /* 0x000fe20000000f00 */
[----:B------:R-:W-:Y:S01]  /*87a0*/  IMAD.MOV.U32 R55, RZ, RZ, R30 ;  /* 0x000000ffff377224 */ /* 0x000fe200078e001e */
[----:B------:R-:W-:Y:S01]  /*87b0*/  PRMT R54, R6, 0x7610, R54 ;  /* 0x0000761006367816 */ /* 0x000fe20000000036 */
[----:B------:R-:W-:Y:S01]  /*87c0*/  IMAD.MOV.U32 R56, RZ, RZ, R31 ;  /* 0x000000ffff387224 */ /* 0x000fe200078e001f */
[----:B------:R-:W-:-:S02]  /*87d0*/  PRMT R52, R3, 0x5410, R5 ;  /* 0x0000541003347816 */ /* 0x000fc40000000005 */
[----:B------:R-:W-:Y:S01]  /*87e0*/  PRMT R51, R0, 0x7610, R51 ;  /* 0x0000761000337816 */ /* 0x000fe20000000033 */
[----:B0-----:R-:W-:Y:S06]  /*87f0*/  @!P1 BRA `(.L_x_4436) ;  /* 0x0000014000489947 */ /* 0x001fec0003800000 */
.L_x_4649:
[----:B------:R-:W-:Y:S05]  /*8800*/  BSYNC B1 ;  /* 0x0000000000017941 */ /* 0x000fea0003800000 */
.L_x_4435:
[----:B------:R-:W-:Y:S04]  /*8810*/  BSSY B1, `(.L_x_4437) ;  /* 0x0000070000017945 */ /* 0x000fe80003800000 */
[----:B------:R-:W-:Y:S05]  /*8820*/  @P2 BRA `(.L_x_4438) ;  /* 0x0000000400b82947 */ /* 0x000fea0003800000 */
[----:B------:R-:W2:Y:S01]  /*8830*/  LDL R0, [R1+0x68] ;  /* 0x0000680001007983 */ /* 0x000ea20000100800 */
[----:B------:R-:W-:Y:S02]  /*8840*/  SHF.R.U64 R10, R32, 0x10, R33 ;  /* 0x00000010200a7819 */ /* 0x000fe40000001221 */
[----:B------:R-:W-:Y:S01]  /*8850*/  SHF.R.U32.HI R43, RZ, 0x10, R37 ;  /* 0x00000010ff2b7819 */ /* 0x000fe20000011625 */
[----:B------:R-:W1:Y:S01]  /*8860*/  S2R R3, SR_TID.X ;  /* 0x0000000000037919 */ /* 0x000e620000002100 */
[--C-:B------:R-:W-:Y:S02]  /*8870*/  SHF.R.U64 R44, R38, 0x10, R39.reuse ;  /* 0x00000010262c7819 */ /* 0x100fe40000001227 */
[----:B------:R-:W-:Y:S02]  /*8880*/  SHF.R.U32.HI R45, RZ, 0x10, R39 ;  /* 0x00000010ff2d7819 */ /* 0x000fe40000011627 */
[----:B------:R-:W-:Y:S02]  /*8890*/  SHF.R.U32.HI R32, RZ, 0x10, R33 ;  /* 0x00000010ff207819 */ /* 0x000fe40000011621 */
[----:B------:R-:W-:-:S02]  /*88a0*/  PRMT R43, R11, 0x5410, R43 ;  /* 0x000054100b2b7816 */ /* 0x000fc4000000002b */
[C---:B------:R-:W-:Y:S02]  /*88b0*/  PRMT R44, R20.reuse, 0x5432, R44 ;  /* 0x00005432142c7816 */ /* 0x040fe4000000002c */
[----:B------:R-:W-:Y:S01]  /*88c0*/  PRMT R45, R20, 0x5410, R45 ;  /* 0x00005410142d7816 */ /* 0x000fe2000000002d */
[----:B-1----:R-:W-:-:S05]  /*88d0*/  VIADD R3, R3, 0xffffff80 ;  /* 0xffffff8003037836 */ /* 0x002fca0000000000 */
[----:B------:R-:W-:-:S04]  /*88e0*/  SHF.R.S32.HI R6, RZ, 0x1f, R3 ;  /* 0x0000001fff067819 */ /* 0x000fc80000011403 */
[----:B------:R-:W-:Y:S01]  /*88f0*/  LEA.HI R6, R6, R3, RZ, 0x5 ;  /* 0x0000000306067211 */ /* 0x000fe200078f28ff */
[----:B------:R-:W-:-:S03]  /*8900*/  IMAD.IADD R3, R40, 0x1, R9 ;  /* 0x0000000128037824 */ /* 0x000fc600078e0209 */
[----:B------:R-:W-:Y:S01]  /*8910*/  SHF.R.S32.HI R6, RZ, 0x5, R6 ;  /* 0x00000005ff067819 */ /* 0x000fe20000011406 */
[----:B--2---:R-:W-:-:S05]  /*8920*/  IMAD.SHL.U32 R0, R0, 0x40, RZ ;  /* 0x0000004000007824 */ /* 0x004fca00078e00ff */
[----:B0-----:R-:W-:-:S04]  /*8930*/  LOP3.LUT R4, R0, 0x1c0, RZ, 0xc0, !PT ;  /* 0x000001c000047812 */ /* 0x001fc800078ec0ff */
[C---:B------:R-:W-:Y:S02]  /*8940*/  LOP3.LUT R0, R4.reuse, 0x38, R40, 0xf8, !PT ;  /* 0x0000003804007812 */ /* 0x040fe400078ef828 */
[----:B------:R-:W-:Y:S02]  /*8950*/  SHF.R.U32.HI R5, RZ, 0x3, R4 ;  /* 0x00000003ff057819 */ /* 0x000fe40000011604 */
[----:B------:R-:W-:Y:S02]  /*8960*/  LOP3.LUT R3, R4, 0x38, R3, 0xf8, !PT ;  /* 0x0000003804037812 */ /* 0x000fe400078ef803 */
[-C--:B------:R-:W-:Y:S02]  /*8970*/  LOP3.LUT R0, R0, R5.reuse, RZ, 0x3c, !PT ;  /* 0x0000000500007212 */ /* 0x080fe400078e3cff */
[----:B------:R-:W-:-:S03]  /*8980*/  LOP3.LUT R3, R3, R5, RZ, 0x3c, !PT ;  /* 0x0000000503037212 */ /* 0x000fc600078e3cff */
[----:B------:R-:W-:-:S04]  /*8990*/  IMAD R0, R6, 0x200, R0 ;  /* 0x0000020006007824 */ /* 0x000fc800078e0200 */
[----:B------:R-:W-:Y:S02]  /*89a0*/  IMAD R48, R0, 0x2, R17 ;  /* 0x0000000200307824 */ /* 0x000fe400078e0211 */
[----:B------:R-:W-:Y:S01]  /*89b0*/  IMAD R0, R6, 0x200, R3 ;  /* 0x0000020006007824 */ /* 0x000fe200078e0203 */
[----:B------:R-:W-:Y:S02]  /*89c0*/  SHF.R.U64 R3, R34, 0x10, R35 ;  /* 0x0000001022037819 */ /* 0x000fe40000001223 */
[----:B------:R-:W0:Y:S01]  /*89d0*/  LDS.128 R12, [R48+0x18400] ;  /* 0x01840000300c7984 */ /* 0x000e220000000c00 */
[----:B------:R-:W-:Y:S01]  /*89e0*/  IMAD R50, R0, 0x2, R17 ;  /* 0x0000000200327824 */ /* 0x000fe200078e0211 */
[----:B------:R-:W-:Y:S02]  /*89f0*/  SHF.R.U64 R0, R36, 0x10, R37 ;  /* 0x0000001024007819 */ /* 0x000fe40000001225 */
[----:B------:R-:W-:Y:S02]  /*8a00*/  SHF.R.U32.HI R35, RZ, 0x10, R35 ;  /* 0x00000010ff237819 */ /* 0x000fe40000011623 */
[----:B------:R-:W1:Y:S01]  /*8a10*/  LDS.128 R4, [R50+0x18400] ;  /* 0x0184000032047984 */ /* 0x000e620000000c00 */
[----:B------:R-:W-:-:S02]  /*8a20*/  PRMT R34, R21, 0x5432, R10 ;  /* 0x0000543215227816 */ /* 0x000fc4000000000a */
[----:B------:R-:W-:Y:S02]  /*8a30*/  PRMT R37, R21, 0x5410, R3 ;  /* 0x0000541015257816 */ /* 0x000fe40000000003 */
[----:B------:R-:W-:Y:S02]  /*8a40*/  PRMT R39, R11, 0x5432, R0 ;  /* 0x000054320b277816 */ /* 0x000fe40000000000 */
[C---:B------:R-:W-:Y:S02]  /*8a50*/  PRMT R36, R42.reuse, 0x5432, R32 ;  /* 0x000054322a247816 */ /* 0x040fe40000000020 */
[----:B------:R-:W-:Y:S01]  /*8a60*/  PRMT R38, R42, 0x5410, R35 ;  /* 0x000054102a267816 */ /* 0x000fe20000000023 */
[C---:B------:R-:W-:Y:S01]  /*8a70*/  IMAD.U32 R42, R39.reuse, 0x10000, RZ ;  /* 0x00010000272a7824 */ /* 0x040fe200078e00ff */
[----:B------:R-:W-:Y:S01]  /*8a80*/  LOP3.LUT R39, R39, 0xffff0000, RZ, 0xc0, !PT ;  /* 0xffff000027277812 */ /* 0x000fe200078ec0ff */
[C---:B------:R-:W-:Y:S01]  /*8a90*/  IMAD.U32 R35, R34.reuse, 0x10000, RZ ;  /* 0x0001000022237824 */ /* 0x040fe200078e00ff */
[----:B------:R-:W-:Y:S01]  /*8aa0*/  LOP3.LUT R34, R34, 0xffff0000, RZ, 0xc0, !PT ;  /* 0xffff000022227812 */ /* 0x000fe200078ec0ff */
        /* <DEDUP_REMOVED lines=14> */
[----:B------:R-:W-:-:S02]  /*8b90*/  IMAD.U32 R15, R43, 0x10000, RZ ;  /* 0x000100002b0f7824 */ /* 0x000fc400078e00ff */
[----:B------:R-:W-:Y:S01]  /*8ba0*/  FMUL.FTZ R46, R4, R39 ;  /* 0x00000027042e7220 */ /* 0x000fe20000410000 */
[C---:B------:R-:W-:Y:S01]  /*8bb0*/  FFMA.FTZ R47, R0.reuse, R35, -R47 ;  /* 0x00000023002f7223 */ /* 0x040fe2000001082f */
[----:B------:R-:W-:Y:S01]  /*8bc0*/  FFMA.FTZ R49, R0, R42, R49 ;  /* 0x0000002a00317223 */ /* 0x000fe20000010031 */
[----:B------:R-:W-:Y:S02]  /*8bd0*/  IMAD.U32 R0, R36, 0x10000, RZ ;  /* 0x0001000024007824 */ /* 0x000fe400078e00ff */
[-C--:B------:R-:W-:Y:S01]  /*8be0*/  FMUL.FTZ R4, R4, R34.reuse ;  /* 0x0000002204047220 */ /* 0x080fe20000410000 */
[----:B------:R-:W-:Y:S01]  /*8bf0*/  LOP3.LUT R43, R43, 0xffff0000, RZ, 0xc0, !PT ;  /* 0xffff00002b2b7812 */ /* 0x000fe200078ec0ff */
[----:B------:R-:W-:Y:S01]  /*8c00*/  FFMA.FTZ R46, R3, R34, -R46 ;  /* 0x00000022032e7223 */ /* 0x000fe2000001082e */
[----:B------:R-:W-:Y:S01]  /*8c10*/  FMUL.FTZ R42, R21, R0 ;  /* 0x00000000152a7220 */ /* 0x000fe20000410000 */
[----:B------:R-:W-:Y:S01]  /*8c20*/  LOP3.LUT R36, R36, 0xffff0000, RZ, 0xc0, !PT ;  /* 0xffff000024247812 */ /* 0x000fe200078ec0ff */
[----:B------:R-:W-:Y:S01]  /*8c30*/  FFMA.FTZ R34, R3, R39, R4 ;  /* 0x0000002703227223 */ /* 0x000fe20000010004 */
[----:B------:R-:W-:Y:S01]  /*8c40*/  FMUL.FTZ R3, R5, R43 ;  /* 0x0000002b05037220 */ /* 0x000fe20000410000 */
[-C--:B------:R-:W-:Y:S01]  /*8c50*/  FMUL.FTZ R35, R21, R15.reuse ;  /* 0x0000000f15237220 */ /* 0x080fe20000410000 */
[----:B------:R-:W-:Y:S01]  /*8c60*/  FFMA.FTZ R42, R10, R15, R42 ;  /* 0x0000000f0a2a7223 */ /* 0x000fe2000001002a */
[----:B------:R-:W-:Y:S01]  /*8c70*/  FMUL.FTZ R15, R5, R36 ;  /* 0x00000024050f7220 */ /* 0x000fe20000410000 */
[----:B------:R-:W-:-:S02]  /*8c80*/  IMAD.U32 R33, R7, 0x10000, RZ ;  /* 0x0001000007217824 */ /* 0x000fc400078e00ff */
[----:B------:R-:W-:Y:S01]  /*8c90*/  FFMA.FTZ R36, R12, R36, -R3 ;  /* 0x000000240c247223 */ /* 0x000fe20000010803 */
[----:B------:R-:W-:Y:S02]  /*8ca0*/  IMAD.U32 R5, R45, 0x10000, RZ ;  /* 0x000100002d057824 */ /* 0x000fe400078e00ff */
[----:B------:R-:W-:Y:S01]  /*8cb0*/  FFMA.FTZ R35, R10, R0, -R35 ;  /* 0x000000000a237223 */ /* 0x000fe20000010823 */
[C---:B------:R-:W-:Y:S01]  /*8cc0*/  IMAD.U32 R32, R6.reuse, 0x10000, RZ ;  /* 0x0001000006207824 */ /* 0x040fe200078e00ff */
[----:B------:R-:W-:Y:S01]  /*8cd0*/  LOP3.LUT R6, R6, 0xffff0000, RZ, 0xc0, !PT ;  /* 0xffff000006067812 */ /* 0x000fe200078ec0ff */
[----:B------:R-:W-:Y:S02]  /*8ce0*/  IMAD.U32 R4, R44, 0x10000, RZ ;  /* 0x000100002c047824 */ /* 0x000fe400078e00ff */
[----:B------:R-:W-:Y:S01]  /*8cf0*/  FMUL.FTZ R39, R33, R5 ;  /* 0x0000000521277220 */ /* 0x000fe20000410000 */
[----:B------:R-:W-:Y:S01]  /*8d00*/  IMAD.U32 R3, R38, 0x10000, RZ ;  /* 0x0001000026037824 */ /* 0x000fe200078e00ff */
[----:B------:R-:W-:Y:S01]  /*8d10*/  LOP3.LUT R7, R7, 0xffff0000, RZ, 0xc0, !PT ;  /* 0xffff000007077812 */ /* 0x000fe200078ec0ff */
[----:B------:R-:W-:-:S02]  /*8d20*/  IMAD.U32 R0, R37, 0x10000, RZ ;  /* 0x0001000025007824 */ /* 0x000fc400078e00ff */
[----:B------:R-:W-:Y:S01]  /*8d30*/  FMUL.FTZ R10, R32, R4 ;  /* 0x00000004200a7220 */ /* 0x000fe20000410000 */
[----:B------:R-:W-:Y:S01]  /*8d40*/  FMUL.FTZ R33, R33, R3 ;  /* 0x0000000321217220 */ /* 0x000fe20000410000 */
[----:B------:R-:W-:Y:S01]  /*8d50*/  LOP3.LUT R44, R44, 0xffff0000, RZ, 0xc0, !PT ;  /* 0xffff00002c2c7812 */ /* 0x000fe200078ec0ff */
[-C--:B------:R-:W-:Y:S01]  /*8d60*/  FMUL.FTZ R21, R32, R0.reuse ;  /* 0x0000000020157220 */ /* 0x080fe20000410000 */
[----:B------:R-:W-:Y:S01]  /*8d70*/  LOP3.LUT R45, R45, 0xffff0000, RZ, 0xc0, !PT ;  /* 0xffff00002d2d7812 */ /* 0x000fe200078ec0ff */
[----:B------:R-:W-:Y:S01]  /*8d80*/  FFMA.FTZ R10, R11, R0, -R10 ;  /* 0x000000000b0a7223 */ /* 0x000fe2000001080a */
[----:B------:R-:W-:Y:S01]  /*8d90*/  LOP3.LUT R37, R37, 0xffff0000, RZ, 0xc0, !PT ;  /* 0xffff000025257812 */ /* 0x000fe200078ec0ff */
[----:B------:R-:W-:Y:S01]  /*8da0*/  FFMA.FTZ R33, R20, R5, R33 ;  /* 0x0000000514217223 */ /* 0x000fe20000010021 */
[----:B------:R-:W-:Y:S01]  /*8db0*/  LOP3.LUT R38, R38, 0xffff0000, RZ, 0xc0, !PT ;  /* 0xffff000026267812 */ /* 0x000fe200078ec0ff */
[----:B------:R-:W-:Y:S01]  /*8dc0*/  FFMA.FTZ R21, R11, R4, R21 ;  /* 0x000000040b157223 */ /* 0x000fe20000010015 */
[----:B------:R-:W-:Y:S01]  /*8dd0*/  FFMA.FTZ R39, R20, R3, -R39 ;  /* 0x0000000314277223 */ /* 0x000fe20000010827 */
[C---:B------:R-:W-:Y:S01]  /*8de0*/  FMUL.FTZ R0, R6.reuse, R44 ;  /* 0x0000002c06007220 */ /* 0x040fe20000410000 */
[C---:B------:R-:W-:Y:S01]  /*8df0*/  FMUL.FTZ R5, R7.reuse, R45 ;  /* 0x0000002d07057220 */ /* 0x040fe20000410000 */
[----:B------:R-:W-:Y:S01]  /*8e00*/  FMUL.FTZ R3, R6, R37 ;  /* 0x0000002506037220 */ /* 0x000fe20000410000 */
[-C--:B------:R-:W-:Y:S01]  /*8e10*/  FMUL.FTZ R4, R7, R38.reuse ;  /* 0x0000002607047220 */ /* 0x080fe20000410000 */
[----:B------:R-:W-:Y:S01]  /*8e20*/  FFMA.FTZ R15, R12, R43, R15 ;  /* 0x0000002b0c0f7223 */ /* 0x000fe2000001000f */
        /* <DEDUP_REMOVED lines=14> */
.L_x_4438:
[----:B------:R-:W-:Y:S05]  /*8f10*/  BSYNC B1 ;  /* 0x0000000000017941 */ /* 0x000fea0003800000 */
.L_x_4437:
[----:B------:R-:W-:Y:S01]  /*8f20*/  PRMT R20, R55, 0x5410, R56 ;  /* 0x0000541037147816 */ /* 0x000fe20000000038 */
[----:B------:R-:W-:Y:S06]  /*8f30*/  @P0 BRA `(.L_x_4424) ;  /* 0x00000004009c0947 */ /* 0x000fec0003800000 */
[----:B01----:R-:W2:Y:S01]  /*8f40*/  LDL R4, [R1+0x3c] ;  /* 0x00003c0001047983 */ /* 0x003ea20000100800 */
[----:B------:R-:W-:-:S03]  /*8f50*/  VIADD R5, R18, 0x40 ;  /* 0x0000004012057836 */ /* 0x000fc60000000000 */
[----:B------:R-:W3:Y:S01]  /*8f60*/  LDL R42, [R1+0x70] ;  /* 0x00007000012a7983 */ /* 0x000ee20000100800 */
[----:B------:R-:W-:Y:S02]  /*8f70*/  IMAD.SHL.U32 R5, R5, 0x40, RZ ;  /* 0x0000004005057824 */ /* 0x000fe400078e00ff */
[----:B------:R-:W-:-:S03]  /*8f80*/  IMAD.IADD R0, R40, 0x1, R9 ;  /* 0x0000000128007824 */ /* 0x000fc600078e0209 */
[----:B------:R-:W-:-:S04]  /*8f90*/  LOP3.LUT R5, R5, 0x1c0, RZ, 0xc0, !PT ;  /* 0x000001c005057812 */ /* 0x000fc800078ec0ff */
[----:B------:R-:W-:Y:S02]  /*8fa0*/  SHF.R.U32.HI R3, RZ, 0x3, R5 ;  /* 0x00000003ff037819 */ /* 0x000fe40000011605 */
[----:B------:R-:W-:-:S04]  /*8fb0*/  LOP3.LUT R0, R5, 0x38, R0, 0xf8, !PT ;  /* 0x0000003805007812 */ /* 0x000fc800078ef800 */
[----:B------:R-:W-:Y:S02]  /*8fc0*/  LOP3.LUT R0, R0, R3, RZ, 0x3c, !PT ;  /* 0x0000000300007212 */ /* 0x000fe400078e3cff */
[----:B------:R-:W-:Y:S02]  /*8fd0*/  SHF.R.U32.HI R9, RZ, 0x10, R27 ;  /* 0x00000010ff097819 */ /* 0x000fe4000001161b */
[----:B------:R-:W-:Y:S02]  /*8fe0*/  SHF.R.U64 R3, R28, 0x10, R29 ;  /* 0x000000101c037819 */ /* 0x000fe4000000121d */
[----:B------:R-:W-:Y:S02]  /*8ff0*/  SHF.R.U64 R11, R24, 0x10, R25 ;  /* 0x00000010180b7819 */ /* 0x000fe40000001219 */
[----:B------:R-:W-:Y:S02]  /*9000*/  SHF.R.U64 R10, R26, 0x10, R27 ;  /* 0x000000101a0a7819 */ /* 0x000fe4000000121b */
[----:B------:R-:W-:-:S02]  /*9010*/  SHF.R.U64 R35, R30, 0x10, R31 ;  /* 0x000000101e237819 */ /* 0x000fc4000000121f */
[----:B------:R-:W-:Y:S02]  /*9020*/  SHF.R.U32.HI R36, RZ, 0x10, R31 ;  /* 0x00000010ff247819 */ /* 0x000fe4000001161f */
[----:B------:R-:W-:Y:S02]  /*9030*/  SHF.R.U32.HI R33, RZ, 0x10, R29 ;  /* 0x00000010ff217819 */ /* 0x000fe4000001161d */
[----:B------:R-:W-:Y:S02]  /*9040*/  PRMT R30, R54, 0x5410, R9 ;  /* 0x00005410361e7816 */ /* 0x000fe40000000009 */
[----:B------:R-:W-:Y:S02]  /*9050*/  PRMT R31, R51, 0x5410, R3 ;  /* 0x00005410331f7816 */ /* 0x000fe40000000003 */
[----:B------:R-:W-:Y:S02]  /*9060*/  PRMT R26, R53, 0x5410, R11 ;  /* 0x00005410351a7816 */ /* 0x000fe4000000000b */
[----:B------:R-:W-:-:S02]  /*9070*/  PRMT R29, R52, 0x5432, R10 ;  /* 0x00005432341d7816 */ /* 0x000fc4000000000a */
[C---:B------:R-:W-:Y:S02]  /*9080*/  PRMT R35, R20.reuse, 0x5410, R35 ;  /* 0x0000541014237816 */ /* 0x040fe40000000023 */
[----:B------:R-:W-:Y:S01]  /*9090*/  PRMT R36, R20, 0x5432, R36 ;  /* 0x0000543214247816 */ /* 0x000fe20000000024 */
[----:B------:R-:W-:Y:S01]  /*90a0*/  IMAD.U32 R32, R31, 0x10000, RZ ;  /* 0x000100001f207824 */ /* 0x000fe200078e00ff */
[----:B------:R-:W-:Y:S02]  /*90b0*/  SHF.R.U32.HI R24, RZ, 0x10, R25 ;  /* 0x00000010ff187819 */ /* 0x000fe40000011619 */
[----:B------:R-:W-:Y:S01]  /*90c0*/  PRMT R33, R52, 0x5410, R33 ;  /* 0x0000541034217816 */ /* 0x000fe20000000021 */
[----:B------:R-:W-:Y:S01]  /*90d0*/  IMAD.U32 R28, R26, 0x10000, RZ ;  /* 0x000100001a1c7824 */ /* 0x000fe200078e00ff */
[----:B------:R-:W-:-:S03]  /*90e0*/  PRMT R27, R51, 0x5432, R24 ;  /* 0x00005432331b7816 */ /* 0x000fc60000000018 */
[----:B------:R-:W-:Y:S01]  /*90f0*/  IMAD.U32 R34, R33, 0x10000, RZ ;  /* 0x0001000021227824 */ /* 0x000fe200078e00ff */
[----:B------:R-:W-:Y:S02]  /*9100*/  LOP3.LUT R31, R31, 0xffff0000, RZ, 0xc0, !PT ;  /* 0xffff00001f1f7812 */ /* 0x000fe400078ec0ff */
[----:B------:R-:W-:Y:S02]  /*9110*/  LOP3.LUT R26, R26, 0xffff0000, RZ, 0xc0, !PT ;  /* 0xffff00001a1a7812 */ /* 0x000fe400078ec0ff */
[----:B------:R-:W-:Y:S01]  /*9120*/  LOP3.LUT R33, R33, 0xffff0000, RZ, 0xc0, !PT ;  /* 0xffff000021217812 */ /* 0x000fe200078ec0ff */
[----:B--2---:R-:W-:-:S04]  /*9130*/  IMAD.IADD R0, R4, 0x1, R0 ;  /* 0x0000000104007824 */ /* 0x004fc800078e0200 */
[----:B------:R-:W-:Y:S01]  /*9140*/  IMAD R0, R0, 0x2, R17 ;  /* 0x0000000200007824 */ /* 0x000fe200078e0211 */
[----:B---3--:R-:W0:Y:S04]  /*9150*/  LDS.128 R12, [R42+0x18400] ;  /* 0x018400002a0c7984 */ /* 0x008e280000000c00 */
[----:B------:R-:W1:Y:S01]  /*9160*/  LDS.128 R4, [R0+0x18400] ;  /* 0x0184000000047984 */ /* 0x000e620000000c00 */
[C---:B0-----:R-:W-:Y:S01]  /*9170*/  SHF.L.U32 R3, R12.reuse, 0x10, RZ ;  /* 0x000000100c037819 */ /* 0x041fe200000006ff */
[C---:B------:R-:W-:Y:S01]  /*9180*/  IMAD.U32 R10, R13.reuse, 0x10000, RZ ;  /* 0x000100000d0a7824 */ /* 0x040fe200078e00ff */
[----:B------:R-:W-:Y:S01]  /*9190*/  LOP3.LUT R9, R12, 0xffff0000, RZ, 0xc0, !PT ;  /* 0xffff00000c097812 */ /* 0x000fe200078ec0ff */
[C---:B------:R-:W-:Y:S01]  /*91a0*/  IMAD.U32 R11, R14.reuse, 0x10000, RZ ;  /* 0x000100000e0b7824 */ /* 0x040fe200078e00ff */
[----:B------:R-:W-:Y:S01]  /*91b0*/  LOP3.LUT R12, R13, 0xffff0000, RZ, 0xc0, !PT ;  /* 0xffff00000d0c7812 */ /* 0x000fe200078ec0ff */
[----:B------:R-:W-:Y:S01]  /*91c0*/  IMAD.U32 R20, R15, 0x10000, RZ ;  /* 0x000100000f147824 */ /* 0x000fe200078e00ff */
[----:B------:R-:W-:-:S02]  /*91d0*/  LOP3.LUT R13, R14, 0xffff0000, RZ, 0xc0, !PT ;  /* 0xffff00000e0d7812 */ /* 0x000fc400078ec0ff */
[----:B------:R-:W-:Y:S01]  /*91e0*/  LOP3.LUT R14, R15, 0xffff0000, RZ, 0xc0, !PT ;  /* 0xffff00000f0e7812 */ /* 0x000fe200078ec0ff */
[----:B-1----:R-:W-:Y:S02]  /*91f0*/  IMAD.U32 R15, R4, 0x10000, RZ ;  /* 0x00010000040f7824 */ /* 0x002fe400078e00ff */
[----:B------:R-:W-:Y:S02]  /*9200*/  IMAD.U32 R21, R5, 0x10000, RZ ;  /* 0x0001000005157824 */ /* 0x000fe400078e00ff */
[C---:B------:R-:W-:Y:S01]  /*9210*/  FMUL.FTZ R38, R15.reuse, R32 ;  /* 0x000000200f267220 */ /* 0x040fe20000410000 */
[----:B------:R-:W-:Y:S01]  /*9220*/  FMUL.FTZ R40, R15, R28 ;  /* 0x0000001c0f287220 */ /* 0x000fe20000410000 */
[----:B------:R-:W-:Y:S02]  /*9230*/  IMAD.U32 R15, R27, 0x10000, RZ ;  /* 0x000100001b0f7824 */ /* 0x000fe400078e00ff */
[----:B------:R-:W-:Y:S01]  /*9240*/  FMUL.FTZ R37, R21, R34 ;  /* 0x0000002215257220 */ /* 0x000fe20000410000 */
[----:B------:R-:W-:Y:S01]  /*9250*/  FFMA.FTZ R38, R3, R28, -R38 ;  /* 0x0000001c03267223 */ /* 0x000fe20000010826 */
[----:B------:R-:W-:-:S02]  /*9260*/  IMAD.U32 R25, R7, 0x10000, RZ ;  /* 0x0001000007197824 */ /* 0x000fc400078e00ff */
[----:B------:R-:W-:Y:S01]  /*9270*/  FFMA.FTZ R40, R3, R32, R40 ;  /* 0x0000002003287223 */ /* 0x000fe20000010028 */
[----:B------:R-:W-:Y:S02]  /*9280*/  IMAD.U32 R28, R36, 0x10000, RZ ;  /* 0x00010000241c7824 */ /* 0x000fe400078e00ff */
[----:B------:R-:W-:Y:S02]  /*9290*/  IMAD.U32 R3, R30, 0x10000, RZ ;  /* 0x000100001e037824 */ /* 0x000fe400078e00ff */
[-C--:B------:R-:W-:Y:S01]  /*92a0*/  FMUL.FTZ R21, R21, R15.reuse ;  /* 0x0000000f15157220 */ /* 0x080fe20000410000 */
[----:B------:R-:W-:Y:S01]  /*92b0*/  FFMA.FTZ R37, R10, R15, -R37 ;  /* 0x0000000f0a257223 */ /* 0x000fe20000010825 */
[----:B------:R-:W-:Y:S01]  /*92c0*/  LOP3.LUT R4, R4, 0xffff0000, RZ, 0xc0, !PT ;  /* 0xffff000004047812 */ /* 0x000fe200078ec0ff */
[C---:B------:R-:W-:Y:S01]  /*92d0*/  FMUL.FTZ R15, R25.reuse, R28 ;  /* 0x0000001c190f7220 */ /* 0x040fe20000410000 */
[----:B------:R-:W-:Y:S01]  /*92e0*/  FMUL.FTZ R25, R25, R3 ;  /* 0x0000000319197220 */ /* 0x000fe20000410000 */
[----:B------:R-:W-:-:S02]  /*92f0*/  FFMA.FTZ R21, R10, R34, R21 ;  /* 0x000000220a157223 */ /* 0x000fc40000010015 */
[C---:B------:R-:W-:Y:S01]  /*9300*/  FFMA.FTZ R32, R20.reuse, R3, -R15 ;  /* 0x0000000314207223 */ /* 0x040fe2000001080f */
[----:B------:R-:W-:Y:S01]  /*9310*/  FFMA.FTZ R28, R20, R28, R25 ;  /* 0x0000001c141c7223 */ /* 0x000fe20000010019 */
[CC--:B------:R-:W-:Y:S01]  /*9320*/  FMUL.FTZ R10, R4.reuse, R31.reuse ;  /* 0x0000001f040a7220 */ /* 0x0c0fe20000410000 */
[-C--:B------:R-:W-:Y:S01]  /*9330*/  FMUL.FTZ R20, R4, R26.reuse ;  /* 0x0000001a04147220 */ /* 0x080fe20000410000 */
[----:B------:R-:W-:Y:S02]  /*9340*/  IMAD.U32 R24, R6, 0x10000, RZ ;  /* 0x0001000006187824 */ /* 0x000fe400078e00ff */
[----:B------:R-:W-:Y:S02]  /*9350*/  IMAD.U32 R4, R35, 0x10000, RZ ;  /* 0x0001000023047824 */ /* 0x000fe400078e00ff */
[----:B------:R-:W-:Y:S01]  /*9360*/  FFMA.FTZ R15, R9, R26, -R10 ;  /* 0x0000001a090f7223 */ /* 0x000fe2000001080a */
[----:B------:R-:W-:Y:S02]  /*9370*/  IMAD.U32 R3, R29, 0x10000, RZ ;  /* 0x000100001d037824 */ /* 0x000fe400078e00ff */
[----:B------:R-:W-:Y:S01]  /*9380*/  FFMA.FTZ R9, R9, R31, R20 ;  /* 0x0000001f09097223 */ /* 0x000fe20000010014 */
[C---:B------:R-:W-:Y:S01]  /*9390*/  FMUL.FTZ R20, R24.reuse, R4 ;  /* 0x0000000418147220 */ /* 0x040fe20000410000 */
[----:B------:R-:W-:Y:S01]  /*93a0*/  LOP3.LUT R5, R5, 0xffff0000, RZ, 0xc0, !PT ;  /* 0xffff000005057812 */ /* 0x000fe200078ec0ff */
[----:B------:R-:W-:Y:S01]  /*93b0*/  FMUL.FTZ R24, R24, R3 ;  /* 0x0000000318187220 */ /* 0x000fe20000410000 */
[----:B------:R-:W-:-:S02]  /*93c0*/  LOP3.LUT R6, R6, 0xffff0000, RZ, 0xc0, !PT ;  /* 0xffff000006067812 */ /* 0x000fc400078ec0ff */
[----:B------:R-:W-:Y:S02]  /*93d0*/  LOP3.LUT R7, R7, 0xffff0000, RZ, 0xc0, !PT ;  /* 0xffff000007077812 */ /* 0x000fe400078ec0ff */
[----:B------:R-:W-:Y:S02]  /*93e0*/  LOP3.LUT R35, R35, 0xffff0000, RZ, 0xc0, !PT ;  /* 0xffff000023237812 */ /* 0x000fe400078ec0ff */
[----:B------:R-:W-:Y:S02]  /*93f0*/  LOP3.LUT R36, R36, 0xffff0000, RZ, 0xc0, !PT ;  /* 0xffff000024247812 */ /* 0x000fe400078ec0ff */
[----:B------:R-:W-:Y:S02]  /*9400*/  LOP3.LUT R27, R27, 0xffff0000, RZ, 0xc0, !PT ;  /* 0xffff00001b1b7812 */ /* 0x000fe400078ec0ff */
[----:B------:R-:W-:Y:S02]  /*9410*/  LOP3.LUT R29, R29, 0xffff0000, RZ, 0xc0, !PT ;  /* 0xffff00001d1d7812 */ /* 0x000fe400078ec0ff */
[----:B------:R-:W-:Y:S01]  /*9420*/  LOP3.LUT R30, R30, 0xffff0000, RZ, 0xc0, !PT ;  /* 0xffff00001e1e7812 */ /* 0x000fe200078ec0ff */
[C---:B------:R-:W-:Y:S01]  /*9430*/  FFMA.FTZ R20, R11.reuse, R3, -R20 ;  /* 0x000000030b147223 */ /* 0x040fe20000010814 */
[----:B------:R-:W-:Y:S01]  /*9440*/  FFMA.FTZ R24, R11, R4, R24 ;  /* 0x000000040b187223 */ /* 0x000fe20000010018 */
[----:B------:R-:W-:Y:S01]  /*9450*/  FMUL.FTZ R25, R5, R33 ;  /* 0x0000002105197220 */ /* 0x000fe20000410000 */
[C---:B------:R-:W-:Y:S01]  /*9460*/  FMUL.FTZ R4, R6.reuse, R35 ;  /* 0x0000002306047220 */ /* 0x040fe20000410000 */
[----:B------:R-:W-:Y:S01]  /*9470*/  FMUL.FTZ R3, R7, R36 ;  /* 0x0000002407037220 */ /* 0x000fe20000410000 */
[----:B------:R-:W-:Y:S01]  /*9480*/  FMUL.FTZ R26, R5, R27 ;  /* 0x0000001b051a7220 */ /* 0x000fe20000410000 */
[----:B------:R-:W-:Y:S01]  /*9490*/  FMUL.FTZ R6, R6, R29 ;  /* 0x0000001d06067220 */ /* 0x000fe20000410000 */
[-C--:B------:R-:W-:Y:S01]  /*94a0*/  FMUL.FTZ R7, R7, R30.reuse ;  /* 0x0000001e07077220 */ /* 0x080fe20000410000 */
[----:B------:R-:W-:Y:S01]  /*94b0*/  FFMA.FTZ R10, R12, R27, -R25 ;  /* 0x0000001b0c0a7223 */ /* 0x000fe20000010819 */
[C---:B------:R-:W-:Y:S01]  /*94c0*/  FFMA.FTZ R29, R13.reuse, R29, -R4 ;  /* 0x0000001d0d1d7223 */ /* 0x040fe20000010804 */
[----:B------:R-:W-:Y:S01]  /*94d0*/  FFMA.FTZ R3, R14, R30, -R3 ;  /* 0x0000001e0e037223 */ /* 0x000fe20000010803 */
        /* <DEDUP_REMOVED lines=13> */
.L_x_4424:
[----:B------:R-:W-:Y:S05]  /*95b0*/  BSYNC B0 ;  /* 0x0000000000007941 */ /* 0x000fea0003800000 */
.L_x_4404:
        /* <DEDUP_REMOVED lines=8> */
.L_x_4401:
[----:B-1234-:R-:W1:Y:S01]  /*9640*/  S2R R0, SR_TID.X ;  /* 0x0000000000007919 */ /* 0x01ee620000002100 */
[----:B------:R-:W-:Y:S01]  /*9650*/  ISETP.NE.AND P0, PT, R232, 0x3, PT ;  /* 0x00000003e800780c */ /* 0x000fe20003f05270 */
[----:B------:R-:W-:Y:S05]  /*9660*/  WARPSYNC.ALL ;  /* 0x0000000000007948 */ /* 0x000fea0003800000 */
[----:B-1----:R-:W-:-:S05]  /*9670*/  SHF.R.U32.HI R0, RZ, 0x7, R0 ;  /* 0x00000007ff007819 */ /* 0x002fca0000011600 */
[----:B------:R-:W-:-:S05]  /*9680*/  VIADD R0, R0, 0x8 ;  /* 0x0000000800007836 */ /* 0x000fca0000000000 */
[----:B------:R1:W-:Y:S06]  /*9690*/  BAR.SYNC.DEFER_BLOCKING R0, 0x100 ;  /* 0x000400000000751d */ /* 0x0003ec0000010000 */
[----:B------:R-:W-:Y:S05]  /*96a0*/  @!P0 BRA `(.L_x_4439) ;  /* 0x0000000000048947 */ /* 0x000fea0003800000 */
[----:B------:R-:W-:Y:S01]  /*96b0*/  BPT.TRAP 0x1 ;  /* 0x000000040000795c */ /* 0x000fe20000300000 */
.L_x_4439:
[----:B------:R-:W-:Y:S01]  /*96c0*/  IMAD R179, R2, 0x8, R17 ;  /* 0x0000000802b37824 */ /* 0x000fe200078e0211 */
[----:B0-----:R-:W-:-:S04]  /*96d0*/  SHF.L.U32 R6, R19, 0x1f, RZ ;  /* 0x0000001f13067819 */ /* 0x001fc800000006ff */
[----:B------:R0:W2:Y:S01]  /*96e0*/  SYNCS.PHASECHK.TRANS64.TRYWAIT P1, [R179+URZ+0x32430], R6 ;  /* 0x03243006b30075a7 */ /* 0x0000a2000802017f */
[----:B------:R-:W-:Y:S05]  /*96f0*/  @!P0 BRA `(.L_x_4440) ;  /* 0x0000000000048947 */ /* 0x000fea0003800000 */
[----:B------:R-:W-:Y:S01]  /*9700*/  BPT.TRAP 0x1 ;  /* 0x000000040000795c */ /* 0x000fe20000300000 */
.L_x_4440:
[----:B------:R-:W-:-:S05]  /*9710*/  VIADD R3, R17, 0x1c400 ;  /* 0x0001c40011037836 */ /* 0x000fca0000000000 */
[----:B------:R-:W-:-:S04]  /*9720*/  SHF.R.U32.HI R3, RZ, 0x4, R3 ;  /* 0x00000004ff037819 */ /* 0x000fc80000011603 */
[----:B------:R-:W-:-:S04]  /*9730*/  LOP3.LUT R3, R3, 0x3fff, RZ, 0xc0, !PT ;  /* 0x00003fff03037812 */ /* 0x000fc800078ec0ff */
[----:B------:R-:W-:-:S05]  /*9740*/  LOP3.LUT R3, R3, 0x10000, RZ, 0xfc, !PT ;  /* 0x0001000003037812 */ /* 0x000fca00078efcff */
[----:B------:R3:W-:Y:S01]  /*9750*/  STL [R1+0x2c], R3 ;  /* 0x00002c0301007387 */ /* 0x0007e20000100800 */
[----:B--2---:R-:W-:Y:S05]  /*9760*/  @P1 BRA `(.L_x_4441) ;  /* 0x0000000000081947 */ /* 0x004fea0003800000 */
[----:B------:R-:W2:Y:S02]  /*9770*/  SYNCS.PHASECHK.TRANS64.TRYWAIT P1, [R179+URZ+0x32430], R6 ;  /* 0x03243006b30075a7 */ /* 0x000ea4000802017f */
[----:B--2---:R-:W-:Y:S05]  /*9780*/  @!P1 BRA `(.L_x_4442) ;  /* 0x0000013000789947 */ /* 0x004fea0003800000 */
.L_x_4441:
[----:B---3--:R-:W3:Y:S01]  /*9790*/  LDL R3, [R1+0x2c] ;  /* 0x00002c0001037983 */ /* 0x008ee20000100800 */
[----:B------:R-:W-:Y:S01]  /*97a0*/  IMAD.MOV.U32 R5, RZ, RZ, 0x40000040 ;  /* 0x40000040ff057424 */ /* 0x000fe200078e00ff */
[----:B------:R-:W-:Y:S05]  /*97b0*/  WARPSYNC.ALL ;  /* 0x0000000000007948 */ /* 0x000fea0003800000 */
[C---:B------:R-:W-:Y:S01]  /*97c0*/  R2UR UR4, R218.reuse ;  /* 0x00000000da0472ca */ /* 0x040fe200000e0000 */
[----:B-----5:R-:W-:Y:S01]  /*97d0*/  WARPGROUP.ARRIVE ;  /* 0x00000000000079c5 */ /* 0x020fe20000000000 */
[----:B------:R-:W-:Y:S01]  /*97e0*/  R2UR UR5, R219 ;  /* 0x00000000db0572ca */ /* 0x000fe200000e0000 */
[----:B------:R-:W-:Y:S01]  /*97f0*/  VIADD R12, R218, 0x2 ;  /* 0x00000002da0c7836 */ /* 0x000fe20000000000 */
[----:B------:R-:W-:Y:S01]  /*9800*/  R2UR UR7, R5 ;  /* 0x00000000050772ca */ /* 0x000fe200000e0000 */
[----:B------:R-:W-:Y:S01]  /*9810*/  IMAD.MOV.U32 R13, RZ, RZ, 0x40000040 ;  /* 0x40000040ff0d7424 */ /* 0x000fe200078e00ff */
[----:B------:R-:W-:Y:S01]  /*9820*/  SHF.L.U32 R8, R8, 0x1f, RZ ;  /* 0x0000001f08087819 */ /* 0x000fe200000006ff */
[----:B------:R-:W-:Y:S01]  /*9830*/  IMAD.MOV.U32 R11, RZ, RZ, 0x40000040 ;  /* 0x40000040ff0b7424 */ /* 0x000fe200078e00ff */
[----:B------:R-:W-:Y:S01]  /*9840*/  BSSY B0, `(.L_x_4443) ;  /* 0x0000026000007945 */ /* 0x000fe20003800000 */
[----:B------:R-:W-:Y:S01]  /*9850*/  VIADD R230, R218, 0x4 ;  /* 0x00000004dae67836 */ /* 0x000fe20000000000 */
[----:B------:R4:W-:Y:S01]  /*9860*/  STL.64 [R1+0x8], R12 ;  /* 0x0000080c01007387 */ /* 0x0009e20000100a00 */
[----:B------:R-:W-:-:S02]  /*9870*/  IMAD.MOV.U32 R231, RZ, RZ, 0x40000040 ;  /* 0x40000040ffe77424 */ /* 0x000fc400078e00ff */
[----:B------:R-:W-:Y:S02]  /*9880*/  VIADD R228, R218, 0x6 ;  /* 0x00000006dae47836 */ /* 0x000fe40000000000 */
[----:B------:R-:W-:Y:S02]  /*9890*/  IMAD.MOV.U32 R229, RZ, RZ, 0x40000040 ;  /* 0x40000040ffe57424 */ /* 0x000fe400078e00ff */
[----:B------:R-:W-:Y:S02]  /*98a0*/  IMAD.MOV.U32 R5, RZ, RZ, 0x40000040 ;  /* 0x40000040ff057424 */ /* 0x000fe400078e00ff */
[----:B---3--:R-:W-:-:S04]  /*98b0*/  IMAD R4, R2, 0x300, R3 ;  /* 0x0000030002047824 */ /* 0x008fc800078e0203 */
[C---:B------:R-:W-:Y:S01]  /*98c0*/  VIADD R10, R4.reuse, 0x2 ;  /* 0x00000002040a7836 */ /* 0x040fe20000000000 */
[----:B------:R-:W-:-:S13]  /*98d0*/  R2UR UR6, R4 ;  /* 0x00000000040672ca */ /* 0x000fda00000e0000 */
        /* <DEDUP_REMOVED lines=26> */
[----:B------:R-:W3:Y:S02]  /*9a80*/  SYNCS.PHASECHK.TRANS64.TRYWAIT P1, [R17+URZ+0x32410], R8 ;  /* 0x03241008110075a7 */ /* 0x000ee4000802017f */
[----:B---34-:R-:W-:Y:S05]  /*9a90*/  @!P1 BRA `(.L_x_4444) ;  /* 0x0000012c00c89947 */ /* 0x018fea0003800000 */
.L_x_4650:
[----:B------:R-:W-:Y:S05]  /*9aa0*/  BSYNC B0 ;  /* 0x0000000000007941 */ /* 0x000fea0003800000 */
.L_x_4443:
[----:B------:R-:W-:Y:S05]  /*9ab0*/  @!P0 BRA `(.L_x_4445) ;  /* 0x0000000000048947 */ /* 0x000fea0003800000 */
[----:B------:R-:W-:Y:S01]  /*9ac0*/  BPT.TRAP 0x1 ;  /* 0x000000040000795c */ /* 0x000fe20000300000 */
.L_x_4445:
[----:B------:R4:W0:Y:S01]  /*9ad0*/  SYNCS.PHASECHK.TRANS64.TRYWAIT P2, [R179+URZ+0x32450], R6 ;  /* 0x03245006b30075a7 */ /* 0x000822000804017f */
[----:B------:R-:W-:Y:S05]  /*9ae0*/  @!P0 BRA `(.L_x_4446) ;  /* 0x0000000000048947 */ /* 0x000fea0003800000 */
[----:B------:R-:W-:Y:S01]  /*9af0*/  BPT.TRAP 0x1 ;  /* 0x000000040000795c */ /* 0x000fe20000300000 */
.L_x_4446:
[----:B------:R-:W5:Y:S01]  /*9b00*/  S2R R3, SR_TID.X ;  /* 0x0000000000037919 */ /* 0x000f620000002100 */
[----:B------:R-:W-:Y:S01]  /*9b10*/  BSSY B0, `(.L_x_4447) ;  /* 0x0000006000007945 */ /* 0x000fe20003800000 */
[----:B-----5:R-:W-:-:S04]  /*9b20*/  LOP3.LUT R3, R3, 0x7f, RZ, 0xc0, !PT ;  /* 0x0000007f03037812 */ /* 0x020fc800078ec0ff */
[----:B------:R-:W-:Y:S01]  /*9b30*/  ISETP.NE.AND P1, PT, R3, RZ, PT ;  /* 0x000000ff0300720c */ /* 0x000fe20003f25270 */
[----:B0-----:R-:W-:-:S12]  /*9b40*/  @P2 BRA `(.L_x_4448) ;  /* 0x0000000000082947 */ /* 0x001fd80003800000 */
[----:B------:R-:W0:Y:S02]  /*9b50*/  SYNCS.PHASECHK.TRANS64.TRYWAIT P2, [R179+URZ+0x32450], R6 ;  /* 0x03245006b30075a7 */ /* 0x000e24000804017f */
[----:B0-----:R-:W-:Y:S05]  /*9b60*/  @!P2 BRA `(.L_x_4449) ;  /* 0x0000012c00a8a947 */ /* 0x001fea0003800000 */
.L_x_4448:
[----:B------:R-:W-:Y:S05]  /*9b70*/  BSYNC B0 ;  /* 0x0000000000007941 */ /* 0x000fea0003800000 */
.L_x_4447:
[----:B------:R-:W-:Y:S05]  /*9b80*/  WARPSYNC.ALL ;  /* 0x0000000000007948 */ /* 0x000fea0003800000 */
[----:B------:R-:W-:Y:S01]  /*9b90*/  VIADD R3, R17, 0x400 ;  /* 0x0000040011037836 */ /* 0x000fe20000000000 */
[----:B------:R-:W-:Y:S01]  /*9ba0*/  LOP3.LUT R4, R23, 0x10000, RZ, 0xfc, !PT ;  /* 0x0001000017047812 */ /* 0x000fe200078efcff */
[----:B------:R-:W-:Y:S01]  /*9bb0*/  IMAD.MOV.U32 R5, RZ, RZ, 0x40000040 ;  /* 0x40000040ff057424 */ /* 0x000fe200078e00ff */
[----:B------:R-:W-:Y:S01]  /*9bc0*/  MOV R73, 0x40000040 ;  /* 0x4000004000497802 */ /* 0x000fe20000000f00 */
[----:B------:R-:W-:Y:S01]  /*9bd0*/  WARPGROUP.ARRIVE ;  /* 0x00000000000079c5 */ /* 0x000fe20000000000 */
[----:B------:R-:W-:Y:S01]  /*9be0*/  SHF.R.U32.HI R3, RZ, 0x4, R3 ;  /* 0x00000004ff037819 */ /* 0x000fe20000011603 */
[----:B------:R-:W-:-:S02]  /*9bf0*/  IMAD.MOV.U32 R227, RZ, RZ, 0x40000040 ;  /* 0x40000040ffe37424 */ /* 0x000fc400078e00ff */
[----:B------:R-:W-:Y:S01]  /*9c00*/  IMAD.MOV.U32 R7, RZ, RZ, 0x40000040 ;  /* 0x40000040ff077424 */ /* 0x000fe200078e00ff */
[----:B------:R-:W-:Y:S01]  /*9c10*/  LOP3.LUT R3, R3, 0x3fff, RZ, 0xc0, !PT ;  /* 0x00003fff03037812 */ /* 0x000fe200078ec0ff */
[----:B------:R-:W-:Y:S02]  /*9c20*/  IMAD.MOV.U32 R217, RZ, RZ, 0x40000040 ;  /* 0x40000040ffd97424 */ /* 0x000fe400078e00ff */
[----:B------:R-:W-:Y:S01]  /*9c30*/  IMAD.MOV.U32 R215, RZ, RZ, 0x40000040 ;  /* 0x40000040ffd77424 */ /* 0x000fe200078e00ff */
[----:B--2-4-:R-:W-:Y:S01]  /*9c40*/  LOP3.LUT R6, R3, 0x10000, RZ, 0xfc, !PT ;  /* 0x0001000003067812 */ /* 0x014fe200078efcff */
[----:B------:R-:W-:Y:S02]  /*9c50*/  IMAD.MOV.U32 R213, RZ, RZ, 0x40000040 ;  /* 0x40000040ffd57424 */ /* 0x000fe400078e00ff */
[----:B------:R-:W-:Y:S02]  /*9c60*/  IMAD.MOV.U32 R209, RZ, RZ, 0x40000040 ;  /* 0x40000040ffd17424 */ /* 0x000fe400078e00ff */
[----:B------:R-:W-:Y:S01]  /*9c70*/  IMAD.MOV.U32 R207, RZ, RZ, 0x40000040 ;  /* 0x40000040ffcf7424 */ /* 0x000fe200078e00ff */
[----:B------:R-:W-:Y:S01]  /*9c80*/  R2UR UR4, R4 ;  /* 0x00000000040472ca */ /* 0x000fe200000e0000 */
[----:B------:R-:W-:Y:S01]  /*9c90*/  IMAD R72, R2, 0xc00, R6 ;  /* 0x00000c0002487824 */ /* 0x000fe200078e0206 */
[----:B------:R-:W-:Y:S01]  /*9ca0*/  R2UR UR5, R5 ;  /* 0x00000000050572ca */ /* 0x000fe200000e0000 */
[----:B------:R0:W-:Y:S01]  /*9cb0*/  STL [R1+0x30], R6 ;  /* 0x0000300601007387 */ /* 0x0001e20000100800 */
[----:B------:R-:W-:Y:S01]  /*9cc0*/  R2UR UR7, R73 ;  /* 0x00000000490772ca */ /* 0x000fe200000e0000 */
[----:B------:R-:W-:Y:S01]  /*9cd0*/  IMAD.MOV.U32 R205, RZ, RZ, 0x40000040 ;  /* 0x40000040ffcd7424 */ /* 0x000fe200078e00ff */
[----:B------:R-:W-:Y:S01]  /*9ce0*/  R2UR UR6, R72 ;  /* 0x00000000480672ca */ /* 0x000fe200000e0000 */
[C---:B------:R-:W-:Y:S01]  /*9cf0*/  VIADD R226, R4.reuse, 0x2 ;  /* 0x0000000204e27836 */ /* 0x040fe20000000000 */
[----:B------:R-:W2:Y:S01]  /*9d00*/  LDL R181, [R1+0x34] ;  /* 0x0000340001b57983 */ /* 0x000ea20000100800 */
[C---:B------:R-:W-:Y:S01]  /*9d10*/  VIADD R216, R4.reuse, 0x4 ;  /* 0x0000000404d87836 */ /* 0x040fe20000000000 */
[----:B------:R-:W-:Y:S01]  /*9d20*/  ULDC UR40, c[0x0][0xad0] ;  /* 0x0002b40000287ab9 */ /* 0x000fe20000000800 */
[----:B------:R-:W-:Y:S01]  /*9d30*/  VIADD R214, R4, 0x6 ;  /* 0x0000000604d67836 */ /* 0x000fe20000000000 */
[----:B------:R-:W4:Y:S01]  /*9d40*/  LDL R182, [R1+0x20] ;  /* 0x0000200001b67983 */ /* 0x000f220000100800 */
[----:B0-----:R-:W-:Y:S01]  /*9d50*/  VIADD R6, R72, 0x2 ;  /* 0x0000000248067836 */ /* 0x001fe20000000000 */
[----:B------:R-:W-:Y:S01]  /*9d60*/  ULDC UR41, c[0x0][0xad0] ;  /* 0x0002b40000297ab9 */ /* 0x000fe20000000800 */
[----:B------:R-:W-:Y:S01]  /*9d70*/  VIADD R212, R4, 0x400 ;  /* 0x0000040004d47836 */ /* 0x000fe20000000000 */
[----:B------:R-:W5:Y:S03]  /*9d80*/  LDL R80, [R1+0x48] ;  /* 0x0000480001507983 */ /* 0x000f660000100800 */
[----:B------:R-:W-:Y:S01]  /*9d90*/  HGMMA.64x96x16.F32.BF16 R24, gdesc[UR4], R24, gsb0 ;  /* 0x01600000041879f0 */ /* 0x000fe20008001818 */
[----:B------:R-:W-:Y:S01]  /*9da0*/  R2UR UR4, R226 ;  /* 0x00000000e20472ca */ /* 0x000fe200000e0000 */
[C---:B------:R-:W-:Y:S01]  /*9db0*/  VIADD R208, R4.reuse, 0x402 ;  /* 0x0000040204d07836 */ /* 0x040fe20000000000 */
[----:B------:R-:W-:Y:S01]  /*9dc0*/  R2UR UR5, R227 ;  /* 0x00000000e30572ca */ /* 0x000fe200000e0000 */
[----:B------:R-:W-:Y:S01]  /*9dd0*/  VIADD R206, R4, 0x404 ;  /* 0x0000040404ce7836 */ /* 0x000fe20000000000 */
[----:B------:R-:W-:Y:S01]  /*9de0*/  R2UR UR6, R6 ;  /* 0x00000000060672ca */ /* 0x000fe200000e0000 */
[----:B------:R-:W-:Y:S01]  /*9df0*/  VIADD R204, R4, 0x406 ;  /* 0x0000040604cc7836 */ /* 0x000fe20000000000 */
[----:B------:R-:W-:Y:S01]  /*9e00*/  R2UR UR7, R7 ;  /* 0x00000000070772ca */ /* 0x000fe200000e0000 */
[----:B------:R-:W-:Y:S01]  /*9e10*/  VIADD R6, R72, 0x4 ;  /* 0x0000000448067836 */ /* 0x000fe20000000000 */
[----:B------:R-:W2:Y:S01]  /*9e20*/  LDL R78, [R1+0x4c] ;  /* 0x00004c00014e7983 */ /* 0x000ea20000100800 */
[----:B------:R-:W-:-:S02]  /*9e30*/  IMAD.MOV.U32 R7, RZ, RZ, 0x40000040 ;  /* 0x40000040ff077424 */ /* 0x000fc400078e00ff */
[----:B------:R-:W-:Y:S01]  /*9e40*/  VIADD R202, R4, 0x800 ;  /* 0x0000080004ca7836 */ /* 0x000fe20000000000 */
[----:B------:R-:W2:Y:S01]  /*9e50*/  LDL R180, [R1+0x14] ;  /* 0x0000140001b47983 */ /* 0x000ea20000100800 */
[----:B------:R-:W-:Y:S02]  /*9e60*/  WARPGROUP.DEPBAR.LE gsb0, 0x0 ;  /* 0x00008000000079c5 */ /* 0x000fe40000010000 */
[----:B------:R-:W-:-:S06]  /*9e70*/  WARPGROUP.ARRIVE ;  /* 0x00000000000079c5 */ /* 0x000fcc0000000000 */
        /* <DEDUP_REMOVED lines=51> */
[----:B------:R-:W-:-:S02]  /*a1b0*/  IMAD.MOV.U32 R203, RZ, RZ, 0x40000040 ;  /* 0x40000040ffcb7424 */ /* 0x000fc400078e00ff */
[----:B------:R-:W-:Y:S01]  /*a1c0*/  IMAD.MOV.U32 R7, RZ, RZ, 0x40000040 ;  /* 0x40000040ff077424 */ /* 0x000fe200078e00ff */
[----:B------:R-:W-:Y:S02]  /*a1d0*/  WARPGROUP.DEPBAR.LE gsb0, 0x0 ;  /* 0x00008000000079c5 */ /* 0x000fe40000010000 */
[----:B------:R-:W-:-:S06]  /*a1e0*/  WARPGROUP.ARRIVE ;  /* 0x00000000000079c5 */ /* 0x000fcc0000000000 */
[----:B------:R-:W-:Y:S01]  /*a1f0*/  HGMMA.64x96x16.F32.BF16 R24, gdesc[UR4], R24, gsb0 ;  /* 0x01600000041879f0 */ /* 0x000fe20008001818 */
[----:B------:R-:W-:Y:S02]  /*a200*/  R2UR UR4, R202 ;  /* 0x00000000ca0472ca */ /* 0x000fe400000e0000 */
[----:B------:R-:W-:Y:S02]  /*a210*/  R2UR UR5, R203 ;  /* 0x00000000cb0572ca */ /* 0x000fe400000e0000 */
[----:B------:R-:W-:Y:S02]  /*a220*/  R2UR UR6, R6 ;  /* 0x00000000060672ca */ /* 0x000fe400000e0000 */
[----:B------:R-:W-:Y:S01]  /*a230*/  R2UR UR7, R7 ;  /* 0x00000000070772ca */ /* 0x000fe200000e0000 */
[----:B------:R-:W-:Y:S01]  /*a240*/  VIADD R200, R4, 0x802 ;  /* 0x0000080204c87836 */ /* 0x000fe20000000000 */
[----:B------:R-:W-:Y:S01]  /*a250*/  IADD3 R6, R72, 0x602, RZ ;  /* 0x0000060248067810 */ /* 0x000fe20007ffe0ff */
        /* <DEDUP_REMOVED lines=10> */
[----:B------:R-:W-:-:S02]  /*a300*/  VIADD R6, R72, 0x604 ;  /* 0x0000060448067836 */ /* 0x000fc40000000000 */
[----:B------:R-:W-:Y:S02]  /*a310*/  IMAD.MOV.U32 R21, RZ, RZ, 0x40000040 ;  /* 0x40000040ff157424 */ /* 0x000fe400078e00ff */
        /* <DEDUP_REMOVED lines=41> */
[----:B---3--:R-:W-:Y:S02]  /*a5b0*/  VIADD R8, R4, 0xc04 ;  /* 0x00000c0404087836 */ /* 0x008fe40000000000 */
        /* <DEDUP_REMOVED lines=24> */
[----:B------:R-:W-:Y:S01]  /*a740*/  ULDC UR4, c[0x0][0xad0] ;  /* 0x0002b40000047ab9 */ /* 0x000fe20000000800 */
[----:B--2---:R-:W-:Y:S01]  /*a750*/  IMAD R81, R180, 0x80, R78 ;  /* 0x00000080b4517824 */ /* 0x004fe200078e024e */
[----:B------:R-:W-:Y:S02]  /*a760*/  WARPGROUP.DEPBAR.LE gsb0, 0x0 ;  /* 0x00008000000079c5 */ /* 0x000fe40000010000 */
[----:B------:R-:W-:Y:S01]  /*a770*/  FMUL.FTZ R29, R29, UR4 ;  /* 0x000000041d1d7c20 */ /* 0x000fe20008410000 */
[----:B------:R-:W-:Y:S01]  /*a780*/  FMUL.FTZ R28, R28, UR4 ;  /* 0x000000041c1c7c20 */ /* 0x000fe20008410000 */
[----:B------:R-:W-:Y:S02]  /*a790*/  FMUL.FTZ R36, R36, UR4 ;  /* 0x0000000424247c20 */ /* 0x000fe40008410000 */
[----:B------:R0:W-:Y:S01]  /*a7a0*/  MUFU.TANH R73, R29 ;  /* 0x0000001d00497308 */ /* 0x0001e20000002400 */
[----:B------:R-:W-:Y:S01]  /*a7b0*/  FMUL.FTZ R23, R24, UR4 ;  /* 0x0000000418177c20 */ /* 0x000fe20008410000 */
[----:B------:R-:W-:Y:S01]  /*a7c0*/  FMUL.FTZ R72, R25, UR4 ;  /* 0x0000000419487c20 */ /* 0x000fe20008410000 */
[----:B0-----:R-:W-:Y:S01]  /*a7d0*/  FMUL.FTZ R29, R35, UR4 ;  /* 0x00000004231d7c20 */ /* 0x001fe20008410000 */
[----:B------:R-:W-:-:S04]  /*a7e0*/  IMAD R35, R210, -0x60, R181 ;  /* 0xffffffa0d2237824 */ /* 0x000fc800078e02b5 */
[----:B------:R0:W-:Y:S02]  /*a7f0*/  MUFU.TANH R74, R28 ;  /* 0x0000001c004a7308 */ /* 0x0001e40000002400 */
[----:B0-----:R-:W-:-:S06]  /*a800*/  FMUL.FTZ R28, R34, UR4 ;  /* 0x00000004221c7c20 */ /* 0x001fcc0008410000 */
[----:B------:R0:W-:Y:S02]  /*a810*/  MUFU.TANH R34, R36 ;  /* 0x0000002400227308 */ /* 0x0001e40000002400 */
[----:B0-----:R-:W-:Y:S01]  /*a820*/  VIADD R36, R35, 0x60 ;  /* 0x0000006023247836 */ /* 0x001fe20000000000 */
[----:B----4-:R-:W-:-:S05]  /*a830*/  IADD3 R35, -R182, 0x61, R35 ;  /* 0x00000061b6237810 */ /* 0x010fca0007ffe123 */
[----:B------:R-:W0:Y:S01]  /*a840*/  MUFU.TANH R23, R23 ;  /* 0x0000001700177308 */ /* 0x000e220000002400 */
[C---:B-----5:R-:W-:Y:S02]  /*a850*/  IMAD R79, R80.reuse, -0x2, R36 ;  /* 0xfffffffe504f7824 */ /* 0x060fe400078e0224 */
[----:B------:R-:W-:-:S05]  /*a860*/  IMAD R92, R80, -0x2, R35 ;  /* 0xfffffffe505c7824 */ /* 0x000fca00078e0223 */
[----:B------:R-:W2:Y:S01]  /*a870*/  MUFU.TANH R72, R72 ;  /* 0x0000004800487308 */ /* 0x000ea20000002400 */
[----:B------:R-:W-:Y:S01]  /*a880*/  FMUL.FTZ R32, R32, UR4 ;  /* 0x0000000420207c20 */ /* 0x000fe20008410000 */
[----:B------:R-:W-:Y:S01]  /*a890*/  VIADDMNMX R83, R81, R92, R79, PT ;  /* 0x0000005c51537246 */ /* 0x000fe2000380014f */
[----:B------:R-:W-:-:S03]  /*a8a0*/  FMUL.FTZ R33, R33, UR4 ;  /* 0x0000000421217c20 */ /* 0x000fc60008410000 */
[C---:B------:R-:W-:Y:S02]  /*a8b0*/  ISETP.GT.AND P2, PT, R83.reuse, RZ, PT ;  /* 0x000000ff5300720c */ /* 0x040fe40003f44270 */
[----:B------:R-:W3:Y:S01]  /*a8c0*/  MUFU.TANH R75, R32 ;  /* 0x00000020004b7308 */ /* 0x000ee20000002400 */
[----:B------:R-:W-:Y:S01]  /*a8d0*/  ISETP.GT.AND P3, PT, R83, 0x1, PT ;  /* 0x000000015300780c */ /* 0x000fe20003f64270 */
[----:B------:R-:W-:Y:S01]  /*a8e0*/  FMUL.FTZ R37, R37, UR4 ;  /* 0x0000000425257c20 */ /* 0x000fe20008410000 */
[----:B------:R-:W-:Y:S02]  /*a8f0*/  ISETP.GT.AND P4, PT, R83, 0x8, PT ;  /* 0x000000085300780c */ /* 0x000fe40003f84270 */
[----:B0-----:R-:W-:-:S03]  /*a900*/  FSEL R35, R23, -INF , P2 ;  /* 0xff80000017237808 */ /* 0x001fc60001000000 */
[----:B------:R-:W0:Y:S01]  /*a910*/  MUFU.TANH R76, R33 ;  /* 0x00000021004c7308 */ /* 0x000e220000002400 */
[----:B--2---:R-:W-:Y:S02]  /*a920*/  FSEL R80, R72, -INF , P3 ;  /* 0xff80000048507808 */ /* 0x004fe40001800000 */
[----:B------:R-:W-:Y:S02]  /*a930*/  ISETP.GT.AND P2, PT, R83, 0x9, PT ;  /* 0x000000095300780c */ /* 0x000fe40003f44270 */
[----:B------:R-:W-:Y:S02]  /*a940*/  FSEL R74, R74, -INF , P4 ;  /* 0xff8000004a4a7808 */ /* 0x000fe40002000000 */
[----:B------:R-:W-:Y:S01]  /*a950*/  FMNMX.FTZ R23, R35, R80, !PT ;  /* 0x0000005023177209 */ /* 0x000fe20007810000 */
[----:B------:R-:W2:Y:S01]  /*a960*/  MUFU.TANH R37, R37 ;  /* 0x0000002500257308 */ /* 0x000ea20000002400 */
[----:B------:R-:W-:Y:S01]  /*a970*/  FMUL.FTZ R40, R40, UR4 ;  /* 0x0000000428287c20 */ /* 0x000fe20008410000 */
[----:B------:R-:W-:Y:S01]  /*a980*/  FMUL.FTZ R25, R27, UR4 ;  /* 0x000000041b197c20 */ /* 0x000fe20008410000 */
[----:B------:R-:W-:Y:S01]  /*a990*/  ISETP.GT.AND P3, PT, R83, 0x10, PT ;  /* 0x000000105300780c */ /* 0x000fe20003f64270 */
[----:B------:R-:W-:Y:S01]  /*a9a0*/  FMUL.FTZ R24, R26, UR4 ;  /* 0x000000041a187c20 */ /* 0x000fe20008410000 */
[----:B------:R-:W-:Y:S01]  /*a9b0*/  FSEL R72, R73, -INF , P2 ;  /* 0xff80000049487808 */ /* 0x000fe20001000000 */
[----:B------:R-:W-:Y:S01]  /*a9c0*/  FMUL.FTZ R27, R31, UR4 ;  /* 0x000000041f1b7c20 */ /* 0x000fe20008410000 */
[----:B------:R-:W-:Y:S01]  /*a9d0*/  FMNMX.FTZ R23, R74, R23, !PT ;  /* 0x000000174a177209 */ /* 0x000fe20007810000 */
[----:B------:R-:W-:Y:S01]  /*a9e0*/  FMUL.FTZ R41, R41, UR4 ;  /* 0x0000000429297c20 */ /* 0x000fe20008410000 */
[----:B------:R-:W-:Y:S01]  /*a9f0*/  FMUL.FTZ R26, R30, UR4 ;  /* 0x000000041e1a7c20 */ /* 0x000fe20008410000 */
[----:B------:R-:W-:Y:S01]  /*aa00*/  FMUL.FTZ R31, R39, UR4 ;  /* 0x00000004271f7c20 */ /* 0x000fe20008410000 */
[----:B------:R-:W-:Y:S01]  /*aa10*/  FMUL.FTZ R30, R38, UR4 ;  /* 0x00000004261e7c20 */ /* 0x000fe20008410000 */
[----:B------:R0:W4:Y:S01]  /*aa20*/  MUFU.TANH R39, R40 ;  /* 0x0000002800277308 */ /* 0x0001220000002400 */
[----:B------:R-:W-:-:S02]  /*aa30*/  ISETP.GT.AND P2, PT, R83, 0x11, PT ;  /* 0x000000115300780c */ /* 0x000fc40003f44270 */
[----:B---3--:R-:W-:Y:S02]  /*aa40*/  FSEL R38, R75, -INF , P3 ;  /* 0xff8000004b267808 */ /* 0x008fe40001800000 */
[----:B------:R-:W-:Y:S01]  /*aa50*/  FMNMX.FTZ R73, R72, R23, !PT ;  /* 0x0000001748497209 */ /* 0x000fe20007810000 */
[----:B------:R-:W-:Y:S01]  /*aa60*/  FMUL.FTZ R44, R44, UR4 ;  /* 0x000000042c2c7c20 */ /* 0x000fe20008410000 */
[----:B------:R-:W-:Y:S01]  /*aa70*/  ISETP.GT.AND P3, PT, R83, 0x18, PT ;  /* 0x000000185300780c */ /* 0x000fe20003f64270 */
[----:B------:R-:W3:Y:S01]  /*aa80*/  MUFU.TANH R41, R41 ;  /* 0x0000002900297308 */ /* 0x000ee20000002400 */
[----:B0-----:R-:W-:Y:S01]  /*aa90*/  FSEL R40, R76, -INF , P2 ;  /* 0xff8000004c287808 */ /* 0x001fe20001000000 */
[----:B------:R-:W-:Y:S01]  /*aaa0*/  FMUL.FTZ R45, R45, UR4 ;  /* 0x000000042d2d7c20 */ /* 0x000fe20008410000 */
[----:B------:R-:W-:Y:S01]  /*aab0*/  FMNMX.FTZ R73, R38, R73, !PT ;  /* 0x0000004926497209 */ /* 0x000fe20007810000 */
[----:B------:R-:W-:Y:S01]  /*aac0*/  FMUL.FTZ R33, R43, UR4 ;  /* 0x000000042b217c20 */ /* 0x000fe20008410000 */
[----:B------:R-:W-:-:S02]  /*aad0*/  ISETP.GT.AND P2, PT, R83, 0x19, PT ;  /* 0x000000195300780c */ /* 0x000fc40003f44270 */
[----:B------:R-:W-:Y:S01]  /*aae0*/  FSEL R34, R34, -INF , P3 ;  /* 0xff80000022227808 */ /* 0x000fe20001800000 */
[----:B------:R2:W0:Y:S01]  /*aaf0*/  MUFU.TANH R43, R44 ;  /* 0x0000002c002b7308 */ /* 0x0004220000002400 */
[----:B------:R-:W-:Y:S01]  /*ab00*/  FMNMX.FTZ R73, R40, R73, !PT ;  /* 0x0000004928497209 */ /* 0x000fe20007810000 */
[----:B------:R-:W-:Y:S01]  /*ab10*/  FMUL.FTZ R48, R48, UR4 ;  /* 0x0000000430307c20 */ /* 0x000fe20008410000 */
[----:B------:R-:W-:Y:S01]  /*ab20*/  ISETP.GT.AND P3, PT, R83, 0x20, PT ;  /* 0x000000205300780c */ /* 0x000fe20003f64270 */
[----:B------:R-:W-:Y:S01]  /*ab30*/  FMUL.FTZ R49, R49, UR4 ;  /* 0x0000000431317c20 */ /* 0x000fe20008410000 */
[----:B------:R-:W-:-:S03]  /*ab40*/  FMNMX.FTZ R73, R34, R73, !PT ;  /* 0x0000004922497209 */ /* 0x000fc60007810000 */
[----:B------:R-:W5:Y:S01]  /*ab50*/  MUFU.TANH R45, R45 ;  /* 0x0000002d002d7308 */ /* 0x000f620000002400 */
[----:B--2---:R-:W-:Y:S01]  /*ab60*/  FSEL R44, R37, -INF , P2 ;  /* 0xff800000252c7808 */ /* 0x004fe20001000000 */
[----:B------:R-:W-:Y:S01]  /*ab70*/  FMUL.FTZ R32, R42, UR4 ;  /* 0x000000042a207c20 */ /* 0x000fe20008410000 */
[----:B------:R-:W-:Y:S02]  /*ab80*/  ISETP.GT.AND P2, PT, R83, 0x21, PT ;  /* 0x000000215300780c */ /* 0x000fe40003f44270 */
[----:B----4-:R-:W-:Y:S02]  /*ab90*/  FSEL R42, R39, -INF , P3 ;  /* 0xff800000272a7808 */ /* 0x010fe40001800000 */
[----:B------:R-:W-:Y:S01]  /*aba0*/  FMNMX.FTZ R73, R44, R73, !PT ;  /* 0x000000492c497209 */ /* 0x000fe20007810000 */
[----:B------:R0:W2:Y:S01]  /*abb0*/  MUFU.TANH R77, R48 ;  /* 0x00000030004d7308 */ /* 0x0000a20000002400 */
[----:B------:R-:W-:Y:S01]  /*abc0*/  FMUL.FTZ R52, R52, UR4 ;  /* 0x0000000434347c20 */ /* 0x000fe20008410000 */
[----:B------:R-:W-:Y:S01]  /*abd0*/  ISETP.GT.AND P3, PT, R83, 0x28, PT ;  /* 0x000000285300780c */ /* 0x000fe20003f64270 */
[----:B------:R-:W-:Y:S01]  /*abe0*/  FMUL.FTZ R53, R53, UR4 ;  /* 0x0000000435357c20 */ /* 0x000fe20008410000 */
[----:B---3--:R-:W-:-:S02]  /*abf0*/  FSEL R36, R41, -INF , P2 ;  /* 0xff80000029247808 */ /* 0x008fc40001000000 */
[----:B------:R-:W-:Y:S02]  /*ac00*/  FMNMX.FTZ R73, R42, R73, !PT ;  /* 0x000000492a497209 */ /* 0x000fe40007810000 */
[----:B------:R-:W-:Y:S01]  /*ac10*/  MUFU.TANH R49, R49 ;  /* 0x0000003100317308 */ /* 0x000fe20000002400 */
[----:B------:R-:W-:Y:S02]  /*ac20*/  ISETP.GT.AND P2, PT, R83, 0x29, PT ;  /* 0x000000295300780c */ /* 0x000fe40003f44270 */
[----:B0-----:R-:W-:Y:S02]  /*ac30*/  FSEL R48, R43, -INF , P3 ;  /* 0xff8000002b307808 */ /* 0x001fe40001800000 */
[----:B------:R-:W-:-:S03]  /*ac40*/  FMNMX.FTZ R73, R36, R73, !PT ;  /* 0x0000004924497209 */ /* 0x000fc60007810000 */
[----:B------:R5:W0:Y:S01]  /*ac50*/  MUFU.TANH R78, R52 ;  /* 0x00000034004e7308 */ /* 0x000a220000002400 */
[----:B------:R-:W-:Y:S01]  /*ac60*/  FMUL.FTZ R56, R56, UR4 ;  /* 0x0000000438387c20 */ /* 0x000fe20008410000 */
[----:B------:R-:W-:Y:S01]  /*ac70*/  ISETP.GT.AND P3, PT, R83, 0x30, PT ;  /* 0x000000305300780c */ /* 0x000fe20003f64270 */
[----:B------:R-:W-:Y:S01]  /*ac80*/  FMUL.FTZ R57, R57, UR4 ;  /* 0x0000000439397c20 */ /* 0x000fe20008410000 */
[----:B------:R-:W-:-:S04]  /*ac90*/  FMNMX.FTZ R73, R48, R73, !PT ;  /* 0x0000004930497209 */ /* 0x000fc80007810000 */
[----:B------:R-:W3:Y:S01]  /*aca0*/  MUFU.TANH R53, R53 ;  /* 0x0000003500357308 */ /* 0x000ee20000002400 */
[----:B-----5:R-:W-:Y:S01]  /*acb0*/  FSEL R52, R45, -INF , P2 ;  /* 0xff8000002d347808 */ /* 0x020fe20001000000 */
[----:B------:R-:W-:Y:S01]  /*acc0*/  FMUL.FTZ R60, R60, UR4 ;  /* 0x000000043c3c7c20 */ /* 0x000fe20008410000 */
[----:B------:R-:W-:Y:S02]  /*acd0*/  ISETP.GT.AND P2, PT, R83, 0x31, PT ;  /* 0x000000315300780c */ /* 0x000fe40003f44270 */
[----:B------:R-:W-:-:S03]  /*ace0*/  FMNMX.FTZ R73, R52, R73, !PT ;  /* 0x0000004934497209 */ /* 0x000fc60007810000 */
[----:B------:R2:W4:Y:S01]  /*acf0*/  MUFU.TANH R23, R56 ;  /* 0x0000003800177308 */ /* 0x0005220000002400 */
[----:B------:R-:W-:Y:S01]  /*ad00*/  FMUL.FTZ R61, R61, UR4 ;  /* 0x000000043d3d7c20 */ /* 0x000fe20008410000 */
[----:B------:R-:W-:Y:S01]  /*ad10*/  FMUL.FTZ R37, R64, UR4 ;  /* 0x0000000440257c20 */ /* 0x000fe20008410000 */
[----:B--2---:R-:W-:-:S05]  /*ad20*/  FSEL R56, R77, -INF , P3 ;  /* 0xff8000004d387808 */ /* 0x004fca0001800000 */
[----:B------:R-:W2:Y:S01]  /*ad30*/  MUFU.TANH R57, R57 ;  /* 0x0000003900397308 */ /* 0x000ea20000002400 */
[----:B------:R-:W-:Y:S02]  /*ad40*/  ISETP.GT.AND P3, PT, R83, 0x38, PT ;  /* 0x000000385300780c */ /* 0x000fe40003f64270 */
[----:B------:R-:W-:-:S05]  /*ad50*/  FMNMX.FTZ R73, R56, R73, !PT ;  /* 0x0000004938497209 */ /* 0x000fca0007810000 */
[----:B------:R5:W1:Y:S01]  /*ad60*/  MUFU.TANH R82, R60 ;  /* 0x0000003c00527308 */ /* 0x000a620000002400 */
[----:B0-----:R-:W-:Y:S02]  /*ad70*/  FSEL R64, R78, -INF , P3 ;  /* 0xff8000004e407808 */ /* 0x001fe40001800000 */
[----:B-----5:R-:W-:Y:S02]  /*ad80*/  FSEL R60, R49, -INF , P2 ;  /* 0xff800000313c7808 */ /* 0x020fe40001000000 */
[C---:B------:R-:W-:Y:S02]  /*ad90*/  ISETP.GT.AND P2, PT, R83.reuse, 0x39, PT ;  /* 0x000000395300780c */ /* 0x040fe40003f44270 */
[----:B------:R-:W-:Y:S01]  /*ada0*/  FMNMX.FTZ R73, R60, R73, !PT ;  /* 0x000000493c497209 */ /* 0x000fe20007810000 */
[----:B------:R-:W0:Y:S01]  /*adb0*/  MUFU.TANH R61, R61 ;  /* 0x0000003d003d7308 */ /* 0x000e220000002400 */
[----:B------:R-:W-:Y:S01]  /*adc0*/  ISETP.GT.AND P3, PT, R83, 0x40, PT ;  /* 0x000000405300780c */ /* 0x000fe20003f64270 */
[----:B------:R-:W-:Y:S01]  /*add0*/  FMUL.FTZ R65, R65, UR4 ;  /* 0x0000000441417c20 */ /* 0x000fe20008410000 */
[----:B---3--:R-:W-:-:S02]  /*ade0*/  FSEL R76, R53, -INF , P2 ;  /* 0xff800000354c7808 */ /* 0x008fc40001000000 */
[----:B------:R-:W-:Y:S01]  /*adf0*/  FMNMX.FTZ R73, R64, R73, !PT ;  /* 0x0000004940497209 */ /* 0x000fe20007810000 */
[----:B------:R-:W-:Y:S01]  /*ae00*/  FMUL.FTZ R39, R68, UR4 ;  /* 0x0000000444277c20 */ /* 0x000fe20008410000 */
[----:B------:R-:W-:Y:S01]  /*ae10*/  ISETP.GT.AND P2, PT, R83, 0x41, PT ;  /* 0x000000415300780c */ /* 0x000fe20003f44270 */
[----:B------:R-:W3:Y:S01]  /*ae20*/  MUFU.TANH R37, R37 ;  /* 0x0000002500257308 */ /* 0x000ee20000002400 */
[----:B----4-:R-:W-:Y:S02]  /*ae30*/  FSEL R68, R23, -INF , P3 ;  /* 0xff80000017447808 */ /* 0x010fe40001800000 */
[----:B------:R-:W-:Y:S01]  /*ae40*/  FMNMX.FTZ R73, R76, R73, !PT ;  /* 0x000000494c497209 */ /* 0x000fe20007810000 */
[----:B------:R-:W-:Y:S01]  /*ae50*/  FMUL.FTZ R69, R69, UR4 ;  /* 0x0000000445457c20 */ /* 0x000fe20008410000 */
[----:B------:R-:W-:Y:S02]  /*ae60*/  ISETP.GT.AND P3, PT, R83, 0x48, PT ;  /* 0x000000485300780c */ /* 0x000fe40003f64270 */
[----:B--2---:R-:W-:Y:S01]  /*ae70*/  FSEL R78, R57, -INF , P2 ;  /* 0xff800000394e7808 */ /* 0x004fe20001000000 */
[----:B------:R-:W2:Y:S01]  /*ae80*/  MUFU.TANH R65, R65 ;  /* 0x0000004100417308 */ /* 0x000ea20000002400 */
[----:B------:R-:W-:-:S02]  /*ae90*/  FMNMX.FTZ R73, R68, R73, !PT ;  /* 0x0000004944497209 */ /* 0x000fc40007810000 */
[C---:B------:R-:W-:Y:S02]  /*aea0*/  ISETP.GT.AND P2, PT, R83.reuse, 0x49, PT ;  /* 0x000000495300780c */ /* 0x040fe40003f44270 */
[----:B-1----:R-:W-:Y:S02]  /*aeb0*/  FSEL R82, R82, -INF , P3 ;  /* 0xff80000052527808 */ /* 0x002fe40001800000 */
[----:B------:R-:W-:Y:S01]  /*aec0*/  FMNMX.FTZ R73, R78, R73, !PT ;  /* 0x000000494e497209 */ /* 0x000fe20007810000 */
[----:B------:R-:W1:Y:S01]  /*aed0*/  MUFU.TANH R39, R39 ;  /* 0x0000002700277308 */ /* 0x000e620000002400 */
[----:B------:R-:W-:Y:S02]  /*aee0*/  ISETP.GT.AND P3, PT, R83, 0x50, PT ;  /* 0x000000505300780c */ /* 0x000fe40003f64270 */
[----:B0-----:R-:W-:Y:S02]  /*aef0*/  FSEL R84, R61, -INF , P2 ;  /* 0xff8000003d547808 */ /* 0x001fe40001000000 */
[----:B------:R-:W-:-:S03]  /*af00*/  FMNMX.FTZ R73, R82, R73, !PT ;  /* 0x0000004952497209 */ /* 0x000fc60007810000 */
[----:B------:R-:W0:Y:S01]  /*af10*/  MUFU.TANH R69, R69 ;  /* 0x0000004500457308 */ /* 0x000e220000002400 */
[----:B------:R-:W-:Y:S01]  /*af20*/  FMUL.FTZ R23, R46, UR4 ;  /* 0x000000042e177c20 */ /* 0x000fe20008410000 */
[----:B------:R-:W-:Y:S02]  /*af30*/  ISETP.GT.AND P2, PT, R83, 0x51, PT ;  /* 0x000000515300780c */ /* 0x000fe40003f44270 */
[----:B---3--:R-:W-:Y:S02]  /*af40*/  FSEL R46, R37, -INF , P3 ;  /* 0xff800000252e7808 */ /* 0x008fe40001800000 */
[----:B------:R-:W-:Y:S02]  /*af50*/  FMNMX.FTZ R73, R84, R73, !PT ;  /* 0x0000004954497209 */ /* 0x000fe40007810000 */
[----:B------:R-:W-:Y:S02]  /*af60*/  ISETP.GT.AND P3, PT, R83, 0x58, PT ;  /* 0x000000585300780c */ /* 0x000fe40003f64270 */
[----:B--2---:R-:W-:-:S02]  /*af70*/  FSEL R86, R65, -INF , P2 ;  /* 0xff80000041567808 */ /* 0x004fc40001000000 */
[----:B------:R-:W-:Y:S02]  /*af80*/  FMNMX.FTZ R73, R46, R73, !PT ;  /* 0x000000492e497209 */ /* 0x000fe40007810000 */
[----:B------:R-:W-:Y:S02]  /*af90*/  ISETP.GT.AND P2, PT, R83, 0x59, PT ;  /* 0x000000595300780c */ /* 0x000fe40003f44270 */
[----:B-1----:R-:W-:Y:S02]  /*afa0*/  FSEL R88, R39, -INF , P3 ;  /* 0xff80000027587808 */ /* 0x002fe40001800000 */
[----:B------:R-:W-:Y:S02]  /*afb0*/  FMNMX.FTZ R73, R86, R73, !PT ;  /* 0x0000004956497209 */ /* 0x000fe40007810000 */
[----:B0-----:R-:W-:Y:S02]  /*afc0*/  FSEL R90, R69, -INF , P2 ;  /* 0xff800000455a7808 */ /* 0x001fe40001000000 */
[----:B------:R-:W-:-:S04]  /*afd0*/  FMNMX.FTZ R73, R88, R73, !PT ;  /* 0x0000004958497209 */ /* 0x000fc80007810000 */
[----:B------:R-:W-:-:S05]  /*afe0*/  FMNMX.FTZ R73, R90, R73, !PT ;  /* 0x000000495a497209 */ /* 0x000fca0007810000 */
[----:B------:R-:W0:Y:S01]  /*aff0*/  SHFL.BFLY PT, R94, R73, 0x2, 0x1f ;  /* 0x0c401f00495e7f89 */ /* 0x000e2200000e0000 */
[----:B------:R1:W-:Y:S01]  /*b000*/  MUFU.TANH R37, R23 ;  /* 0x0000001700257308 */ /* 0x0003e20000002400 */
[----:B------:R-:W-:-:S07]  /*b010*/  IADD3 R92, R92, 0x8, R81 ;  /* 0x000000085c5c7810 */ /* 0x000fce0007ffe051 */
[----:B------:R-:W2:Y:S01]  /*b020*/  MUFU.TANH R24, R24 ;  /* 0x0000001800187308 */ /* 0x000ea20000002400 */
[----:B0-----:R-:W-:-:S05]  /*b030*/  FMNMX.FTZ R94, R73, R94, !PT ;  /* 0x0000005e495e7209 */ /* 0x001fca0007810000 */
[----:B-1----:R-:W0:Y:S02]  /*b040*/  SHFL.BFLY PT, R23, R94, 0x1, 0x1f ;  /* 0x0c201f005e177f89 */ /* 0x002e2400000e0000 */
[----:B------:R-:W1:Y:S01]  /*b050*/  MUFU.TANH R25, R25 ;  /* 0x0000001900197308 */ /* 0x000e620000002400 */
[----:B------:R-:W-:-:S07]  /*b060*/  VIMNMX R92, R79, R92, PT ;  /* 0x0000005c4f5c7248 */ /* 0x000fce0003fe0100 */
[----:B------:R-:W3:Y:S01]  /*b070*/  MUFU.TANH R26, R26 ;  /* 0x0000001a001a7308 */ /* 0x000ee20000002400 */
[C---:B------:R-:W-:Y:S02]  /*b080*/  ISETP.GT.AND P5, PT, R92.reuse, RZ, PT ;  /* 0x000000ff5c00720c */ /* 0x040fe40003fa4270 */
[----:B------:R-:W-:-:S05]  /*b090*/  ISETP.GT.AND P2, PT, R92, 0x1, PT ;  /* 0x000000015c00780c */ /* 0x000fca0003f44270 */
[----:B------:R-:W-:Y:S01]  /*b0a0*/  MUFU.TANH R27, R27 ;  /* 0x0000001b001b7308 */ /* 0x000fe20000002400 */
[----:B------:R-:W-:Y:S01]  /*b0b0*/  FMUL.FTZ R47, R47, UR4 ;  /* 0x000000042f2f7c20 */ /* 0x000fe20008410000 */
[----:B------:R-:W-:Y:S01]  /*b0c0*/  FMUL.FTZ R50, R50, UR4 ;  /* 0x0000000432327c20 */ /* 0x000fe20008410000 */
[----:B------:R-:W-:Y:S01]  /*b0d0*/  FMUL.FTZ R51, R51, UR4 ;  /* 0x0000000433337c20 */ /* 0x000fe20008410000 */
[----:B------:R-:W-:-:S04]  /*b0e0*/  FMUL.FTZ R54, R54, UR4 ;  /* 0x0000000436367c20 */ /* 0x000fc80008410000 */
        /* <DEDUP_REMOVED lines=11> */
[----:B--2---:R-:W-:Y:S01]  /*b1a0*/  FSEL R57, R24, -INF , P5 ;  /* 0xff80000018397808 */ /* 0x004fe20002800000 */
[----:B------:R-:W-:Y:S01]  /*b1b0*/  ULDC UR4, c[0x0][0xa80] ;  /* 0x0002a00000047ab9 */ /* 0x000fe20000000800 */
[----:B------:R-:W-:-:S02]  /*b1c0*/  ISETP.GT.AND P3, PT, R92, 0x8, PT ;  /* 0x000000085c00780c */ /* 0x000fc40003f64270 */
[----:B-1----:R-:W-:Y:S02]  /*b1d0*/  FSEL R24, R25, -INF , P2 ;  /* 0xff80000019187808 */ /* 0x002fe40001000000 */
[----:B0-----:R-:W-:Y:S01]  /*b1e0*/  FMNMX.FTZ R176, R94, R23, !PT ;  /* 0x000000175eb07209 */ /* 0x001fe20007810000 */
[----:B------:R-:W-:Y:S01]  /*b1f0*/  IMAD.U32 R23, RZ, RZ, UR4 ;  /* 0x00000004ff177e24 */ /* 0x000fe2000f8e00ff */
[----:B------:R-:W0:Y:S01]  /*b200*/  MUFU.TANH R30, R30 ;  /* 0x0000001e001e7308 */ /* 0x000e220000002400 */
[----:B------:R-:W-:Y:S02]  /*b210*/  ISETP.GT.AND P4, PT, R92, 0x9, PT ;  /* 0x000000095c00780c */ /* 0x000fe40003f84270 */
[----:B---3--:R-:W-:Y:S02]  /*b220*/  FSEL R26, R26, -INF , P3 ;  /* 0xff8000001a1a7808 */ /* 0x008fe40001800000 */
[----:B------:R-:W-:Y:S01]  /*b230*/  FMNMX.FTZ R25, R57, R24, !PT ;  /* 0x0000001839197209 */ /* 0x000fe20007810000 */
[C---:B------:R-:W-:Y:S01]  /*b240*/  FMUL.FTZ R41, R176.reuse, R23 ;  /* 0x00000017b0297220 */ /* 0x040fe20000410000 */
[----:B------:R-:W-:Y:S01]  /*b250*/  FSETP.NEU.FTZ.AND P2, PT, R176, -INF , PT ;  /* 0xff800000b000780b */ /* 0x000fe20003f5d000 */
[----:B------:R-:W1:Y:S01]  /*b260*/  MUFU.TANH R31, R31 ;  /* 0x0000001f001f7308 */ /* 0x000e620000002400 */
[----:B------:R-:W-:-:S02]  /*b270*/  ISETP.GT.AND P5, PT, R92, 0x10, PT ;  /* 0x000000105c00780c */ /* 0x000fc40003fa4270 */
[----:B------:R-:W-:-:S05]  /*b280*/  FMNMX.FTZ R25, R26, R25, !PT ;  /* 0x000000191a197209 */ /* 0x000fca0007810000 */
[----:B------:R2:W-:Y:S01]  /*b290*/  MUFU.TANH R39, R50 ;  /* 0x0000003200277308 */ /* 0x0005e20000002400 */
[----:B------:R-:W-:Y:S02]  /*b2a0*/  FSEL R53, R41, RZ, P2 ;  /* 0x000000ff29357208 */ /* 0x000fe40001000000 */
[----:B------:R-:W-:Y:S02]  /*b2b0*/  ISETP.GT.AND P2, PT, R92, 0x11, PT ;  /* 0x000000115c00780c */ /* 0x000fe40003f44270 */
[----:B----4-:R-:W-:Y:S02]  /*b2c0*/  FSEL R28, R28, -INF , P5 ;  /* 0xff8000001c1c7808 */ /* 0x010fe40002800000 */
[----:B--2---:R-:W-:Y:S01]  /*b2d0*/  FSEL R50, R27, -INF , P4 ;  /* 0xff8000001b327808 */ /* 0x004fe20002000000 */
[----:B------:R-:W2:Y:S03]  /*b2e0*/  MUFU.TANH R32, R32 ;  /* 0x0000002000207308 */ /* 0x000ea60000002400 */
[----:B------:R-:W-:-:S02]  /*b2f0*/  FMNMX.FTZ R25, R50, R25, !PT ;  /* 0x0000001932197209 */ /* 0x000fc40007810000 */
[----:B------:R-:W-:Y:S02]  /*b300*/  ISETP.GT.AND P3, PT, R92, 0x18, PT ;  /* 0x000000185c00780c */ /* 0x000fe40003f64270 */
[----:B-----5:R-:W-:Y:S01]  /*b310*/  FSEL R94, R29, -INF , P2 ;  /* 0xff8000001d5e7808 */ /* 0x020fe20001000000 */
[----:B------:R-:W3:Y:S01]  /*b320*/  MUFU.TANH R33, R33 ;  /* 0x0000002100217308 */ /* 0x000ee20000002400 */
[----:B------:R-:W-:Y:S02]  /*b330*/  FMNMX.FTZ R25, R28, R25, !PT ;  /* 0x000000191c197209 */ /* 0x000fe40007810000 */
[----:B------:R-:W-:Y:S02]  /*b340*/  ISETP.GT.AND P2, PT, R92, 0x19, PT ;  /* 0x000000195c00780c */ /* 0x000fe40003f44270 */
[----:B0-----:R-:W-:Y:S02]  /*b350*/  FSEL R30, R30, -INF , P3 ;  /* 0xff8000001e1e7808 */ /* 0x001fe40001800000 */
[----:B------:R-:W-:Y:S01]  /*b360*/  FMNMX.FTZ R27, R94, R25, !PT ;  /* 0x000000195e1b7209 */ /* 0x000fe20007810000 */
[----:B------:R-:W0:Y:S01]  /*b370*/  MUFU.TANH R47, R47 ;  /* 0x0000002f002f7308 */ /* 0x000e220000002400 */
[----:B------:R-:W-:Y:S01]  /*b380*/  FFMA.FTZ R29, R80, R23, -R53 ;  /* 0x00000017501d7223 */ /* 0x000fe20000010835 */
[----:B------:R-:W-:-:S02]  /*b390*/  ISETP.GT.AND P3, PT, R92, 0x20, PT ;  /* 0x000000205c00780c */ /* 0x000fc40003f64270 */
[----:B-1----:R-:W-:Y:S02]  /*b3a0*/  FSEL R80, R31, -INF , P2 ;  /* 0xff8000001f507808 */ /* 0x002fe40001000000 */
[----:B------:R-:W-:Y:S02]  /*b3b0*/  FMNMX.FTZ R27, R30, R27, !PT ;  /* 0x0000001b1e1b7209 */ /* 0x000fe40007810000 */
[----:B------:R-:W-:Y:S02]  /*b3c0*/  ISETP.GT.AND P2, PT, R92, 0x21, PT ;  /* 0x000000215c00780c */ /* 0x000fe40003f44270 */
[----:B--2---:R-:W-:Y:S02]  /*b3d0*/  FSEL R32, R32, -INF , P3 ;  /* 0xff80000020207808 */ /* 0x004fe40001800000 */
[----:B------:R-:W-:Y:S01]  /*b3e0*/  FMNMX.FTZ R27, R80, R27, !PT ;  /* 0x0000001b501b7209 */ /* 0x000fe20007810000 */
[----:B------:R-:W1:Y:S01]  /*b3f0*/  MUFU.TANH R51, R51 ;  /* 0x0000003300337308 */ /* 0x000e620000002400 */
[----:B------:R-:W-:Y:S01]  /*b400*/  FFMA.FTZ R154, R74, R23, -R53 ;  /* 0x000000174a9a7223 */ /* 0x000fe20000010835 */
[----:B------:R-:W-:-:S02]  /*b410*/  ISETP.GT.AND P3, PT, R92, 0x28, PT ;  /* 0x000000285c00780c */ /* 0x000fc40003f64270 */
[----:B---3--:R-:W-:Y:S02]  /*b420*/  FSEL R74, R33, -INF , P2 ;  /* 0xff800000214a7808 */ /* 0x008fe40001000000 */
[----:B------:R-:W-:Y:S02]  /*b430*/  FMNMX.FTZ R27, R32, R27, !PT ;  /* 0x0000001b201b7209 */ /* 0x000fe40007810000 */
[----:B------:R-:W2:Y:S01]  /*b440*/  MUFU.TANH R54, R54 ;  /* 0x0000003600367308 */ /* 0x000ea20000002400 */
[----:B------:R-:W-:Y:S02]  /*b450*/  ISETP.GT.AND P2, PT, R92, 0x29, PT ;  /* 0x000000295c00780c */ /* 0x000fe40003f44270 */
[----:B------:R-:W-:Y:S01]  /*b460*/  FSEL R96, R37, -INF , P3 ;  /* 0xff80000025607808 */ /* 0x000fe20001800000 */
[----:B------:R-:W-:-:S04]  /*b470*/  FFMA.FTZ R31, R72, R23, -R53 ;  /* 0x00000017481f7223 */ /* 0x000fc80000010835 */
[----:B------:R3:W-:Y:S01]  /*b480*/  MUFU.EX2 R25, R29 ;  /* 0x0000001d00197308 */ /* 0x0007e20000000800 */
[----:B------:R-:W-:Y:S02]  /*b490*/  ISETP.GT.AND P3, PT, R92, 0x30, PT ;  /* 0x000000305c00780c */ /* 0x000fe40003f64270 */
[----:B0-----:R-:W-:Y:S02]  /*b4a0*/  FSEL R72, R47, -INF , P2 ;  /* 0xff8000002f487808 */ /* 0x001fe40001000000 */
[----:B---3--:R-:W-:-:S03]  /*b4b0*/  FMNMX.FTZ R29, R74, R27, !PT ;  /* 0x0000001b4a1d7209 */ /* 0x008fc60007810000 */
[----:B------:R-:W-:Y:S01]  /*b4c0*/  MUFU.TANH R55, R55 ;  /* 0x0000003700377308 */ /* 0x000fe20000002400 */
[----:B------:R-:W-:Y:S02]  /*b4d0*/  FMNMX.FTZ R29, R96, R29, !PT ;  /* 0x0000001d601d7209 */ /* 0x000fe40007810000 */
[----:B------:R-:W-:Y:S02]  /*b4e0*/  ISETP.GT.AND P2, PT, R92, 0x31, PT ;  /* 0x000000315c00780c */ /* 0x000fe40003f44270 */
[----:B------:R-:W-:-:S03]  /*b4f0*/  FSEL R98, R39, -INF , P3 ;  /* 0xff80000027627808 */ /* 0x000fc60001800000 */
[----:B------:R-:W0:Y:S01]  /*b500*/  MUFU.TANH R58, R58 ;  /* 0x0000003a003a7308 */ /* 0x000e220000002400 */
[----:B------:R-:W-:Y:S01]  /*b510*/  FMNMX.FTZ R29, R72, R29, !PT ;  /* 0x0000001d481d7209 */ /* 0x000fe20007810000 */
[----:B------:R-:W-:Y:S01]  /*b520*/  FFMA.FTZ R156, R38, R23, -R53 ;  /* 0x00000017269c7223 */ /* 0x000fe20000010835 */
[----:B------:R-:W-:Y:S02]  /*b530*/  ISETP.GT.AND P3, PT, R92, 0x38, PT ;  /* 0x000000385c00780c */ /* 0x000fe40003f64270 */
[----:B-1----:R-:W-:Y:S02]  /*b540*/  FSEL R38, R51, -INF , P2 ;  /* 0xff80000033267808 */ /* 0x002fe40001000000 */
[----:B------:R-:W-:Y:S01]  /*b550*/  FMNMX.FTZ R29, R98, R29, !PT ;  /* 0x0000001d621d7209 */ /* 0x000fe20007810000 */
[----:B------:R-:W1:Y:S01]  /*b560*/  MUFU.TANH R59, R59 ;  /* 0x0000003b003b7308 */ /* 0x000e620000002400 */
[----:B------:R-:W-:Y:S02]  /*b570*/  ISETP.GT.AND P2, PT, R92, 0x39, PT ;  /* 0x000000395c00780c */ /* 0x000fe40003f44270 */
[----:B--2---:R-:W-:-:S02]  /*b580*/  FSEL R54, R54, -INF , P3 ;  /* 0xff80000036367808 */ /* 0x004fc40001800000 */
[----:B------:R-:W-:-:S03]  /*b590*/  FMNMX.FTZ R29, R38, R29, !PT ;  /* 0x0000001d261d7209 */ /* 0x000fc60007810000 */
[----:B------:R-:W2:Y:S01]  /*b5a0*/  MUFU.TANH R62, R62 ;  /* 0x0000003e003e7308 */ /* 0x000ea20000002400 */
[----:B------:R-:W-:Y:S02]  /*b5b0*/  ISETP.GT.AND P3, PT, R92, 0x40, PT ;  /* 0x000000405c00780c */ /* 0x000fe40003f64270 */
[----:B------:R-:W-:-:S05]  /*b5c0*/  FMNMX.FTZ R29, R54, R29, !PT ;  /* 0x0000001d361d7209 */ /* 0x000fca0007810000 */
[----:B------:R3:W-:Y:S01]  /*b5d0*/  MUFU.EX2 R27, R31 ;  /* 0x0000001f001b7308 */ /* 0x0007e20000000800 */
[----:B0-----:R-:W-:-:S07]  /*b5e0*/  FSEL R58, R58, -INF , P3 ;  /* 0xff8000003a3a7808 */ /* 0x001fce0001800000 */
[----:B------:R-:W0:Y:S01]  /*b5f0*/  MUFU.TANH R63, R63 ;  /* 0x0000003f003f7308 */ /* 0x000e220000002400 */
[--C-:B---3--:R-:W-:Y:S01]  /*b600*/  FFMA.FTZ R31, R40, R23, -R53.reuse ;  /* 0x00000017281f7223 */ /* 0x108fe20000010835 */
[----:B------:R-:W-:Y:S02]  /*b610*/  FSEL R40, R55, -INF , P2 ;  /* 0xff80000037287808 */ /* 0x000fe40001000000 */
[----:B------:R-:W-:Y:S02]  /*b620*/  ISETP.GT.AND P2, PT, R92, 0x41, PT ;  /* 0x000000415c00780c */ /* 0x000fe40003f44270 */
[----:B------:R-:W-:Y:S02]  /*b630*/  FMNMX.FTZ R29, R40, R29, !PT ;  /* 0x0000001d281d7209 */ /* 0x000fe40007810000 */
[----:B------:R-:W3:Y:S01]  /*b640*/  MUFU.TANH R66, R66 ;  /* 0x0000004200427308 */ /* 0x000ee20000002400 */
[----:B------:R-:W-:Y:S01]  /*b650*/  FFMA.FTZ R158, R34, R23, -R53 ;  /* 0x00000017229e7223 */ /* 0x000fe20000010835 */
[----:B------:R-:W-:-:S02]  /*b660*/  ISETP.GT.AND P3, PT, R92, 0x48, PT ;  /* 0x000000485c00780c */ /* 0x000fc40003f64270 */
[----:B-1----:R-:W-:Y:S02]  /*b670*/  FSEL R34, R59, -INF , P2 ;  /* 0xff8000003b227808 */ /* 0x002fe40001000000 */
[----:B------:R-:W-:Y:S02]  /*b680*/  FMNMX.FTZ R29, R58, R29, !PT ;  /* 0x0000001d3a1d7209 */ /* 0x000fe40007810000 */
[----:B------:R-:W1:Y:S01]  /*b690*/  MUFU.TANH R67, R67 ;  /* 0x0000004300437308 */ /* 0x000e620000002400 */
[----:B------:R-:W-:Y:S02]  /*b6a0*/  ISETP.GT.AND P2, PT, R92, 0x49, PT ;  /* 0x000000495c00780c */ /* 0x000fe40003f44270 */
[----:B--2---:R-:W-:Y:S02]  /*b6b0*/  FSEL R62, R62, -INF , P3 ;  /* 0xff8000003e3e7808 */ /* 0x004fe40001800000 */
[----:B------:R-:W-:-:S03]  /*b6c0*/  FMNMX.FTZ R29, R34, R29, !PT ;  /* 0x0000001d221d7209 */ /* 0x000fc60007810000 */
[----:B------:R-:W2:Y:S01]  /*b6d0*/  MUFU.TANH R70, R70 ;  /* 0x0000004600467308 */ /* 0x000ea20000002400 */
[-CC-:B------:R-:W-:Y:S01]  /*b6e0*/  FFMA.FTZ R152, R35, R23.reuse, -R53.reuse ;  /* 0x0000001723987223 */ /* 0x180fe20000010835 */
[----:B------:R-:W-:Y:S01]  /*b6f0*/  FFMA.FTZ R35, R44, R23, -R53 ;  /* 0x000000172c237223 */ /* 0x000fe20000010835 */
[----:B------:R-:W-:Y:S02]  /*b700*/  ISETP.GT.AND P3, PT, R92, 0x50, PT ;  /* 0x000000505c00780c */ /* 0x000fe40003f64270 */
[----:B0-----:R-:W-:Y:S02]  /*b710*/  FSEL R44, R63, -INF , P2 ;  /* 0xff8000003f2c7808 */ /* 0x001fe40001000000 */
[----:B------:R-:W-:Y:S01]  /*b720*/  FMNMX.FTZ R29, R62, R29, !PT ;  /* 0x0000001d3e1d7209 */ /* 0x000fe20007810000 */
[----:B------:R-:W0:Y:S01]  /*b730*/  MUFU.TANH R71, R71 ;  /* 0x0000004700477308 */ /* 0x000e220000002400 */
[----:B------:R-:W-:Y:S02]  /*b740*/  ISETP.GT.AND P2, PT, R92, 0x51, PT ;  /* 0x000000515c00780c */ /* 0x000fe40003f44270 */
[----:B---3--:R-:W-:-:S02]  /*b750*/  FSEL R66, R66, -INF , P3 ;  /* 0xff80000042427808 */ /* 0x008fc40001800000 */
[----:B------:R-:W-:Y:S01]  /*b760*/  FMNMX.FTZ R29, R44, R29, !PT ;  /* 0x0000001d2c1d7209 */ /* 0x000fe20007810000 */
[----:B------:R-:W-:Y:S01]  /*b770*/  FFMA.FTZ R160, R42, R23, -R53 ;  /* 0x000000172aa07223 */ /* 0x000fe20000010835 */
[----:B------:R-:W-:Y:S02]  /*b780*/  ISETP.GT.AND P3, PT, R92, 0x58, PT ;  /* 0x000000585c00780c */ /* 0x000fe40003f64270 */
[----:B-1----:R-:W-:Y:S02]  /*b790*/  FSEL R42, R67, -INF , P2 ;  /* 0xff800000432a7808 */ /* 0x002fe40001000000 */
[----:B------:R-:W-:Y:S02]  /*b7a0*/  FMNMX.FTZ R29, R66, R29, !PT ;  /* 0x0000001d421d7209 */ /* 0x000fe40007810000 */
[----:B------:R-:W-:Y:S02]  /*b7b0*/  ISETP.GT.AND P2, PT, R92, 0x59, PT ;  /* 0x000000595c00780c */ /* 0x000fe40003f44270 */
[----:B--2---:R-:W-:-:S02]  /*b7c0*/  FSEL R70, R70, -INF , P3 ;  /* 0xff80000046467808 */ /* 0x004fc40001800000 */
[----:B------:R-:W-:Y:S01]  /*b7d0*/  FMNMX.FTZ R29, R42, R29, !PT ;  /* 0x0000001d2a1d7209 */ /* 0x000fe20007810000 */
[----:B------:R-:W-:Y:S01]  /*b7e0*/  FFMA.FTZ R37, R36, R23, -R53 ;  /* 0x0000001724257223 */ /* 0x000fe20000010835 */
[----:B0-----:R-:W-:Y:S02]  /*b7f0*/  FSEL R36, R71, -INF , P2 ;  /* 0xff80000047247808 */ /* 0x001fe40001000000 */
[----:B------:R-:W-:-:S04]  /*b800*/  FMNMX.FTZ R29, R70, R29, !PT ;  /* 0x0000001d461d7209 */ /* 0x000fc80007810000 */
[----:B------:R-:W-:Y:S01]  /*b810*/  FMNMX.FTZ R29, R36, R29, !PT ;  /* 0x0000001d241d7209 */ /* 0x000fe20007810000 */
[----:B------:R-:W-:-:S04]  /*b820*/  FFMA.FTZ R162, R48, R23, -R53 ;  /* 0x0000001730a27223 */ /* 0x000fc80000010835 */
[----:B------:R-:W0:Y:S02]  /*b830*/  SHFL.BFLY PT, R48, R29, 0x2, 0x1f ;  /* 0x0c401f001d307f89 */ /* 0x000e2400000e0000 */
[----:B0-----:R-:W-:-:S05]  /*b840*/  FMNMX.FTZ R48, R29, R48, !PT ;  /* 0x000000301d307209 */ /* 0x001fca0007810000 */
[----:B------:R-:W0:Y:S01]  /*b850*/  SHFL.BFLY PT, R177, R48, 0x1, 0x1f ;  /* 0x0c201f0030b17f89 */ /* 0x000e2200000e0000 */
[----:B------:R-:W1:Y:S01]  /*b860*/  S2R R85, SR_TID.X ;  /* 0x0000000000557919 */ /* 0x000e620000002100 */
[----:B------:R-:W2:Y:S01]  /*b870*/  MUFU.EX2 R152, R152 ;  /* 0x0000009800987308 */ /* 0x000ea20000000800 */
[----:B0-----:R-:W-:-:S04]  /*b880*/  FMNMX.FTZ R177, R48, R177, !PT ;  /* 0x000000b130b17209 */ /* 0x001fc80007810000 */
[C---:B------:R-:W-:Y:S01]  /*b890*/  FSETP.NEU.FTZ.AND P2, PT, R177.reuse, -INF , PT ;  /* 0xff800000b100780b */ /* 0x040fe20003f5d000 */
[----:B------:R-:W-:-:S05]  /*b8a0*/  FMUL.FTZ R29, R177, R23 ;  /* 0x00000017b11d7220 */ /* 0x000fca0000410000 */
[----:B------:R-:W-:-:S05]  /*b8b0*/  FSEL R29, R29, RZ, P2 ;  /* 0x000000ff1d1d7208 */ /* 0x000fca0001000000 */
[-CC-:B------:R-:W-:Y:S01]  /*b8c0*/  FFMA.FTZ R57, R57, R23.reuse, -R29.reuse ;  /* 0x0000001739397223 */ /* 0x180fe2000001081d */
[-CC-:B------:R-:W-:Y:S01]  /*b8d0*/  FFMA.FTZ R24, R24, R23.reuse, -R29.reuse ;  /* 0x0000001718187223 */ /* 0x180fe2000001081d */
[-C--:B------:R-:W-:Y:S01]  /*b8e0*/  FFMA.FTZ R26, R26, R23.reuse, -R29 ;  /* 0x000000171a1a7223 */ /* 0x080fe2000001081d */
[-C--:B------:R-:W-:Y:S02]  /*b8f0*/  FFMA.FTZ R172, R46, R23.reuse, -R53 ;  /* 0x000000172eac7223 */ /* 0x080fe40000010835 */
[----:B------:R0:W-:Y:S01]  /*b900*/  MUFU.EX2 R46, R24 ;  /* 0x00000018002e7308 */ /* 0x0001e20000000800 */
[-CC-:B------:R-:W-:Y:S01]  /*b910*/  FFMA.FTZ R28, R28, R23.reuse, -R29.reuse ;  /* 0x000000171c1c7223 */ /* 0x180fe2000001081d */
[----:B------:R-:W-:Y:S01]  /*b920*/  LOP3.LUT R3, R3, 0x3000000, RZ, 0xfc, !PT ;  /* 0x0300000003037812 */ /* 0x000fe200078efcff */
[----:B------:R-:W-:-:S05]  /*b930*/  FFMA.FTZ R50, R50, R23, -R29 ;  /* 0x0000001732327223 */ /* 0x000fca000001081d */
[----:B------:R-:W3:Y:S01]  /*b940*/  MUFU.EX2 R57, R57 ;  /* 0x0000003900397308 */ /* 0x000ee20000000800 */
[----:B-1----:R-:W-:Y:S01]  /*b950*/  SHF.R.U32.HI R85, RZ, 0x7, R85 ;  /* 0x00000007ff557819 */ /* 0x002fe20000011655 */
[----:B------:R1:W-:Y:S06]  /*b960*/  STL [R1+0x28], R3 ;  /* 0x0000280301007387 */ /* 0x0003ec0000100800 */
[----:B------:R-:W4:Y:S01]  /*b970*/  MUFU.EX2 R154, R154 ;  /* 0x0000009a009a7308 */ /* 0x000f220000000800 */
[-CC-:B------:R-:W-:Y:S01]  /*b980*/  FFMA.FTZ R94, R94, R23.reuse, -R29.reuse ;  /* 0x000000175e5e7223 */ /* 0x180fe2000001081d */
[-CC-:B------:R-:W-:Y:S01]  /*b990*/  FFMA.FTZ R30, R30, R23.reuse, -R29.reuse ;  /* 0x000000171e1e7223 */ /* 0x180fe2000001081d */
[-CC-:B------:R-:W-:Y:S01]  /*b9a0*/  FFMA.FTZ R80, R80, R23.reuse, -R29.reuse ;  /* 0x0000001750507223 */ /* 0x180fe2000001081d */
[----:B------:R-:W-:-:S04]  /*b9b0*/  FFMA.FTZ R32, R32, R23, -R29 ;  /* 0x0000001720207223 */ /* 0x000fc8000001081d */
[----:B------:R-:W5:Y:S01]  /*b9c0*/  MUFU.EX2 R26, R26 ;  /* 0x0000001a001a7308 */ /* 0x000f620000000800 */
[-CC-:B------:R-:W-:Y:S01]  /*b9d0*/  FFMA.FTZ R74, R74, R23.reuse, -R29.reuse ;  /* 0x000000174a4a7223 */ /* 0x180fe2000001081d */
[-CC-:B------:R-:W-:Y:S01]  /*b9e0*/  FFMA.FTZ R96, R96, R23.reuse, -R29.reuse ;  /* 0x0000001760607223 */ /* 0x180fe2000001081d */
[----:B0-----:R-:W-:Y:S02]  /*b9f0*/  @!P1 VIADD R24, R179, 0x32440 ;  /* 0x00032440b3189836 */ /* 0x001fe40000000000 */
        /* <DEDUP_REMOVED lines=11> */
[----:B------:R-:W5:Y:S01]  /*bab0*/  MUFU.EX2 R155, R50 ;  /* 0x00000032009b7308 */ /* 0x000f620000000800 */
[----:B0-----:R-:W-:-:S02]  /*bac0*/  IMAD R28, R2, 0xc00, R3 ;  /* 0x00000c00021c7824 */ /* 0x001fc400078e0203 */
[-CC-:B-1----:R-:W-:Y:S01]  /*bad0*/  FFMA.FTZ R3, R38, R23.reuse, -R29.reuse ;  /* 0x0000001726037223 */ /* 0x182fe2000001081d */
[-CC-:B------:R-:W-:Y:S01]  /*bae0*/  FFMA.FTZ R70, R70, R23.reuse, -R29.reuse ;  /* 0x0000001746467223 */ /* 0x180fe2000001081d */
[----:B------:R-:W-:Y:S01]  /*baf0*/  FFMA.FTZ R36, R36, R23, -R29 ;  /* 0x0000001724247223 */ /* 0x000fe2000001081d */
[----:B------:R-:W-:Y:S01]  /*bb00*/  IMAD.MOV.U32 R29, RZ, RZ, 0x40000040 ;  /* 0x40000040ff1d7424 */ /* 0x000fe200078e00ff */
[----:B------:R-:W-:Y:S01]  /*bb10*/  IADD3 R178, -R85, 0xb, RZ ;  /* 0x0000000b55b27810 */ /* 0x000fe20007ffe1ff */
[----:B------:R-:W0:Y:S01]  /*bb20*/  MUFU.EX2 R156, R156 ;  /* 0x0000009c009c7308 */ /* 0x000e220000000800 */
[----:B------:R-:W-:Y:S02]  /*bb30*/  @!P1 PRMT R24, RZ, 0x654, R24 ;  /* 0x00000654ff189816 */ /* 0x000fe40000000018 */
[----:B------:R-:W-:Y:S01]  /*bb40*/  R2UR UR7, R29 ;  /* 0x000000001d0772ca */ /* 0x000fe200000e0000 */
[----:B--2---:R-:W-:Y:S01]  /*bb50*/  FADD.FTZ R29, R152, R25 ;  /* 0x00000019981d7221 */ /* 0x004fe20000010000 */
[----:B------:R1:W-:Y:S06]  /*bb60*/  BAR.ARV R178, 0x100 ;  /* 0x000400b20000751d */ /* 0x0003ec0000002000 */
[----:B------:R-:W2:Y:S01]  /*bb70*/  MUFU.EX2 R31, R31 ;  /* 0x0000001f001f7308 */ /* 0x000ea20000000800 */
[----:B------:R5:W-:Y:S01]  /*bb80*/  @!P1 SYNCS.ARRIVE.TRANS64.RED.A1T0 RZ, [R24+URZ], RZ ;  /* 0x000000ff18ff99a7 */ /* 0x000be2000810043f */
[----:B---3--:R-:W-:Y:S01]  /*bb90*/  FADD.FTZ R39, R57, R46 ;  /* 0x0000002e39277221 */ /* 0x008fe20000010000 */
[----:B------:R4:W-:Y:S06]  /*bba0*/  BAR.SYNC.DEFER_BLOCKING R0, 0x100 ;  /* 0x000400000000751d */ /* 0x0009ec0000010000 */
[----:B------:R-:W3:Y:S01]  /*bbb0*/  MUFU.EX2 R94, R94 ;  /* 0x0000005e005e7308 */ /* 0x000ee20000000800 */
[----:B----4-:R-:W-:Y:S01]  /*bbc0*/  FADD.FTZ R0, R154, R29 ;  /* 0x0000001d9a007221 */ /* 0x010fe20000010000 */
[----:B-----5:R-:W-:-:S06]  /*bbd0*/  FADD.FTZ R24, R26, R39 ;  /* 0x000000271a187221 */ /* 0x020fcc0000010000 */
[----:B------:R-:W4:Y:S01]  /*bbe0*/  MUFU.EX2 R158, R158 ;  /* 0x0000009e009e7308 */ /* 0x000f220000000800 */
[----:B------:R-:W-:Y:S01]  /*bbf0*/  FADD.FTZ R29, R27, R0 ;  /* 0x000000001b1d7221 */ /* 0x000fe20000010000 */
[----:B------:R-:W-:Y:S02]  /*bc00*/  IMAD.MOV.U32 R39, RZ, RZ, 0x40000040 ;  /* 0x40000040ff277424 */ /* 0x000fe400078e00ff */
[----:B------:R-:W-:-:S04]  /*bc10*/  FADD.FTZ R24, R155, R24 ;  /* 0x000000189b187221 */ /* 0x000fc80000010000 */
[----:B------:R-:W5:Y:S01]  /*bc20*/  MUFU.EX2 R30, R30 ;  /* 0x0000001e001e7308 */ /* 0x000f620000000800 */
[----:B0-----:R-:W-:-:S07]  /*bc30*/  FADD.FTZ R0, R156, R29 ;  /* 0x0000001d9c007221 */ /* 0x001fce0000010000 */
[----:B------:R-:W0:Y:S01]  /*bc40*/  MUFU.EX2 R35, R35 ;  /* 0x0000002300237308 */ /* 0x000e220000000800 */
[----:B------:R-:W-:Y:S01]  /*bc50*/  FADD.FTZ R29, R157, R24 ;  /* 0x000000189d1d7221 */ /* 0x000fe20000010000 */
[----:B------:R-:W-:-:S06]  /*bc60*/  R2UR UR15, R39 ;  /* 0x00000000270f72ca */ /* 0x000fcc00000e0000 */
[----:B------:R-:W1:Y:S01]  /*bc70*/  MUFU.EX2 R159, R80 ;  /* 0x00000050009f7308 */ /* 0x000e620000000800 */
[----:B--2---:R-:W-:-:S07]  /*bc80*/  FADD.FTZ R39, R31, R0 ;  /* 0x000000001f277221 */ /* 0x004fce0000010000 */
[----:B------:R-:W2:Y:S01]  /*bc90*/  MUFU.EX2 R160, R160 ;  /* 0x000000a000a07308 */ /* 0x000ea20000000800 */
[----:B---3--:R-:W-:Y:S01]  /*bca0*/  FADD.FTZ R29, R94, R29 ;  /* 0x0000001d5e1d7221 */ /* 0x008fe20000010000 */
[----:B------:R-:W-:-:S06]  /*bcb0*/  MOV R33, 0x40000040 ;  /* 0x4000004000217802 */ /* 0x000fcc0000000f00 */
[----:B------:R-:W3:Y:S01]  /*bcc0*/  MUFU.EX2 R161, R32 ;  /* 0x0000002000a17308 */ /* 0x000ee20000000800 */
[----:B------:R-:W-:Y:S01]  /*bcd0*/  FFMA.FTZ R41, R52, R23, -R53 ;  /* 0x0000001734297223 */ /* 0x000fe20000010835 */
[----:B----4-:R-:W-:Y:S01]  /*bce0*/  FADD.FTZ R0, R158, R39 ;  /* 0x000000279e007221 */ /* 0x010fe20000010000 */
[----:B-----5:R-:W-:-:S05]  /*bcf0*/  FADD.FTZ R24, R30, R29 ;  /* 0x0000001d1e187221 */ /* 0x020fca0000010000 */
[----:B------:R-:W4:Y:S01]  /*bd00*/  MUFU.EX2 R74, R74 ;  /* 0x0000004a004a7308 */ /* 0x000f220000000800 */
[----:B------:R-:W-:Y:S01]  /*bd10*/  R2UR UR11, R33 ;  /* 0x00000000210b72ca */ /* 0x000fe200000e0000 */
[----:B------:R-:W-:-:S06]  /*bd20*/  FFMA.FTZ R164, R56, R23, -R53 ;  /* 0x0000001738a47223 */ /* 0x000fcc0000010835 */
[----:B------:R-:W5:Y:S01]  /*bd30*/  MUFU.EX2 R37, R37 ;  /* 0x0000002500257308 */ /* 0x000f620000000800 */
[----:B------:R-:W-:Y:S02]  /*bd40*/  IMAD.MOV.U32 R33, RZ, RZ, 0x40000040 ;  /* 0x40000040ff217424 */ /* 0x000fe400078e00ff */
[----:B0-----:R-:W-:Y:S01]  /*bd50*/  FADD.FTZ R29, R35, R0 ;  /* 0x00000000231d7221 */ /* 0x001fe20000010000 */
[----:B-1----:R-:W-:-:S04]  /*bd60*/  FADD.FTZ R24, R159, R24 ;  /* 0x000000189f187221 */ /* 0x002fc80000010000 */
[----:B------:R-:W0:Y:S01]  /*bd70*/  MUFU.EX2 R96, R96 ;  /* 0x0000006000607308 */ /* 0x000e220000000800 */
[----:B------:R-:W-:Y:S01]  /*bd80*/  FFMA.FTZ R43, R60, R23, -R53 ;  /* 0x000000173c2b7223 */ /* 0x000fe20000010835 */
[----:B--2---:R-:W-:-:S06]  /*bd90*/  FADD.FTZ R0, R160, R29 ;  /* 0x0000001da0007221 */ /* 0x004fcc0000010000 */
[----:B------:R-:W1:Y:S01]  /*bda0*/  MUFU.EX2 R162, R162 ;  /* 0x000000a200a27308 */ /* 0x000e620000000800 */
[----:B------:R-:W-:Y:S01]  /*bdb0*/  R2UR UR19, R33 ;  /* 0x00000000211372ca */ /* 0x000fe200000e0000 */
[----:B------:R-:W-:Y:S02]  /*bdc0*/  IMAD.MOV.U32 R29, RZ, RZ, 0x40000040 ;  /* 0x40000040ff1d7424 */ /* 0x000fe400078e00ff */
[----:B---3--:R-:W-:-:S04]  /*bdd0*/  FADD.FTZ R33, R161, R24 ;  /* 0x00000018a1217221 */ /* 0x008fc80000010000 */
[----:B------:R-:W2:Y:S01]  /*bde0*/  MUFU.EX2 R163, R72 ;  /* 0x0000004800a37308 */ /* 0x000ea20000000800 */
[----:B------:R-:W-:-:S07]  /*bdf0*/  FFMA.FTZ R166, R64, R23, -R53 ;  /* 0x0000001740a67223 */ /* 0x000fce0000010835 */
[----:B------:R-:W3:Y:S01]  /*be00*/  MUFU.EX2 R41, R41 ;  /* 0x0000002900297308 */ /* 0x000ee20000000800 */
[----:B------:R-:W-:Y:S01]  /*be10*/  R2UR UR27, R29 ;  /* 0x000000001d1b72ca */ /* 0x000fe200000e0000 */
[----:B----4-:R-:W-:-:S06]  /*be20*/  FADD.FTZ R33, R74, R33 ;  /* 0x000000214a217221 */ /* 0x010fcc0000010000 */
[----:B------:R-:W4:Y:S01]  /*be30*/  MUFU.EX2 R98, R98 ;  /* 0x0000006200627308 */ /* 0x000f220000000800 */
[----:B-----5:R-:W-:Y:S01]  /*be40*/  FADD.FTZ R29, R37, R0 ;  /* 0x00000000251d7221 */ /* 0x020fe20000010000 */
[----:B------:R-:W-:-:S06]  /*be50*/  FFMA.FTZ R45, R76, R23, -R53 ;  /* 0x000000174c2d7223 */ /* 0x000fcc0000010835 */
[----:B------:R-:W5:Y:S01]  /*be60*/  MUFU.EX2 R164, R164 ;  /* 0x000000a400a47308 */ /* 0x000f620000000800 */
[----:B0-----:R-:W-:Y:S01]  /*be70*/  FADD.FTZ R24, R96, R33 ;  /* 0x0000002160187221 */ /* 0x001fe20000010000 */
[----:B-1----:R-:W-:-:S06]  /*be80*/  FADD.FTZ R0, R162, R29 ;  /* 0x0000001da2007221 */ /* 0x002fcc0000010000 */
[----:B------:R-:W0:Y:S01]  /*be90*/  MUFU.EX2 R3, R3 ;  /* 0x0000000300037308 */ /* 0x000e220000000800 */
[----:B------:R-:W-:-:S07]  /*bea0*/  FFMA.FTZ R168, R68, R23, -R53 ;  /* 0x0000001744a87223 */ /* 0x000fce0000010835 */
[----:B------:R-:W1:Y:S01]  /*beb0*/  MUFU.EX2 R43, R43 ;  /* 0x0000002b002b7308 */ /* 0x000e620000000800 */
[----:B------:R-:W-:Y:S01]  /*bec0*/  F2FP.BF16.F32.PACK_AB R154, R27, R154 ;  /* 0x0000009a1b9a723e */ /* 0x000fe200000010ff */
[----:B--2---:R-:W-:Y:S01]  /*bed0*/  FADD.FTZ R27, R163, R24 ;  /* 0x00000018a31b7221 */ /* 0x004fe20000010000 */
[----:B------:R-:W-:-:S05]  /*bee0*/  F2FP.BF16.F32.PACK_AB R152, R25, R152 ;  /* 0x000000981998723e */ /* 0x000fca00000010ff */
        /* <DEDUP_REMOVED lines=37> */
[----:B------:R-:W-:Y:S01]  /*c140*/  F2FP.BF16.F32.PACK_AB R165, R3, R98 ;  /* 0x0000006203a5723e */ /* 0x000fe200000010ff */
[----:B0-----:R-:W-:-:S06]  /*c150*/  FADD.FTZ R25, R171, R24 ;  /* 0x00000018ab197221 */ /* 0x001fcc0000010000 */
[----:B------:R-:W0:Y:S01]  /*c160*/  MUFU.EX2 R70, R70 ;  /* 0x0000004600467308 */ /* 0x000e220000000800 */
[----:B-1----:R-:W-:-:S07]  /*c170*/  FADD.FTZ R3, R49, R0 ;  /* 0x0000000031037221 */ /* 0x002fce0000010000 */
[----:B------:R-:W1:Y:S01]  /*c180*/  MUFU.EX2 R174, R174 ;  /* 0x000000ae00ae7308 */ /* 0x000e620000000800 */
[----:B--2---:R-:W-:Y:S01]  /*c190*/  FADD.FTZ R24, R66, R25 ;  /* 0x0000001942187221 */ /* 0x004fe20000010000 */
[----:B------:R-:W-:-:S06]  /*c1a0*/  VIADD R32, R28, 0x80 ;  /* 0x000000801c207836 */ /* 0x000fcc0000000000 */
[----:B------:R-:W2:Y:S01]  /*c1b0*/  MUFU.EX2 R175, R36 ;  /* 0x0000002400af7308 */ /* 0x000ea20000000800 */
[----:B------:R-:W-:Y:S02]  /*c1c0*/  VIADD R38, R28, 0x100 ;  /* 0x000001001c267836 */ /* 0x000fe40000000000 */
[----:B---3--:R-:W-:-:S05]  /*c1d0*/  FADD.FTZ R0, R172, R3 ;  /* 0x00000003ac007221 */ /* 0x008fca0000010000 */
[----:B------:R-:W3:Y:S01]  /*c1e0*/  MUFU.EX2 R53, R53 ;  /* 0x0000003500357308 */ /* 0x000ee20000000800 */
[----:B----4-:R-:W-:Y:S01]  /*c1f0*/  FADD.FTZ R25, R173, R24 ;  /* 0x00000018ad197221 */ /* 0x010fe20000010000 */
[----:B-----5:R-:W-:Y:S01]  /*c200*/  FADD.FTZ R3, R51, R0 ;  /* 0x0000000033037221 */ /* 0x020fe20000010000 */
[----:B------:R-:W-:Y:S01]  /*c210*/  R2UR UR10, R32 ;  /* 0x00000000200a72ca */ /* 0x000fe200000e0000 */
[----:B------:R-:W-:Y:S01]  /*c220*/  VIADD R32, R28, 0x180 ;  /* 0x000001801c207836 */ /* 0x000fe20000000000 */
[----:B------:R-:W-:Y:S01]  /*c230*/  R2UR UR14, R38 ;  /* 0x00000000260e72ca */ /* 0x000fe200000e0000 */
[C---:B------:R-:W-:Y:S01]  /*c240*/  VIADD R38, R28.reuse, 0x200 ;  /* 0x000002001c267836 */ /* 0x040fe20000000000 */
[C---:B------:R-:W-:Y:S01]  /*c250*/  R2UR UR6, R28.reuse ;  /* 0x000000001c0672ca */ /* 0x040fe200000e0000 */
[----:B------:R-:W-:Y:S02]  /*c260*/  VIADD R28, R28, 0x280 ;  /* 0x000002801c1c7836 */ /* 0x000fe40000000000 */
[----:B0-----:R-:W-:Y:S01]  /*c270*/  FADD.FTZ R24, R70, R25 ;  /* 0x0000001946187221 */ /* 0x001fe20000010000 */
[----:B------:R-:W-:-:S02]  /*c280*/  IMAD.MOV.U32 R39, RZ, RZ, 0x40000040 ;  /* 0x40000040ff277424 */ /* 0x000fc400078e00ff */
[----:B-1----:R-:W-:Y:S01]  /*c290*/  FADD.FTZ R0, R174, R3 ;  /* 0x00000003ae007221 */ /* 0x002fe20000010000 */
[----:B------:R-:W-:Y:S02]  /*c2a0*/  F2FP.BF16.F32.PACK_AB R153, R46, R57 ;  /* 0x000000392e99723e */ /* 0x000fe400000010ff */
[----:B------:R-:W-:Y:S01]  /*c2b0*/  F2FP.BF16.F32.PACK_AB R155, R155, R26 ;  /* 0x0000001a9b9b723e */ /* 0x000fe200000010ff */
[----:B--2---:R-:W-:Y:S01]  /*c2c0*/  FADD.FTZ R3, R175, R24 ;  /* 0x00000018af037221 */ /* 0x004fe20000010000 */
[----:B------:R-:W-:Y:S01]  /*c2d0*/  R2UR UR18, R32 ;  /* 0x00000000201272ca */ /* 0x000fe200000e0000 */
[----:B---3--:R-:W-:Y:S01]  /*c2e0*/  FADD.FTZ R0, R53, R0 ;  /* 0x0000000035007221 */ /* 0x008fe20000010000 */
[----:B------:R-:W-:Y:S02]  /*c2f0*/  R2UR UR22, R38 ;  /* 0x00000000261672ca */ /* 0x000fe400000e0000 */
[----:B------:R-:W-:Y:S02]  /*c300*/  R2UR UR23, R39 ;  /* 0x00000000271772ca */ /* 0x000fe400000e0000 */
[----:B------:R-:W-:-:S02]  /*c310*/  R2UR UR26, R28 ;  /* 0x000000001c1a72ca */ /* 0x000fc400000e0000 */
        /* <DEDUP_REMOVED lines=19> */
[----:B------:R-:W-:-:S06]  /*c450*/  WARPGROUP.ARRIVE ;  /* 0x00000000000079c5 */ /* 0x000fcc0000000000 */
[----:B------:R-:W-:Y:S03]  /*c460*/  HGMMA.64x256x16.F32.BF16 R24, R152, gdesc[UR4].tnspB, RZ, !UPT, gsb0 ;  /* 0x43e0000498187df0 */ /* 0x000fe6000c0018ff */
[----:B------:R-:W-:Y:S02]  /*c470*/  WARPGROUP.DEPBAR.LE gsb0, 0x0 ;  /* 0x00008000000079c5 */ /* 0x000fe40000010000 */
[----:B------:R-:W-:-:S15]  /*c480*/  WARPGROUP.ARRIVE ;  /* 0x00000000000079c5 */ /* 0x000fde0000000000 */
[----:B------:R-:W-:-:S08]  /*c490*/  NOP ;  /* 0x0000000000007918 */ /* 0x000fd00000000000 */
[----:B------:R-:W-:Y:S03]  /*c4a0*/  HGMMA.64x256x16.F32.BF16 R24, R156, gdesc[UR8].tnspB, R24, gsb0 ;  /* 0x43e000089c187df0 */ /* 0x000fe60008001818 */
        /* <DEDUP_REMOVED lines=11> */
[----:B------:R-:W-:Y:S01]  /*c560*/  HGMMA.64x256x16.F32.BF16 R24, R168, gdesc[UR20].tnspB, R24, gsb0 ;  /* 0x43e00014a8187df0 */ /* 0x000fe20008001818 */
[----:B------:R-:W-:-:S04]  /*c570*/  IMAD.IADD R152, R181, 0x1, -R182 ;  /* 0x00000001b5987824 */ /* 0x000fc800078e0ab6 */
[----:B------:R-:W-:-:S04]  /*c580*/  IMAD R152, R180, 0x80, R152 ;  /* 0x00000080b4987824 */ /* 0x000fc800078e0298 */
[----:B------:R-:W-:-:S05]  /*c590*/  IMAD.HI R152, R152, 0x2aaaaaab, RZ ;  /* 0x2aaaaaab98987827 */ /* 0x000fca00078e02ff */
[----:B------:R-:W-:-:S04]  /*c5a0*/  SHF.R.U32.HI R153, RZ, 0x1f, R152 ;  /* 0x0000001fff997819 */ /* 0x000fc80000011698 */
[----:B------:R-:W-:-:S04]  /*c5b0*/  LEA.HI.SX32 R153, R152, R153, 0x1c ;  /* 0x0000009998997211 */ /* 0x000fc800078fe2ff */
[----:B------:R-:W-:Y:S01]  /*c5c0*/  VIMNMX R154, RZ, R153, !PT ;  /* 0x00000099ff9a7248 */ /* 0x000fe20007fe0100 */
[----:B------:R-:W-:-:S04]  /*c5d0*/  VIADD R210, R210, 0xfffffffe ;  /* 0xfffffffed2d27836 */ /* 0x000fc80000000000 */
[----:B------:R0:W-:Y:S01]  /*c5e0*/  STL [R1+0x38], R154 ;  /* 0x0000389a01007387 */ /* 0x0001e20000100800 */
[----:B------:R-:W-:Y:S01]  /*c5f0*/  ISETP.GE.AND P2, PT, R210, R154, PT ;  /* 0x0000009ad200720c */ /* 0x000fe20003f46270 */
[----:B------:R-:W-:-:S05]  /*c600*/  @!P1 VIADD R179, R179, 0x32460 ;  /* 0x00032460b3b39836 */ /* 0x000fca0000000000 */
[----:B------:R-:W-:Y:S01]  /*c610*/  @!P1 PRMT R179, RZ, 0x654, R179 ;  /* 0x00000654ffb39816 */ /* 0x000fe200000000b3 */
        /* <DEDUP_REMOVED lines=8> */
.L_x_4460:
[----:B------:R-:W-:Y:S01]  /*c6a0*/  VIADD R2, R2, 0x1 ;  /* 0x0000000102027836 */ /* 0x000fe20000000000 */
[----:B------:R-:W-:Y:S05]  /*c6b0*/  YIELD ;  /* 0x0000000000007946 */ /* 0x000fea0003800000 */
[----:B------:R-:W-:-:S04]  /*c6c0*/  ISETP.NE.AND P2, PT, R2, 0x2, PT ;  /* 0x000000020200780c */ /* 0x000fc80003f45270 */
[----:B------:R-:W-:Y:S02]  /*c6d0*/  SEL R152, RZ, 0x1, P2 ;  /* 0x00000001ff987807 */ /* 0x000fe40001000000 */
[----:B------:R-:W-:Y:S02]  /*c6e0*/  SEL R2, R2, RZ, P2 ;  /* 0x000000ff02027207 */ /* 0x000fe40001000000 */
[----:B------:R-:W-:Y:S01]  /*c6f0*/  LOP3.LUT R19, R19, R152, RZ, 0x3c, !PT ;  /* 0x0000009813137212 */ /* 0x000fe200078e3cff */
[----:B------:R-:W-:Y:S06]  /*c700*/  @!P0 BRA `(.L_x_4451) ;  /* 0x0000000000048947 */ /* 0x000fec0003800000 */
[----:B------:R-:W-:Y:S01]  /*c710*/  BPT.TRAP 0x1 ;  /* 0x000000040000795c */ /* 0x000fe20000300000 */
.L_x_4451:
[----:B------:R-:W-:Y:S01]  /*c720*/  IMAD R211, R2, 0x8, R17 ;  /* 0x0000000802d37824 */ /* 0x000fe200078e0211 */
[----:B------:R-:W-:-:S04]  /*c730*/  SHF.L.U32 R23, R19, 0x1f, RZ ;  /* 0x0000001f13177819 */ /* 0x000fc800000006ff */
[----:B------:R1:W2:Y:S01]  /*c740*/  SYNCS.PHASECHK.TRANS64.TRYWAIT P2, [R211+URZ+0x32430], R23 ;  /* 0x03243017d30075a7 */ /* 0x0002a2000804017f */
[----:B------:R-:W-:Y:S05]  /*c750*/  @!P0 BRA `(.L_x_4452) ;  /* 0x0000000000048947 */ /* 0x000fea0003800000 */
[----:B------:R-:W-:Y:S01]  /*c760*/  BPT.TRAP 0x1 ;  /* 0x000000040000795c */ /* 0x000fe20000300000 */
.L_x_4452:
[----:B------:R-:W3:Y:S01]  /*c770*/  LDL R152, [R1+0x2c] ;  /* 0x00002c0001987983 */ /* 0x000ee20000100800 */
[----:B------:R-:W-:Y:S02]  /*c780*/  IMAD.MOV.U32 R157, RZ, RZ, 0x40000040 ;  /* 0x40000040ff9d7424 */ /* 0x000fe400078e00ff */
[----:B---3--:R-:W-:Y:S01]  /*c790*/  IMAD R156, R2, 0x300, R152 ;  /* 0x00000300029c7824 */ /* 0x008fe200078e0298 */
[----:B--2---:R-:W-:Y:S06]  /*c7a0*/  @P2 BRA `(.L_x_4453) ;  /* 0x0000000000082947 */ /* 0x004fec0003800000 */
[----:B------:R-:W2:Y:S02]  /*c7b0*/  SYNCS.PHASECHK.TRANS64.TRYWAIT P2, [R211+URZ+0x32430], R23 ;  /* 0x03243017d30075a7 */ /* 0x000ea4000804017f */
[----:B--2---:R-:W-:Y:S05]  /*c7c0*/  @!P2 BRA `(.L_x_4454) ;  /* 0x0000010000a4a947 */ /* 0x004fea0003800000 */
.L_x_4453:
[----:B------:R-:W3:Y:S01]  /*c7d0*/  LDL.64 R222, [R1+0x8] ;  /* 0x0000080001de7983 */ /* 0x000ee20000100a00 */
[----:B------:R-:W-:Y:S05]  /*c7e0*/  WARPSYNC.ALL ;  /* 0x0000000000007948 */ /* 0x000fea0003800000 */
[C---:B------:R-:W-:Y:S01]  /*c7f0*/  R2UR UR6, R156.reuse ;  /* 0x000000009c0672ca */ /* 0x040fe200000e0000 */
[C---:B0-----:R-:W-:Y:S01]  /*c800*/  VIADD R154, R156.reuse, 0x2 ;  /* 0x000000029c9a7836 */ /* 0x041fe20000000000 */
[----:B------:R-:W-:Y:S01]  /*c810*/  R2UR UR7, R157 ;  /* 0x000000009d0772ca */ /* 0x000fe200000e0000 */
[----:B------:R-:W-:Y:S01]  /*c820*/  VIADD R152, R156, 0x4 ;  /* 0x000000049c987836 */ /* 0x000fe20000000000 */
[----:B------:R-:W-:Y:S01]  /*c830*/  R2UR UR4, R218 ;  /* 0x00000000da0472ca */ /* 0x000fe200000e0000 */
[----:B------:R-:W-:Y:S01]  /*c840*/  VIADD R156, R156, 0x6 ;  /* 0x000000069c9c7836 */ /* 0x000fe20000000000 */
[----:B------:R-:W-:Y:S01]  /*c850*/  R2UR UR5, R219 ;  /* 0x00000000db0572ca */ /* 0x000fe200000e0000 */
[----:B------:R-:W-:Y:S01]  /*c860*/  IMAD.MOV.U32 R155, RZ, RZ, 0x40000040 ;  /* 0x40000040ff9b7424 */ /* 0x000fe200078e00ff */
[----:B------:R-:W-:Y:S01]  /*c870*/  R2UR UR10, R154 ;  /* 0x000000009a0a72ca */ /* 0x000fe200000e0000 */
[----:B------:R-:W-:Y:S01]  /*c880*/  IMAD.MOV.U32 R153, RZ, RZ, 0x40000040 ;  /* 0x40000040ff997424 */ /* 0x000fe200078e00ff */
[----:B------:R-:W-:Y:S01]  /*c890*/  R2UR UR14, R152 ;  /* 0x00000000980e72ca */ /* 0x000fe200000e0000 */
[----:B------:R-:W-:Y:S01]  /*c8a0*/  IMAD.MOV.U32 R157, RZ, RZ, 0x40000040 ;  /* 0x40000040ff9d7424 */ /* 0x000fe200078e00ff */
        /* <DEDUP_REMOVED lines=10> */
[----:B------:R-:W-:Y:S02]  /*c950*/  WARPGROUP.DEPBAR.LE gsb0, 0x0 ;  /* 0x00008000000079c5 */ /* 0x000fe40000010000 */
[----:B------:R-:W-:Y:S01]  /*c960*/  WARPGROUP.ARRIVE ;  /* 0x00000000000079c5 */ /* 0x000fe20000000000 */
[----:B---3--:R-:W-:Y:S02]  /*c970*/  R2UR UR8, R222 ;  /* 0x00000000de0872ca */ /* 0x008fe400000e0000 */
[----:B------:R-:W-:-:S13]  /*c980*/  R2UR UR9, R223 ;  /* 0x00000000df0972ca */ /* 0x000fda00000e0000 */
        /* <DEDUP_REMOVED lines=10> */
.L_x_4455:
[----:B------:R0:W3:Y:S01]  /*ca30*/  SYNCS.PHASECHK.TRANS64.TRYWAIT P2, [R211+URZ+0x32450], R23 ;  /* 0x03245017d30075a7 */ /* 0x0000e2000804017f */
[----:B------:R-:W-:Y:S05]  /*ca40*/  @!P0 BRA `(.L_x_4456) ;  /* 0x0000000000048947 */ /* 0x000fea0003800000 */
[----:B------:R-:W-:Y:S01]  /*ca50*/  BPT.TRAP 0x1 ;  /* 0x000000040000795c */ /* 0x000fe20000300000 */
.L_x_4456:
[----:B------:R-:W-:Y:S04]  /*ca60*/  BSSY B0, `(.L_x_4457) ;  /* 0x0000004000007945 */ /* 0x000fe80003800000 */
[----:B---3--:R-:W-:Y:S05]  /*ca70*/  @P2 BRA `(.L_x_4458) ;  /* 0x0000000000082947 */ /* 0x008fea0003800000 */
[----:B------:R-:W3:Y:S02]  /*ca80*/  SYNCS.PHASECHK.TRANS64.TRYWAIT P2, [R211+URZ+0x32450], R23 ;  /* 0x03245017d30075a7 */ /* 0x000ee4000804017f */
[----:B---3--:R-:W-:Y:S05]  /*ca90*/  @!P2 BRA `(.L_x_4459) ;  /* 0x000001000004a947 */ /* 0x008fea0003800000 */
.L_x_4458:
[----:B------:R-:W-:Y:S05]  /*caa0*/  BSYNC B0 ;  /* 0x0000000000007941 */ /* 0x000fea0003800000 */
.L_x_4457:
[----:B------:R-:W-:Y:S05]  /*cab0*/  WARPSYNC.ALL ;  /* 0x0000000000007948 */ /* 0x000fea0003800000 */
[----:B------:R-:W4:Y:S01]  /*cac0*/  LDL R222, [R1+0x30] ;  /* 0x0000300001de7983 */ /* 0x000f220000100800 */
[----:B------:R-:W-:Y:S01]  /*cad0*/  IMAD.MOV.U32 R223, RZ, RZ, 0x40000040 ;  /* 0x40000040ffdf7424 */ /* 0x000fe200078e00ff */
[----:B------:R-:W-:Y:S01]  /*cae0*/  R2UR UR4, R4 ;  /* 0x00000000040472ca */ /* 0x000fe200000e0000 */
[----:B------:R-:W-:Y:S01]  /*caf0*/  WARPGROUP.ARRIVE ;  /* 0x00000000000079c5 */ /* 0x000fe20000000000 */
[----:B------:R-:W-:Y:S01]  /*cb00*/  R2UR UR5, R5 ;  /* 0x00000000050572ca */ /* 0x000fe200000e0000 */
[----:B------:R-:W-:Y:S01]  /*cb10*/  IMAD.MOV.U32 R225, RZ, RZ, 0x40000040 ;  /* 0x40000040ffe17424 */ /* 0x000fe200078e00ff */
[----:B------:R-:W-:Y:S01]  /*cb20*/  R2UR UR7, R223 ;  /* 0x00000000df0772ca */ /* 0x000fe200000e0000 */
[----:B------:R-:W-:-:S02]  /*cb30*/  IMAD.MOV.U32 R223, RZ, RZ, 0x40000040 ;  /* 0x40000040ffdf7424 */ /* 0x000fc400078e00ff */
[----:B----4-:R-:W-:-:S04]  /*cb40*/  IMAD R222, R2, 0xc00, R222 ;  /* 0x00000c0002de7824 */ /* 0x010fc800078e02de */
[C---:B------:R-:W-:Y:S01]  /*cb50*/  VIADD R224, R222.reuse, 0x2 ;  /* 0x00000002dee07836 */ /* 0x040fe20000000000 */
[----:B------:R-:W-:-:S13]  /*cb60*/  R2UR UR6, R222 ;  /* 0x00000000de0672ca */ /* 0x000fda00000e0000 */
[----:B------:R-:W-:Y:S01]  /*cb70*/  HGMMA.64x96x16.F32.BF16 R152, gdesc[UR4], R152, gsb0 ;  /* 0x01600000049879f0 */ /* 0x000fe20008001898 */
[----:B------:R-:W-:Y:S01]  /*cb80*/  R2UR UR6, R224 ;  /* 0x00000000e00672ca */ /* 0x000fe200000e0000 */
[----:B------:R-:W-:Y:S01]  /*cb90*/  VIADD R224, R222, 0x4 ;  /* 0x00000004dee07836 */ /* 0x000fe20000000000 */
[----:B------:R-:W-:Y:S01]  /*cba0*/  R2UR UR7, R225 ;  /* 0x00000000e10772ca */ /* 0x000fe200000e0000 */
[----:B------:R-:W-:Y:S01]  /*cbb0*/  IMAD.MOV.U32 R225, RZ, RZ, 0x40000040 ;  /* 0x40000040ffe17424 */ /* 0x000fe200078e00ff */
[----:B------:R-:W-:Y:S02]  /*cbc0*/  R2UR UR4, R226 ;  /* 0x00000000e20472ca */ /* 0x000fe400000e0000 */
[----:B------:R-:W-:Y:S01]  /*cbd0*/  R2UR UR5, R227 ;  /* 0x00000000e30572ca */ /* 0x000fe200000e0000 */
[----:B------:R-:W-:Y:S02]  /*cbe0*/  WARPGROUP.DEPBAR.LE gsb0, 0x0 ;  /* 0x00008000000079c5 */ /* 0x000fe40000010000 */
[----:B------:R-:W-:-:S10]  /*cbf0*/  WARPGROUP.ARRIVE ;  /* 0x00000000000079c5 */ /* 0x000fd40000000000 */
        /* <DEDUP_REMOVED lines=28> */
[----:B------:R-:W-:Y:S02]  /*cdc0*/  R2UR UR6, R224 ;  /* 0x00000000e00672ca */ /* 0x000fe400000e0000 */
[----:B------:R-:W-:Y:S01]  /*cdd0*/  R2UR UR7, R225 ;  /* 0x00000000e10772ca */ /* 0x000fe200000e0000 */
[----:B------:R-:W-:Y:S01]  /*cde0*/  IMAD.MOV.U32 R225, RZ, RZ, 0x40000040 ;  /* 0x40000040ffe17424 */ /* 0x000fe200078e00ff */
[----:B------:R-:W-:Y:S02]  /*cdf0*/  R2UR UR4, R208 ;  /* 0x00000000d00472ca */ /* 0x000fe400000e0000 */
[----:B------:R-:W-:Y:S02]  /*ce00*/  R2UR UR5, R209 ;  /* 0x00000000d10572ca */ /* 0x000fe400000e0000 */
[----:B------:R-:W-:Y:S01]  /*ce10*/  IADD3 R224, R222, 0x304, RZ ;  /* 0x00000304dee07810 */ /* 0x000fe20007ffe0ff */
[----:B------:R-:W-:-:S02]  /*ce20*/  WARPGROUP.DEPBAR.LE gsb0, 0x0 ;  /* 0x00008000000079c5 */ /* 0x000fc40000010000 */
[----:B------:R-:W-:-:S08]  /*ce30*/  WARPGROUP.ARRIVE ;  /* 0x00000000000079c5 */ /* 0x000fd00000000000 */
        /* <DEDUP_REMOVED lines=68> */
[----:B------:R-:W-:Y:S01]  /*d280*/  R2UR UR4, R10 ;  /* 0x000000000a0472ca */ /* 0x000fe200000e0000 */
[----:B------:R-:W-:Y:S01]  /*d290*/  VIADD R222, R222, 0x906 ;  /* 0x00000906dede7836 */ /* 0x000fe20000000000 */
        /* <DEDUP_REMOVED lines=23> */
[----:B0123--:R0:W1:Y:S01]  /*d410*/  MUFU.TANH R23, R159 ;  /* 0x0000009f00177308 */ /* 0x00f0620000002400 */
[----:B------:R-:W-:Y:S01]  /*d420*/  FMUL.FTZ R154, R154, UR41 ;  /* 0x000000299a9a7c20 */ /* 0x000fe20008410000 */
[----:B------:R-:W-:Y:S01]  /*d430*/  FMUL.FTZ R236, R167, UR41 ;  /* 0x00000029a7ec7c20 */ /* 0x000fe20008410000 */
[----:B------:R-:W-:Y:S01]  /*d440*/  FMUL.FTZ R237, R163, UR41 ;  /* 0x00000029a3ed7c20 */ /* 0x000fe20008410000 */
[----:B------:R-:W2:Y:S01]  /*d450*/  LDL R167, [R1+0x34] ;  /* 0x0000340001a77983 */ /* 0x000ea20000100800 */
[----:B------:R-:W-:Y:S01]  /*d460*/  FMUL.FTZ R163, R169, UR41 ;  /* 0x00000029a9a37c20 */ /* 0x000fe20008410000 */
[----:B------:R-:W-:Y:S01]  /*d470*/  FMUL.FTZ R152, R152, UR41 ;  /* 0x0000002998987c20 */ /* 0x000fe20008410000 */
[----:B------:R-:W-:Y:S01]  /*d480*/  FMUL.FTZ R153, R153, UR41 ;  /* 0x0000002999997c20 */ /* 0x000fe20008410000 */
[----:B------:R3:W4:Y:S01]  /*d490*/  MUFU.TANH R234, R155 ;  /* 0x0000009b00ea7308 */ /* 0x0007220000002400 */
[----:B0-----:R-:W-:Y:S01]  /*d4a0*/  FMUL.FTZ R159, R164, UR41 ;  /* 0x00000029a49f7c20 */ /* 0x001fe20008410000 */
[----:B------:R-:W-:-:S06]  /*d4b0*/  FMUL.FTZ R235, R166, UR41 ;  /* 0x00000029a6eb7c20 */ /* 0x000fcc0008410000 */
[----:B------:R0:W-:Y:S01]  /*d4c0*/  MUFU.TANH R225, R162 ;  /* 0x000000a200e17308 */ /* 0x0001e20000002400 */
[----:B---3--:R-:W-:-:S07]  /*d4d0*/  FMUL.FTZ R155, R161, UR41 ;  /* 0x00000029a19b7c20 */ /* 0x008fce0008410000 */
[----:B------:R3:W5:Y:S01]  /*d4e0*/  MUFU.TANH R233, R158 ;  /* 0x0000009e00e97308 */ /* 0x0007620000002400 */
[----:B0-----:R-:W-:Y:S01]  /*d4f0*/  FMUL.FTZ R162, R172, UR41 ;  /* 0x00000029aca27c20 */ /* 0x001fe20008410000 */
[----:B-1----:R-:W-:Y:S02]  /*d500*/  IMAD.MOV.U32 R172, RZ, RZ, R23 ;  /* 0x000000ffffac7224 */ /* 0x002fe400078e0017 */
[----:B------:R-:W2:Y:S04]  /*d510*/  LDL R23, [R1+0x14] ;  /* 0x0000140001177983 */ /* 0x000ea80000100800 */
[----:B------:R0:W1:Y:S01]  /*d520*/  MUFU.TANH R222, R154 ;  /* 0x0000009a00de7308 */ /* 0x0000620000002400 */
[----:B------:R-:W-:Y:S01]  /*d530*/  FMUL.FTZ R161, R173, UR41 ;  /* 0x00000029ada17c20 */ /* 0x000fe20008410000 */
[----:B---3--:R-:W-:-:S06]  /*d540*/  FMUL.FTZ R158, R165, UR41 ;  /* 0x00000029a59e7c20 */ /* 0x008fcc0008410000 */
[----:B------:R-:W3:Y:S01]  /*d550*/  MUFU.TANH R152, R152 ;  /* 0x0000009800987308 */ /* 0x000ee20000002400 */
[----:B0-----:R-:W-:Y:S01]  /*d560*/  FMUL.FTZ R154, R156, UR41 ;  /* 0x000000299c9a7c20 */ /* 0x001fe20008410000 */
[----:B------:R-:W-:Y:S01]  /*d570*/  FMUL.FTZ R156, R157, UR41 ;  /* 0x000000299d9c7c20 */ /* 0x000fe20008410000 */
[----:B------:R-:W-:Y:S01]  /*d580*/  FMUL.FTZ R157, R160, UR41 ;  /* 0x00000029a09d7c20 */ /* 0x000fe20008410000 */
[----:B------:R-:W-:Y:S01]  /*d590*/  FMUL.FTZ R160, R168, UR41 ;  /* 0x00000029a8a07c20 */ /* 0x000fe20008410000 */
[----:B----4-:R-:W-:Y:S02]  /*d5a0*/  IMAD.MOV.U32 R168, RZ, RZ, R234 ;  /* 0x000000ffffa87224 */ /* 0x010fe400078e00ea */
[----:B------:R-:W-:Y:S01]  /*d5b0*/  FMUL.FTZ R234, R170, UR41 ;  /* 0x00000029aaea7c20 */ /* 0x000fe20008410000 */
[----:B-----5:R-:W-:Y:S01]  /*d5c0*/  IMAD.MOV.U32 R169, RZ, RZ, R233 ;  /* 0x000000ffffa97224 */ /* 0x020fe200078e00e9 */
[----:B------:R-:W4:Y:S01]  /*d5d0*/  LDL R170, [R1+0x20] ;  /* 0x0000200001aa7983 */ /* 0x000f220000100800 */
[----:B------:R-:W-:Y:S01]  /*d5e0*/  FMUL.FTZ R233, R171, UR41 ;  /* 0x00000029abe97c20 */ /* 0x000fe20008410000 */
[----:B------:R-:W-:Y:S01]  /*d5f0*/  IMAD.MOV.U32 R173, RZ, RZ, R225 ;  /* 0x000000ffffad7224 */ /* 0x000fe200078e00e1 */
[----:B------:R-:W0:Y:S01]  /*d600*/  MUFU.TANH R153, R153 ;  /* 0x0000009900997308 */ /* 0x000e220000002400 */
[----:B------:R-:W5:Y:S04]  /*d610*/  LDL R171, [R1+0x48] ;  /* 0x0000480001ab7983 */ /* 0x000f680000100800 */
[----:B------:R-:W3:Y:S03]  /*d620*/  LDL R225, [R1+0x4c] ;  /* 0x00004c0001e17983 */ /* 0x000ee60000100800 */
[----:B------:R-:W0:Y:S08]  /*d630*/  MUFU.TANH R154, R154 ;  /* 0x0000009a009a7308 */ /* 0x000e300000002400 */
[----:B------:R-:W0:Y:S01]  /*d640*/  MUFU.TANH R156, R156 ;  /* 0x0000009c009c7308 */ /* 0x000e220000002400 */
[----:B------:R-:W-:Y:S01]  /*d650*/  FMUL.FTZ R166, R176, UR41 ;  /* 0x00000029b0a67c20 */ /* 0x000fe20008410000 */
[----:B------:R-:W-:-:S06]  /*d660*/  FMUL.FTZ R165, R177, UR41 ;  /* 0x00000029b1a57c20 */ /* 0x000fcc0008410000 */
[----:B------:R-:W0:Y:S01]  /*d670*/  MUFU.TANH R157, R157 ;  /* 0x0000009d009d7308 */ /* 0x000e220000002400 */
[----:B------:R-:W-:-:S07]  /*d680*/  FMUL.FTZ R180, R180, UR41 ;  /* 0x00000029b4b47c20 */ /* 0x000fce0008410000 */
[----:B------:R-:W0:Y:S08]  /*d690*/  MUFU.TANH R155, R155 ;  /* 0x0000009b009b7308 */ /* 0x000e300000002400 */
[----:B------:R-:W0:Y:S08]  /*d6a0*/  MUFU.TANH R159, R159 ;  /* 0x0000009f009f7308 */ /* 0x000e300000002400 */
[----:B------:R-:W0:Y:S01]  /*d6b0*/  MUFU.TANH R158, R158 ;  /* 0x0000009e009e7308 */ /* 0x000e220000002400 */
[----:B------:R-:W-:Y:S01]  /*d6c0*/  FMUL.FTZ R224, R174, UR41 ;  /* 0x00000029aee07c20 */ /* 0x000fe20008410000 */
[----:B------:R-:W-:Y:S01]  /*d6d0*/  FMUL.FTZ R223, R175, UR41 ;  /* 0x00000029afdf7c20 */ /* 0x000fe20008410000 */
[----:B------:R-:W-:Y:S01]  /*d6e0*/  FMUL.FTZ R175, R188, UR41 ;  /* 0x00000029bcaf7c20 */ /* 0x000fe20008410000 */
[----:B------:R-:W-:-:S04]  /*d6f0*/  FMUL.FTZ R174, R189, UR41 ;  /* 0x00000029bdae7c20 */ /* 0x000fc80008410000 */
[----:B------:R-:W0:Y:S08]  /*d700*/  MUFU.TANH R160, R160 ;  /* 0x000000a000a07308 */ /* 0x000e300000002400 */
[----:B------:R-:W0:Y:S08]  /*d710*/  MUFU.TANH R163, R163 ;  /* 0x000000a300a37308 */ /* 0x000e300000002400 */
[----:B------:R-:W0:Y:S08]  /*d720*/  MUFU.TANH R162, R162 ;  /* 0x000000a200a27308 */ /* 0x000e300000002400 */
[----:B------:R-:W0:Y:S08]  /*d730*/  MUFU.TANH R161, R161 ;  /* 0x000000a100a17308 */ /* 0x000e300000002400 */
[----:B------:R-:W0:Y:S08]  /*d740*/  MUFU.TANH R166, R166 ;  /* 0x000000a600a67308 */ /* 0x000e300000002400 */
[----:B------:R-:W0:Y:S08]  /*d750*/  MUFU.TANH R165, R165 ;  /* 0x000000a500a57308 */ /* 0x000e300000002400 */
[----:B------:R-:W-:Y:S08]  /*d760*/  MUFU.TANH R175, R175 ;  /* 0x000000af00af7308 */ /* 0x000ff00000002400 */
[----:B------:R-:W-:Y:S01]  /*d770*/  MUFU.TANH R174, R174 ;  /* 0x000000ae00ae7308 */ /* 0x000fe20000002400 */
[----:B-1----:R-:W-:-:S02]  /*d780*/  IMAD.MOV.U32 R176, RZ, RZ, R222 ;  /* 0x000000ffffb07224 */ /* 0x002fc400078e00de */
[----:B------:R-:W-:-:S05]  /*d790*/  FMUL.FTZ R188, R182, UR41 ;  /* 0x00000029b6bc7c20 */ /* 0x000fca0008410000 */
[----:B------:R-:W-:Y:S01]  /*d7a0*/  MUFU.TANH R234, R234 ;  /* 0x000000ea00ea7308 */ /* 0x000fe20000002400 */
[----:B------:R-:W-:Y:S01]  /*d7b0*/  FMUL.FTZ R189, R183, UR41 ;  /* 0x00000029b7bd7c20 */ /* 0x000fe20008410000 */
[----:B------:R-:W-:Y:S01]  /*d7c0*/  FMUL.FTZ R222, R197, UR41 ;  /* 0x00000029c5de7c20 */ /* 0x000fe20008410000 */
[----:B------:R-:W-:Y:S01]  /*d7d0*/  FMUL.FTZ R197, R187, UR41 ;  /* 0x00000029bbc57c20 */ /* 0x000fe20008410000 */
[----:B------:R-:W-:-:S04]  /*d7e0*/  FMUL.FTZ R177, R196, UR41 ;  /* 0x00000029c4b17c20 */ /* 0x000fc80008410000 */
[----:B------:R-:W-:Y:S08]  /*d7f0*/  MUFU.TANH R235, R235 ;  /* 0x000000eb00eb7308 */ /* 0x000ff00000002400 */
[----:B------:R-:W-:Y:S08]  /*d800*/  MUFU.TANH R236, R236 ;  /* 0x000000ec00ec7308 */ /* 0x000ff00000002400 */
[----:B------:R-:W-:Y:S01]  /*d810*/  MUFU.TANH R237, R237 ;  /* 0x000000ed00ed7308 */ /* 0x000fe20000002400 */
[----:B--2---:R-:W-:-:S07]  /*d820*/  IMAD.SHL.U32 R164, R23, 0x80, RZ ;  /* 0x0000008017a47824 */ /* 0x004fce00078e00ff */
[----:B------:R-:W-:Y:S01]  /*d830*/  MUFU.TANH R233, R233 ;  /* 0x000000e900e97308 */ /* 0x000fe20000002400 */
[----:B------:R-:W-:-:S05]  /*d840*/  IMAD R164, R210, -0x60, R164 ;  /* 0xffffffa0d2a47824 */ /* 0x000fca00078e02a4 */
[----:B------:R-:W-:-:S05]  /*d850*/  IADD3 R167, R164, 0x1, R167 ;  /* 0x00000001a4a77810 */ /* 0x000fca0007ffe0a7 */
[----:B----4-:R-:W-:-:S04]  /*d860*/  IMAD.IADD R167, R167, 0x1, -R170 ;  /* 0x00000001a7a77824 */ /* 0x010fc800078e0aaa */
[----:B-----5:R-:W-:Y:S02]  /*d870*/  IMAD R167, R171, -0x2, R167 ;  /* 0xfffffffeaba77824 */ /* 0x020fe400078e02a7 */
[----:B------:R-:W-:Y:S02]  /*d880*/  FMUL.FTZ R170, R181, UR41 ;  /* 0x00000029b5aa7c20 */ /* 0x000fe40008410000 */
[----:B---3--:R-:W-:Y:S02]  /*d890*/  IMAD.IADD R225, R225, 0x1, R167 ;  /* 0x00000001e1e17824 */ /* 0x008fe400078e02a7 */
[----:B------:R-:W-:Y:S01]  /*d8a0*/  FMUL.FTZ R23, R178, UR41 ;  /* 0x00000029b2177c20 */ /* 0x000fe20008410000 */
[----:B------:R-:W-:Y:S02]  /*d8b0*/  IMAD.MOV.U32 R178, RZ, RZ, R169 ;  /* 0x000000ffffb27224 */ /* 0x000fe400078e00a9 */
[----:B------:R-:W-:Y:S01]  /*d8c0*/  FMUL.FTZ R171, R184, UR41 ;  /* 0x00000029b8ab7c20 */ /* 0x000fe20008410000 */
[----:B------:R-:W-:Y:S01]  /*d8d0*/  FMUL.FTZ R169, R185, UR41 ;  /* 0x00000029b9a97c20 */ /* 0x000fe20008410000 */
[----:B------:R-:W-:-:S02]  /*d8e0*/  ISETP.GT.AND P2, PT, R225, RZ, PT ;  /* 0x000000ffe100720c */ /* 0x000fc40003f44270 */
[C---:B------:R-:W-:Y:S02]  /*d8f0*/  ISETP.GT.AND P3, PT, R225.reuse, 0x1, PT ;  /* 0x00000001e100780c */ /* 0x040fe40003f64270 */
[C---:B------:R-:W-:Y:S02]  /*d900*/  ISETP.GT.AND P4, PT, R225.reuse, 0x8, PT ;  /* 0x00000008e100780c */ /* 0x040fe40003f84270 */
[----:B------:R-:W-:Y:S01]  /*d910*/  ISETP.GT.AND P5, PT, R225, 0x9, PT ;  /* 0x00000009e100780c */ /* 0x000fe20003fa4270 */
[----:B------:R-:W1:Y:S01]  /*d920*/  MUFU.TANH R164, R180 ;  /* 0x000000b400a47308 */ /* 0x000e620000002400 */
[----:B------:R-:W-:Y:S02]  /*d930*/  FSEL R152, R152, -INF , P2 ;  /* 0xff80000098987808 */ /* 0x000fe40001000000 */
[----:B0-----:R-:W-:Y:S02]  /*d940*/  FSEL R153, R153, -INF , P3 ;  /* 0xff80000099997808 */ /* 0x001fe40001800000 */
[----:B------:R-:W-:-:S03]  /*d950*/  FSEL R154, R154, -INF , P4 ;  /* 0xff8000009a9a7808 */ /* 0x000fc60002000000 */
[----:B------:R-:W0:Y:S01]  /*d960*/  MUFU.TANH R170, R170 ;  /* 0x000000aa00aa7308 */ /* 0x000e220000002400 */
[----:B------:R-:W-:Y:S02]  /*d970*/  FSEL R156, R156, -INF , P5 ;  /* 0xff8000009c9c7808 */ /* 0x000fe40002800000 */
[C---:B------:R-:W-:Y:S02]  /*d980*/  ISETP.GT.AND P2, PT, R225.reuse, 0x10, PT ;  /* 0x00000010e100780c */ /* 0x040fe40003f44270 */
[C---:B------:R-:W-:Y:S02]  /*d990*/  ISETP.GT.AND P3, PT, R225.reuse, 0x11, PT ;  /* 0x00000011e100780c */ /* 0x040fe40003f64270 */
[C---:B------:R-:W-:Y:S02]  /*d9a0*/  ISETP.GT.AND P4, PT, R225.reuse, 0x18, PT ;  /* 0x00000018e100780c */ /* 0x040fe40003f84270 */
[----:B------:R-:W-:Y:S01]  /*d9b0*/  ISETP.GT.AND P5, PT, R225, 0x19, PT ;  /* 0x00000019e100780c */ /* 0x000fe20003fa4270 */
[----:B------:R-:W2:Y:S01]  /*d9c0*/  MUFU.TANH R171, R171 ;  /* 0x000000ab00ab7308 */ /* 0x000ea20000002400 */
[----:B------:R-:W-:Y:S01]  /*d9d0*/  FMUL.FTZ R184, R192, UR41 ;  /* 0x00000029c0b87c20 */ /* 0x000fe20008410000 */
[----:B------:R-:W-:-:S02]  /*d9e0*/  FSEL R157, R157, -INF , P2 ;  /* 0xff8000009d9d7808 */ /* 0x000fc40001000000 */
[----:B------:R-:W-:Y:S02]  /*d9f0*/  FSEL R155, R155, -INF , P3 ;  /* 0xff8000009b9b7808 */ /* 0x000fe40001800000 */
[----:B------:R-:W-:Y:S02]  /*da00*/  FSEL R159, R159, -INF , P4 ;  /* 0xff8000009f9f7808 */ /* 0x000fe40002000000 */
[----:B------:R-:W3:Y:S01]  /*da10*/  MUFU.TANH R169, R169 ;  /* 0x000000a900a97308 */ /* 0x000ee20000002400 */
[----:B------:R-:W-:Y:S01]  /*da20*/  FSEL R158, R158, -INF , P5 ;  /* 0xff8000009e9e7808 */ /* 0x000fe20002800000 */
[----:B------:R-:W-:Y:S01]  /*da30*/  FMUL.FTZ R167, R193, UR41 ;  /* 0x00000029c1a77c20 */ /* 0x000fe20008410000 */
[C---:B------:R-:W-:Y:S02]  /*da40*/  ISETP.GT.AND P2, PT, R225.reuse, 0x20, PT ;  /* 0x00000020e100780c */ /* 0x040fe40003f44270 */
[C---:B------:R-:W-:Y:S02]  /*da50*/  ISETP.GT.AND P3, PT, R225.reuse, 0x21, PT ;  /* 0x00000021e100780c */ /* 0x040fe40003f64270 */
[----:B------:R-:W-:-:S02]  /*da60*/  ISETP.GT.AND P4, PT, R225, 0x28, PT ;  /* 0x00000028e100780c */ /* 0x000fc40003f84270 */
[----:B------:R-:W-:Y:S01]  /*da70*/  ISETP.GT.AND P5, PT, R225, 0x29, PT ;  /* 0x00000029e100780c */ /* 0x000fe20003fa4270 */
[----:B------:R-:W4:Y:S01]  /*da80*/  MUFU.TANH R184, R184 ;  /* 0x000000b800b87308 */ /* 0x000f220000002400 */
[----:B------:R-:W-:Y:S02]  /*da90*/  FSEL R160, R160, -INF , P2 ;  /* 0xff800000a0a07808 */ /* 0x000fe40001000000 */
[----:B------:R-:W-:Y:S02]  /*daa0*/  FSEL R163, R163, -INF , P3 ;  /* 0xff800000a3a37808 */ /* 0x000fe40001800000 */
[----:B------:R-:W-:Y:S02]  /*dab0*/  FSEL R162, R162, -INF , P4 ;  /* 0xff800000a2a27808 */ /* 0x000fe40002000000 */
[----:B------:R-:W-:Y:S02]  /*dac0*/  FSEL R161, R161, -INF , P5 ;  /* 0xff800000a1a17808 */ /* 0x000fe40002800000 */
[----:B------:R-:W-:-:S02]  /*dad0*/  ISETP.GT.AND P2, PT, R225, 0x30, PT ;  /* 0x00000030e100780c */ /* 0x000fc40003f44270 */
[C---:B------:R-:W-:Y:S02]  /*dae0*/  ISETP.GT.AND P3, PT, R225.reuse, 0x31, PT ;  /* 0x00000031e100780c */ /* 0x040fe40003f64270 */
[C---:B------:R-:W-:Y:S02]  /*daf0*/  ISETP.GT.AND P4, PT, R225.reuse, 0x38, PT ;  /* 0x00000038e100780c */ /* 0x040fe40003f84270 */
[----:B------:R-:W-:Y:S01]  /*db00*/  ISETP.GT.AND P5, PT, R225, 0x39, PT ;  /* 0x00000039e100780c */ /* 0x000fe20003fa4270 */
[----:B------:R-:W5:Y:S01]  /*db10*/  MUFU.TANH R167, R167 ;  /* 0x000000a700a77308 */ /* 0x000f620000002400 */
[----:B------:R-:W-:Y:S02]  /*db20*/  FSEL R166, R166, -INF , P2 ;  /* 0xff800000a6a67808 */ /* 0x000fe40001000000 */
[----:B------:R-:W-:Y:S02]  /*db30*/  FSEL R165, R165, -INF , P3 ;  /* 0xff800000a5a57808 */ /* 0x000fe40001800000 */
[----:B-1----:R-:W-:-:S02]  /*db40*/  FSEL R164, R164, -INF , P4 ;  /* 0xff800000a4a47808 */ /* 0x002fc40002000000 */
[----:B0-----:R-:W-:Y:S02]  /*db50*/  FSEL R170, R170, -INF , P5 ;  /* 0xff800000aaaa7808 */ /* 0x001fe40002800000 */
[C---:B------:R-:W-:Y:S02]  /*db60*/  ISETP.GT.AND P2, PT, R225.reuse, 0x40, PT ;  /* 0x00000040e100780c */ /* 0x040fe40003f44270 */
[C---:B------:R-:W-:Y:S02]  /*db70*/  ISETP.GT.AND P3, PT, R225.reuse, 0x41, PT ;  /* 0x00000041e100780c */ /* 0x040fe40003f64270 */
[C---:B------:R-:W-:Y:S02]  /*db80*/  ISETP.GT.AND P4, PT, R225.reuse, 0x48, PT ;  /* 0x00000048e100780c */ /* 0x040fe40003f84270 */
[----:B------:R-:W-:Y:S02]  /*db90*/  ISETP.GT.AND P5, PT, R225, 0x49, PT ;  /* 0x00000049e100780c */ /* 0x000fe40003fa4270 */
[----:B--2---:R-:W-:-:S02]  /*dba0*/  FSEL R171, R171, -INF , P2 ;  /* 0xff800000abab7808 */ /* 0x004fc40001000000 */
[----:B---3--:R-:W-:Y:S02]  /*dbb0*/  FSEL R169, R169, -INF , P3 ;  /* 0xff800000a9a97808 */ /* 0x008fe40001800000 */
[----:B------:R-:W-:Y:S02]  /*dbc0*/  FSEL R175, R175, -INF , P4 ;  /* 0xff800000afaf7808 */ /* 0x000fe40002000000 */
[----:B------:R-:W-:Y:S02]  /*dbd0*/  FSEL R174, R174, -INF , P5 ;  /* 0xff800000aeae7808 */ /* 0x000fe40002800000 */
[C---:B------:R-:W-:Y:S02]  /*dbe0*/  ISETP.GT.AND P2, PT, R225.reuse, 0x50, PT ;  /* 0x00000050e100780c */ /* 0x040fe40003f44270 */
[C---:B------:R-:W-:Y:S02]  /*dbf0*/  ISETP.GT.AND P3, PT, R225.reuse, 0x51, PT ;  /* 0x00000051e100780c */ /* 0x040fe40003f64270 */
[----:B------:R-:W-:-:S02]  /*dc00*/  ISETP.GT.AND P4, PT, R225, 0x58, PT ;  /* 0x00000058e100780c */ /* 0x000fc40003f84270 */
[C---:B------:R-:W-:Y:S01]  /*dc10*/  ISETP.GT.AND P5, PT, R225.reuse, 0x59, PT ;  /* 0x00000059e100780c */ /* 0x040fe20003fa4270 */
[----:B------:R-:W-:Y:S01]  /*dc20*/  VIADD R225, R225, 0x8 ;  /* 0x00000008e1e17836 */ /* 0x000fe20000000000 */
[----:B----4-:R-:W-:Y:S01]  /*dc30*/  FSEL R184, R184, -INF , P2 ;  /* 0xff800000b8b87808 */ /* 0x010fe20001000000 */
[----:B------:R-:W0:Y:S03]  /*dc40*/  MUFU.TANH R23, R23 ;  /* 0x0000001700177308 */ /* 0x000e260000002400 */
[----:B------:R-:W-:Y:S02]  /*dc50*/  ISETP.GT.AND P2, PT, R225, RZ, PT ;  /* 0x000000ffe100720c */ /* 0x000fe40003f44270 */
[----:B-----5:R-:W-:Y:S02]  /*dc60*/  FSEL R182, R167, -INF , P3 ;  /* 0xff800000a7b67808 */ /* 0x020fe40001800000 */
[----:B------:R-:W-:-:S02]  /*dc70*/  FSEL R167, R176, -INF , P2 ;  /* 0xff800000b0a77808 */ /* 0x000fc40001000000 */
[----:B------:R-:W-:-:S04]  /*dc80*/  ISETP.GT.AND P2, PT, R225, 0x10, PT ;  /* 0x00000010e100780c */ /* 0x000fc80003f44270 */
[----:B------:R-:W-:Y:S02]  /*dc90*/  FSEL R173, R173, -INF , P2 ;  /* 0xff800000adad7808 */ /* 0x000fe40001000000 */
[----:B------:R-:W-:-:S04]  /*dca0*/  ISETP.GT.AND P2, PT, R225, 0x20, PT ;  /* 0x00000020e100780c */ /* 0x000fc80003f44270 */
[----:B------:R-:W-:Y:S02]  /*dcb0*/  FSEL R183, R234, -INF , P2 ;  /* 0xff800000eab77808 */ /* 0x000fe40001000000 */
[----:B------:R-:W-:-:S04]  /*dcc0*/  ISETP.GT.AND P2, PT, R225, 0x30, PT ;  /* 0x00000030e100780c */ /* 0x000fc80003f44270 */
[----:B0-----:R-:W-:Y:S02]  /*dcd0*/  FSEL R187, R23, -INF , P2 ;  /* 0xff80000017bb7808 */ /* 0x001fe40001000000 */
        /* <DEDUP_REMOVED lines=16> */
[----:B------:R-:W0:Y:S03]  /*dde0*/  MUFU.TANH R177, R177 ;  /* 0x000000b100b17308 */ /* 0x000e260000002400 */
[----:B------:R-:W-:-:S04]  /*ddf0*/  FMNMX.FTZ R23, R171, R23, !PT ;  /* 0x00000017ab177209 */ /* 0x000fc80007810000 */
[----:B------:R-:W-:Y:S01]  /*de00*/  FMNMX.FTZ R23, R169, R23, !PT ;  /* 0x00000017a9177209 */ /* 0x000fe20007810000 */
[----:B------:R-:W1:Y:S01]  /*de10*/  MUFU.TANH R222, R222 ;  /* 0x000000de00de7308 */ /* 0x000e620000002400 */
[----:B------:R-:W-:Y:S02]  /*de20*/  FMUL.FTZ R176, R186, UR41 ;  /* 0x00000029bab07c20 */ /* 0x000fe40008410000 */
[----:B------:R-:W-:-:S04]  /*de30*/  FMNMX.FTZ R23, R175, R23, !PT ;  /* 0x00000017af177209 */ /* 0x000fc80007810000 */
[----:B------:R-:W-:Y:S01]  /*de40*/  FMNMX.FTZ R23, R174, R23, !PT ;  /* 0x00000017ae177209 */ /* 0x000fe20007810000 */
[----:B------:R-:W2:Y:S03]  /*de50*/  MUFU.TANH R176, R176 ;  /* 0x000000b000b07308 */ /* 0x000ea60000002400 */
[----:B------:R-:W-:Y:S02]  /*de60*/  FMNMX.FTZ R23, R184, R23, !PT ;  /* 0x00000017b8177209 */ /* 0x000fe40007810000 */
[----:B0-----:R-:W-:Y:S02]  /*de70*/  FSEL R177, R177, -INF , P4 ;  /* 0xff800000b1b17808 */ /* 0x001fe40002000000 */
[----:B------:R-:W-:Y:S02]  /*de80*/  FMNMX.FTZ R23, R182, R23, !PT ;  /* 0x00000017b6177209 */ /* 0x000fe40007810000 */
[----:B-1----:R-:W-:-:S02]  /*de90*/  FSEL R222, R222, -INF , P5 ;  /* 0xff800000dede7808 */ /* 0x002fc40002800000 */
[----:B------:R-:W-:Y:S02]  /*dea0*/  FMNMX.FTZ R23, R177, R23, !PT ;  /* 0x00000017b1177209 */ /* 0x000fe40007810000 */
[----:B------:R-:W-:Y:S02]  /*deb0*/  ISETP.GT.AND P2, PT, R225, 0x40, PT ;  /* 0x00000040e100780c */ /* 0x000fe40003f44270 */
[----:B------:R-:W-:Y:S01]  /*dec0*/  FMNMX.FTZ R23, R222, R23, !PT ;  /* 0x00000017de177209 */ /* 0x000fe20007810000 */
[----:B------:R-:W-:Y:S01]  /*ded0*/  FMUL.FTZ R193, R190, UR41 ;  /* 0x00000029bec17c20 */ /* 0x000fe20008410000 */
[----:B--2---:R-:W-:-:S03]  /*dee0*/  FSEL R190, R176, -INF , P2 ;  /* 0xff800000b0be7808 */ /* 0x004fc60001000000 */
[----:B------:R-:W0:Y:S02]  /*def0*/  SHFL.BFLY PT, R176, R23, 0x2, 0x1f ;  /* 0x0c401f0017b07f89 */ /* 0x000e2400000e0000 */
[----:B0-----:R-:W-:-:S05]  /*df00*/  FMNMX.FTZ R176, R23, R176, !PT ;  /* 0x000000b017b07209 */ /* 0x001fca0007810000 */
[----:B------:R-:W0:Y:S01]  /*df10*/  SHFL.BFLY PT, R23, R176, 0x1, 0x1f ;  /* 0x0c201f00b0177f89 */ /* 0x000e2200000e0000 */
[----:B------:R-:W1:Y:S01]  /*df20*/  MUFU.TANH R224, R224 ;  /* 0x000000e000e07308 */ /* 0x000e620000002400 */
[C---:B------:R-:W-:Y:S02]  /*df30*/  ISETP.GT.AND P4, PT, R225.reuse, 0x8, PT ;  /* 0x00000008e100780c */ /* 0x040fe40003f84270 */
[----:B------:R-:W-:-:S05]  /*df40*/  ISETP.GT.AND P5, PT, R225, 0x9, PT ;  /* 0x00000009e100780c */ /* 0x000fca0003fa4270 */
[----:B------:R-:W2:Y:S01]  /*df50*/  MUFU.TANH R223, R223 ;  /* 0x000000df00df7308 */ /* 0x000ea20000002400 */
[----:B------:R-:W-:Y:S02]  /*df60*/  FSEL R178, R178, -INF , P4 ;  /* 0xff800000b2b27808 */ /* 0x000fe40002000000 */
[----:B0-----:R-:W-:Y:S02]  /*df70*/  FMNMX.FTZ R176, R176, R23, !PT ;  /* 0x00000017b0b07209 */ /* 0x001fe40007810000 */
[----:B------:R-:W0:Y:S01]  /*df80*/  LDC R23, c[0x0][0xa80] ;  /* 0x0002a000ff177b82 */ /* 0x000e220000000800 */
[----:B------:R-:W-:Y:S01]  /*df90*/  ISETP.GT.AND P4, PT, R225, 0x18, PT ;  /* 0x00000018e100780c */ /* 0x000fe20003f84270 */
[----:B------:R-:W-:Y:S01]  /*dfa0*/  FMUL.FTZ R196, R179, UR41 ;  /* 0x00000029b3c47c20 */ /* 0x000fe20008410000 */
[----:B------:R-:W-:Y:S02]  /*dfb0*/  FSEL R172, R172, -INF , P5 ;  /* 0xff800000acac7808 */ /* 0x000fe40002800000 */
[----:B------:R-:W-:-:S02]  /*dfc0*/  ISETP.GT.AND P5, PT, R225, 0x19, PT ;  /* 0x00000019e100780c */ /* 0x000fc40003fa4270 */
[----:B------:R-:W-:Y:S02]  /*dfd0*/  FSEL R179, R235, -INF , P4 ;  /* 0xff800000ebb37808 */ /* 0x000fe40002000000 */
[C---:B------:R-:W-:Y:S02]  /*dfe0*/  ISETP.GT.AND P4, PT, R225.reuse, 0x28, PT ;  /* 0x00000028e100780c */ /* 0x040fe40003f84270 */
[----:B------:R-:W-:Y:S02]  /*dff0*/  FSEL R180, R236, -INF , P5 ;  /* 0xff800000ecb47808 */ /* 0x000fe40002800000 */
[----:B------:R-:W-:Y:S02]  /*e000*/  ISETP.GT.AND P5, PT, R225, 0x29, PT ;  /* 0x00000029e100780c */ /* 0x000fe40003fa4270 */
[----:B-1----:R-:W-:Y:S02]  /*e010*/  FSEL R185, R224, -INF , P4 ;  /* 0xff800000e0b97808 */ /* 0x002fe40002000000 */
[----:B------:R-:W-:-:S02]  /*e020*/  FSETP.NEU.FTZ.AND P6, PT, R176, -INF , PT ;  /* 0xff800000b000780b */ /* 0x000fc40003fdd000 */
[----:B--2---:R-:W-:Y:S02]  /*e030*/  FSEL R186, R223, -INF , P5 ;  /* 0xff800000dfba7808 */ /* 0x004fe40002800000 */
[C---:B------:R-:W-:Y:S01]  /*e040*/  FSEL R223, R176.reuse, RZ, P6 ;  /* 0x000000ffb0df7208 */ /* 0x040fe20003000000 */
[----:B0-----:R-:W-:-:S04]  /*e050*/  FMUL.FTZ R224, R176, R23 ;  /* 0x00000017b0e07220 */ /* 0x001fc80000410000 */
[----:B------:R-:W-:Y:S01]  /*e060*/  FADD.FTZ R223, -R223, R221 ;  /* 0x000000dddfdf7221 */ /* 0x000fe20000010100 */
[----:B------:R-:W-:-:S05]  /*e070*/  FSEL R224, R224, RZ, P6 ;  /* 0x000000ffe0e07208 */ /* 0x000fca0003000000 */
[-CC-:B------:R-:W-:Y:S01]  /*e080*/  FFMA.FTZ R221, R156, R23.reuse, -R224.reuse ;  /* 0x000000179cdd7223 */ /* 0x180fe200000108e0 */
[-CC-:B------:R-:W-:Y:S01]  /*e090*/  FFMA.FTZ R156, R155, R23.reuse, -R224.reuse ;  /* 0x000000179b9c7223 */ /* 0x180fe200000108e0 */
[-CC-:B------:R-:W-:Y:S01]  /*e0a0*/  FFMA.FTZ R152, R152, R23.reuse, -R224.reuse ;  /* 0x0000001798987223 */ /* 0x180fe200000108e0 */
[-C--:B------:R-:W-:Y:S01]  /*e0b0*/  FMUL.FTZ R155, R223, R23.reuse ;  /* 0x00000017df9b7220 */ /* 0x080fe20000410000 */
[-CC-:B------:R-:W-:Y:S01]  /*e0c0*/  FFMA.FTZ R153, R153, R23.reuse, -R224.reuse ;  /* 0x0000001799997223 */ /* 0x180fe200000108e0 */
[----:B------:R-:W-:-:S03]  /*e0d0*/  FFMA.FTZ R154, R154, R23, -R224 ;  /* 0x000000179a9a7223 */ /* 0x000fc600000108e0 */
[----:B------:R-:W-:Y:S08]  /*e0e0*/  MUFU.EX2 R152, R152 ;  /* 0x0000009800987308 */ /* 0x000ff00000000800 */
[----:B------:R-:W0:Y:S08]  /*e0f0*/  MUFU.EX2 R155, R155 ;  /* 0x0000009b009b7308 */ /* 0x000e300000000800 */
[----:B------:R-:W1:Y:S08]  /*e100*/  MUFU.EX2 R153, R153 ;  /* 0x0000009900997308 */ /* 0x000e700000000800 */
[----:B------:R-:W2:Y:S01]  /*e110*/  MUFU.EX2 R154, R154 ;  /* 0x0000009a009a7308 */ /* 0x000ea20000000800 */
[----:B0-----:R-:W-:-:S07]  /*e120*/  FFMA.FTZ R0, R155, R0, R152 ;  /* 0x000000009b007223 */ /* 0x001fce0000010098 */
[----:B------:R-:W0:Y:S01]  /*e130*/  MUFU.EX2 R221, R221 ;  /* 0x000000dd00dd7308 */ /* 0x000e220000000800 */
[----:B-1----:R-:W-:-:S04]  /*e140*/  FADD.FTZ R0, R153, R0 ;  /* 0x0000000099007221 */ /* 0x002fc80000010000 */
[----:B--2---:R-:W-:-:S04]  /*e150*/  FADD.FTZ R0, R154, R0 ;  /* 0x000000009a007221 */ /* 0x004fc80000010000 */
[C---:B0-----:R-:W-:Y:S01]  /*e160*/  FADD.FTZ R0, R221.reuse, R0 ;  /* 0x00000000dd007221 */ /* 0x041fe20000010000 */
[----:B------:R-:W-:Y:S02]  /*e170*/  F2FP.BF16.F32.PACK_AB R154, R221, R154 ;  /* 0x0000009add9a723e */ /* 0x000fe400000010ff */
[----:B------:R-:W2:Y:S01]  /*e180*/  LDL R221, [R1+0x28] ;  /* 0x0000280001dd7983 */ /* 0x000ea20000100800 */
[----:B------:R-:W-:Y:S02]  /*e190*/  ISETP.GT.AND P3, PT, R225, 0x1, PT ;  /* 0x00000001e100780c */ /* 0x000fe40003f64270 */
[----:B------:R-:W-:Y:S02]  /*e1a0*/  F2FP.BF16.F32.PACK_AB R152, R153, R152 ;  /* 0x000000989998723e */ /* 0x000fe400000010ff */
[----:B------:R-:W-:Y:S02]  /*e1b0*/  FSEL R168, R168, -INF , P3 ;  /* 0xff800000a8a87808 */ /* 0x000fe40001800000 */
[----:B------:R-:W-:-:S04]  /*e1c0*/  FMNMX.FTZ R153, R167, R220, !PT ;  /* 0x000000dca7997209 */ /* 0x000fc80007810000 */
[----:B------:R-:W-:-:S04]  /*e1d0*/  FMNMX.FTZ R153, R168, R153, !PT ;  /* 0x00000099a8997209 */ /* 0x000fc80007810000 */
[----:B------:R-:W-:Y:S02]  /*e1e0*/  FMNMX.FTZ R153, R178, R153, !PT ;  /* 0x00000099b2997209 */ /* 0x000fe40007810000 */
[----:B------:R-:W-:Y:S02]  /*e1f0*/  ISETP.GT.AND P3, PT, R225, 0x11, PT ;  /* 0x00000011e100780c */ /* 0x000fe40003f64270 */
[----:B------:R-:W-:Y:S02]  /*e200*/  FMNMX.FTZ R153, R172, R153, !PT ;  /* 0x00000099ac997209 */ /* 0x000fe40007810000 */
[----:B------:R-:W-:Y:S02]  /*e210*/  FSEL R181, R237, -INF , P3 ;  /* 0xff800000edb57808 */ /* 0x000fe40001800000 */
[----:B------:R-:W-:-:S04]  /*e220*/  FMNMX.FTZ R153, R173, R153, !PT ;  /* 0x00000099ad997209 */ /* 0x000fc80007810000 */
[----:B------:R-:W-:Y:S01]  /*e230*/  FMNMX.FTZ R153, R181, R153, !PT ;  /* 0x00000099b5997209 */ /* 0x000fe20007810000 */
[----:B------:R-:W0:Y:S03]  /*e240*/  MUFU.TANH R196, R196 ;  /* 0x000000c400c47308 */ /* 0x000e260000002400 */
[----:B------:R-:W-:Y:S02]  /*e250*/  FMNMX.FTZ R153, R179, R153, !PT ;  /* 0x00000099b3997209 */ /* 0x000fe40007810000 */
[----:B------:R-:W-:Y:S02]  /*e260*/  ISETP.GT.AND P3, PT, R225, 0x21, PT ;  /* 0x00000021e100780c */ /* 0x000fe40003f64270 */
[----:B------:R-:W-:Y:S01]  /*e270*/  FMNMX.FTZ R153, R180, R153, !PT ;  /* 0x00000099b4997209 */ /* 0x000fe20007810000 */
[----:B------:R-:W1:Y:S01]  /*e280*/  MUFU.TANH R188, R188 ;  /* 0x000000bc00bc7308 */ /* 0x000e620000002400 */
[----:B------:R-:W-:-:S02]  /*e290*/  FSEL R192, R233, -INF , P3 ;  /* 0xff800000e9c07808 */ /* 0x000fc40001800000 */
[----:B------:R-:W-:-:S05]  /*e2a0*/  FMNMX.FTZ R153, R183, R153, !PT ;  /* 0x00000099b7997209 */ /* 0x000fca0007810000 */
[----:B------:R-:W3:Y:S01]  /*e2b0*/  MUFU.TANH R189, R189 ;  /* 0x000000bd00bd7308 */ /* 0x000ee20000002400 */
[----:B------:R-:W-:-:S07]  /*e2c0*/  FMNMX.FTZ R153, R192, R153, !PT ;  /* 0x00000099c0997209 */ /* 0x000fce0007810000 */
[----:B------:R-:W4:Y:S08]  /*e2d0*/  MUFU.TANH R197, R197 ;  /* 0x000000c500c57308 */ /* 0x000f300000002400 */
[----:B------:R-:W5:Y:S01]  /*e2e0*/  MUFU.TANH R193, R193 ;  /* 0x000000c100c17308 */ /* 0x000f620000002400 */
[C---:B------:R-:W-:Y:S02]  /*e2f0*/  ISETP.GT.AND P3, PT, R225.reuse, 0x31, PT ;  /* 0x00000031e100780c */ /* 0x040fe40003f64270 */
[----:B------:R-:W-:-:S02]  /*e300*/  ISETP.GT.AND P4, PT, R225, 0x38, PT ;  /* 0x00000038e100780c */ /* 0x000fc40003f84270 */
[----:B------:R-:W-:Y:S02]  /*e310*/  FMNMX.FTZ R153, R185, R153, !PT ;  /* 0x00000099b9997209 */ /* 0x000fe40007810000 */
[----:B0-----:R-:W-:Y:S02]  /*e320*/  FSEL R196, R196, -INF , P3 ;  /* 0xff800000c4c47808 */ /* 0x001fe40001800000 */
[----:B-1----:R-:W-:Y:S02]  /*e330*/  FSEL R188, R188, -INF , P4 ;  /* 0xff800000bcbc7808 */ /* 0x002fe40002000000 */
[----:B------:R-:W-:Y:S02]  /*e340*/  FMNMX.FTZ R153, R186, R153, !PT ;  /* 0x00000099ba997209 */ /* 0x000fe40007810000 */
[C---:B------:R-:W-:Y:S02]  /*e350*/  ISETP.GT.AND P5, PT, R225.reuse, 0x39, PT ;  /* 0x00000039e100780c */ /* 0x040fe40003fa4270 */
[----:B------:R-:W-:-:S02]  /*e360*/  ISETP.GT.AND P3, PT, R225, 0x41, PT ;  /* 0x00000041e100780c */ /* 0x000fc40003f64270 */
[----:B------:R-:W-:Y:S01]  /*e370*/  ISETP.GT.AND P4, PT, R225, 0x48, PT ;  /* 0x00000048e100780c */ /* 0x000fe20003f84270 */
[-CC-:B------:R-:W-:Y:S01]  /*e380*/  FFMA.FTZ R233, R157, R23.reuse, -R224.reuse ;  /* 0x000000179de97223 */ /* 0x180fe200000108e0 */
[--C-:B------:R-:W-:Y:S01]  /*e390*/  FFMA.FTZ R157, R171, R23, -R224.reuse ;  /* 0x00000017ab9d7223 */ /* 0x100fe200000108e0 */
[----:B------:R-:W-:Y:S01]  /*e3a0*/  FMNMX.FTZ R153, R187, R153, !PT ;  /* 0x00000099bb997209 */ /* 0x000fe20007810000 */
[----:B------:R-:W-:Y:S01]  /*e3b0*/  FMUL.FTZ R191, R191, UR41 ;  /* 0x00000029bfbf7c20 */ /* 0x000fe20008410000 */
[----:B---3--:R-:W-:Y:S01]  /*e3c0*/  FSEL R189, R189, -INF , P5 ;  /* 0xff800000bdbd7808 */ /* 0x008fe20002800000 */
[-CC-:B------:R-:W-:Y:S01]  /*e3d0*/  FFMA.FTZ R171, R169, R23.reuse, -R224.reuse ;  /* 0x00000017a9ab7223 */ /* 0x180fe200000108e0 */
[----:B----4-:R-:W-:Y:S02]  /*e3e0*/  FSEL R197, R197, -INF , P3 ;  /* 0xff800000c5c57808 */ /* 0x010fe40001800000 */
[----:B-----5:R-:W-:Y:S01]  /*e3f0*/  FSEL R193, R193, -INF , P4 ;  /* 0xff800000c1c17808 */ /* 0x020fe20002000000 */
[-CC-:B------:R-:W-:Y:S01]  /*e400*/  FFMA.FTZ R159, R159, R23.reuse, -R224.reuse ;  /* 0x000000179f9f7223 */ /* 0x180fe200000108e0 */
[C---:B------:R-:W-:Y:S01]  /*e410*/  ISETP.GT.AND P2, PT, R225.reuse, 0x50, PT ;  /* 0x00000050e100780c */ /* 0x040fe20003f44270 */
[-CC-:B------:R-:W-:Y:S01]  /*e420*/  FFMA.FTZ R158, R158, R23.reuse, -R224.reuse ;  /* 0x000000179e9e7223 */ /* 0x180fe200000108e0 */
[C---:B------:R-:W-:Y:S01]  /*e430*/  ISETP.GT.AND P3, PT, R225.reuse, 0x51, PT ;  /* 0x00000051e100780c */ /* 0x040fe20003f64270 */
[-CC-:B------:R-:W-:Y:S01]  /*e440*/  FFMA.FTZ R236, R160, R23.reuse, -R224.reuse ;  /* 0x00000017a0ec7223 */ /* 0x180fe200000108e0 */
[----:B------:R-:W-:Y:S01]  /*e450*/  ISETP.GT.AND P4, PT, R225, 0x58, PT ;  /* 0x00000058e100780c */ /* 0x000fe20003f84270 */
[-CC-:B------:R-:W-:Y:S01]  /*e460*/  FFMA.FTZ R234, R163, R23.reuse, -R224.reuse ;  /* 0x00000017a3ea7223 */ /* 0x180fe200000108e0 */
[----:B------:R-:W-:Y:S01]  /*e470*/  ISETP.GT.AND P5, PT, R225, 0x59, PT ;  /* 0x00000059e100780c */ /* 0x000fe20003fa4270 */
[-CC-:B------:R-:W-:Y:S01]  /*e480*/  FFMA.FTZ R161, R161, R23.reuse, -R224.reuse ;  /* 0x00000017a1a17223 */ /* 0x180fe200000108e0 */
[----:B------:R-:W-:Y:S01]  /*e490*/  ISETP.GT.AND P6, PT, R225, 0x49, PT ;  /* 0x00000049e100780c */ /* 0x000fe20003fc4270 */
        /* <DEDUP_REMOVED lines=11> */
[----:B------:R-:W-:Y:S01]  /*e550*/  IMAD.MOV.U32 R224, RZ, RZ, R157 ;  /* 0x000000ffffe07224 */ /* 0x000fe200078e009d */
[----:B------:R-:W-:Y:S01]  /*e560*/  FMNMX.FTZ R153, R196, R153, !PT ;  /* 0x00000099c4997209 */ /* 0x000fe20007810000 */
[----:B------:R-:W-:Y:S01]  /*e570*/  FMUL.FTZ R157, R194, UR41 ;  /* 0x00000029c29d7c20 */ /* 0x000fe20008410000 */
[----:B------:R-:W0:Y:S01]  /*e580*/  MUFU.TANH R191, R191 ;  /* 0x000000bf00bf7308 */ /* 0x000e220000002400 */
[----:B------:R-:W-:Y:S01]  /*e590*/  FMUL.FTZ R160, R195, UR41 ;  /* 0x00000029c3a07c20 */ /* 0x000fe20008410000 */
[----:B------:R-:W-:Y:S01]  /*e5a0*/  FMNMX.FTZ R153, R188, R153, !PT ;  /* 0x00000099bc997209 */ /* 0x000fe20007810000 */
[----:B------:R-:W-:-:S03]  /*e5b0*/  FMUL.FTZ R162, R198, UR41 ;  /* 0x00000029c6a27c20 */ /* 0x000fc60008410000 */
[----:B------:R-:W-:Y:S02]  /*e5c0*/  FMNMX.FTZ R153, R189, R153, !PT ;  /* 0x00000099bd997209 */ /* 0x000fe40007810000 */
[----:B------:R-:W1:Y:S02]  /*e5d0*/  MUFU.TANH R157, R157 ;  /* 0x0000009d009d7308 */ /* 0x000e640000002400 */
[----:B------:R-:W-:Y:S01]  /*e5e0*/  FMNMX.FTZ R153, R190, R153, !PT ;  /* 0x00000099be997209 */ /* 0x000fe20007810000 */
[----:B------:R-:W-:-:S05]  /*e5f0*/  FMUL.FTZ R199, R199, UR41 ;  /* 0x00000029c7c77c20 */ /* 0x000fca0008410000 */
[----:B------:R-:W3:Y:S01]  /*e600*/  MUFU.TANH R160, R160 ;  /* 0x000000a000a07308 */ /* 0x000ee20000002400 */
[----:B------:R-:W-:Y:S02]  /*e610*/  FMNMX.FTZ R163, R197, R153, !PT ;  /* 0x00000099c5a37209 */ /* 0x000fe40007810000 */
[----:B0-----:R-:W-:-:S05]  /*e620*/  FSEL R191, R191, -INF , P6 ;  /* 0xff800000bfbf7808 */ /* 0x001fca0003000000 */
[----:B------:R-:W0:Y:S01]  /*e630*/  MUFU.TANH R162, R162 ;  /* 0x000000a200a27308 */ /* 0x000e220000002400 */
[----:B------:R-:W-:Y:S02]  /*e640*/  FMNMX.FTZ R163, R193, R163, !PT ;  /* 0x000000a3c1a37209 */ /* 0x000fe40007810000 */
[----:B-1----:R-:W-:-:S05]  /*e650*/  FSEL R157, R157, -INF , P2 ;  /* 0xff8000009d9d7808 */ /* 0x002fca0001000000 */
[----:B------:R-:W1:Y:S01]  /*e660*/  MUFU.TANH R153, R199 ;  /* 0x000000c700997308 */ /* 0x000e620000002400 */
[----:B------:R-:W-:Y:S02]  /*e670*/  FMNMX.FTZ R163, R191, R163, !PT ;  /* 0x000000a3bfa37209 */ /* 0x000fe40007810000 */
[----:B---3--:R-:W-:Y:S02]  /*e680*/  FSEL R160, R160, -INF , P3 ;  /* 0xff800000a0a07808 */ /* 0x008fe40001800000 */
[----:B------:R-:W-:Y:S02]  /*e690*/  FMNMX.FTZ R163, R157, R163, !PT ;  /* 0x000000a39da37209 */ /* 0x000fe40007810000 */
[----:B0-----:R-:W-:Y:S02]  /*e6a0*/  FSEL R162, R162, -INF , P4 ;  /* 0xff800000a2a27808 */ /* 0x001fe40002000000 */
[----:B------:R-:W-:-:S04]  /*e6b0*/  FMNMX.FTZ R163, R160, R163, !PT ;  /* 0x000000a3a0a37209 */ /* 0x000fc80007810000 */
[----:B------:R-:W-:Y:S02]  /*e6c0*/  FMNMX.FTZ R163, R162, R163, !PT ;  /* 0x000000a3a2a37209 */ /* 0x000fe40007810000 */
[----:B-1----:R-:W-:-:S04]  /*e6d0*/  FSEL R153, R153, -INF , P5 ;  /* 0xff80000099997808 */ /* 0x002fc80002800000 */
[----:B------:R-:W-:-:S05]  /*e6e0*/  FMNMX.FTZ R163, R153, R163, !PT ;  /* 0x000000a399a37209 */ /* 0x000fca0007810000 */
[----:B------:R-:W0:Y:S02]  /*e6f0*/  SHFL.BFLY PT, R164, R163, 0x2, 0x1f ;  /* 0x0c401f00a3a47f89 */ /* 0x000e2400000e0000 */
[----:B0-----:R-:W-:-:S05]  /*e700*/  FMNMX.FTZ R164, R163, R164, !PT ;  /* 0x000000a4a3a47209 */ /* 0x001fca0007810000 */
[----:B------:R-:W0:Y:S01]  /*e710*/  SHFL.BFLY PT, R177, R164, 0x1, 0x1f ;  /* 0x0c201f00a4b17f89 */ /* 0x000e2200000e0000 */
[----:B------:R-:W-:Y:S01]  /*e720*/  IMAD.MOV.U32 R223, RZ, RZ, R166 ;  /* 0x000000ffffdf7224 */ /* 0x000fe200078e00a6 */
[----:B0-----:R-:W-:-:S04]  /*e730*/  FMNMX.FTZ R177, R164, R177, !PT ;  /* 0x000000b1a4b17209 */ /* 0x001fc80007810000 */
[C---:B------:R-:W-:Y:S01]  /*e740*/  FSETP.NEU.FTZ.AND P2, PT, R177.reuse, -INF , PT ;  /* 0xff800000b100780b */ /* 0x040fe20003f5d000 */
[----:B------:R-:W-:-:S05]  /*e750*/  FMUL.FTZ R164, R177, R23 ;  /* 0x00000017b1a47220 */ /* 0x000fca0000410000 */
[----:B------:R-:W-:Y:S02]  /*e760*/  FSEL R164, R164, RZ, P2 ;  /* 0x000000ffa4a47208 */ /* 0x000fe40001000000 */
[----:B------:R-:W-:-:S03]  /*e770*/  FSEL R163, R177, RZ, P2 ;  /* 0x000000ffb1a37208 */ /* 0x000fc60001000000 */
        /* <DEDUP_REMOVED lines=24> */
[----:B------:R-:W-:-:S04]  /*e900*/  FADD.FTZ R163, -R163, R220 ;  /* 0x000000dca3a37221 */ /* 0x000fc80000010100 */
[----:B------:R-:W-:Y:S01]  /*e910*/  FMUL.FTZ R163, R163, R23 ;  /* 0x00000017a3a37220 */ /* 0x000fe20000410000 */
[----:B------:R-:W-:Y:S08]  /*e920*/  MUFU.EX2 R153, R167 ;  /* 0x000000a700997308 */ /* 0x000ff00000000800 */
[----:B------:R-:W0:Y:S01]  /*e930*/  MUFU.EX2 R163, R163 ;  /* 0x000000a300a37308 */ /* 0x000e220000000800 */
[----:B--2---:R-:W-:-:S02]  /*e940*/  IMAD R164, R2, 0xc00, R221 ;  /* 0x00000c0002a47824 */ /* 0x004fc400078e02dd */
[----:B------:R-:W1:Y:S01]  /*e950*/  S2R R221, SR_TID.X ;  /* 0x0000000000dd7919 */ /* 0x000e620000002100 */
[----:B0-----:R-:W-:Y:S01]  /*e960*/  FFMA.FTZ R3, R163, R3, R153 ;  /* 0x00000003a3037223 */ /* 0x001fe20000010099 */
        /* <DEDUP_REMOVED lines=64> */
[----:B-1----:R-:W-:Y:S01]  /*ed70*/  SHF.R.U32.HI R167, RZ, 0x7, R221 ;  /* 0x00000007ffa77819 */ /* 0x002fe200000116dd */
[----:B------:R-:W-:-:S02]  /*ed80*/  @!P1 VIADD R163, R211, 0x32440 ;  /* 0x00032440d3a39836 */ /* 0x000fc40000000000 */
        /* <DEDUP_REMOVED lines=63> */
[----:B------:R-:W-:-:S02]  /*f180*/  FMUL.FTZ R149, R149, R155 ;  /* 0x0000009b95957220 */ /* 0x000fc40000410000 */
[----:B------:R0:W-:Y:S01]  /*f190*/  MUFU.EX2 R155, R178 ;  /* 0x000000b2009b7308 */ /* 0x0001e20000000800 */
[----:B------:R-:W-:Y:S02]  /*f1a0*/  @!P1 PRMT R163, RZ, 0x654, R163 ;  /* 0x00000654ffa39816 */ /* 0x000fe400000000a3 */
[----:B0-----:R-:W-:-:S05]  /*f1b0*/  IADD3 R178, -R167, 0xb, RZ ;  /* 0x0000000ba7b27810 */ /* 0x001fca0007ffe1ff */
[----:B------:R1:W-:Y:S06]  /*f1c0*/  BAR.ARV R178, 0x100 ;  /* 0x000400b20000751d */ /* 0x0003ec0000002000 */
[----:B------:R0:W-:Y:S01]  /*f1d0*/  @!P1 SYNCS.ARRIVE.TRANS64.RED.A1T0 RZ, [R163+URZ], RZ ;  /* 0x000000ffa3ff99a7 */ /* 0x0001e2000810043f */
[----:B------:R-:W2:Y:S01]  /*f1e0*/  MUFU.EX2 R168, R168 ;  /* 0x000000a800a87308 */ /* 0x000ea20000000800 */
[----:B0-----:R-:W-:-:S07]  /*f1f0*/  IADD3 R163, R167, 0x8, RZ ;  /* 0x00000008a7a37810 */ /* 0x001fce0007ffe0ff */
[----:B------:R-:W0:Y:S01]  /*f200*/  MUFU.EX2 R172, R172 ;  /* 0x000000ac00ac7308 */ /* 0x000e220000000800 */
[----:B------:R-:W-:Y:S01]  /*f210*/  IMAD.MOV.U32 R165, RZ, RZ, 0x40000040 ;  /* 0x40000040ffa57424 */ /* 0x000fe200078e00ff */
[----:B------:R-:W-:-:S04]  /*f220*/  R2UR UR6, R164 ;  /* 0x00000000a40672ca */ /* 0x000fc800000e0000 */
[----:B------:R-:W-:Y:S01]  /*f230*/  R2UR UR7, R165 ;  /* 0x00000000a50772ca */ /* 0x000fe200000e0000 */
[C---:B--2---:R-:W-:Y:S01]  /*f240*/  FADD.FTZ R3, R168.reuse, R3 ;  /* 0x00000003a8037221 */ /* 0x044fe20000010000 */
[----:B------:R-:W-:-:S03]  /*f250*/  F2FP.BF16.F32.PACK_AB R153, R168, R153 ;  /* 0x00000099a899723e */ /* 0x000fc600000010ff */
[----:B------:R-:W-:Y:S01]  /*f260*/  FADD.FTZ R3, R155, R3 ;  /* 0x000000039b037221 */ /* 0x000fe20000010000 */
[----:B0-----:R-:W-:Y:S01]  /*f270*/  F2FP.BF16.F32.PACK_AB R155, R172, R155 ;  /* 0x0000009bac9b723e */ /* 0x001fe200000010ff */
[----:B------:R1:W-:Y:S06]  /*f280*/  BAR.SYNC.DEFER_BLOCKING R163, 0x100 ;  /* 0x000400a30000751d */ /* 0x0003ec0000010000 */
[----:B------:R-:W-:-:S06]  /*f290*/  WARPGROUP.ARRIVE ;  /* 0x00000000000079c5 */ /* 0x000fcc0000000000 */
[----:B------:R-:W-:Y:S01]  /*f2a0*/  HGMMA.64x256x16.F32.BF16 R24, R152, gdesc[UR4].tnspB, R24, gsb0 ;  /* 0x43e0000498187df0 */ /* 0x000fe20008001818 */
[----:B------:R-:W0:Y:S08]  /*f2b0*/  MUFU.EX2 R233, R233 ;  /* 0x000000e900e97308 */ /* 0x000e300000000800 */
[----:B------:R-:W2:Y:S08]  /*f2c0*/  MUFU.EX2 R156, R156 ;  /* 0x0000009c009c7308 */ /* 0x000eb00000000800 */
[----:B------:R-:W-:Y:S08]  /*f2d0*/  MUFU.EX2 R158, R158 ;  /* 0x0000009e009e7308 */ /* 0x000ff00000000800 */
[----:B------:R-:W-:Y:S08]  /*f2e0*/  MUFU.EX2 R173, R173 ;  /* 0x000000ad00ad7308 */ /* 0x000ff00000000800 */
[----:B------:R-:W3:Y:S08]  /*f2f0*/  MUFU.EX2 R181, R181 ;  /* 0x000000b500b57308 */ /* 0x000ef00000000800 */
[----:B------:R-:W-:Y:S08]  /*f300*/  MUFU.EX2 R179, R179 ;  /* 0x000000b300b37308 */ /* 0x000ff00000000800 */
[----:B------:R-:W4:Y:S01]  /*f310*/  MUFU.EX2 R180, R180 ;  /* 0x000000b400b47308 */ /* 0x000f220000000800 */
[----:B0-----:R-:W-:-:S04]  /*f320*/  FADD.FTZ R0, R233, R0 ;  /* 0x00000000e9007221 */ /* 0x001fc80000010000 */
[----:B--2---:R-:W-:-:S03]  /*f330*/  FADD.FTZ R0, R156, R0 ;  /* 0x000000009c007221 */ /* 0x004fc60000010000 */
[----:B------:R-:W-:Y:S08]  /*f340*/  MUFU.EX2 R236, R236 ;  /* 0x000000ec00ec7308 */ /* 0x000ff00000000800 */
[----:B------:R-:W-:Y:S08]  /*f350*/  MUFU.EX2 R234, R234 ;  /* 0x000000ea00ea7308 */ /* 0x000ff00000000800 */
[----:B------:R-:W-:Y:S01]  /*f360*/  MUFU.EX2 R161, R161 ;  /* 0x000000a100a17308 */ /* 0x000fe20000000800 */
[----:B------:R-:W-:-:S07]  /*f370*/  WARPGROUP.DEPBAR.LE gsb0, 0x0 ;  /* 0x00008000000079c5 */ /* 0x000fce0000010000 */
[----:B------:R-:W0:Y:S01]  /*f380*/  MUFU.EX2 R154, R159 ;  /* 0x0000009f009a7308 */ /* 0x000e220000000800 */
[----:B------:R-:W-:Y:S02]  /*f390*/  VIADD R152, R164, 0x80 ;  /* 0x00000080a4987836 */ /* 0x000fe40000000000 */
[----:B------:R-:W-:-:S03]  /*f3a0*/  IMAD.MOV.U32 R153, RZ, RZ, 0x40000040 ;  /* 0x40000040ff997424 */ /* 0x000fc600078e00ff */
[----:B------:R-:W-:Y:S02]  /*f3b0*/  R2UR UR6, R152 ;  /* 0x00000000980672ca */ /* 0x000fe400000e0000 */
[----:B------:R-:W-:Y:S02]  /*f3c0*/  R2UR UR7, R153 ;  /* 0x00000000990772ca */ /* 0x000fe400000e0000 */
[----:B------:R-:W-:Y:S02]  /*f3d0*/  F2FP.BF16.F32.PACK_AB R152, R156, R233 ;  /* 0x000000e99c98723e */ /* 0x000fe400000010ff */
[----:B---3--:R-:W-:Y:S01]  /*f3e0*/  F2FP.BF16.F32.PACK_AB R153, R181, R173 ;  /* 0x000000adb599723e */ /* 0x008fe200000010ff */
[----:B------:R-:W-:Y:S01]  /*f3f0*/  MUFU.EX2 R183, R183 ;  /* 0x000000b700b77308 */ /* 0x000fe20000000800 */
[----:B----4-:R-:W-:Y:S01]  /*f400*/  F2FP.BF16.F32.PACK_AB R155, R180, R179 ;  /* 0x000000b3b49b723e */ /* 0x010fe200000010ff */
[----:B------:R-:W2:Y:S01]  /*f410*/  LDL R156, [R1+0x38] ;  /* 0x00003800019c7983 */ /* 0x000ea20000100800 */
[----:B0-----:R-:W-:Y:S01]  /*f420*/  FADD.FTZ R0, R154, R0 ;  /* 0x000000009a007221 */ /* 0x001fe20000010000 */
[----:B------:R-:W-:-:S04]  /*f430*/  F2FP.BF16.F32.PACK_AB R154, R158, R154 ;  /* 0x0000009a9e9a723e */ /* 0x000fc800000010ff */
[----:B------:R-:W-:-:S06]  /*f440*/  WARPGROUP.ARRIVE ;  /* 0x00000000000079c5 */ /* 0x000fcc0000000000 */
[----:B------:R-:W-:Y:S01]  /*f450*/  HGMMA.64x256x16.F32.BF16 R24, R152, gdesc[UR4].tnspB, R24, gsb0 ;  /* 0x43e0000498187df0 */ /* 0x000fe20008001818 */
[----:B------:R-:W0:Y:S01]  /*f460*/  MUFU.EX2 R192, R192 ;  /* 0x000000c000c07308 */ /* 0x000e220000000800 */
[----:B------:R-:W-:-:S07]  /*f470*/  FADD.FTZ R0, R158, R0 ;  /* 0x000000009e007221 */ /* 0x000fce0000010000 */
[----:B------:R-:W-:Y:S08]  /*f480*/  MUFU.EX2 R185, R185 ;  /* 0x000000b900b97308 */ /* 0x000ff00000000800 */
[----:B------:R-:W3:Y:S01]  /*f490*/  MUFU.EX2 R186, R186 ;  /* 0x000000ba00ba7308 */ /* 0x000ee20000000800 */
[----:B------:R-:W-:-:S04]  /*f4a0*/  FADD.FTZ R0, R236, R0 ;  /* 0x00000000ec007221 */ /* 0x000fc80000010000 */
[----:B------:R-:W-:-:S03]  /*f4b0*/  FADD.FTZ R0, R234, R0 ;  /* 0x00000000ea007221 */ /* 0x000fc60000010000 */
[----:B------:R-:W-:Y:S08]  /*f4c0*/  MUFU.EX2 R237, R237 ;  /* 0x000000ed00ed7308 */ /* 0x000ff00000000800 */
[----:B------:R-:W-:Y:S08]  /*f4d0*/  MUFU.EX2 R235, R235 ;  /* 0x000000eb00eb7308 */ /* 0x000ff00000000800 */
[----:B------:R-:W-:Y:S08]  /*f4e0*/  MUFU.EX2 R170, R170 ;  /* 0x000000aa00aa7308 */ /* 0x000ff00000000800 */
[----:B------:R-:W-:Y:S08]  /*f4f0*/  MUFU.EX2 R187, R187 ;  /* 0x000000bb00bb7308 */ /* 0x000ff00000000800 */
[----:B------:R-:W-:Y:S08]  /*f500*/  MUFU.EX2 R196, R196 ;  /* 0x000000c400c47308 */ /* 0x000ff00000000800 */
[----:B------:R-:W-:Y:S08]  /*f510*/  MUFU.EX2 R188, R188 ;  /* 0x000000bc00bc7308 */ /* 0x000ff00000000800 */
[----:B------:R-:W-:Y:S01]  /*f520*/  MUFU.EX2 R189, R189 ;  /* 0x000000bd00bd7308 */ /* 0x000fe20000000800 */
[----:B------:R-:W-:-:S07]  /*f530*/  WARPGROUP.DEPBAR.LE gsb0, 0x0 ;  /* 0x00008000000079c5 */ /* 0x000fce0000010000 */
[----:B------:R-:W4:Y:S01]  /*f540*/  MUFU.EX2 R154, R225 ;  /* 0x000000e1009a7308 */ /* 0x000f220000000800 */
[----:B------:R-:W-:Y:S02]  /*f550*/  VIADD R152, R164, 0x100 ;  /* 0x00000100a4987836 */ /* 0x000fe40000000000 */
[----:B------:R-:W-:-:S03]  /*f560*/  IMAD.MOV.U32 R153, RZ, RZ, 0x40000040 ;  /* 0x40000040ff997424 */ /* 0x000fc600078e00ff */
[----:B------:R-:W-:Y:S02]  /*f570*/  R2UR UR6, R152 ;  /* 0x00000000980672ca */ /* 0x000fe400000e0000 */
[----:B------:R-:W-:Y:S02]  /*f580*/  R2UR UR7, R153 ;  /* 0x00000000990772ca */ /* 0x000fe400000e0000 */
[----:B------:R-:W-:Y:S02]  /*f590*/  F2FP.BF16.F32.PACK_AB R152, R234, R236 ;  /* 0x000000ecea98723e */ /* 0x000fe400000010ff */
[----:B0-----:R-:W-:Y:S02]  /*f5a0*/  F2FP.BF16.F32.PACK_AB R153, R192, R183 ;  /* 0x000000b7c099723e */ /* 0x001fe400000010ff */
[----:B---3--:R-:W-:Y:S01]  /*f5b0*/  F2FP.BF16.F32.PACK_AB R155, R186, R185 ;  /* 0x000000b9ba9b723e */ /* 0x008fe200000010ff */
[----:B----4-:R-:W-:Y:S01]  /*f5c0*/  FADD.FTZ R0, R154, R0 ;  /* 0x000000009a007221 */ /* 0x010fe20000010000 */
[----:B------:R-:W-:-:S04]  /*f5d0*/  F2FP.BF16.F32.PACK_AB R154, R161, R154 ;  /* 0x0000009aa19a723e */ /* 0x000fc800000010ff */
[----:B------:R-:W-:-:S06]  /*f5e0*/  WARPGROUP.ARRIVE ;  /* 0x00000000000079c5 */ /* 0x000fcc0000000000 */
[----:B------:R-:W-:Y:S01]  /*f5f0*/  HGMMA.64x256x16.F32.BF16 R24, R152, gdesc[UR4].tnspB, R24, gsb0 ;  /* 0x43e0000498187df0 */ /* 0x000fe20008001818 */
[----:B------:R-:W-:Y:S01]  /*f600*/  FADD.FTZ R0, R161, R0 ;  /* 0x00000000a1007221 */ /* 0x000fe20000010000 */
        /* <DEDUP_REMOVED lines=14> */
[----:B------:R-:W-:Y:S01]  /*f6f0*/  F2FP.BF16.F32.PACK_AB R155, R189, R188 ;  /* 0x000000bcbd9b723e */ /* 0x000fe200000010ff */
[----:B0-----:R-:W-:Y:S01]  /*f700*/  FADD.FTZ R0, R154, R0 ;  /* 0x000000009a007221 */ /* 0x001fe20000010000 */
[----:B------:R-:W-:Y:S02]  /*f710*/  F2FP.BF16.F32.PACK_AB R152, R237, R154 ;  /* 0x0000009aed98723e */ /* 0x000fe400000010ff */
[----:B------:R-:W-:-:S04]  /*f720*/  F2FP.BF16.F32.PACK_AB R154, R170, R235 ;  /* 0x000000ebaa9a723e */ /* 0x000fc800000010ff */
[----:B------:R-:W-:-:S06]  /*f730*/  WARPGROUP.ARRIVE ;  /* 0x00000000000079c5 */ /* 0x000fcc0000000000 */
[----:B------:R-:W-:Y:S01]  /*f740*/  HGMMA.64x256x16.F32.BF16 R24, R152, gdesc[UR4].tnspB, R24, gsb0 ;  /* 0x43e0000498187df0 */ /* 0x000fe20008001818 */
[----:B------:R-:W-:-:S04]  /*f750*/  FADD.FTZ R0, R237, R0 ;  /* 0x00000000ed007221 */ /* 0x000fc80000010000 */
[----:B------:R-:W-:-:S04]  /*f760*/  FADD.FTZ R0, R235, R0 ;  /* 0x00000000eb007221 */ /* 0x000fc80000010000 */
[----:B------:R-:W-:Y:S01]  /*f770*/  FADD.FTZ R0, R170, R0 ;  /* 0x00000000aa007221 */ /* 0x000fe20000010000 */
[----:B------:R-:W-:Y:S08]  /*f780*/  MUFU.EX2 R182, R182 ;  /* 0x000000b600b67308 */ /* 0x000ff00000000800 */
[----:B------:R-:W-:Y:S08]  /*f790*/  MUFU.EX2 R222, R222 ;  /* 0x000000de00de7308 */ /* 0x000ff00000000800 */
[----:B------:R-:W-:Y:S08]  /*f7a0*/  MUFU.EX2 R157, R157 ;  /* 0x0000009d009d7308 */ /* 0x000ff00000000800 */
[----:B------:R-:W-:Y:S08]  /*f7b0*/  MUFU.EX2 R160, R160 ;  /* 0x000000a000a07308 */ /* 0x000ff00000000800 */
[----:B------:R-:W-:Y:S08]  /*f7c0*/  MUFU.EX2 R162, R162 ;  /* 0x000000a200a27308 */ /* 0x000ff00000000800 */
[----:B------:R-:W-:Y:S01]  /*f7d0*/  MUFU.EX2 R166, R166 ;  /* 0x000000a600a67308 */ /* 0x000fe20000000800 */
[----:B------:R-:W-:Y:S01]  /*f7e0*/  IMAD.MOV.U32 R165, RZ, RZ, 0x40000040 ;  /* 0x40000040ffa57424 */ /* 0x000fe200078e00ff */
[----:B------:R-:W-:-:S06]  /*f7f0*/  WARPGROUP.DEPBAR.LE gsb0, 0x0 ;  /* 0x00008000000079c5 */ /* 0x000fcc0000010000 */
        /* <DEDUP_REMOVED lines=15> */
[----:B------:R-:W-:Y:S01]  /*f8f0*/  VIADD R164, R164, 0x280 ;  /* 0x00000280a4a47836 */ /* 0x000fe20000000000 */
[----:B------:R-:W-:-:S04]  /*f900*/  R2UR UR7, R165 ;  /* 0x00000000a50772ca */ /* 0x000fc800000e0000 */
[----:B------:R-:W-:Y:S01]  /*f910*/  R2UR UR6, R164 ;  /* 0x00000000a40672ca */ /* 0x000fe200000e0000 */
[----:B------:R-:W-:Y:S01]  /*f920*/  FADD.FTZ R3, R172, R3 ;  /* 0x00000003ac037221 */ /* 0x000fe20000010000 */
[----:B------:R-:W-:Y:S02]  /*f930*/  WARPGROUP.DEPBAR.LE gsb0, 0x0 ;  /* 0x00008000000079c5 */ /* 0x000fe40000010000 */
[----:B------:R-:W0:Y:S08]  /*f940*/  MUFU.EX2 R152, R184 ;  /* 0x000000b800987308 */ /* 0x000e300000000800 */
[----:B------:R-:W3:Y:S01]  /*f950*/  MUFU.EX2 R154, R169 ;  /* 0x000000a9009a7308 */ /* 0x000ee20000000800 */
[----:B0-----:R-:W-:-:S04]  /*f960*/  FADD.FTZ R0, R152, R0 ;  /* 0x0000000098007221 */ /* 0x001fc80000010000 */
[C---:B------:R-:W-:Y:S01]  /*f970*/  FADD.FTZ R0, R182.reuse, R0 ;  /* 0x00000000b6007221 */ /* 0x040fe20000010000 */
[----:B------:R-:W-:Y:S02]  /*f980*/  F2FP.BF16.F32.PACK_AB R152, R182, R152 ;  /* 0x00000098b698723e */ /* 0x000fe400000010ff */
[----:B------:R-:W-:Y:S01]  /*f990*/  F2FP.BF16.F32.PACK_AB R153, R160, R157 ;  /* 0x0000009da099723e */ /* 0x000fe200000010ff */
[----:B---3--:R-:W-:Y:S01]  /*f9a0*/  FADD.FTZ R0, R154, R0 ;  /* 0x000000009a007221 */ /* 0x008fe20000010000 */
[----:B------:R-:W-:Y:S02]  /*f9b0*/  F2FP.BF16.F32.PACK_AB R154, R222, R154 ;  /* 0x0000009ade9a723e */ /* 0x000fe400000010ff */
[----:B------:R-:W-:-:S04]  /*f9c0*/  F2FP.BF16.F32.PACK_AB R155, R166, R162 ;  /* 0x000000a2a69b723e */ /* 0x000fc800000010ff */
[----:B------:R-:W-:-:S06]  /*f9d0*/  WARPGROUP.ARRIVE ;  /* 0x00000000000079c5 */ /* 0x000fcc0000000000 */
[----:B------:R-:W-:Y:S01]  /*f9e0*/  HGMMA.64x256x16.F32.BF16 R24, R152, gdesc[UR4].tnspB, R24, gsb0 ;  /* 0x43e0000498187df0 */ /* 0x000fe20008001818 */
[----:B--2---:R-:W-:Y:S01]  /*f9f0*/  ISETP.GT.AND P2, PT, R210, R156, PT ;  /* 0x0000009cd200720c */ /* 0x004fe20003f44270 */
[----:B------:R-:W-:-:S05]  /*fa00*/  @!P1 VIADD R211, R211, 0x32460 ;  /* 0x00032460d3d39836 */ /* 0x000fca0000000000 */
[----:B------:R-:W-:Y:S01]  /*fa10*/  @!P1 PRMT R211, RZ, 0x654, R211 ;  /* 0x00000654ffd39816 */ /* 0x000fe200000000d3 */
[----:B------:R-:W-:Y:S01]  /*fa20*/  FADD.FTZ R0, R222, R0 ;  /* 0x00000000de007221 */ /* 0x000fe20000010000 */
[----:B------:R-:W-:Y:S02]  /*fa30*/  VIADD R210, R210, 0xffffffff ;  /* 0xffffffffd2d27836 */ /* 0x000fe40000000000 */
[----:B------:R-:W-:Y:S02]  /*fa40*/  IMAD.MOV.U32 R220, RZ, RZ, R177 ;  /* 0x000000ffffdc7224 */ /* 0x000fe400078e00b1 */
[----:B------:R-:W-:Y:S01]  /*fa50*/  IMAD.MOV.U32 R221, RZ, RZ, R176 ;  /* 0x000000ffffdd7224 */ /* 0x000fe200078e00b0 */
[----:B------:R-:W-:Y:S02]  /*fa60*/  WARPGROUP.DEPBAR.LE gsb0, 0x0 ;  /* 0x00008000000079c5 */ /* 0x000fe40000010000 */
[----:B------:R-:W-:Y:S01]  /*fa70*/  FADD.FTZ R152, R173, R3 ;  /* 0x00000003ad987221 */ /* 0x000fe20000010000 */
[----:B------:R1:W-:Y:S03]  /*fa80*/  @!P1 SYNCS.ARRIVE.TRANS64.RED.A1T0 RZ, [R211+URZ], RZ ;  /* 0x000000ffd3ff99a7 */ /* 0x0003e6000810043f */
        /* <DEDUP_REMOVED lines=19> */
[----:B-1----:R-:W-:Y:S06]  /*fbc0*/  @P2 BRA `(.L_x_4460) ;  /* 0xffffffc800b42947 */ /* 0x002fec000383ffff */
.L_x_4450:
[----:B------:R-:W-:-:S13]  /*fbd0*/  ISETP.GE.AND P2, PT, R210, RZ, PT ;  /* 0x000000ffd200720c */ /* 0x000fda0003f46270 */
[----:B------:R-:W-:Y:S05]  /*fbe0*/  @!P2 BRA `(.L_x_4461) ;  /* 0x0000002c008ca947 */ /* 0x000fea0003800000 */
[----:B------:R-:W-:Y:S02]  /*fbf0*/  IMAD.MOV.U32 R220, RZ, RZ, R177 ;  /* 0x000000ffffdc7224 */ /* 0x000fe400078e00b1 */
[----:B------:R-:W-:-:S07]  /*fc00*/  IMAD.MOV.U32 R221, RZ, RZ, R176 ;  /* 0x000000ffffdd7224 */ /* 0x000fce00078e00b0 */
.L_x_4471:
[----:B------:R-:W-:Y:S01]  /*fc10*/  VIADD R2, R2, 0x1 ;  /* 0x0000000102027836 */ /* 0x000fe20000000000 */
[----:B------:R-:W-:Y:S05]  /*fc20*/  YIELD ;  /* 0x0000000000007946 */ /* 0x000fea0003800000 */
[----:B------:R-:W-:-:S04]  /*fc30*/  ISETP.NE.AND P2, PT, R2, 0x2, PT ;  /* 0x000000020200780c */ /* 0x000fc80003f45270 */
[----:B------:R-:W-:Y:S02]  /*fc40*/  SEL R152, RZ, 0x1, P2 ;  /* 0x00000001ff987807 */ /* 0x000fe40001000000 */
[----:B------:R-:W-:Y:S02]  /*fc50*/  SEL R2, R2, RZ, P2 ;  /* 0x000000ff02027207 */ /* 0x000fe40001000000 */
[----:B------:R-:W-:Y:S01]  /*fc60*/  LOP3.LUT R19, R19, R152, RZ, 0x3c, !PT ;  /* 0x0000009813137212 */ /* 0x000fe200078e3cff */
[----:B--2---:R-:W-:Y:S06]  /*fc70*/  @!P0 BRA `(.L_x_4462) ;  /* 0x0000000000048947 */ /* 0x004fec0003800000 */
[----:B------:R-:W-:Y:S01]  /*fc80*/  BPT.TRAP 0x1 ;  /* 0x000000040000795c */ /* 0x000fe20000300000 */
.L_x_4462:
[----:B------:R-:W-:Y:S01]  /*fc90*/  IMAD R211, R2, 0x8, R17 ;  /* 0x0000000802d37824 */ /* 0x000fe200078e0211 */
[----:B------:R-:W-:-:S04]  /*fca0*/  SHF.L.U32 R23, R19, 0x1f, RZ ;  /* 0x0000001f13177819 */ /* 0x000fc800000006ff */
[----:B------:R1:W2:Y:S01]  /*fcb0*/  SYNCS.PHASECHK.TRANS64.TRYWAIT P2, [R211+URZ+0x32430], R23 ;  /* 0x03243017d30075a7 */ /* 0x0002a2000804017f */
[----:B------:R-:W-:Y:S05]  /*fcc0*/  @!P0 BRA `(.L_x_4463) ;  /* 0x0000000000048947 */ /* 0x000fea0003800000 */
[----:B------:R-:W-:Y:S01]  /*fcd0*/  BPT.TRAP 0x1 ;  /* 0x000000040000795c */ /* 0x000fe20000300000 */
.L_x_4463:
[----:B------:R-:W3:Y:S01]  /*fce0*/  LDL R152, [R1+0x2c] ;  /* 0x00002c0001987983 */ /* 0x000ee20000100800 */
[----:B------:R-:W-:Y:S02]  /*fcf0*/  IMAD.MOV.U32 R157, RZ, RZ, 0x40000040 ;  /* 0x40000040ff9d7424 */ /* 0x000fe400078e00ff */
[----:B---3--:R-:W-:Y:S01]  /*fd00*/  IMAD R156, R2, 0x300, R152 ;  /* 0x00000300029c7824 */ /* 0x008fe200078e0298 */
[----:B--2---:R-:W-:Y:S06]  /*fd10*/  @P2 BRA `(.L_x_4464) ;  /* 0x0000000000082947 */ /* 0x004fec0003800000 */
[----:B------:R-:W2:Y:S02]  /*fd20*/  SYNCS.PHASECHK.TRANS64.TRYWAIT P2, [R211+URZ+0x32430], R23 ;  /* 0x03243017d30075a7 */ /* 0x000ea4000804017f */
[----:B--2---:R-:W-:Y:S05]  /*fd30*/  @!P2 BRA `(.L_x_4465) ;  /* 0x000000cc0070a947 */ /* 0x004fea0003800000 */
.L_x_4464:
        /* <DEDUP_REMOVED lines=38> */
.L_x_4466:
[----:B------:R0:W3:Y:S01]  /*ffa0*/  SYNCS.PHASECHK.TRANS64.TRYWAIT P2, [R211+URZ+0x32450], R23 ;  /* 0x03245017d30075a7 */ /* 0x0000e2000804017f */
[----:B------:R-:W-:Y:S05]  /*ffb0*/  @!P0 BRA `(.L_x_4467) ;  /* 0x0000000000048947 */ /* 0x000fea0003800000 */
[----:B------:R-:W-:Y:S01]  /*ffc0*/  BPT.TRAP 0x1 ;  /* 0x000000040000795c */ /* 0x000fe20000300000 */
.L_x_4467:
[----:B------:R-:W-:Y:S04]  /*ffd0*/  BSSY B0, `(.L_x_4468) ;  /* 0x0000004000007945 */ /* 0x000fe80003800000 */
[----:B---3--:R-:W-:Y:S05]  /*ffe0*/  @P2 BRA `(.L_x_4469) ;  /* 0x0000000000082947 */ /* 0x008fea0003800000 */
[----:B------:R-:W3:Y:S02]  /*fff0*/  SYNCS.PHASECHK.TRANS64.TRYWAIT P2, [R211+URZ+0x32450], R23 ;  /* 0x03245017d30075a7 */ /* 0x000ee4000804017f */
[----:B---3--:R-:W-:Y:S05]  /*10000*/  @!P2 BRA `(.L_x_4470) ;  /* 0x000000c800d0a947 */ /* 0x008fea0003800000 */
.L_x_4469:
[----:B------:R-:W-:Y:S05]  /*10010*/  BSYNC B0 ;  /* 0x0000000000007941 */ /* 0x000fea0003800000 */
.L_x_4468:
        /* <DEDUP_REMOVED lines=33> */
[----:B------:R-:W-:Y:S02]  /*10230*/  R2UR UR7, R225 ;  /* 0x00000000e10772ca */ /* 0x000fe400000e0000 */
[----:B------:R-:W-:Y:S02]  /*10240*/  R2UR UR4, R214 ;  /* 0x00000000d60472ca */ /* 0x000fe400000e0000 */
[----:B------:R-:W-:Y:S02]  /*10250*/  R2UR UR5, R215 ;  /* 0x00000000d70572ca */ /* 0x000fe400000e0000 */
[----:B------:R-:W-:Y:S01]  /*10260*/  MOV R225, 0x40000040 ;  /* 0x4000004000e17802 */ /* 0x000fe20000000f00 */
        /* <DEDUP_REMOVED lines=132> */
[----:B0123--:R-:W-:Y:S01]  /*10ab0*/  FMNMX.FTZ R23, R234, R221, !PT ;  /* 0x000000ddea177209 */ /* 0x00ffe20007810000 */
[----:B------:R-:W-:Y:S01]  /*10ac0*/  FMUL.FTZ R181, R192, UR40 ;  /* 0x00000028c0b57c20 */ /* 0x000fe20008410000 */
[----:B------:R-:W-:Y:S01]  /*10ad0*/  FMUL.FTZ R173, R193, UR40 ;  /* 0x00000028c1ad7c20 */ /* 0x000fe20008410000 */
[----:B------:R-:W-:Y:S01]  /*10ae0*/  FMUL.FTZ R172, R196, UR40 ;  /* 0x00000028c4ac7c20 */ /* 0x000fe20008410000 */
[----:B------:R-:W-:Y:S01]  /*10af0*/  FMUL.FTZ R177, R197, UR40 ;  /* 0x00000028c5b17c20 */ /* 0x000fe20008410000 */
[----:B------:R-:W-:Y:S01]  /*10b00*/  FMUL.FTZ R163, R163, UR40 ;  /* 0x00000028a3a37c20 */ /* 0x000fe20008410000 */
[----:B------:R-:W-:Y:S01]  /*10b10*/  FMUL.FTZ R154, R154, UR40 ;  /* 0x000000289a9a7c20 */ /* 0x000fe20008410000 */
[----:B------:R-:W0:Y:S01]  /*10b20*/  MUFU.TANH R224, R224 ;  /* 0x000000e000e07308 */ /* 0x000e220000002400 */
[----:B----4-:R-:W-:Y:S01]  /*10b30*/  FMNMX.FTZ R23, R233, R23, !PT ;  /* 0x00000017e9177209 */ /* 0x010fe20007810000 */
        /* <DEDUP_REMOVED lines=11> */
[----:B------:R-:W-:-:S03]  /*10bf0*/  FMUL.FTZ R187, R187, UR40 ;  /* 0x00000028bbbb7c20 */ /* 0x000fc60008410000 */
        /* <DEDUP_REMOVED lines=38> */
[----:B------:R-:W-:Y:S01]  /*10e60*/  MUFU.TANH R180, R163 ;  /* 0x000000a300b47308 */ /* 0x000fe20000002400 */
[----:B-1----:R-:W-:-:S07]  /*10e70*/  FMNMX.FTZ R23, R172, R23, !PT ;  /* 0x00000017ac177209 */ /* 0x002fce0007810000 */
[----:B------:R-:W-:Y:S01]  /*10e80*/  MUFU.TANH R189, R154 ;  /* 0x0000009a00bd7308 */ /* 0x000fe20000002400 */
[----:B--2---:R-:W-:-:S05]  /*10e90*/  FMNMX.FTZ R176, R177, R23, !PT ;  /* 0x00000017b1b07209 */ /* 0x004fca0007810000 */
[----:B------:R-:W0:Y:S02]  /*10ea0*/  SHFL.BFLY PT, R23, R176, 0x2, 0x1f ;  /* 0x0c401f00b0177f89 */ /* 0x000e2400000e0000 */
[----:B------:R-:W1:Y:S08]  /*10eb0*/  MUFU.TANH R154, R162 ;  /* 0x000000a2009a7308 */ /* 0x000e700000002400 */
[----:B------:R2:W3:Y:S08]  /*10ec0*/  MUFU.TANH R197, R155 ;  /* 0x0000009b00c57308 */ /* 0x0004f00000002400 */
[----:B------:R4:W5:Y:S01]  /*10ed0*/  MUFU.TANH R196, R159 ;  /* 0x0000009f00c47308 */ /* 0x0009620000002400 */
[----:B-1----:R-:W-:Y:S01]  /*10ee0*/  IMAD.MOV.U32 R170, RZ, RZ, R154 ;  /* 0x000000ffffaa7224 */ /* 0x002fe200078e009a */
[----:B0-----:R-:W-:-:S06]  /*10ef0*/  FMNMX.FTZ R176, R176, R23, !PT ;  /* 0x00000017b0b07209 */ /* 0x001fcc0007810000 */
[----:B------:R0:W-:Y:S01]  /*10f00*/  MUFU.TANH R193, R158 ;  /* 0x0000009e00c17308 */ /* 0x0001e20000002400 */
[----:B------:R-:W1:Y:S07]  /*10f10*/  SHFL.BFLY PT, R23, R176, 0x1, 0x1f ;  /* 0x0c201f00b0177f89 */ /* 0x000e6e00000e0000 */
[----:B------:R5:W5:Y:S08]  /*10f20*/  MUFU.TANH R192, R166 ;  /* 0x000000a600c07308 */ /* 0x000b700000002400 */
[----:B------:R-:W-:Y:S08]  /*10f30*/  MUFU.TANH R237, R237 ;  /* 0x000000ed00ed7308 */ /* 0x000ff00000002400 */
[----:B------:R-:W-:Y:S01]  /*10f40*/  MUFU.TANH R236, R236 ;  /* 0x000000ec00ec7308 */ /* 0x000fe20000002400 */
[----:B-1----:R-:W-:-:S02]  /*10f50*/  FMNMX.FTZ R176, R176, R23, !PT ;  /* 0x00000017b0b07209 */ /* 0x002fc40007810000 */
[----:B------:R-:W1:Y:S03]  /*10f60*/  LDC R23, c[0x0][0xa80] ;  /* 0x0002a000ff177b82 */ /* 0x000e660000000800 */
[C---:B--2---:R-:W-:Y:S01]  /*10f70*/  FADD.FTZ R155, -R176.reuse, R221 ;  /* 0x000000ddb09b7221 */ /* 0x044fe20000010100 */
[----:B------:R-:W-:Y:S01]  /*10f80*/  IMAD.MOV.U32 R221, RZ, RZ, R180 ;  /* 0x000000ffffdd7224 */ /* 0x000fe200078e00b4 */
[----:B------:R-:W-:Y:S01]  /*10f90*/  MUFU.TANH R187, R187 ;  /* 0x000000bb00bb7308 */ /* 0x000fe20000002400 */
[-C--:B-1----:R-:W-:Y:S01]  /*10fa0*/  FMUL.FTZ R180, R176, R23.reuse ;  /* 0x00000017b0b47220 */ /* 0x082fe20000410000 */
[----:B------:R-:W-:-:S03]  /*10fb0*/  FMUL.FTZ R155, R155, R23 ;  /* 0x000000179b9b7220 */ /* 0x000fc60000410000 */
[-CC-:B------:R-:W-:Y:S01]  /*10fc0*/  FFMA.FTZ R154, R234, R23.reuse, -R180.reuse ;  /* 0x00000017ea9a7223 */ /* 0x180fe200000108b4 */
[-CC-:B----4-:R-:W-:Y:S01]  /*10fd0*/  FFMA.FTZ R159, R152, R23.reuse, -R180.reuse ;  /* 0x00000017989f7223 */ /* 0x190fe200000108b4 */
[-CC-:B0-----:R-:W-:Y:S01]  /*10fe0*/  FFMA.FTZ R158, R222, R23.reuse, -R180.reuse ;  /* 0x00000017de9e7223 */ /* 0x181fe200000108b4 */
[----:B------:R-:W-:Y:S01]  /*10ff0*/  MUFU.EX2 R155, R155 ;  /* 0x0000009b009b7308 */ /* 0x000fe20000000800 */
[----:B---3--:R-:W-:Y:S02]  /*11000*/  IMAD.MOV.U32 R222, RZ, RZ, R197 ;  /* 0x000000ffffde7224 */ /* 0x008fe400078e00c5 */
[----:B------:R-:W-:Y:S01]  /*11010*/  FMUL.FTZ R197, R171, UR40 ;  /* 0x00000028abc57c20 */ /* 0x000fe20008410000 */
[-CC-:B------:R-:W-:Y:S01]  /*11020*/  FFMA.FTZ R163, R153, R23.reuse, -R180.reuse ;  /* 0x0000001799a37223 */ /* 0x180fe200000108b4 */
[----:B------:R-:W-:Y:S01]  /*11030*/  FMNMX.FTZ R171, R189, R220, !PT ;  /* 0x000000dcbdab7209 */ /* 0x000fe20007810000 */
[-CC-:B------:R-:W-:Y:S01]  /*11040*/  FFMA.FTZ R233, R233, R23.reuse, -R180.reuse ;  /* 0x00000017e9e97223 */ /* 0x180fe200000108b4 */
[-CC-:B-----5:R-:W-:Y:S01]  /*11050*/  FFMA.FTZ R166, R169, R23.reuse, -R180.reuse ;  /* 0x00000017a9a67223 */ /* 0x1a0fe200000108b4 */
[----:B------:R-:W-:Y:S01]  /*11060*/  FFMA.FTZ R169, R235, R23, -R180 ;  /* 0x00000017eba97223 */ /* 0x000fe200000108b4 */
[----:B------:R-:W0:Y:S01]  /*11070*/  MUFU.EX2 R152, R154 ;  /* 0x0000009a00987308 */ /* 0x000e220000000800 */
[----:B------:R-:W-:Y:S01]  /*11080*/  IMAD.MOV.U32 R235, RZ, RZ, R221 ;  /* 0x000000ffffeb7224 */ /* 0x000fe200078e00dd */
[----:B------:R-:W-:Y:S01]  /*11090*/  FMNMX.FTZ R171, R222, R171, !PT ;  /* 0x000000abdeab7209 */ /* 0x000fe20007810000 */
[----:B------:R-:W-:-:S02]  /*110a0*/  IMAD.MOV.U32 R221, RZ, RZ, R170 ;  /* 0x000000ffffdd7224 */ /* 0x000fc400078e00aa */
[-C--:B------:R-:W-:Y:S01]  /*110b0*/  FFMA.FTZ R170, R185, R23.reuse, -R180 ;  /* 0x00000017b9aa7223 */ /* 0x080fe200000108b4 */
[----:B------:R-:W-:Y:S02]  /*110c0*/  IMAD.MOV.U32 R185, RZ, RZ, R196 ;  /* 0x000000ffffb97224 */ /* 0x000fe400078e00c4 */
[-CC-:B------:R-:W-:Y:S01]  /*110d0*/  FFMA.FTZ R225, R225, R23.reuse, -R180.reuse ;  /* 0x00000017e1e17223 */ /* 0x180fe200000108b4 */
[----:B------:R-:W-:Y:S01]  /*110e0*/  FMUL.FTZ R196, R174, UR40 ;  /* 0x00000028aec47c20 */ /* 0x000fe20008410000 */
[----:B------:R-:W1:Y:S01]  /*110f0*/  MUFU.EX2 R233, R233 ;  /* 0x000000e900e97308 */ /* 0x000e620000000800 */
[-CC-:B------:R-:W-:Y:S01]  /*11100*/  FFMA.FTZ R224, R224, R23.reuse, -R180.reuse ;  /* 0x00000017e0e07223 */ /* 0x180fe200000108b4 */
[-CC-:B------:R-:W-:Y:S01]  /*11110*/  FFMA.FTZ R167, R164, R23.reuse, -R180.reuse ;  /* 0x00000017a4a77223 */ /* 0x180fe200000108b4 */
[-CC-:B------:R-:W-:Y:S01]  /*11120*/  FFMA.FTZ R164, R168, R23.reuse, -R180.reuse ;  /* 0x00000017a8a47223 */ /* 0x180fe200000108b4 */
[----:B------:R-:W-:Y:S01]  /*11130*/  FFMA.FTZ R168, R188, R23, -R180 ;  /* 0x00000017bca87223 */ /* 0x000fe200000108b4 */
[----:B------:R-:W-:Y:S01]  /*11140*/  FMUL.FTZ R188, R175, UR40 ;  /* 0x00000028afbc7c20 */ /* 0x000fe20008410000 */
[----:B------:R-:W-:-:S02]  /*11150*/  IMAD.MOV.U32 R234, RZ, RZ, R192 ;  /* 0x000000ffffea7224 */ /* 0x000fc400078e00c0 */
[-C--:B------:R-:W-:Y:S01]  /*11160*/  FFMA.FTZ R162, R156, R23.reuse, -R180 ;  /* 0x000000179ca27223 */ /* 0x080fe200000108b4 */
[----:B------:R2:W3:Y:S01]  /*11170*/  MUFU.EX2 R154, R225 ;  /* 0x000000e1009a7308 */ /* 0x0004e20000000800 */
[----:B0-----:R-:W-:Y:S01]  /*11180*/  FFMA.FTZ R153, R155, R0, R152 ;  /* 0x000000009b997223 */ /* 0x001fe20000010098 */
[----:B------:R-:W-:Y:S01]  /*11190*/  FMUL.FTZ R0, R178, UR40 ;  /* 0x00000028b2007c20 */ /* 0x000fe20008410000 */
[----:B------:R-:W-:Y:S02]  /*111a0*/  IMAD.MOV.U32 R178, RZ, RZ, R193 ;  /* 0x000000ffffb27224 */ /* 0x000fe400078e00c1 */
[----:B------:R-:W-:Y:S01]  /*111b0*/  FMUL.FTZ R193, R179, UR40 ;  /* 0x00000028b3c17c20 */ /* 0x000fe20008410000 */
[----:B------:R-:W-:Y:S01]  /*111c0*/  FMUL.FTZ R179, R195, UR40 ;  /* 0x00000028c3b37c20 */ /* 0x000fe20008410000 */
[-CC-:B------:R-:W-:Y:S01]  /*111d0*/  FFMA.FTZ R192, R223, R23.reuse, -R180.reuse ;  /* 0x00000017dfc07223 */ /* 0x180fe200000108b4 */
[--C-:B------:R-:W-:Y:S01]  /*111e0*/  FFMA.FTZ R157, R157, R23, -R180.reuse ;  /* 0x000000179d9d7223 */ /* 0x100fe200000108b4 */
[----:B------:R-:W-:Y:S01]  /*111f0*/  FMNMX.FTZ R174, R178, R171, !PT ;  /* 0x000000abb2ae7209 */ /* 0x000fe20007810000 */
[----:B------:R-:W0:Y:S01]  /*11200*/  MUFU.EX2 R224, R224 ;  /* 0x000000e000e07308 */ /* 0x000e220000000800 */
[C---:B-1----:R-:W-:Y:S01]  /*11210*/  FADD.FTZ R153, R233.reuse, R153 ;  /* 0x00000099e9997221 */ /* 0x042fe20000010000 */
[----:B------:R-:W-:Y:S01]  /*11220*/  F2FP.BF16.F32.PACK_AB R152, R233, R152 ;  /* 0x00000098e998723e */ /* 0x000fe200000010ff */
[----:B------:R-:W-:Y:S01]  /*11230*/  FMUL.FTZ R233, R190, UR40 ;  /* 0x00000028bee97c20 */ /* 0x000fe20008410000 */
[----:B------:R-:W-:Y:S01]  /*11240*/  FMNMX.FTZ R174, R185, R174, !PT ;  /* 0x000000aeb9ae7209 */ /* 0x000fe20007810000 */
[----:B--2---:R-:W-:Y:S01]  /*11250*/  FMUL.FTZ R225, R194, UR40 ;  /* 0x00000028c2e17c20 */ /* 0x004fe20008410000 */
[-CC-:B------:R-:W-:Y:S01]  /*11260*/  FFMA.FTZ R161, R161, R23.reuse, -R180.reuse ;  /* 0x00000017a1a17223 */ /* 0x180fe200000108b4 */
[-CC-:B------:R-:W-:Y:S01]  /*11270*/  FFMA.FTZ R160, R160, R23.reuse, -R180.reuse ;  /* 0x00000017a0a07223 */ /* 0x180fe200000108b4 */
[----:B------:R-:W-:Y:S01]  /*11280*/  FMNMX.FTZ R175, R221, R174, !PT ;  /* 0x000000aeddaf7209 */ /* 0x000fe20007810000 */
[----:B------:R-:W1:Y:S01]  /*11290*/  MUFU.TANH R197, R197 ;  /* 0x000000c500c57308 */ /* 0x000e620000002400 */
[----:B---3--:R-:W-:Y:S01]  /*112a0*/  FADD.FTZ R153, R154, R153 ;  /* 0x000000999a997221 */ /* 0x008fe20000010000 */
[--C-:B------:R-:W-:Y:S01]  /*112b0*/  FFMA.FTZ R165, R165, R23, -R180.reuse ;  /* 0x00000017a5a57223 */ /* 0x100fe200000108b4 */
[----:B------:R-:W-:Y:S01]  /*112c0*/  FMNMX.FTZ R175, R235, R175, !PT ;  /* 0x000000afebaf7209 */ /* 0x000fe20007810000 */
[-CC-:B------:R-:W-:Y:S01]  /*112d0*/  FFMA.FTZ R184, R184, R23.reuse, -R180.reuse ;  /* 0x00000017b8b87223 */ /* 0x180fe200000108b4 */
[-CC-:B------:R-:W-:Y:S01]  /*112e0*/  FFMA.FTZ R181, R181, R23.reuse, -R180.reuse ;  /* 0x00000017b5b57223 */ /* 0x180fe200000108b4 */
[--C-:B------:R-:W-:Y:S01]  /*112f0*/  FFMA.FTZ R173, R173, R23, -R180.reuse ;  /* 0x00000017adad7223 */ /* 0x100fe200000108b4 */
[----:B------:R-:W-:Y:S01]  /*11300*/  FMNMX.FTZ R175, R234, R175, !PT ;  /* 0x000000afeaaf7209 */ /* 0x000fe20007810000 */
[----:B------:R-:W2:Y:S01]  /*11310*/  MUFU.TANH R196, R196 ;  /* 0x000000c400c47308 */ /* 0x000ea20000002400 */
[----:B0-----:R-:W-:Y:S01]  /*11320*/  FADD.FTZ R156, R224, R153 ;  /* 0x00000099e09c7221 */ /* 0x001fe20000010000 */
[----:B------:R-:W-:Y:S01]  /*11330*/  FMUL.FTZ R153, R182, UR40 ;  /* 0x00000028b6997c20 */ /* 0x000fe20008410000 */
[----:B------:R-:W-:Y:S01]  /*11340*/  FMNMX.FTZ R175, R237, R175, !PT ;  /* 0x000000afedaf7209 */ /* 0x000fe20007810000 */
[----:B------:R-:W-:Y:S01]  /*11350*/  FMUL.FTZ R182, R198, UR40 ;  /* 0x00000028c6b67c20 */ /* 0x000fe20008410000 */
[-CC-:B------:R-:W-:Y:S01]  /*11360*/  FFMA.FTZ R172, R172, R23.reuse, -R180.reuse ;  /* 0x00000017acac7223 */ /* 0x180fe200000108b4 */
[----:B------:R-:W-:Y:S01]  /*11370*/  FFMA.FTZ R180, R177, R23, -R180 ;  /* 0x00000017b1b47223 */ /* 0x000fe200000108b4 */
[----:B------:R-:W-:Y:S01]  /*11380*/  FMNMX.FTZ R175, R236, R175, !PT ;  /* 0x000000afecaf7209 */ /* 0x000fe20007810000 */
[----:B------:R-:W0:Y:S01]  /*11390*/  MUFU.TANH R188, R188 ;  /* 0x000000bc00bc7308 */ /* 0x000e220000002400 */
[----:B------:R-:W-:-:S02]  /*113a0*/  F2FP.BF16.F32.PACK_AB R154, R224, R154 ;  /* 0x0000009ae09a723e */ /* 0x000fc400000010ff */
[----:B-1----:R-:W-:-:S05]  /*113b0*/  FMNMX.FTZ R175, R197, R175, !PT ;  /* 0x000000afc5af7209 */ /* 0x002fca0007810000 */
[----:B------:R-:W1:Y:S01]  /*113c0*/  MUFU.TANH R0, R0 ;  /* 0x0000000000007308 */ /* 0x000e620000002400 */
[----:B--2---:R-:W-:-:S07]  /*113d0*/  FMNMX.FTZ R175, R196, R175, !PT ;  /* 0x000000afc4af7209 */ /* 0x004fce0007810000 */
[----:B------:R-:W2:Y:S01]  /*113e0*/  MUFU.TANH R193, R193 ;  /* 0x000000c100c17308 */ /* 0x000ea20000002400 */
[----:B0-----:R-:W-:-:S07]  /*113f0*/  FMNMX.FTZ R175, R188, R175, !PT ;  /* 0x000000afbcaf7209 */ /* 0x001fce0007810000 */
[----:B------:R-:W0:Y:S01]  /*11400*/  MUFU.TANH R153, R153 ;  /* 0x0000009900997308 */ /* 0x000e220000002400 */
[----:B-1----:R-:W-:-:S07]  /*11410*/  FMNMX.FTZ R175, R0, R175, !PT ;  /* 0x000000af00af7209 */ /* 0x002fce0007810000 */
[----:B------:R1:W3:Y:S01]  /*11420*/  MUFU.TANH R171, R183 ;  /* 0x000000b700ab7308 */ /* 0x0002e20000002400 */
[----:B--2---:R-:W-:-:S07]  /*11430*/  FMNMX.FTZ R175, R193, R175, !PT ;  /* 0x000000afc1af7209 */ /* 0x004fce0007810000 */
[----:B------:R2:W4:Y:S01]  /*11440*/  MUFU.TANH R174, R186 ;  /* 0x000000ba00ae7308 */ /* 0x0005220000002400 */
[----:B0-----:R-:W-:Y:S01]  /*11450*/  FMNMX.FTZ R175, R153, R175, !PT ;  /* 0x000000af99af7209 */ /* 0x001fe20007810000 */
[----:B-1----:R-:W-:-:S06]  /*11460*/  FMUL.FTZ R183, R199, UR40 ;  /* 0x00000028c7b77c20 */ /* 0x002fcc0008410000 */
[----:B------:R-:W0:Y:S01]  /*11470*/  MUFU.TANH R233, R233 ;  /* 0x000000e900e97308 */ /* 0x000e220000002400 */
[----:B--2---:R-:W-:Y:S02]  /*11480*/  IMAD.MOV.U32 R186, RZ, RZ, R189 ;  /* 0x000000ffffba7224 */ /* 0x004fe400078e00bd */
[----:B------:R-:W-:Y:S01]  /*11490*/  FMUL.FTZ R189, R191, UR40 ;  /* 0x00000028bfbd7c20 */ /* 0x000fe20008410000 */
[----:B---3--:R-:W-:-:S05]  /*114a0*/  FMNMX.FTZ R175, R171, R175, !PT ;  /* 0x000000afabaf7209 */ /* 0x008fca0007810000 */
[----:B------:R-:W1:Y:S01]  /*114b0*/  MUFU.TANH R189, R189 ;  /* 0x000000bd00bd7308 */ /* 0x000e620000002400 */
[----:B----4-:R-:W-:-:S04]  /*114c0*/  FMNMX.FTZ R175, R174, R175, !PT ;  /* 0x000000afaeaf7209 */ /* 0x010fc80007810000 */
[----:B------:R-:W-:-:S03]  /*114d0*/  FMNMX.FTZ R175, R187, R175, !PT ;  /* 0x000000afbbaf7209 */ /* 0x000fc60007810000 */
[----:B------:R-:W2:Y:S01]  /*114e0*/  MUFU.TANH R225, R225 ;  /* 0x000000e100e17308 */ /* 0x000ea20000002400 */
[----:B0-----:R-:W-:-:S07]  /*114f0*/  FMNMX.FTZ R175, R233, R175, !PT ;  /* 0x000000afe9af7209 */ /* 0x001fce0007810000 */
[----:B------:R-:W0:Y:S01]  /*11500*/  MUFU.TANH R179, R179 ;  /* 0x000000b300b37308 */ /* 0x000e220000002400 */
[----:B-1----:R-:W-:-:S07]  /*11510*/  FMNMX.FTZ R175, R189, R175, !PT ;  /* 0x000000afbdaf7209 */ /* 0x002fce0007810000 */
[----:B------:R-:W1:Y:S01]  /*11520*/  MUFU.TANH R182, R182 ;  /* 0x000000b600b67308 */ /* 0x000e620000002400 */
[----:B--2---:R-:W-:-:S07]  /*11530*/  FMNMX.FTZ R175, R225, R175, !PT ;  /* 0x000000afe1af7209 */ /* 0x004fce0007810000 */
[----:B------:R-:W2:Y:S01]  /*11540*/  MUFU.TANH R183, R183 ;  /* 0x000000b700b77308 */ /* 0x000ea20000002400 */
[----:B0-----:R-:W-:-:S04]  /*11550*/  FMNMX.FTZ R175, R179, R175, !PT ;  /* 0x000000afb3af7209 */ /* 0x001fc80007810000 */
[----:B-1----:R-:W-:-:S04]  /*11560*/  FMNMX.FTZ R175, R182, R175, !PT ;  /* 0x000000afb6af7209 */ /* 0x002fc80007810000 */
[----:B--2---:R-:W-:-:S05]  /*11570*/  FMNMX.FTZ R175, R183, R175, !PT ;  /* 0x000000afb7af7209 */ /* 0x004fca0007810000 */
[----:B------:R-:W0:Y:S02]  /*11580*/  SHFL.BFLY PT, R177, R175, 0x2, 0x1f ;  /* 0x0c401f00afb17f89 */ /* 0x000e2400000e0000 */
[----:B0-----:R-:W-:-:S05]  /*11590*/  FMNMX.FTZ R177, R175, R177, !PT ;  /* 0x000000b1afb17209 */ /* 0x001fca0007810000 */
[----:B------:R-:W0:Y:S02]  /*115a0*/  SHFL.BFLY PT, R175, R177, 0x1, 0x1f ;  /* 0x0c201f00b1af7f89 */ /* 0x000e2400000e0000 */
[----:B0-----:R-:W-:-:S05]  /*115b0*/  FMNMX.FTZ R177, R177, R175, !PT ;  /* 0x000000afb1b17209 */ /* 0x001fca0007810000 */
[C---:B------:R-:W-:Y:S01]  /*115c0*/  FMUL.FTZ R223, R177.reuse, R23 ;  /* 0x00000017b1df7220 */ /* 0x040fe20000410000 */
[----:B------:R-:W-:-:S03]  /*115d0*/  FADD.FTZ R224, -R177, R220 ;  /* 0x000000dcb1e07221 */ /* 0x000fc60000010100 */
[-CC-:B------:R-:W-:Y:S01]  /*115e0*/  FFMA.FTZ R199, R234, R23.reuse, -R223.reuse ;  /* 0x00000017eac77223 */ /* 0x180fe200000108df */
[-CC-:B------:R-:W-:Y:S01]  /*115f0*/  FFMA.FTZ R190, R171, R23.reuse, -R223.reuse ;  /* 0x00000017abbe7223 */ /* 0x180fe200000108df */
[----:B------:R-:W2:Y:S01]  /*11600*/  LDL R234, [R1+0x28] ;  /* 0x0000280001ea7983 */ /* 0x000ea20000100800 */
[-CC-:B------:R-:W-:Y:S01]  /*11610*/  FFMA.FTZ R171, R174, R23.reuse, -R223.reuse ;  /* 0x00000017aeab7223 */ /* 0x180fe200000108df */
[-C--:B------:R-:W-:Y:S01]  /*11620*/  FMUL.FTZ R224, R224, R23.reuse ;  /* 0x00000017e0e07220 */ /* 0x080fe20000410000 */
[-CC-:B------:R-:W-:Y:S01]  /*11630*/  FFMA.FTZ R175, R186, R23.reuse, -R223.reuse ;  /* 0x00000017baaf7223 */ /* 0x180fe200000108df */
[-CC-:B------:R-:W-:Y:S01]  /*11640*/  FFMA.FTZ R222, R222, R23.reuse, -R223.reuse ;  /* 0x00000017dede7223 */ /* 0x180fe200000108df */
[-CC-:B------:R-:W-:Y:S01]  /*11650*/  FFMA.FTZ R194, R153, R23.reuse, -R223.reuse ;  /* 0x0000001799c27223 */ /* 0x180fe200000108df */
[----:B------:R-:W-:Y:S01]  /*11660*/  FFMA.FTZ R178, R178, R23, -R223 ;  /* 0x00000017b2b27223 */ /* 0x000fe200000108df */
        /* <DEDUP_REMOVED lines=68> */
[----:B------:R-:W-:Y:S01]  /*11ab0*/  IMAD.MOV.U32 R175, RZ, RZ, 0x40000040 ;  /* 0x40000040ffaf7424 */ /* 0x000fe200078e00ff */
[----:B------:R0:W3:Y:S01]  /*11ac0*/  MUFU.EX2 R155, R178 ;  /* 0x000000b2009b7308 */ /* 0x0000e20000000800 */
[----:B------:R-:W-:Y:S01]  /*11ad0*/  FFMA.FTZ R185, R185, R23, -R223 ;  /* 0x00000017b9b97223 */ /* 0x000fe200000108df */
[C---:B-1----:R-:W-:Y:S01]  /*11ae0*/  FADD.FTZ R3, R222.reuse, R3 ;  /* 0x00000003de037221 */ /* 0x042fe20000010000 */
[----:B------:R-:W-:Y:S01]  /*11af0*/  F2FP.BF16.F32.PACK_AB R153, R222, R153 ;  /* 0x00000099de99723e */ /* 0x000fe200000010ff */
[-CC-:B------:R-:W-:Y:S01]  /*11b00*/  FFMA.FTZ R221, R221, R23.reuse, -R223.reuse ;  /* 0x00000017dddd7223 */ /* 0x180fe200000108df */
[----:B------:R-:W-:Y:S01]  /*11b10*/  R2UR UR7, R175 ;  /* 0x00000000af0772ca */ /* 0x000fe200000e0000 */
[----:B------:R-:W-:Y:S01]  /*11b20*/  FFMA.FTZ R220, R235, R23, -R223 ;  /* 0x00000017ebdc7223 */ /* 0x000fe200000108df */
[----:B0-----:R-:W-:Y:S01]  /*11b30*/  @!P1 VIADD R178, R211, 0x32440 ;  /* 0x00032440d3b29836 */ /* 0x001fe20000000000 */
[----:B------:R0:W1:Y:S04]  /*11b40*/  MUFU.EX2 R175, R185 ;  /* 0x000000b900af7308 */ /* 0x0000680000000800 */
[----:B0-----:R-:W-:Y:S01]  /*11b50*/  @!P1 PRMT R185, RZ, 0x654, R178 ;  /* 0x00000654ffb99816 */ /* 0x001fe200000000b2 */
        /* <DEDUP_REMOVED lines=64> */
[----:B--2---:R-:W-:-:S02]  /*11f60*/  IMAD R174, R2, 0xc00, R234 ;  /* 0x00000c0002ae7824 */ /* 0x004fc400078e02ea */
[----:B------:R-:W0:Y:S02]  /*11f70*/  S2R R234, SR_TID.X ;  /* 0x0000000000ea7919 */ /* 0x000e240000002100 */
[----:B0-----:R-:W-:-:S04]  /*11f80*/  SHF.R.U32.HI R222, RZ, 0x7, R234 ;  /* 0x00000007ffde7819 */ /* 0x001fc800000116ea */
[----:B------:R-:W-:-:S05]  /*11f90*/  IADD3 R178, -R222, 0xb, RZ ;  /* 0x0000000bdeb27810 */ /* 0x000fca0007ffe1ff */
[----:B------:R2:W-:Y:S06]  /*11fa0*/  BAR.ARV R178, 0x100 ;  /* 0x000400b20000751d */ /* 0x0005ec0000002000 */
[----:B------:R0:W-:Y:S02]  /*11fb0*/  @!P1 SYNCS.ARRIVE.TRANS64.RED.A1T0 RZ, [R185+URZ], RZ ;  /* 0x000000ffb9ff99a7 */ /* 0x0001e4000810043f */
[----:B0-----:R-:W-:-:S05]  /*11fc0*/  IADD3 R185, R222, 0x8, RZ ;  /* 0x00000008deb97810 */ /* 0x001fca0007ffe0ff */
[----:B------:R3:W-:Y:S01]  /*11fd0*/  BAR.SYNC.DEFER_BLOCKING R185, 0x100 ;  /* 0x000400b90000751d */ /* 0x0007e20000010000 */
[----:B------:R-:W-:Y:S01]  /*11fe0*/  R2UR UR6, R174 ;  /* 0x00000000ae0672ca */ /* 0x000fe200000e0000 */
[----:B---3--:R-:W-:Y:S01]  /*11ff0*/  FADD.FTZ R185, R155, R3 ;  /* 0x000000039bb97221 */ /* 0x008fe20000010000 */
[----:B-1----:R-:W-:-:S04]  /*12000*/  F2FP.BF16.F32.PACK_AB R155, R175, R155 ;  /* 0x0000009baf9b723e */ /* 0x002fc800000010ff */
[----:B------:R-:W-:-:S07]  /*12010*/  WARPGROUP.ARRIVE ;  /* 0x00000000000079c5 */ /* 0x000fce0000000000 */
[----:B------:R-:W-:Y:S01]  /*12020*/  HGMMA.64x256x16.F32.BF16 R24, R152, gdesc[UR4].tnspB, R24, gsb0 ;  /* 0x43e0000498187df0 */ /* 0x000fe20008001818 */
[----:B------:R-:W0:Y:S01]  /*12030*/  MUFU.EX2 R192, R192 ;  /* 0x000000c000c07308 */ /* 0x000e220000000800 */
[----:B------:R-:W-:-:S07]  /*12040*/  FFMA.FTZ R186, R237, R23, -R223 ;  /* 0x00000017edba7223 */ /* 0x000fce00000108df */
[----:B------:R-:W1:Y:S08]  /*12050*/  MUFU.EX2 R158, R158 ;  /* 0x0000009e009e7308 */ /* 0x000e700000000800 */
[----:B------:R-:W3:Y:S01]  /*12060*/  MUFU.EX2 R157, R157 ;  /* 0x0000009d009d7308 */ /* 0x000ee20000000800 */
[----:B0-----:R-:W-:-:S07]  /*12070*/  FADD.FTZ R156, R192, R156 ;  /* 0x0000009cc09c7221 */ /* 0x001fce0000010000 */
[----:B------:R-:W0:Y:S08]  /*12080*/  MUFU.EX2 R159, R159 ;  /* 0x0000009f009f7308 */ /* 0x000e300000000800 */
[----:B------:R-:W-:Y:S08]  /*12090*/  MUFU.EX2 R3, R221 ;  /* 0x000000dd00037308 */ /* 0x000ff00000000800 */
[----:B------:R-:W-:Y:S01]  /*120a0*/  MUFU.EX2 R186, R186 ;  /* 0x000000ba00ba7308 */ /* 0x000fe20000000800 */
[----:B------:R-:W-:-:S07]  /*120b0*/  FFMA.FTZ R197, R197, R23, -R223 ;  /* 0x00000017c5c57223 */ /* 0x000fce00000108df */
[----:B------:R-:W-:Y:S01]  /*120c0*/  MUFU.EX2 R163, R163 ;  /* 0x000000a300a37308 */ /* 0x000fe20000000800 */
[-CC-:B------:R-:W-:Y:S01]  /*120d0*/  FFMA.FTZ R196, R196, R23.reuse, -R223.reuse ;  /* 0x00000017c4c47223 */ /* 0x180fe200000108df */
[-CC-:B------:R-:W-:Y:S01]  /*120e0*/  FFMA.FTZ R195, R188, R23.reuse, -R223.reuse ;  /* 0x00000017bcc37223 */ /* 0x180fe200000108df */
[----:B------:R-:W-:-:S05]  /*120f0*/  FFMA.FTZ R198, R236, R23, -R223 ;  /* 0x00000017ecc67223 */ /* 0x000fca00000108df */
[----:B------:R-:W-:Y:S08]  /*12100*/  MUFU.EX2 R161, R161 ;  /* 0x000000a100a17308 */ /* 0x000ff00000000800 */
[----:B------:R-:W-:Y:S08]  /*12110*/  MUFU.EX2 R162, R162 ;  /* 0x000000a200a27308 */ /* 0x000ff00000000800 */
[----:B------:R-:W-:Y:S01]  /*12120*/  MUFU.EX2 R197, R197 ;  /* 0x000000c500c57308 */ /* 0x000fe20000000800 */
[----:B------:R-:W-:-:S07]  /*12130*/  WARPGROUP.DEPBAR.LE gsb0, 0x0 ;  /* 0x00008000000079c5 */ /* 0x000fce0000010000 */
[----:B------:R-:W4:Y:S01]  /*12140*/  MUFU.EX2 R154, R220 ;  /* 0x000000dc009a7308 */ /* 0x000f220000000800 */
[----:B------:R-:W-:-:S07]  /*12150*/  VIADD R152, R174, 0x80 ;  /* 0x00000080ae987836 */ /* 0x000fce0000000000 */
[----:B------:R-:W5:Y:S01]  /*12160*/  MUFU.EX2 R155, R199 ;  /* 0x000000c7009b7308 */ /* 0x000f620000000800 */
[----:B------:R-:W-:Y:S01]  /*12170*/  R2UR UR6, R152 ;  /* 0x00000000980672ca */ /* 0x000fe200000e0000 */
[----:B-1----:R-:W-:Y:S01]  /*12180*/  FADD.FTZ R152, R158, R156 ;  /* 0x0000009c9e987221 */ /* 0x002fe20000010000 */
[----:B------:R-:W-:-:S03]  /*12190*/  IMAD.MOV.U32 R153, RZ, RZ, 0x40000040 ;  /* 0x40000040ff997424 */ /* 0x000fc600078e00ff */
[----:B---3--:R-:W-:Y:S01]  /*121a0*/  FADD.FTZ R152, R157, R152 ;  /* 0x000000989d987221 */ /* 0x008fe20000010000 */
[----:B------:R-:W-:Y:S02]  /*121b0*/  F2FP.BF16.F32.PACK_AB R156, R158, R192 ;  /* 0x000000c09e9c723e */ /* 0x000fe400000010ff */
[----:B------:R-:W-:Y:S01]  /*121c0*/  R2UR UR7, R153 ;  /* 0x00000000990772ca */ /* 0x000fe200000e0000 */
[C---:B0-----:R-:W-:Y:S01]  /*121d0*/  FADD.FTZ R192, R159.reuse, R152 ;  /* 0x000000989fc07221 */ /* 0x041fe20000010000 */
[----:B------:R-:W-:Y:S02]  /*121e0*/  F2FP.BF16.F32.PACK_AB R158, R159, R157 ;  /* 0x0000009d9f9e723e */ /* 0x000fe400000010ff */
[----:B----4-:R-:W-:Y:S02]  /*121f0*/  F2FP.BF16.F32.PACK_AB R157, R154, R3 ;  /* 0x000000039a9d723e */ /* 0x010fe400000010ff */
[----:B-----5:R-:W-:-:S04]  /*12200*/  F2FP.BF16.F32.PACK_AB R159, R186, R155 ;  /* 0x0000009bba9f723e */ /* 0x020fc800000010ff */
[----:B------:R-:W-:-:S06]  /*12210*/  WARPGROUP.ARRIVE ;  /* 0x00000000000079c5 */ /* 0x000fcc0000000000 */
[----:B------:R-:W-:Y:S01]  /*12220*/  HGMMA.64x256x16.F32.BF16 R24, R156, gdesc[UR4].tnspB, R24, gsb0 ;  /* 0x43e000049c187df0 */ /* 0x000fe20008001818 */
[----:B------:R-:W-:Y:S01]  /*12230*/  MUFU.EX2 R196, R196 ;  /* 0x000000c400c47308 */ /* 0x000fe20000000800 */
[----:B------:R-:W-:-:S07]  /*12240*/  FADD.FTZ R192, R163, R192 ;  /* 0x000000c0a3c07221 */ /* 0x000fce0000010000 */
[----:B------:R-:W0:Y:S01]  /*12250*/  MUFU.EX2 R195, R195 ;  /* 0x000000c300c37308 */ /* 0x000e220000000800 */
[----:B------:R-:W-:Y:S02]  /*12260*/  VIADD R152, R174, 0x100 ;  /* 0x00000100ae987836 */ /* 0x000fe40000000000 */
[----:B------:R-:W-:-:S03]  /*12270*/  IMAD.MOV.U32 R153, RZ, RZ, 0x40000040 ;  /* 0x40000040ff997424 */ /* 0x000fc600078e00ff */
[----:B------:R-:W-:Y:S02]  /*12280*/  R2UR UR6, R152 ;  /* 0x00000000980672ca */ /* 0x000fe400000e0000 */
[----:B------:R-:W-:Y:S01]  /*12290*/  R2UR UR7, R153 ;  /* 0x00000000990772ca */ /* 0x000fe200000e0000 */
[----:B------:R-:W-:Y:S01]  /*122a0*/  MUFU.EX2 R167, R167 ;  /* 0x000000a700a77308 */ /* 0x000fe20000000800 */
[-CC-:B------:R-:W-:Y:S01]  /*122b0*/  FFMA.FTZ R191, R0, R23.reuse, -R223.reuse ;  /* 0x0000001700bf7223 */ /* 0x180fe200000108df */
[----:B------:R-:W-:-:S06]  /*122c0*/  FFMA.FTZ R193, R193, R23, -R223 ;  /* 0x00000017c1c17223 */ /* 0x000fcc00000108df */
[----:B------:R-:W-:Y:S08]  /*122d0*/  MUFU.EX2 R165, R165 ;  /* 0x000000a500a57308 */ /* 0x000ff00000000800 */
[----:B------:R-:W-:Y:S08]  /*122e0*/  MUFU.EX2 R166, R166 ;  /* 0x000000a600a67308 */ /* 0x000ff00000000800 */
[----:B------:R-:W-:Y:S08]  /*122f0*/  MUFU.EX2 R191, R191 ;  /* 0x000000bf00bf7308 */ /* 0x000ff00000000800 */
[----:B------:R-:W-:Y:S08]  /*12300*/  MUFU.EX2 R193, R193 ;  /* 0x000000c100c17308 */ /* 0x000ff00000000800 */
[----:B------:R-:W-:Y:S08]  /*12310*/  MUFU.EX2 R194, R194 ;  /* 0x000000c200c27308 */ /* 0x000ff00000000800 */
[----:B------:R-:W-:Y:S01]  /*12320*/  MUFU.EX2 R190, R190 ;  /* 0x000000be00be7308 */ /* 0x000fe20000000800 */
[----:B------:R-:W-:-:S02]  /*12330*/  VIADD R152, R174, 0x180 ;  /* 0x00000180ae987836 */ /* 0x000fc40000000000 */
[----:B------:R-:W-:Y:S01]  /*12340*/  IMAD.MOV.U32 R153, RZ, RZ, 0x40000040 ;  /* 0x40000040ff997424 */ /* 0x000fe200078e00ff */
[----:B------:R-:W-:-:S04]  /*12350*/  WARPGROUP.DEPBAR.LE gsb0, 0x0 ;  /* 0x00008000000079c5 */ /* 0x000fc80000010000 */
[----:B------:R1:W3:Y:S08]  /*12360*/  MUFU.EX2 R157, R160 ;  /* 0x000000a0009d7308 */ /* 0x0002f00000000800 */
[----:B------:R-:W4:Y:S01]  /*12370*/  MUFU.EX2 R156, R198 ;  /* 0x000000c6009c7308 */ /* 0x000f220000000800 */
[C---:B------:R-:W-:Y:S01]  /*12380*/  FADD.FTZ R158, R161.reuse, R192 ;  /* 0x000000c0a19e7221 */ /* 0x040fe20000010000 */
[----:B-1----:R-:W-:-:S02]  /*12390*/  F2FP.BF16.F32.PACK_AB R160, R161, R163 ;  /* 0x000000a3a1a0723e */ /* 0x002fc400000010ff */
[----:B0-----:R-:W-:Y:S01]  /*123a0*/  F2FP.BF16.F32.PACK_AB R163, R195, R196 ;  /* 0x000000c4c3a3723e */ /* 0x001fe200000010ff */
[----:B---3--:R-:W-:-:S04]  /*123b0*/  FADD.FTZ R158, R157, R158 ;  /* 0x0000009e9d9e7221 */ /* 0x008fc80000010000 */
[C---:B------:R-:W-:Y:S01]  /*123c0*/  FADD.FTZ R158, R162.reuse, R158 ;  /* 0x0000009ea29e7221 */ /* 0x040fe20000010000 */
[----:B------:R-:W-:Y:S02]  /*123d0*/  F2FP.BF16.F32.PACK_AB R162, R162, R157 ;  /* 0x0000009da2a2723e */ /* 0x000fe400000010ff */
[----:B----4-:R-:W-:-:S04]  /*123e0*/  F2FP.BF16.F32.PACK_AB R161, R197, R156 ;  /* 0x0000009cc5a1723e */ /* 0x010fc800000010ff */
[----:B------:R-:W-:-:S06]  /*123f0*/  WARPGROUP.ARRIVE ;  /* 0x00000000000079c5 */ /* 0x000fcc0000000000 */
[----:B------:R-:W-:Y:S01]  /*12400*/  HGMMA.64x256x16.F32.BF16 R24, R160, gdesc[UR4].tnspB, R24, gsb0 ;  /* 0x43e00004a0187df0 */ /* 0x000fe20008001818 */
[----:B------:R0:W1:Y:S01]  /*12410*/  MUFU.EX2 R157, R164 ;  /* 0x000000a4009d7308 */ /* 0x0000620000000800 */
[----:B------:R-:W-:-:S04]  /*12420*/  FADD.FTZ R158, R167, R158 ;  /* 0x0000009ea79e7221 */ /* 0x000fc80000010000 */
[----:B------:R-:W-:Y:S01]  /*12430*/  FADD.FTZ R158, R165, R158 ;  /* 0x0000009ea59e7221 */ /* 0x000fe20000010000 */
[----:B------:R-:W-:Y:S02]  /*12440*/  R2UR UR6, R152 ;  /* 0x00000000980672ca */ /* 0x000fe400000e0000 */
[----:B------:R-:W-:Y:S02]  /*12450*/  R2UR UR7, R153 ;  /* 0x00000000990772ca */ /* 0x000fe400000e0000 */
[----:B0-----:R-:W-:Y:S02]  /*12460*/  F2FP.BF16.F32.PACK_AB R164, R165, R167 ;  /* 0x000000a7a5a4723e */ /* 0x001fe400000010ff */
[----:B------:R-:W-:Y:S01]  /*12470*/  F2FP.BF16.F32.PACK_AB R165, R193, R191 ;  /* 0x000000bfc1a5723e */ /* 0x000fe200000010ff */
[----:B-1----:R-:W-:Y:S01]  /*12480*/  FADD.FTZ R158, R157, R158 ;  /* 0x0000009e9d9e7221 */ /* 0x002fe20000010000 */
[----:B------:R-:W-:-:S03]  /*12490*/  F2FP.BF16.F32.PACK_AB R167, R190, R194 ;  /* 0x000000c2bea7723e */ /* 0x000fc600000010ff */
[C---:B------:R-:W-:Y:S01]  /*124a0*/  FADD.FTZ R158, R166.reuse, R158 ;  /* 0x0000009ea69e7221 */ /* 0x040fe20000010000 */
[----:B------:R-:W-:Y:S01]  /*124b0*/  F2FP.BF16.F32.PACK_AB R166, R166, R157 ;  /* 0x0000009da6a6723e */ /* 0x000fe200000010ff */
[----:B------:R-:W0:Y:S01]  /*124c0*/  MUFU.EX2 R184, R184 ;  /* 0x000000b800b87308 */ /* 0x000e220000000800 */
[-CC-:B------:R-:W-:Y:S01]  /*124d0*/  FFMA.FTZ R187, R187, R23.reuse, -R223.reuse ;  /* 0x00000017bbbb7223 */ /* 0x180fe200000108df */
[-CC-:B------:R-:W-:Y:S01]  /*124e0*/  FFMA.FTZ R188, R233, R23.reuse, -R223.reuse ;  /* 0x00000017e9bc7223 */ /* 0x180fe200000108df */
[----:B------:R-:W-:-:S05]  /*124f0*/  FFMA.FTZ R189, R189, R23, -R223 ;  /* 0x00000017bdbd7223 */ /* 0x000fca00000108df */
[----:B------:R-:W1:Y:S01]  /*12500*/  MUFU.EX2 R169, R169 ;  /* 0x000000a900a97308 */ /* 0x000e620000000800 */
[----:B------:R-:W-:-:S07]  /*12510*/  IMAD.MOV.U32 R153, RZ, RZ, 0x40000040 ;  /* 0x40000040ff997424 */ /* 0x000fce00078e00ff */
[----:B------:R1:W-:Y:S01]  /*12520*/  MUFU.EX2 R159, R168 ;  /* 0x000000a8009f7308 */ /* 0x0003e20000000800 */
[----:B0-----:R-:W-:-:S07]  /*12530*/  FADD.FTZ R158, R184, R158 ;  /* 0x0000009eb89e7221 */ /* 0x001fce0000010000 */
[----:B------:R-:W-:Y:S08]  /*12540*/  MUFU.EX2 R170, R170 ;  /* 0x000000aa00aa7308 */ /* 0x000ff00000000800 */
[----:B------:R-:W-:Y:S08]  /*12550*/  MUFU.EX2 R157, R171 ;  /* 0x000000ab009d7308 */ /* 0x000ff00000000800 */
[----:B------:R-:W-:Y:S08]  /*12560*/  MUFU.EX2 R187, R187 ;  /* 0x000000bb00bb7308 */ /* 0x000ff00000000800 */
[----:B------:R-:W-:Y:S08]  /*12570*/  MUFU.EX2 R188, R188 ;  /* 0x000000bc00bc7308 */ /* 0x000ff00000000800 */
[----:B------:R-:W0:Y:S01]  /*12580*/  MUFU.EX2 R189, R189 ;  /* 0x000000bd00bd7308 */ /* 0x000e220000000800 */
[----:B------:R-:W-:Y:S01]  /*12590*/  VIADD R152, R174, 0x200 ;  /* 0x00000200ae987836 */ /* 0x000fe20000000000 */
[----:B-1----:R-:W-:-:S02]  /*125a0*/  F2FP.BF16.F32.PACK_AB R168, R169, R184 ;  /* 0x000000b8a9a8723e */ /* 0x002fc400000010ff */
[----:B0-----:R-:W-:Y:S01]  /*125b0*/  F2FP.BF16.F32.PACK_AB R171, R189, R188 ;  /* 0x000000bcbdab723e */ /* 0x001fe200000010ff */
[----:B------:R-:W-:Y:S02]  /*125c0*/  WARPGROUP.DEPBAR.LE gsb0, 0x0 ;  /* 0x00008000000079c5 */ /* 0x000fe40000010000 */
[----:B------:R-:W-:-:S06]  /*125d0*/  WARPGROUP.ARRIVE ;  /* 0x00000000000079c5 */ /* 0x000fcc0000000000 */
[----:B------:R-:W-:Y:S01]  /*125e0*/  HGMMA.64x256x16.F32.BF16 R24, R164, gdesc[UR4].tnspB, R24, gsb0 ;  /* 0x43e00004a4187df0 */ /* 0x000fe20008001818 */
[----:B------:R-:W-:Y:S01]  /*125f0*/  R2UR UR7, R153 ;  /* 0x00000000990772ca */ /* 0x000fe200000e0000 */
[----:B------:R-:W-:Y:S01]  /*12600*/  FADD.FTZ R153, R169, R158 ;  /* 0x0000009ea9997221 */ /* 0x000fe20000010000 */
[----:B------:R-:W-:-:S03]  /*12610*/  R2UR UR6, R152 ;  /* 0x00000000980672ca */ /* 0x000fc600000e0000 */
[----:B------:R-:W-:Y:S01]  /*12620*/  FADD.FTZ R153, R159, R153 ;  /* 0x000000999f997221 */ /* 0x000fe20000010000 */
[----:B------:R-:W-:-:S03]  /*12630*/  F2FP.BF16.F32.PACK_AB R169, R187, R157 ;  /* 0x0000009dbba9723e */ /* 0x000fc600000010ff */
[C---:B------:R-:W-:Y:S01]  /*12640*/  FADD.FTZ R153, R170.reuse, R153 ;  /* 0x00000099aa997221 */ /* 0x040fe20000010000 */
[----:B------:R-:W-:Y:S01]  /*12650*/  F2FP.BF16.F32.PACK_AB R170, R170, R159 ;  /* 0x0000009faaaa723e */ /* 0x000fe200000010ff */
[----:B------:R-:W0:Y:S01]  /*12660*/  MUFU.EX2 R181, R181 ;  /* 0x000000b500b57308 */ /* 0x000e220000000800 */
[-CC-:B------:R-:W-:Y:S01]  /*12670*/  FFMA.FTZ R179, R179, R23.reuse, -R223.reuse ;  /* 0x00000017b3b37223 */ /* 0x180fe200000108df */
[-CC-:B------:R-:W-:Y:S01]  /*12680*/  FFMA.FTZ R182, R182, R23.reuse, -R223.reuse ;  /* 0x00000017b6b67223 */ /* 0x180fe200000108df */
[-CC-:B------:R-:W-:Y:S01]  /*12690*/  FFMA.FTZ R183, R183, R23.reuse, -R223.reuse ;  /* 0x00000017b7b77223 */ /* 0x180fe200000108df */
[----:B------:R-:W-:-:S04]  /*126a0*/  FFMA.FTZ R0, R225, R23, -R223 ;  /* 0x00000017e1007223 */ /* 0x000fc800000108df */
[----:B------:R-:W1:Y:S08]  /*126b0*/  MUFU.EX2 R173, R173 ;  /* 0x000000ad00ad7308 */ /* 0x000e700000000800 */
[----:B------:R-:W-:Y:S08]  /*126c0*/  MUFU.EX2 R159, R172 ;  /* 0x000000ac009f7308 */ /* 0x000ff00000000800 */
[----:B------:R-:W3:Y:S08]  /*126d0*/  MUFU.EX2 R180, R180 ;  /* 0x000000b400b47308 */ /* 0x000ef00000000800 */
[----:B------:R0:W-:Y:S08]  /*126e0*/  MUFU.EX2 R158, R0 ;  /* 0x00000000009e7308 */ /* 0x0001f00000000800 */
[----:B------:R-:W4:Y:S08]  /*126f0*/  MUFU.EX2 R179, R179 ;  /* 0x000000b300b37308 */ /* 0x000f300000000800 */
[----:B------:R-:W-:Y:S08]  /*12700*/  MUFU.EX2 R182, R182 ;  /* 0x000000b600b67308 */ /* 0x000ff00000000800 */
[----:B------:R-:W5:Y:S01]  /*12710*/  MUFU.EX2 R183, R183 ;  /* 0x000000b700b77308 */ /* 0x000f620000000800 */
[----:B0-----:R-:W-:Y:S01]  /*12720*/  FADD.FTZ R0, R181, R153 ;  /* 0x00000099b5007221 */ /* 0x001fe20000010000 */
[----:B------:R-:W-:-:S02]  /*12730*/  VIADD R152, R174, 0x280 ;  /* 0x00000280ae987836 */ /* 0x000fc40000000000 */
[----:B------:R-:W-:Y:S02]  /*12740*/  IMAD.MOV.U32 R153, RZ, RZ, 0x40000040 ;  /* 0x40000040ff997424 */ /* 0x000fe400078e00ff */
[----:B-1----:R-:W-:Y:S01]  /*12750*/  FADD.FTZ R0, R173, R0 ;  /* 0x00000000ad007221 */ /* 0x002fe20000010000 */
[----:B------:R-:W-:Y:S01]  /*12760*/  FADD.FTZ R185, R175, R185 ;  /* 0x000000b9afb97221 */ /* 0x000fe20000010000 */
[----:B------:R-:W-:Y:S02]  /*12770*/  F2FP.BF16.F32.PACK_AB R172, R173, R181 ;  /* 0x000000b5adac723e */ /* 0x000fe400000010ff */
[----:B---3--:R-:W-:Y:S02]  /*12780*/  F2FP.BF16.F32.PACK_AB R174, R180, R159 ;  /* 0x0000009fb4ae723e */ /* 0x008fe400000010ff */
[----:B----4-:R-:W-:Y:S02]  /*12790*/  F2FP.BF16.F32.PACK_AB R173, R179, R158 ;  /* 0x0000009eb3ad723e */ /* 0x010fe400000010ff */
[----:B-----5:R-:W-:Y:S01]  /*127a0*/  F2FP.BF16.F32.PACK_AB R175, R183, R182 ;  /* 0x000000b6b7af723e */ /* 0x020fe200000010ff */
[----:B------:R-:W-:-:S02]  /*127b0*/  WARPGROUP.DEPBAR.LE gsb0, 0x0 ;  /* 0x00008000000079c5 */ /* 0x000fc40000010000 */
[----:B------:R-:W-:-:S06]  /*127c0*/  WARPGROUP.ARRIVE ;  /* 0x00000000000079c5 */ /* 0x000fcc0000000000 */
[----:B------:R-:W-:Y:S01]  /*127d0*/  HGMMA.64x256x16.F32.BF16 R24, R168, gdesc[UR4].tnspB, R24, gsb0 ;  /* 0x43e00004a8187df0 */ /* 0x000fe20008001818 */
[----:B------:R-:W-:Y:S02]  /*127e0*/  R2UR UR6, R152 ;  /* 0x00000000980672ca */ /* 0x000fe400000e0000 */
[----:B------:R-:W-:Y:S01]  /*127f0*/  R2UR UR7, R153 ;  /* 0x00000000990772ca */ /* 0x000fe200000e0000 */
        /* <DEDUP_REMOVED lines=15> */
[----:B------:R-:W-:-:S03]  /*128f0*/  ISETP.GT.AND P2, PT, R210, RZ, PT ;  /* 0x000000ffd200720c */ /* 0x000fc60003f44270 */
[----:B------:R-:W-:Y:S01]  /*12900*/  FADD.FTZ R189, R189, R188 ;  /* 0x000000bcbdbd7221 */ /* 0x000fe20000010000 */
[----:B------:R-:W-:-:S03]  /*12910*/  @!P1 VIADD R211, R211, 0x32460 ;  /* 0x00032460d3d39836 */ /* 0x000fc60000000000 */
[----:B------:R-:W-:Y:S02]  /*12920*/  FADD.FTZ R158, R158, R189 ;  /* 0x000000bd9e9e7221 */ /* 0x000fe40000010000 */
[----:B------:R-:W-:Y:S02]  /*12930*/  @!P1 PRMT R211, RZ, 0x654, R211 ;  /* 0x00000654ffd39816 */ /* 0x000fe400000000d3 */
[----:B------:R-:W-:Y:S01]  /*12940*/  FADD.FTZ R179, R179, R158 ;  /* 0x0000009eb3b37221 */ /* 0x000fe20000010000 */
[----:B------:R-:W-:-:S03]  /*12950*/  FADD.FTZ R0, R159, R0 ;  /* 0x000000009f007221 */ /* 0x000fc60000010000 */
[----:B------:R-:W-:Y:S01]  /*12960*/  FADD.FTZ R182, R182, R179 ;  /* 0x000000b3b6b67221 */ /* 0x000fe20000010000 */
[----:B------:R-:W-:Y:S01]  /*12970*/  FADD.FTZ R0, R180, R0 ;  /* 0x00000000b4007221 */ /* 0x000fe20000010000 */
[----:B------:R-:W-:Y:S02]  /*12980*/  VIADD R210, R210, 0xffffffff ;  /* 0xffffffffd2d27836 */ /* 0x000fe40000000000 */
[----:B------:R-:W-:Y:S01]  /*12990*/  FADD.FTZ R3, R183, R182 ;  /* 0x000000b6b7037221 */ /* 0x000fe20000010000 */
[----:B------:R-:W-:Y:S02]  /*129a0*/  IMAD.MOV.U32 R220, RZ, RZ, R177 ;  /* 0x000000ffffdc7224 */ /* 0x000fe400078e00b1 */
[----:B------:R-:W-:Y:S01]  /*129b0*/  IMAD.MOV.U32 R221, RZ, RZ, R176 ;  /* 0x000000ffffdd7224 */ /* 0x000fe200078e00b0 */
[----:B------:R-:W-:Y:S02]  /*129c0*/  WARPGROUP.DEPBAR.LE gsb0, 0x0 ;  /* 0x00008000000079c5 */ /* 0x000fe40000010000 */
[----:B------:R-:W-:-:S06]  /*129d0*/  WARPGROUP.ARRIVE ;  /* 0x00000000000079c5 */ /* 0x000fcc0000000000 */
[----:B------:R-:W-:Y:S03]  /*129e0*/  HGMMA.64x256x16.F32.BF16 R24, R172, gdesc[UR4].tnspB, R24, gsb0 ;  /* 0x43e00004ac187df0 */ /* 0x000fe60008001818 */
[----:B------:R-:W-:Y:S02]  /*129f0*/  WARPGROUP.DEPBAR.LE gsb0, 0x0 ;  /* 0x00008000000079c5 */ /* 0x000fe40000010000 */
[----:B------:R2:W-:Y:S01]  /*12a00*/  @!P1 SYNCS.ARRIVE.TRANS64.RED.A1T0 RZ, [R211+URZ], RZ ;  /* 0x000000ffd3ff99a7 */ /* 0x0005e2000810043f */
[----:B------:R-:W-:Y:S05]  /*12a10*/  @P2 BRA `(.L_x_4471) ;  /* 0xffffffd0007c2947 */ /* 0x000fea000383ffff */
.L_x_4461:
[----:B------:R-:W3:Y:S01]  /*12a20*/  LDL.LU R172, [R1+0x60] ;  /* 0x0000600001ac7983 */ /* 0x000ee20000300800 */
[----:B------:R-:W-:Y:S05]  /*12a30*/  WARPSYNC.ALL ;  /* 0x0000000000007948 */ /* 0x000fea0003800000 */
[----:B------:R-:W1:Y:S01]  /*12a40*/  SHFL.BFLY PT, R5, R0, 0x2, 0x1f ;  /* 0x0c401f0000057f89 */ /* 0x000e6200000e0000 */
[----:B------:R-:W-:Y:S01]  /*12a50*/  IMAD.MOV.U32 R8, RZ, RZ, RZ ;  /* 0x000000ffff087224 */ /* 0x000fe200078e00ff */
[----:B------:R4:W-:Y:S06]  /*12a60*/  BAR.ARV R178, 0x100 ;  /* 0x000400b20000751d */ /* 0x0009ec0000002000 */
[----:B------:R-:W-:-:S02]  /*12a70*/  VIADD R2, R2, 0x1 ;  /* 0x0000000102027836 */ /* 0x000fc40000000000 */
[----:B------:R-:W-:Y:S06]  /*12a80*/  BAR.ARV 0x8, 0x120 ;  /* 0x0204800000007b1d */ /* 0x000fec0000002000 */
[C---:B------:R-:W-:Y:S01]  /*12a90*/  ISETP.NE.AND P0, PT, R2.reuse, 0x2, PT ;  /* 0x000000020200780c */ /* 0x040fe20003f05270 */
[----:B------:R-:W5:Y:S01]  /*12aa0*/  SHFL.BFLY PT, R6, R3, 0x2, 0x1f ;  /* 0x0c401f0003067f89 */ /* 0x000f6200000e0000 */
[----:B------:R-:W-:Y:S02]  /*12ab0*/  PLOP3.LUT P1, PT, PT, PT, PT, 0x8, 0x0 ;  /* 0x000000000000781c */ /* 0x000fe40003f2e170 */
[----:B------:R-:W-:Y:S01]  /*12ac0*/  SEL R2, R2, RZ, P0 ;  /* 0x000000ff02027207 */ /* 0x000fe20000000000 */
[----:B-1----:R-:W-:Y:S01]  /*12ad0*/  FADD.FTZ R4, R5, R0 ;  /* 0x0000000005047221 */ /* 0x002fe20000010000 */
[----:B------:R-:W-:-:S04]  /*12ae0*/  IMAD.MOV.U32 R0, RZ, RZ, RZ ;  /* 0x000000ffff007224 */ /* 0x000fc800078e00ff */
[----:B------:R-:W1:Y:S01]  /*12af0*/  SHFL.BFLY PT, R5, R4, 0x1, 0x1f ;  /* 0x0c201f0004057f89 */ /* 0x000e6200000e0000 */
[----:B-----5:R-:W-:Y:S01]  /*12b00*/  FADD.FTZ R7, R6, R3 ;  /* 0x0000000306077221 */ /* 0x020fe20000010000 */
[----:B------:R-:W-:-:S04]  /*12b10*/  IMAD.MOV.U32 R3, RZ, RZ, -0x800000 ;  /* 0xff800000ff037424 */ /* 0x000fc800078e00ff */
[----:B------:R-:W5:Y:S01]  /*12b20*/  SHFL.BFLY PT, R6, R7, 0x1, 0x1f ;  /* 0x0c201f0007067f89 */ /* 0x000f6200000e0000 */
[----:B-1----:R-:W-:Y:S01]  /*12b30*/  FADD.FTZ R5, R4, R5 ;  /* 0x0000000504057221 */ /* 0x002fe20000010000 */
[----:B------:R-:W-:-:S04]  /*12b40*/  SEL R4, RZ, 0x1, P0 ;  /* 0x00000001ff047807 */ /* 0x000fc80000000000 */
[----:B------:R-:W-:Y:S02]  /*12b50*/  FSETP.NE.FTZ.AND P2, PT, R5, RZ, PT ;  /* 0x000000ff0500720b */ /* 0x000fe40003f55000 */
[----:B------:R-:W-:Y:S01]  /*12b60*/  LOP3.LUT R19, R19, R4, RZ, 0x3c, !PT ;  /* 0x0000000413137212 */ /* 0x000fe200078e3cff */
[----:B------:R-:W-:-:S10]  /*12b70*/  IMAD.MOV.U32 R4, RZ, RZ, -0x800000 ;  /* 0xff800000ff047424 */ /* 0x000fd400078e00ff */
[----:B------:R-:W1:Y:S01]  /*12b80*/  @P2 MUFU.RCP R8, R5 ;  /* 0x0000000500082308 */ /* 0x000e620000001000 */
[----:B-----5:R-:W-:Y:S01]  /*12b90*/  FADD.FTZ R6, R7, R6 ;  /* 0x0000000607067221 */ /* 0x020fe20000010000 */
[----:B------:R-:W-:-:S04]  /*12ba0*/  @P2 FMUL.FTZ R7, R23, 0.69314718246459960938 ;  /* 0x3f31721817072820 */ /* 0x000fc80000410000 */
[----:B------:R-:W-:Y:S01]  /*12bb0*/  FSETP.NE.FTZ.AND P3, PT, R6, RZ, PT ;  /* 0x000000ff0600720b */ /* 0x000fe20003f75000 */
[-C--:B-1----:R-:W-:Y:S01]  /*12bc0*/  FMUL.FTZ R24, R24, R8.reuse ;  /* 0x0000000818187220 */ /* 0x082fe20000410000 */
[-C--:B------:R-:W-:Y:S01]  /*12bd0*/  FMUL.FTZ R25, R25, R8.reuse ;  /* 0x0000000819197220 */ /* 0x080fe20000410000 */
[----:B------:R-:W-:-:S10]  /*12be0*/  FMUL.FTZ R28, R28, R8 ;  /* 0x000000081c1c7220 */ /* 0x000fd40000410000 */
        /* <DEDUP_REMOVED lines=62> */
[----:B------:R-:W5:Y:S01]  /*12fd0*/  @P3 MUFU.LG2 R6, R6 ;  /* 0x0000000600063308 */ /* 0x000f620000000c00 */
[----:B------:R-:W-:Y:S01]  /*12fe0*/  @P3 FMUL.FTZ R9, R23, 0.69314718246459960938 ;  /* 0x3f31721817093820 */ /* 0x000fe20000410000 */
[-C--:B-1----:R-:W-:Y:S01]  /*12ff0*/  FMUL.FTZ R160, R27, R0.reuse ;  /* 0x000000001ba07220 */ /* 0x082fe20000410000 */
[-C--:B------:R-:W-:Y:S01]  /*13000*/  FMUL.FTZ R158, R35, R0.reuse ;  /* 0x00000000239e7220 */ /* 0x080fe20000410000 */
[-C--:B------:R-:W-:Y:S01]  /*13010*/  FMUL.FTZ R156, R43, R0.reuse ;  /* 0x000000002b9c7220 */ /* 0x080fe20000410000 */
[-C--:B0-----:R-:W-:Y:S01]  /*13020*/  FMUL.FTZ R154, R51, R0.reuse ;  /* 0x00000000339a7220 */ /* 0x081fe20000410000 */
[-C--:B------:R-:W-:Y:S01]  /*13030*/  FMUL.FTZ R152, R59, R0.reuse ;  /* 0x000000003b987220 */ /* 0x080fe20000410000 */
[-C--:B------:R-:W-:Y:S01]  /*13040*/  FMUL.FTZ R116, R67, R0.reuse ;  /* 0x0000000043747220 */ /* 0x080fe20000410000 */
[----:B------:R0:W1:Y:S01]  /*13050*/  @P2 MUFU.LG2 R8, R5 ;  /* 0x0000000500082308 */ /* 0x0000620000000c00 */
        /* <DEDUP_REMOVED lines=8> */
[----:B-----5:R-:W-:Y:S01]  /*130e0*/  @P3 FMUL.FTZ R6, R6, 0.69314718246459960938 ;  /* 0x3f31721806063820 */ /* 0x020fe20000410000 */
[-C--:B0-----:R-:W-:Y:S01]  /*130f0*/  FMUL.FTZ R5, R75, R0.reuse ;  /* 0x000000004b057220 */ /* 0x081fe20000410000 */
        /* <DEDUP_REMOVED lines=51> */
[----:B------:R-:W-:Y:S01]  /*13430*/  @P3 FFMA.FTZ R3, R9, R177, R6 ;  /* 0x000000b109033223 */ /* 0x000fe20000010006 */
[----:B---3--:R-:W-:-:S05]  /*13440*/  VIADD R172, R172, 0x1 ;  /* 0x00000001acac7836 */ /* 0x008fca0000000000 */
[----:B------:R4:W-:Y:S02]  /*13450*/  STL [R1+0x60], R172 ;  /* 0x000060ac01007387 */ /* 0x0009e40000100800 */
.L_x_4393:
[----:B------:R-:W-:Y:S05]  /*13460*/  WARPSYNC.ALL ;  /* 0x0000000000007948 */ /* 0x000fea0003800000 */
[----:B------:R-:W1:Y:S08]  /*13470*/  S2UR UR5, SR_CgaCtaId ;  /* 0x00000000000579c3 */ /* 0x000e700000008800 */
[----:B------:R-:W-:Y:S06]  /*13480*/  BAR.SYNC.DEFER_BLOCKING 0x5, 0x120 ;  /* 0x0144800000007b1d */ /* 0x000fec0000010000 */
[----:B------:R-:W-:Y:S01]  /*13490*/  UMOV UR4, 0x400 ;  /* 0x0000040000047882 */ /* 0x000fe20000000000 */
[----:B------:R-:W-:Y:S01]  /*134a0*/  BSSY B0, `(.L_x_4472) ;  /* 0x00002af000007945 */ /* 0x000fe20003800000 */
[----:B-1----:R-:W-:-:S06]  /*134b0*/  ULEA UR4, UR5, UR4, 0x18 ;  /* 0x0000000405047291 */ /* 0x002fcc000f8ec03f */
[----:B------:R-:W-:-:S05]  /*134c0*/  IMAD.U32 R17, RZ, RZ, UR4 ;  /* 0x00000004ff117e24 */ /* 0x000fca000f8e00ff */
[----:B0-----:R-:W0:Y:S04]  /*134d0*/  LDS.128 R8, [R17+0x324d0] ;  /* 0x0324d00011087984 */ /* 0x001e280000000c00 */
[----:B0-----:R0:W-:Y:S04]  /*134e0*/  STL.64 [R1+0x10], R8 ;  /* 0x0000100801007387 */ /* 0x0011e80000100a00 */
[----:B------:R0:W-:Y:S01]  /*134f0*/  STL.64 [R1+0x18], R10 ;  /* 0x0000180a01007387 */ /* 0x0001e20000100a00 */
[----:B------:R-:W-:Y:S06]  /*13500*/  BAR.ARV 0x4, 0x120 ;  /* 0x0104800000007b1d */ /* 0x000fec0000002000 */
[----:B------:R-:W-:Y:S05]  /*13510*/  @P1 BRA `(.L_x_4473) ;  /* 0x0000001c00981947 */ /* 0x000fea0003800000 */
[----:B0-----:R-:W3:Y:S04]  /*13520*/  LDL R9, [R1+0x74] ;  /* 0x0000740001097983 */ /* 0x001ee80000100800 */
[----:B------:R-:W3:Y:S04]  /*13530*/  LDL.64 R188, [R1+0x40] ;  /* 0x0000400001bc7983 */ /* 0x000ee80000100a00 */
[----:B--2-4-:R-:W2:Y:S04]  /*13540*/  LDL.LU R178, [R1+0x54] ;  /* 0x0000540001b27983 */ /* 0x014ea80000300800 */
[----:B------:R-:W4:Y:S01]  /*13550*/  LDL.LU R176, [R1+0x58] ;  /* 0x0000580001b07983 */ /* 0x000f220000300800 */
[----:B------:R-:W0:Y:S01]  /*13560*/  S2R R8, SR_SWINHI ;  /* 0x0000000000087919 */ /* 0x000e220000002f00 */
[----:B------:R-:W-:Y:S05]  /*13570*/  WARPSYNC.ALL ;  /* 0x0000000000007948 */ /* 0x000fea0003800000 */
[----:B------:R-:W-:Y:S01]  /*13580*/  F2FP.BF16.F32.PACK_AB R24, R25, R24 ;  /* 0x000000181918723e */ /* 0x000fe200000010ff */
[----:B------:R-:W-:Y:S01]  /*13590*/  ULDC.64 UR4, c[0x0][0xcd8] ;  /* 0x0003360000047ab9 */ /* 0x000fe20000000a00 */
[----:B------:R-:W-:Y:S01]  /*135a0*/  F2FP.BF16.F32.PACK_AB R32, R33, R32 ;  /* 0x000000202120723e */ /* 0x000fe200000010ff */
[----:B------:R1:W4:Y:S01]  /*135b0*/  LDL.64 R186, [R1+0x40] ;  /* 0x0000400001ba7983 */ /* 0x0003220000100a00 */
[----:B------:R-:W-:-:S02]  /*135c0*/  F2FP.BF16.F32.PACK_AB R27, R159, R27 ;  /* 0x0000001b9f1b723e */ /* 0x000fc400000010ff */
[----:B------:R-:W-:Y:S01]  /*135d0*/  F2FP.BF16.F32.PACK_AB R40, R41, R40 ;  /* 0x000000282928723e */ /* 0x000fe200000010ff */
[----:B------:R-:W4:Y:S01]  /*135e0*/  LDL R174, [R1+0x24] ;  /* 0x0000240001ae7983 */ /* 0x000f220000100800 */
[----:B------:R-:W-:Y:S02]  /*135f0*/  MOV R6, R17 ;  /* 0x0000001100067202 */ /* 0x000fe40000000f00 */
[----:B0-----:R-:W-:Y:S02]  /*13600*/  MOV R7, R8 ;  /* 0x0000000800077202 */ /* 0x001fe40000000f00 */
        /* <DEDUP_REMOVED lines=52> */
[----:B------:R-:W-:Y:S02]  /*13950*/  IMAD.MOV.U32 R23, RZ, RZ, RZ ;  /* 0x000000ffff177224 */ /* 0x000fe400078e00ff */
[----:B---3--:R-:W-:-:S03]  /*13960*/  IMAD.WIDE R110, R9, 0x2, R6 ;  /* 0x00000002096e7825 */ /* 0x008fc600078e0206 */
[C---:B------:R-:W-:Y:S02]  /*13970*/  IADD3 R175, P2, R110.reuse, 0x40, RZ ;  /* 0x000000406eaf7810 */ /* 0x040fe40007f5e0ff */
[C---:B------:R-:W-:Y:S02]  /*13980*/  IADD3 R173, P1, R110.reuse, 0x20, RZ ;  /* 0x000000206ead7810 */ /* 0x040fe40007f3e0ff */
[C---:B------:R-:W-:Y:S02]  /*13990*/  IADD3 R177, P3, R110.reuse, 0x60, RZ ;  /* 0x000000606eb17810 */ /* 0x040fe40007f7e0ff */
[----:B------:R-:W-:Y:S02]  /*139a0*/  LOP3.LUT R14, R175, 0x380, RZ, 0xc0, !PT ;  /* 0x00000380af0e7812 */ /* 0x000fe400078ec0ff */
[----:B------:R-:W-:Y:S02]  /*139b0*/  IADD3 R179, P4, R110, 0x4000, RZ ;  /* 0x000040006eb37810 */ /* 0x000fe40007f9e0ff */
[----:B------:R-:W-:-:S02]  /*139c0*/  LOP3.LUT R12, R173, 0x380, RZ, 0xc0, !PT ;  /* 0x00000380ad0c7812 */ /* 0x000fc400078ec0ff */
[----:B------:R-:W-:Y:S01]  /*139d0*/  LOP3.LUT R20, R177, 0x380, RZ, 0xc0, !PT ;  /* 0x00000380b1147812 */ /* 0x000fe200078ec0ff */
[--C-:B------:R-:W-:Y:S01]  /*139e0*/  IMAD.X R21, RZ, RZ, R111.reuse, P3 ;  /* 0x000000ffff157224 */ /* 0x100fe200018e066f */
[----:B------:R-:W-:Y:S01]  /*139f0*/  SHF.R.U64 R14, R14, 0x3, RZ ;  /* 0x000000030e0e7819 */ /* 0x000fe200000012ff */
[--C-:B------:R-:W-:Y:S01]  /*13a00*/  IMAD.X R15, RZ, RZ, R111.reuse, P2 ;  /* 0x000000ffff0f7224 */ /* 0x100fe200010e066f */
[----:B------:R-:W-:Y:S01]  /*13a10*/  IADD3 R70, P3, R110, 0x8020, RZ ;  /* 0x000080206e467810 */ /* 0x000fe20007f7e0ff */
[--C-:B-----5:R-:W-:Y:S01]  /*13a20*/  IMAD.X R31, RZ, RZ, R111.reuse, P4 ;  /* 0x000000ffff1f7224 */ /* 0x120fe200020e066f */
[----:B------:R-:W-:Y:S01]  /*13a30*/  SHF.R.U64 R12, R12, 0x3, RZ ;  /* 0x000000030c0c7819 */ /* 0x000fe200000012ff */
[----:B------:R-:W-:Y:S01]  /*13a40*/  IMAD.X R13, RZ, RZ, R111, P1 ;  /* 0x000000ffff0d7224 */ /* 0x000fe200008e066f */
[----:B------:R-:W-:Y:S02]  /*13a50*/  IADD3 R62, P2, R110, 0x8000, RZ ;  /* 0x000080006e3e7810 */ /* 0x000fe40007f5e0ff */
[----:B------:R-:W-:-:S02]  /*13a60*/  SHF.R.U64 R20, R20, 0x3, RZ ;  /* 0x0000000314147819 */ /* 0x000fc400000012ff */
[C---:B------:R-:W-:Y:S02]  /*13a70*/  IADD3 R181, P5, R110.reuse, 0x4020, RZ ;  /* 0x000040206eb57810 */ /* 0x040fe40007fbe0ff */
[C---:B------:R-:W-:Y:S02]  /*13a80*/  IADD3 R94, P4, R110.reuse, 0x8040, RZ ;  /* 0x000080406e5e7810 */ /* 0x040fe40007f9e0ff */
[----:B------:R-:W-:Y:S02]  /*13a90*/  IADD3 R185, P1, R110, 0x4060, RZ ;  /* 0x000040606eb97810 */ /* 0x000fe40007f3e0ff */
[----:B------:R-:W-:Y:S02]  /*13aa0*/  LOP3.LUT R14, R14, R175, RZ, 0x3c, !PT ;  /* 0x000000af0e0e7212 */ /* 0x000fe400078e3cff */
[----:B------:R-:W-:Y:S02]  /*13ab0*/  LOP3.LUT R30, R179, 0x380, RZ, 0xc0, !PT ;  /* 0x00000380b31e7812 */ /* 0x000fe400078ec0ff */
[----:B------:R-:W-:-:S02]  /*13ac0*/  LOP3.LUT R11, R110, 0x380, RZ, 0xc0, !PT ;  /* 0x000003806e0b7812 */ /* 0x000fc400078ec0ff */
[----:B------:R-:W-:Y:S02]  /*13ad0*/  IADD3 R183, P0, R110, 0x4040, RZ ;  /* 0x000040406eb77810 */ /* 0x000fe40007f1e0ff */
[----:B------:R-:W-:Y:S02]  /*13ae0*/  LOP3.LUT R12, R12, R173, RZ, 0x3c, !PT ;  /* 0x000000ad0c0c7212 */ /* 0x000fe400078e3cff */
[----:B------:R-:W-:Y:S02]  /*13af0*/  LOP3.LUT R175, R70, 0x380, RZ, 0xc0, !PT ;  /* 0x0000038046af7812 */ /* 0x000fe400078ec0ff */
[----:B------:R-:W-:Y:S02]  /*13b00*/  LOP3.LUT R20, R20, R177, RZ, 0x3c, !PT ;  /* 0x000000b114147212 */ /* 0x000fe400078e3cff */
[----:B------:R-:W-:Y:S01]  /*13b10*/  LOP3.LUT R173, R62, 0x380, RZ, 0xc0, !PT ;  /* 0x000003803ead7812 */ /* 0x000fe200078ec0ff */
[--C-:B------:R-:W-:Y:S01]  /*13b20*/  IMAD.X R39, RZ, RZ, R111.reuse, P5 ;  /* 0x000000ffff277224 */ /* 0x100fe200028e066f */
[----:B------:R-:W-:Y:S01]  /*13b30*/  LOP3.LUT R177, R94, 0x380, RZ, 0xc0, !PT ;  /* 0x000003805eb17812 */ /* 0x000fe200078ec0ff */
[--C-:B------:R-:W-:Y:S01]  /*13b40*/  IMAD.X R55, RZ, RZ, R111.reuse, P1 ;  /* 0x000000ffff377224 */ /* 0x100fe200008e066f */
[----:B------:R-:W-:Y:S01]  /*13b50*/  SHF.R.U64 R30, R30, 0x3, RZ ;  /* 0x000000031e1e7819 */ /* 0x000fe200000012ff */
[----:B------:R-:W-:Y:S01]  /*13b60*/  IMAD.X R47, RZ, RZ, R111, P0 ;  /* 0x000000ffff2f7224 */ /* 0x000fe200000e066f */
[----:B------:R-:W-:-:S02]  /*13b70*/  IADD3 R98, P5, R110, 0x8060, RZ ;  /* 0x000080606e627810 */ /* 0x000fc40007fbe0ff */
[----:B------:R-:W-:Y:S02]  /*13b80*/  SHF.R.U64 R11, R11, 0x3, RZ ;  /* 0x000000030b0b7819 */ /* 0x000fe400000012ff */
[----:B------:R-:W-:Y:S01]  /*13b90*/  SHF.R.U64 R175, R175, 0x3, RZ ;  /* 0x00000003afaf7819 */ /* 0x000fe200000012ff */
[--C-:B------:R-:W-:Y:S01]  /*13ba0*/  IMAD.X R63, RZ, RZ, R111.reuse, P2 ;  /* 0x000000ffff3f7224 */ /* 0x100fe200010e066f */
[C---:B------:R-:W-:Y:S01]  /*13bb0*/  IADD3 R106, P1, R110.reuse, 0xc020, RZ ;  /* 0x0000c0206e6a7810 */ /* 0x040fe20007f3e0ff */
[----:B------:R-:W-:Y:S01]  /*13bc0*/  IMAD.X R71, RZ, RZ, R111, P3 ;  /* 0x000000ffff477224 */ /* 0x000fe200018e066f */
[----:B------:R-:W-:Y:S02]  /*13bd0*/  LOP3.LUT R38, R181, 0x380, RZ, 0xc0, !PT ;  /* 0x00000380b5267812 */ /* 0x000fe400078ec0ff */
[----:B------:R-:W-:Y:S02]  /*13be0*/  SHF.R.U64 R173, R173, 0x3, RZ ;  /* 0x00000003adad7819 */ /* 0x000fe400000012ff */
[----:B------:R-:W-:-:S02]  /*13bf0*/  IADD3 R8, P0, R110, 0xc000, RZ ;  /* 0x0000c0006e087810 */ /* 0x000fc40007f1e0ff */
[----:B------:R-:W-:Y:S02]  /*13c00*/  LOP3.LUT R46, R183, 0x380, RZ, 0xc0, !PT ;  /* 0x00000380b72e7812 */ /* 0x000fe400078ec0ff */
[----:B------:R-:W-:Y:S02]  /*13c10*/  SHF.R.U64 R177, R177, 0x3, RZ ;  /* 0x00000003b1b17819 */ /* 0x000fe400000012ff */
[C---:B------:R-:W-:Y:S02]  /*13c20*/  IADD3 R151, P2, R110.reuse, 0xc040, RZ ;  /* 0x0000c0406e977810 */ /* 0x040fe40007f5e0ff */
[----:B------:R-:W-:Y:S02]  /*13c30*/  IADD3 R10, P3, R110, 0xc060, RZ ;  /* 0x0000c0606e0a7810 */ /* 0x000fe40007f7e0ff */
[----:B------:R-:W-:Y:S02]  /*13c40*/  LOP3.LUT R54, R185, 0x380, RZ, 0xc0, !PT ;  /* 0x00000380b9367812 */ /* 0x000fe400078ec0ff */
[----:B------:R-:W-:-:S02]  /*13c50*/  LOP3.LUT R30, R30, R179, RZ, 0x3c, !PT ;  /* 0x000000b31e1e7212 */ /* 0x000fc400078e3cff */
[----:B------:R-:W-:Y:S02]  /*13c60*/  LOP3.LUT R110, R11, R110, RZ, 0x3c, !PT ;  /* 0x0000006e0b6e7212 */ /* 0x000fe400078e3cff */
[----:B------:R-:W-:Y:S02]  /*13c70*/  LOP3.LUT R179, R98, 0x380, RZ, 0xc0, !PT ;  /* 0x0000038062b37812 */ /* 0x000fe400078ec0ff */
[----:B------:R-:W-:Y:S02]  /*13c80*/  LOP3.LUT R70, R175, R70, RZ, 0x3c, !PT ;  /* 0x00000046af467212 */ /* 0x000fe400078e3cff */
[----:B------:R-:W-:Y:S02]  /*13c90*/  SHF.R.U64 R38, R38, 0x3, RZ ;  /* 0x0000000326267819 */ /* 0x000fe400000012ff */
[----:B------:R-:W-:Y:S02]  /*13ca0*/  LOP3.LUT R62, R173, R62, RZ, 0x3c, !PT ;  /* 0x0000003ead3e7212 */ /* 0x000fe400078e3cff */
[----:B------:R-:W-:-:S02]  /*13cb0*/  LOP3.LUT R175, R106, 0x380, RZ, 0xc0, !PT ;  /* 0x000003806aaf7812 */ /* 0x000fc400078ec0ff */
[----:B------:R-:W-:Y:S02]  /*13cc0*/  SHF.R.U64 R46, R46, 0x3, RZ ;  /* 0x000000032e2e7819 */ /* 0x000fe400000012ff */
[----:B------:R-:W-:Y:S02]  /*13cd0*/  LOP3.LUT R94, R177, R94, RZ, 0x3c, !PT ;  /* 0x0000005eb15e7212 */ /* 0x000fe400078e3cff */
[----:B------:R-:W-:Y:S02]  /*13ce0*/  LOP3.LUT R173, R8, 0x380, RZ, 0xc0, !PT ;  /* 0x0000038008ad7812 */ /* 0x000fe400078ec0ff */
[----:B------:R-:W-:Y:S02]  /*13cf0*/  SHF.R.U64 R54, R54, 0x3, RZ ;  /* 0x0000000336367819 */ /* 0x000fe400000012ff */
[----:B------:R-:W-:Y:S02]  /*13d00*/  LOP3.LUT R172, R151, 0x380, RZ, 0xc0, !PT ;  /* 0x0000038097ac7812 */ /* 0x000fe400078ec0ff */
[----:B------:R-:W-:-:S02]  /*13d10*/  LOP3.LUT R177, R10, 0x380, RZ, 0xc0, !PT ;  /* 0x000003800ab17812 */ /* 0x000fc400078ec0ff */
[----:B------:R-:W-:Y:S02]  /*13d20*/  SHF.R.U64 R179, R179, 0x3, RZ ;  /* 0x00000003b3b37819 */ /* 0x000fe400000012ff */
[----:B------:R-:W-:Y:S01]  /*13d30*/  MOV R110, R110 ;  /* 0x0000006e006e7202 */ /* 0x000fe20000000f00 */
[----:B------:R-:W-:Y:S01]  /*13d40*/  BAR.SYNC.DEFER_BLOCKING 0x1, 0x100 ;  /* 0x0044000000007b1d */ /* 0x000fe20000010000 */
[----:B------:R-:W-:Y:S02]  /*13d50*/  LOP3.LUT R38, R38, R181, RZ, 0x3c, !PT ;  /* 0x000000b526267212 */ /* 0x000fe400078e3cff */
[----:B------:R-:W-:Y:S02]  /*13d60*/  SHF.R.U64 R175, R175, 0x3, RZ ;  /* 0x00000003afaf7819 */ /* 0x000fe400000012ff */
[----:B------:R-:W-:Y:S01]  /*13d70*/  MOV R29, R12 ;  /* 0x0000000c001d7202 */ /* 0x000fe20000000f00 */
[----:B------:R-:W-:Y:S01]  /*13d80*/  IMAD.X R99, RZ, RZ, R111, P5 ;  /* 0x000000ffff637224 */ /* 0x000fe200028e066f */
[----:B------:R-:W-:-:S02]  /*13d90*/  LOP3.LUT R46, R46, R183, RZ, 0x3c, !PT ;  /* 0x000000b72e2e7212 */ /* 0x000fc400078e3cff */
[----:B------:R-:W-:Y:S02]  /*13da0*/  SHF.R.U64 R173, R173, 0x3, RZ ;  /* 0x00000003adad7819 */ /* 0x000fe400000012ff */
[----:B------:R-:W-:Y:S02]  /*13db0*/  MOV R28, R14 ;  /* 0x0000000e001c7202 */ /* 0x000fe40000000f00 */
[----:B------:R-:W-:Y:S02]  /*13dc0*/  LOP3.LUT R54, R54, R185, RZ, 0x3c, !PT ;  /* 0x000000b936367212 */ /* 0x000fe400078e3cff */
[----:B------:R-:W-:Y:S02]  /*13dd0*/  SHF.R.U64 R172, R172, 0x3, RZ ;  /* 0x00000003acac7819 */ /* 0x000fe400000012ff */
[----:B------:R-:W-:Y:S02]  /*13de0*/  SHF.R.U64 R177, R177, 0x3, RZ ;  /* 0x00000003b1b17819 */ /* 0x000fe400000012ff */
[----:B------:R-:W-:Y:S01]  /*13df0*/  MOV R20, R20 ;  /* 0x0000001400147202 */ /* 0x000fe20000000f00 */
[----:B------:R-:W-:Y:S01]  /*13e00*/  IMAD.X R95, RZ, RZ, R111, P4 ;  /* 0x000000ffff5f7224 */ /* 0x000fe200020e066f */
[----:B------:R-:W-:-:S02]  /*13e10*/  LOP3.LUT R98, R179, R98, RZ, 0x3c, !PT ;  /* 0x00000062b3627212 */ /* 0x000fc400078e3cff */
[----:B------:R-:W-:Y:S01]  /*13e20*/  MOV R30, R30 ;  /* 0x0000001e001e7202 */ /* 0x000fe20000000f00 */
[----:B------:R-:W-:Y:S01]  /*13e30*/  STSM.16.M88.4 [R110], R24 ;  /* 0x000000186e007844 */ /* 0x000fe20000000200 */
[----:B------:R-:W-:Y:S01]  /*13e40*/  IADD3.X R107, RZ, R111, RZ, P1, !PT ;  /* 0x0000006fff6b7210 */ /* 0x000fe20000ffe4ff */
[--C-:B------:R-:W-:Y:S01]  /*13e50*/  IMAD.X R9, RZ, RZ, R111.reuse, P2 ;  /* 0x000000ffff097224 */ /* 0x100fe200010e066f */
[----:B------:R-:W-:Y:S01]  /*13e60*/  LOP3.LUT R106, R175, R106, RZ, 0x3c, !PT ;  /* 0x0000006aaf6a7212 */ /* 0x000fe200078e3cff */
[--C-:B------:R-:W-:Y:S01]  /*13e70*/  IMAD.X R11, RZ, RZ, R111.reuse, P3 ;  /* 0x000000ffff0b7224 */ /* 0x100fe200018e066f */
[----:B------:R-:W-:Y:S01]  /*13e80*/  MOV R38, R38 ;  /* 0x0000002600267202 */ /* 0x000fe20000000f00 */
[----:B------:R-:W-:Y:S01]  /*13e90*/  STSM.16.M88.4 [R29], R32 ;  /* 0x000000201d007844 */ /* 0x000fe20000000200 */
[----:B------:R-:W-:Y:S01]  /*13ea0*/  LOP3.LUT R102, R173, R8, RZ, 0x3c, !PT ;  /* 0x00000008ad667212 */ /* 0x000fe200078e3cff */
[----:B------:R-:W-:Y:S01]  /*13eb0*/  IMAD.X R103, RZ, RZ, R111, P0 ;  /* 0x000000ffff677224 */ /* 0x000fe200000e066f */
[----:B------:R-:W-:Y:S01]  /*13ec0*/  MOV R46, R46 ;  /* 0x0000002e002e7202 */ /* 0x000fe20000000f00 */
[----:B------:R-:W-:Y:S01]  /*13ed0*/  STSM.16.M88.4 [R28], R40 ;  /* 0x000000281c007844 */ /* 0x000fe20000000200 */
[----:B------:R-:W-:-:S02]  /*13ee0*/  LOP3.LUT R8, R172, R151, RZ, 0x3c, !PT ;  /* 0x00000097ac087212 */ /* 0x000fc400078e3cff */
[----:B------:R-:W-:Y:S01]  /*13ef0*/  LOP3.LUT R10, R177, R10, RZ, 0x3c, !PT ;  /* 0x0000000ab10a7212 */ /* 0x000fe200078e3cff */
[----:B------:R-:W-:Y:S01]  /*13f00*/  STSM.16.M88.4 [R20], R48 ;  /* 0x0000003014007844 */ /* 0x000fe20000000200 */
[----:B------:R-:W-:Y:S02]  /*13f10*/  MOV R54, R54 ;  /* 0x0000003600367202 */ /* 0x000fe40000000f00 */
[----:B------:R-:W-:Y:S01]  /*13f20*/  MOV R62, R62 ;  /* 0x0000003e003e7202 */ /* 0x000fe20000000f00 */
[----:B------:R-:W-:Y:S01]  /*13f30*/  STSM.16.M88.4 [R30], R56 ;  /* 0x000000381e007844 */ /* 0x000fe20000000200 */
[----:B------:R-:W-:Y:S02]  /*13f40*/  MOV R15, R98 ;  /* 0x00000062000f7202 */ /* 0x000fe40000000f00 */
[----:B------:R-:W-:Y:S01]  /*13f50*/  MOV R70, R70 ;  /* 0x0000004600467202 */ /* 0x000fe20000000f00 */
[----:B------:R-:W-:Y:S01]  /*13f60*/  STSM.16.M88.4 [R38], R64 ;  /* 0x0000004026007844 */ /* 0x000fe20000000200 */
[----:B------:R-:W-:-:S02]  /*13f70*/  MOV R12, R106 ;  /* 0x0000006a000c7202 */ /* 0x000fc40000000f00 */
[----:B------:R-:W-:Y:S02]  /*13f80*/  F2FP.BF16.F32.PACK_AB R98, R101, R100 ;  /* 0x000000646562723e */ /* 0x000fe400000010ff */
[----:B------:R-:W-:Y:S01]  /*13f90*/  F2FP.BF16.F32.PACK_AB R99, R165, R164 ;  /* 0x000000a4a563723e */ /* 0x000fe200000010ff */
[----:B------:R-:W-:Y:S01]  /*13fa0*/  STSM.16.M88.4 [R46], R72 ;  /* 0x000000482e007844 */ /* 0x000fe20000000200 */
[----:B------:R-:W-:Y:S02]  /*13fb0*/  MOV R94, R94 ;  /* 0x0000005e005e7202 */ /* 0x000fe40000000f00 */
[----:B------:R-:W-:Y:S02]  /*13fc0*/  F2FP.BF16.F32.PACK_AB R106, R109, R108 ;  /* 0x0000006c6d6a723e */ /* 0x000fe400000010ff */
[----:B------:R-:W-:Y:S01]  /*13fd0*/  F2FP.BF16.F32.PACK_AB R107, R169, R168 ;  /* 0x000000a8a96b723e */ /* 0x000fe200000010ff */
[----:B------:R-:W-:Y:S01]  /*13fe0*/  STSM.16.M88.4 [R54], R80 ;  /* 0x0000005036007844 */ /* 0x000fe20000000200 */
[----:B------:R-:W-:-:S02]  /*13ff0*/  MOV R14, R8 ;  /* 0x00000008000e7202 */ /* 0x000fc40000000f00 */
[----:B------:R-:W-:Y:S01]  /*14000*/  MOV R13, R10 ;  /* 0x0000000a000d7202 */ /* 0x000fe20000000f00 */
[----:B------:R-:W-:Y:S01]  /*14010*/  STSM.16.M88.4 [R62], R76 ;  /* 0x0000004c3e007844 */ /* 0x000fe20000000200 */
[----:B------:R-:W-:Y:S02]  /*14020*/  MOV R102, R102 ;  /* 0x0000006600667202 */ /* 0x000fe40000000f00 */
[----:B------:R-:W-:Y:S02]  /*14030*/  F2FP.BF16.F32.PACK_AB R8, R121, R171 ;  /* 0x000000ab7908723e */ /* 0x000fe400000010ff */
[----:B------:R-:W-:Y:S02]  /*14040*/  F2FP.BF16.F32.PACK_AB R9, R123, R122 ;  /* 0x0000007a7b09723e */ /* 0x000fe400000010ff */
[----:B------:R-:W-:Y:S02]  /*14050*/  F2FP.BF16.F32.PACK_AB R10, R125, R124 ;  /* 0x0000007c7d0a723e */ /* 0x000fe400000010ff */
[----:B------:R-:W-:Y:S01]  /*14060*/  F2FP.BF16.F32.PACK_AB R11, R127, R126 ;  /* 0x0000007e7f0b723e */ /* 0x000fe200000010ff */
[----:B------:R-:W-:Y:S01]  /*14070*/  STSM.16.M88.4 [R70], R96 ;  /* 0x0000006046007844 */ /* 0x000fe20000000200 */
[----:B------:R-:W-:-:S03]  /*14080*/  ISETP.NE.U32.AND P0, PT, RZ, UR4, PT ;  /* 0x00000004ff007c0c */ /* 0x000fc6000bf05070 */
[----:B------:R-:W-:Y:S04]  /*14090*/  STSM.16.M88.4 [R94], R104 ;  /* 0x000000685e007844 */ /* 0x000fe80000000200 */
[----:B------:R-:W-:Y:S04]  /*140a0*/  STSM.16.M88.4 [R15], R112 ;  /* 0x000000700f007844 */ /* 0x000fe80000000200 */
[----:B------:R2:W-:Y:S01]  /*140b0*/  STSM.16.M88.4 [R102], R8 ;  /* 0x0000000866007844 */ /* 0x0005e20000000200 */
[----:B------:R-:W-:-:S03]  /*140c0*/  ISETP.NE.AND.EX P0, PT, RZ, UR5, PT, P0 ;  /* 0x00000005ff007c0c */ /* 0x000fc6000bf05300 */
[----:B------:R1:W-:Y:S04]  /*140d0*/  STSM.16.M88.4 [R12], R128 ;  /* 0x000000800c007844 */ /* 0x0003e80000000200 */
[----:B------:R1:W-:Y:S01]  /*140e0*/  STSM.16.M88.4 [R14], R136 ;  /* 0x000000880e007844 */ /* 0x0003e20000000200 */
[----:B--2---:R-:W-:-:S04]  /*140f0*/  IADD3 R10, P1, R178, UR4, RZ ;  /* 0x00000004b20a7c10 */ /* 0x004fc8000ff3e0ff */
[----:B----4-:R-:W-:Y:S01]  /*14100*/  IADD3.X R11, R176, UR5, RZ, P1, !PT ;  /* 0x00000005b00b7c10 */ /* 0x010fe20008ffe4ff */
        /* <DEDUP_REMOVED lines=9> */
[----:B------:R1:W5:Y:S04]  /*141a0*/  @P0 LDG.E R23, desc[UR52][R10.64] ;  /* 0x000000340a170981 */ /* 0x000368000c1e1900 */
[----:B------:R1:W5:Y:S01]  /*141b0*/  @P1 LDG.E R0, desc[UR52][R8.64] ;  /* 0x0000003408001981 */ /* 0x000362000c1e1900 */
[----:B------:R-:W-:-:S04]  /*141c0*/  IMAD.MOV.U32 R186, RZ, RZ, R188 ;  /* 0x000000ffffba7224 */ /* 0x000fc800078e00bc */
[----:B------:R-:W-:-:S04]  /*141d0*/  IMAD R5, R186, 0x40, R174 ;  /* 0x00000040ba057824 */ /* 0x000fc800078e02ae */
[----:B------:R-:W-:-:S03]  /*141e0*/  IMAD.WIDE R6, R5, 0x2, R6 ;  /* 0x0000000205067825 */ /* 0x000fc600078e0206 */
[----:B------:R-:W-:Y:S01]  /*141f0*/  IADD3 R5, P4, R6, 0x1000, RZ ;  /* 0x0000100006057810 */ /* 0x000fe20007f9e0ff */
[----:B-1----:R-:W-:-:S12]  /*14200*/  @P1 BRA `(.L_x_4474) ;  /* 0x0000000000101947 */ /* 0x002fd80003800000 */
[----:B------:R-:W-:Y:S05]  /*14210*/  @!P0 BRA `(.L_x_4474) ;  /* 0x00000000000c8947 */ /* 0x000fea0003800000 */
[----:B------:R-:W2:Y:S04]  /*14220*/  LDG.E R9, desc[UR52][R10.64] ;  /* 0x000000340a097981 */ /* 0x000ea8000c1e1900 */
[----:B-----5:R-:W2:Y:S02]  /*14230*/  LDG.E R0, desc[UR52][R10.64+0x4] ;  /* 0x000004340a007981 */ /* 0x020ea4000c1e1900 */
[----:B--2---:R-:W-:-:S07]  /*14240*/  IMAD.IADD R0, R0, 0x1, -R9 ;  /* 0x0000000100007824 */ /* 0x004fce00078e0a09 */
.L_x_4474:
[----:B------:R-:W2:Y:S01]  /*14250*/  LDL.LU R15, [R1+0x6c] ;  /* 0x00006c00010f7983 */ /* 0x000ea20000300800 */
[----:B------:R-:W-:-:S03]  /*14260*/  ULDC.64 UR4, c[0x0][0xc70] ;  /* 0x00031c0000047ab9 */ /* 0x000fc60000000a00 */
[----:B------:R-:W3:Y:S04]  /*14270*/  LDL.LU R14, [R1+0x5c] ;  /* 0x00005c00010e7983 */ /* 0x000ee80000300800 */
[----:B------:R-:W4:Y:S04]  /*14280*/  LDL R10, [R1+0x4c] ;  /* 0x00004c00010a7983 */ /* 0x000f280000100800 */
[----:B------:R-:W4:Y:S04]  /*14290*/  LDL.LU R85, [R1+0x50] ;  /* 0x0000500001557983 */ /* 0x000f280000300800 */
[----:B------:R-:W4:Y:S01]  /*142a0*/  LDL.LU R84, [R1+0x64] ;  /* 0x0000640001547983 */ /* 0x000f220000300800 */
[--C-:B-----5:R-:W-:Y:S01]  /*142b0*/  SHF.R.S32.HI R21, RZ, 0x1f, R23.reuse ;  /* 0x0000001fff157819 */ /* 0x120fe20000011417 */
[----:B------:R-:W-:Y:S01]  /*142c0*/  IMAD.MOV.U32 R20, RZ, RZ, R23 ;  /* 0x000000ffff147224 */ /* 0x000fe200078e0017 */
[----:B------:R-:W-:Y:S01]  /*142d0*/  LOP3.LUT R12, R5, 0x380, RZ, 0xc0, !PT ;  /* 0x00000380050c7812 */ /* 0x000fe200078ec0ff */
[----:B------:R-:W-:Y:S01]  /*142e0*/  IMAD.X R13, RZ, RZ, R7, P4 ;  /* 0x000000ffff0d7224 */ /* 0x000fe200020e0607 */
[----:B------:R-:W-:-:S02]  /*142f0*/  IADD3 R25, P5, R6, 0x2000, RZ ;  /* 0x0000200006197810 */ /* 0x000fc40007fbe0ff */
[----:B------:R-:W-:Y:S02]  /*14300*/  SHF.R.U64 R12, R12, 0x3, RZ ;  /* 0x000000030c0c7819 */ /* 0x000fe400000012ff */
[----:B------:R-:W-:Y:S02]  /*14310*/  IADD3 R37, P2, R6, 0x5000, RZ ;  /* 0x0000500006257810 */ /* 0x000fe40007f5e0ff */
[----:B------:R-:W-:Y:S02]  /*14320*/  LOP3.LUT R12, R12, R5, RZ, 0x3c, !PT ;  /* 0x000000050c0c7212 */ /* 0x000fe400078e3cff */
[----:B------:R-:W-:Y:S02]  /*14330*/  IADD3 R33, P1, R6, 0x4000, RZ ;  /* 0x0000400006217810 */ /* 0x000fe40007f3e0ff */
[----:B------:R-:W-:Y:S02]  /*14340*/  LOP3.LUT R24, R25, 0x380, RZ, 0xc0, !PT ;  /* 0x0000038019187812 */ /* 0x000fe400078ec0ff */
[----:B------:R-:W-:-:S02]  /*14350*/  LOP3.LUT R36, R37, 0x380, RZ, 0xc0, !PT ;  /* 0x0000038025247812 */ /* 0x000fc400078ec0ff */
[----:B------:R-:W-:Y:S02]  /*14360*/  LOP3.LUT R32, R33, 0x380, RZ, 0xc0, !PT ;  /* 0x0000038021207812 */ /* 0x000fe400078ec0ff */
        /* <DEDUP_REMOVED lines=11> */
[C---:B------:R-:W-:Y:S02]  /*14420*/  IADD3 R57, P2, R6.reuse, 0xb000, RZ ;  /* 0x0000b00006397810 */ /* 0x040fe40007f5e0ff */
[----:B------:R-:W-:Y:S02]  /*14430*/  IADD3 R53, P1, R6, 0xa000, RZ ;  /* 0x0000a00006357810 */ /* 0x000fe40007f3e0ff */
        /* <DEDUP_REMOVED lines=14> */
[C---:B------:R-:W-:Y:S02]  /*14520*/  IADD3 R69, P4, R6.reuse, 0xd000, RZ ;  /* 0x0000d00006457810 */ /* 0x040fe40007f9e0ff */
[----:B------:R-:W-:Y:S02]  /*14530*/  IADD3 R65, P5, R6, 0xe000, RZ ;  /* 0x0000e00006417810 */ /* 0x000fe40007fbe0ff */
[----:B------:R-:W-:Y:S01]  /*14540*/  LOP3.LUT R52, R52, R53, RZ, 0x3c, !PT ;  /* 0x0000003534347212 */ /* 0x000fe200078e3cff */
[----:B------:R-:W-:Y:S01]  /*14550*/  IMAD.X R53, RZ, RZ, R7, P1 ;  /* 0x000000ffff357224 */ /* 0x000fe200008e0607 */
        /* <DEDUP_REMOVED lines=8> */
[--C-:B------:R-:W-:Y:S01]  /*145e0*/  SHF.R.S32.HI R79, RZ, 0x1f, R174.reuse ;  /* 0x0000001fff4f7819 */ /* 0x100fe200000114ae */
[----:B------:R-:W-:Y:S01]  /*145f0*/  IMAD.MOV.U32 R78, RZ, RZ, R174 ;  /* 0x000000ffff4e7224 */ /* 0x000fe200078e00ae */
[----:B------:R-:W-:-:S05]  /*14600*/  SHF.R.S32.HI R187, RZ, 0x1f, R186 ;  /* 0x0000001fffbb7819 */ /* 0x000fca00000114ba */
[----:B------:R-:W-:Y:S01]  /*14610*/  STL [R1+0x44], R187 ;  /* 0x000044bb01007387 */ /* 0x000fe20000100800 */
[----:B------:R-:W-:Y:S01]  /*14620*/  BSSY B1, `(.L_x_4475) ;  /* 0x0000084000017945 */ /* 0x000fe20003800000 */
[----:B--2---:R-:W-:Y:S02]  /*14630*/  SEL R83, R15, RZ, !P0 ;  /* 0x000000ff0f537207 */ /* 0x004fe40004000000 */
[----:B---3--:R-:W-:Y:S02]  /*14640*/  SEL R82, R14, RZ, !P0 ;  /* 0x000000ff0e527207 */ /* 0x008fe40004000000 */
[----:B------:R-:W0:Y:S01]  /*14650*/  S2R R14, SR_TID.X ;  /* 0x00000000000e7919 */ /* 0x000e220000002100 */
[----:B------:R-:W-:-:S04]  /*14660*/  IADD3 R29, P0, R6, 0x3000, RZ ;  /* 0x00003000061d7810 */ /* 0x000fc80007f1e0ff */
[----:B------:R-:W-:Y:S02]  /*14670*/  LOP3.LUT R28, R29, 0x380, RZ, 0xc0, !PT ;  /* 0x000003801d1c7812 */ /* 0x000fe400078ec0ff */
[----:B----4-:R-:W-:Y:S02]  /*14680*/  SHF.R.S32.HI R81, RZ, 0x1f, R85 ;  /* 0x0000001fff517819 */ /* 0x010fe40000011455 */
[----:B------:R-:W-:-:S03]  /*14690*/  SHF.R.U64 R28, R28, 0x3, RZ ;  /* 0x000000031c1c7819 */ /* 0x000fc600000012ff */
[----:B------:R-:W-:Y:S01]  /*146a0*/  IMAD R8, R81, UR4, RZ ;  /* 0x0000000451087c24 */ /* 0x000fe2000f8e02ff */
[----:B------:R-:W-:Y:S01]  /*146b0*/  LOP3.LUT R28, R28, R29, RZ, 0x3c, !PT ;  /* 0x0000001d1c1c7212 */ /* 0x000fe200078e3cff */
[----:B------:R-:W-:Y:S01]  /*146c0*/  IMAD.X R29, RZ, RZ, R7, P0 ;  /* 0x000000ffff1d7224 */ /* 0x000fe200000e0607 */
[----:B------:R-:W-:Y:S01]  /*146d0*/  IADD3 R77, P0, R6, 0x9000, RZ ;  /* 0x00009000064d7810 */ /* 0x000fe20007f1e0ff */
[C---:B------:R-:W-:Y:S02]  /*146e0*/  IMAD R11, R85.reuse, UR5, R8 ;  /* 0x00000005550b7c24 */ /* 0x040fe4000f8e0208 */
[----:B------:R-:W-:Y:S01]  /*146f0*/  IMAD.WIDE.U32 R8, R85, UR4, R20 ;  /* 0x0000000455087c25 */ /* 0x000fe2000f8e0014 */
[----:B------:R-:W-:Y:S01]  /*14700*/  ULDC.64 UR4, c[0x0][0xc78] ;  /* 0x00031e0000047ab9 */ /* 0x000fe20000000a00 */
[----:B------:R-:W-:Y:S02]  /*14710*/  LOP3.LUT R76, R77, 0x380, RZ, 0xc0, !PT ;  /* 0x000003804d4c7812 */ /* 0x000fe400078ec0ff */
[----:B------:R-:W-:-:S02]  /*14720*/  IMAD.IADD R9, R9, 0x1, R11 ;  /* 0x0000000109097824 */ /* 0x000fc400078e020b */
[----:B------:R-:W-:Y:S01]  /*14730*/  IMAD R5, R83, UR4, RZ ;  /* 0x0000000453057c24 */ /* 0x000fe2000f8e02ff */
[----:B------:R-:W-:Y:S01]  /*14740*/  SHF.R.U64 R76, R76, 0x3, RZ ;  /* 0x000000034c4c7819 */ /* 0x000fe200000012ff */
[----:B------:R-:W-:Y:S02]  /*14750*/  IMAD R11, R84, 0x80, R10 ;  /* 0x00000080540b7824 */ /* 0x000fe400078e020a */
[----:B------:R-:W-:Y:S01]  /*14760*/  IMAD.WIDE.U32 R8, R82, UR4, R8 ;  /* 0x0000000452087c25 */ /* 0x000fe2000f8e0008 */
[----:B------:R-:W-:-:S03]  /*14770*/  LOP3.LUT R76, R76, R77, RZ, 0x3c, !PT ;  /* 0x0000004d4c4c7212 */ /* 0x000fc600078e3cff */
[----:B------:R-:W-:Y:S01]  /*14780*/  IMAD R10, R82, UR5, R5 ;  /* 0x00000005520a7c24 */ /* 0x000fe2000f8e0205 */
[----:B------:R-:W-:Y:S01]  /*14790*/  SHF.R.S32.HI R5, RZ, 0x1f, R11 ;  /* 0x0000001fff057819 */ /* 0x000fe2000001140b */
[----:B0-----:R-:W-:Y:S01]  /*147a0*/  VIADD R15, R14, 0xffffff80 ;  /* 0xffffff800e0f7836 */ /* 0x001fe20000000000 */
[----:B------:R-:W-:Y:S01]  /*147b0*/  IADD3 R8, P3, R11, R8, RZ ;  /* 0x000000080b087210 */ /* 0x000fe20007f7e0ff */
[----:B------:R-:W-:Y:S01]  /*147c0*/  ULDC.64 UR4, c[0x0][0xc40] ;  /* 0x0003100000047ab9 */ /* 0x000fe20000000a00 */
[----:B------:R-:W-:Y:S02]  /*147d0*/  IMAD.X R77, RZ, RZ, R7, P0 ;  /* 0x000000ffff4d7224 */ /* 0x000fe400000e0607 */
[----:B------:R-:W-:Y:S02]  /*147e0*/  IADD3.X R5, R5, R9, R10, P3, !PT ;  /* 0x0000000905057210 */ /* 0x000fe40001ffe40a */
[----:B------:R-:W-:Y:S02]  /*147f0*/  LEA R54, P3, R8, UR4, 0x2 ;  /* 0x0000000408367c11 */ /* 0x000fe4000f8610ff */
[----:B------:R-:W-:-:S02]  /*14800*/  SHF.R.S32.HI R14, RZ, 0x1f, R15 ;  /* 0x0000001fff0e7819 */ /* 0x000fc4000001140f */
[----:B------:R-:W-:Y:S01]  /*14810*/  LEA.HI.X R55, R8, UR5, R5, 0x2, P3 ;  /* 0x0000000508377c11 */ /* 0x000fe200098f1405 */
[----:B------:R-:W-:Y:S01]  /*14820*/  VIADD R5, R11, 0x8 ;  /* 0x000000080b057836 */ /* 0x000fe20000000000 */
[----:B------:R-:W-:Y:S01]  /*14830*/  LEA.HI R14, R14, R15, RZ, 0x7 ;  /* 0x0000000f0e0e7211 */ /* 0x000fe200078f38ff */
[----:B------:R-:W-:Y:S01]  /*14840*/  ULDC.64 UR4, c[0x0][0xba0] ;  /* 0x0002e80000047ab9 */ /* 0x000fe20000000a00 */
[----:B------:R-:W-:Y:S02]  /*14850*/  IADD3 R41, P3, R6, 0x6000, RZ ;  /* 0x0000600006297810 */ /* 0x000fe40007f7e0ff */
[----:B------:R-:W-:Y:S02]  /*14860*/  LOP3.LUT R14, R14, 0xffffff80, RZ, 0xc0, !PT ;  /* 0xffffff800e0e7812 */ /* 0x000fe400078ec0ff */
[----:B------:R-:W-:Y:S02]  /*14870*/  LOP3.LUT R40, R41, 0x380, RZ, 0xc0, !PT ;  /* 0x0000038029287812 */ /* 0x000fe400078ec0ff */
[----:B------:R-:W-:Y:S01]  /*14880*/  IADD3 R10, P2, R6, 0xf000, RZ ;  /* 0x0000f000060a7810 */ /* 0x000fe20007f5e0ff */
[----:B------:R-:W-:Y:S01]  /*14890*/  IMAD.IADD R14, R15, 0x1, -R14 ;  /* 0x000000010f0e7824 */ /* 0x000fe200078e0a0e */
[----:B------:R-:W-:-:S02]  /*148a0*/  SHF.R.U64 R40, R40, 0x3, RZ ;  /* 0x0000000328287819 */ /* 0x000fc400000012ff */
[----:B------:R-:W-:Y:S01]  /*148b0*/  LOP3.LUT R9, R6, 0x380, RZ, 0xc0, !PT ;  /* 0x0000038006097812 */ /* 0x000fe200078ec0ff */
[--C-:B------:R-:W-:Y:S01]  /*148c0*/  IMAD.X R61, RZ, RZ, R7.reuse, P2 ;  /* 0x000000ffff3d7224 */ /* 0x100fe200010e0607 */
[----:B------:R-:W-:Y:S01]  /*148d0*/  LOP3.LUT R40, R40, R41, RZ, 0x3c, !PT ;  /* 0x0000002928287212 */ /* 0x000fe200078e3cff */
[----:B------:R-:W-:Y:S01]  /*148e0*/  IMAD.X R41, RZ, RZ, R7, P3 ;  /* 0x000000ffff297224 */ /* 0x000fe200018e0607 */
[----:B------:R-:W-:Y:S02]  /*148f0*/  LOP3.LUT P0, RZ, R14, 0x3, RZ, 0xc0, !PT ;  /* 0x000000030eff7812 */ /* 0x000fe4000780c0ff */
[----:B------:R-:W-:Y:S02]  /*14900*/  IADD3 R73, P3, R6, 0xc000, RZ ;  /* 0x0000c00006497810 */ /* 0x000fe40007f7e0ff */
[----:B------:R-:W-:Y:S02]  /*14910*/  ISETP.GE.OR P1, PT, R11, R0, P0 ;  /* 0x000000000b00720c */ /* 0x000fe40000726670 */
[----:B------:R-:W-:-:S02]  /*14920*/  LOP3.LUT R72, R73, 0x380, RZ, 0xc0, !PT ;  /* 0x0000038049487812 */ /* 0x000fc400078ec0ff */
[----:B------:R-:W-:Y:S02]  /*14930*/  ISETP.GE.OR P0, PT, R5, R0, P0 ;  /* 0x000000000500720c */ /* 0x000fe40000706670 */
[----:B------:R-:W-:Y:S02]  /*14940*/  LOP3.LUT R5, R10, 0x380, RZ, 0xc0, !PT ;  /* 0x000003800a057812 */ /* 0x000fe400078ec0ff */
[----:B------:R-:W-:Y:S02]  /*14950*/  SHF.R.U64 R72, R72, 0x3, RZ ;  /* 0x0000000348487819 */ /* 0x000fe400000012ff */
[----:B------:R-:W-:Y:S02]  /*14960*/  SHF.R.U64 R9, R9, 0x3, RZ ;  /* 0x0000000309097819 */ /* 0x000fe400000012ff */
[----:B------:R-:W-:Y:S01]  /*14970*/  SHF.R.U64 R5, R5, 0x3, RZ ;  /* 0x0000000305057819 */ /* 0x000fe200000012ff */
[----:B------:R0:W-:Y:S01]  /*14980*/  @!P1 STG.E desc[UR52][R54.64], R4 ;  /* 0x0000000436009986 */ /* 0x0001e2000c101934 */
[----:B------:R-:W-:Y:S01]  /*14990*/  LOP3.LUT R72, R72, R73, RZ, 0x3c, !PT ;  /* 0x0000004948487212 */ /* 0x000fe200078e3cff */
[--C-:B------:R-:W-:Y:S01]  /*149a0*/  IMAD.X R73, RZ, RZ, R7.reuse, P3 ;  /* 0x000000ffff497224 */ /* 0x100fe200018e0607 */
[----:B------:R-:W-:Y:S01]  /*149b0*/  LOP3.LUT R8, R9, R6, RZ, 0x3c, !PT ;  /* 0x0000000609087212 */ /* 0x000fe200078e3cff */
[----:B------:R-:W-:Y:S01]  /*149c0*/  IMAD.MOV.U32 R9, RZ, RZ, R7 ;  /* 0x000000ffff097224 */ /* 0x000fe200078e0007 */
[----:B------:R-:W-:Y:S01]  /*149d0*/  LOP3.LUT R60, R5, R10, RZ, 0x3c, !PT ;  /* 0x0000000a053c7212 */ /* 0x000fe200078e3cff */
[----:B------:R1:W-:Y:S04]  /*149e0*/  @!P0 STG.E desc[UR52][R54.64+0x20], R3 ;  /* 0x0000200336008986 */ /* 0x0003e8000c101934 */
        /* <DEDUP_REMOVED lines=9> */
[----:B0-----:R0:W5:Y:S04]  /*14a80*/  LD.E.128 R4, desc[UR52][R76.64] ;  /* 0x000000344c047980 */ /* 0x001168000c101d00 */
[----:B-1----:R-:W5:Y:S04]  /*14a90*/  LD.E.128 R52, desc[UR52][R52.64] ;  /* 0x0000003434347980 */ /* 0x002f68000c101d00 */
[----:B------:R-:W5:Y:S04]  /*14aa0*/  LD.E.128 R56, desc[UR52][R56.64] ;  /* 0x0000003438387980 */ /* 0x000f68000c101d00 */
[----:B------:R-:W5:Y:S04]  /*14ab0*/  LD.E.128 R72, desc[UR52][R72.64] ;  /* 0x0000003448487980 */ /* 0x000f68000c101d00 */
[----:B------:R-:W5:Y:S04]  /*14ac0*/  LD.E.128 R68, desc[UR52][R68.64] ;  /* 0x0000003444447980 */ /* 0x000f68000c101d00 */
[----:B------:R-:W5:Y:S04]  /*14ad0*/  LD.E.128 R64, desc[UR52][R64.64] ;  /* 0x0000003440407980 */ /* 0x000f68000c101d00 */
[----:B------:R-:W5:Y:S01]  /*14ae0*/  LD.E.128 R60, desc[UR52][R60.64] ;  /* 0x000000343c3c7980 */ /* 0x000f62000c101d00 */
[----:B------:R-:W-:-:S02]  /*14af0*/  IMAD R80, R21, UR4, RZ ;  /* 0x0000000415507c24 */ /* 0x000fc4000f8e02ff */
[C---:B------:R-:W-:Y:S01]  /*14b00*/  IMAD.WIDE.U32 R20, R23.reuse, UR4, R78 ;  /* 0x0000000417147c25 */ /* 0x040fe2000f8e004e */
[----:B------:R-:W-:Y:S01]  /*14b10*/  @!PT LDS RZ, [RZ] ;  /* 0x00000000fffff984 */ /* 0x000fe20000000800 */
[----:B------:R-:W-:Y:S01]  /*14b20*/  @!PT LDS RZ, [RZ] ;  /* 0x00000000fffff984 */ /* 0x000fe20000000800 */
[----:B------:R-:W-:Y:S01]  /*14b30*/  @!PT LDS RZ, [RZ] ;  /* 0x00000000fffff984 */ /* 0x000fe20000000800 */
[----:B------:R-:W-:Y:S01]  /*14b40*/  @!PT LDS RZ, [RZ] ;  /* 0x00000000fffff984 */ /* 0x000fe20000000800 */
[----:B------:R1:W-:Y:S06]  /*14b50*/  MEMBAR.ALL.CTA ;  /* 0x0000000000007992 */ /* 0x0003ec0000008000 */
[----:B-1----:R-:W1:Y:S01]  /*14b60*/  FENCE.VIEW.ASYNC.S ;  /* 0x00000000000073c6 */ /* 0x002e620000000000 */
[----:B------:R-:W-:Y:S01]  /*14b70*/  IMAD R23, R23, UR5, R80 ;  /* 0x0000000517177c24 */ /* 0x000fe2000f8e0250 */
[----:B------:R-:W-:Y:S01]  /*14b80*/  ULDC.64 UR4, c[0x0][0xbe0] ;  /* 0x0002f80000047ab9 */ /* 0x000fe20000000a00 */
[----:B------:R-:W-:-:S02]  /*14b90*/  IMAD R78, R84, -0x80, R0 ;  /* 0xffffff80544e7824 */ /* 0x000fc400078e0200 */
[C---:B------:R-:W-:Y:S02]  /*14ba0*/  VIADD R0, R186.reuse, 0x40 ;  /* 0x00000040ba007836 */ /* 0x040fe40000000000 */
[----:B------:R-:W-:Y:S01]  /*14bb0*/  IMAD.IADD R21, R21, 0x1, R23 ;  /* 0x0000000115157824 */ /* 0x000fe200078e0217 */
[-C--:B------:R-:W-:Y:S01]  /*14bc0*/  ISETP.GE.AND P3, PT, R186, R78.reuse, PT ;  /* 0x0000004eba00720c */ /* 0x080fe20003f66270 */
[----:B0-----:R-:W-:Y:S01]  /*14bd0*/  IMAD R76, R81, UR4, RZ ;  /* 0x00000004514c7c24 */ /* 0x001fe2000f8e02ff */
[-C--:B------:R-:W-:Y:S01]  /*14be0*/  ISETP.GE.AND P0, PT, R0, R78.reuse, PT ;  /* 0x0000004e0000720c */ /* 0x080fe20003f06270 */
[C---:B------:R-:W-:Y:S01]  /*14bf0*/  VIADD R3, R186.reuse, 0x20 ;  /* 0x00000020ba037836 */ /* 0x040fe20000000000 */
[----:B------:R-:W-:Y:S01]  /*14c00*/  IADD3 R23, R186, 0x60, RZ ;  /* 0x00000060ba177810 */ /* 0x000fe20007ffe0ff */
[C---:B------:R-:W-:Y:S02]  /*14c10*/  IMAD R77, R85.reuse, UR5, R76 ;  /* 0x00000005554d7c24 */ /* 0x040fe4000f8e024c */
[----:B------:R-:W-:Y:S01]  /*14c20*/  IMAD.WIDE.U32 R20, R85, UR4, R20 ;  /* 0x0000000455147c25 */ /* 0x000fe2000f8e0014 */
[----:B------:R-:W-:Y:S01]  /*14c30*/  ULDC.64 UR4, c[0x0][0xbe8] ;  /* 0x0002fa0000047ab9 */ /* 0x000fe20000000a00 */
[----:B------:R-:W-:-:S02]  /*14c40*/  ISETP.GE.AND P2, PT, R3, R78, PT ;  /* 0x0000004e0300720c */ /* 0x000fc40003f46270 */
[----:B------:R-:W-:Y:S01]  /*14c50*/  VIADD R0, R17, 0x32420 ;  /* 0x0003242011007836 */ /* 0x000fe20000000000 */
[----:B------:R-:W-:Y:S01]  /*14c60*/  ISETP.GE.AND P1, PT, R23, R78, PT ;  /* 0x0000004e1700720c */ /* 0x000fe20003f26270 */
[----:B------:R-:W-:Y:S02]  /*14c70*/  IMAD.IADD R21, R21, 0x1, R77 ;  /* 0x0000000115157824 */ /* 0x000fe400078e024d */
[----:B------:R-:W-:Y:S01]  /*14c80*/  IMAD R3, R83, UR4, RZ ;  /* 0x0000000453037c24 */ /* 0x000fe2000f8e02ff */
[----:B------:R-:W-:Y:S01]  /*14c90*/  PRMT R0, RZ, 0x654, R0 ;  /* 0x00000654ff007816 */ /* 0x000fe20000000000 */
[----:B------:R-:W-:-:S03]  /*14ca0*/  IMAD.WIDE.U32 R78, R82, UR4, R20 ;  /* 0x00000004524e7c25 */ /* 0x000fc6000f8e0014 */
[----:B-1----:R0:W-:Y:S01]  /*14cb0*/  SYNCS.ARRIVE.TRANS64.RED.A1T0 RZ, [R0+URZ], RZ ;  /* 0x000000ff00ff79a7 */ /* 0x0021e2000810043f */
[----:B------:R-:W-:Y:S02]  /*14cc0*/  IMAD R3, R82, UR5, R3 ;  /* 0x0000000552037c24 */ /* 0x000fe4000f8e0203 */
        /* <DEDUP_REMOVED lines=25> */
.L_x_4476:
[----:B------:R-:W-:Y:S05]  /*14e60*/  BSYNC B1 ;  /* 0x0000000000017941 */ /* 0x000fea0003800000 */
.L_x_4475:
        /* <DEDUP_REMOVED lines=26> */
.L_x_4478:
[----:B------:R-:W-:Y:S05]  /*15010*/  BSYNC B1 ;  /* 0x0000000000017941 */ /* 0x000fea0003800000 */
.L_x_4477:
        /* <DEDUP_REMOVED lines=26> */
.L_x_4480:
[----:B------:R-:W-:Y:S05]  /*151c0*/  BSYNC B1 ;  /* 0x0000000000017941 */ /* 0x000fea0003800000 */
.L_x_4479:
        /* <DEDUP_REMOVED lines=27> */
.L_x_4473:
[----:B------:R-:W3:Y:S01]  /*15380*/  LDL.LU R6, [R1+0x54] ;  /* 0x0000540001067983 */ /* 0x000ee20000300800 */
[----:B------:R-:W-:-:S03]  /*15390*/  ULDC.64 UR4, c[0x0][0xcd8] ;  /* 0x0003360000047ab9 */ /* 0x000fc60000000a00 */
[----:B------:R-:W2:Y:S01]  /*153a0*/  LDL.LU R0, [R1+0x58] ;  /* 0x0000580001007983 */ /* 0x000ea20000300800 */
[----:B------:R-:W-:Y:S01]  /*153b0*/  ISETP.NE.U32.AND P0, PT, RZ, UR4, PT ;  /* 0x00000004ff007c0c */ /* 0x000fe2000bf05070 */
[----:B------:R-:W-:-:S03]  /*153c0*/  IMAD.MOV.U32 R3, RZ, RZ, RZ ;  /* 0x000000ffff037224 */ /* 0x000fc600078e00ff */
[----:B------:R-:W-:Y:S02]  /*153d0*/  ISETP.NE.AND.EX P0, PT, RZ, UR5, PT, P0 ;  /* 0x00000005ff007c0c */ /* 0x000fe4000bf05300 */
[----:B---3--:R-:W-:-:S04]  /*153e0*/  IADD3 R4, P1, R6, UR4, RZ ;  /* 0x0000000406047c10 */ /* 0x008fc8000ff3e0ff */
[----:B--2---:R-:W-:Y:S01]  /*153f0*/  IADD3.X R5, R0, UR5, RZ, P1, !PT ;  /* 0x0000000500057c10 */ /* 0x004fe20008ffe4ff */
[----:B------:R-:W-:Y:S02]  /*15400*/  ULDC.64 UR4, c[0x0][0xce0] ;  /* 0x0003380000047ab9 */ /* 0x000fe40000000a00 */
[----:B------:R-:W-:-:S04]  /*15410*/  ISETP.NE.U32.AND P1, PT, RZ, UR4, PT ;  /* 0x00000004ff007c0c */ /* 0x000fc8000bf25070 */
[----:B------:R1:W5:Y:S01]  /*15420*/  @P0 LDG.E R3, desc[UR52][R4.64] ;  /* 0x0000003404030981 */ /* 0x000362000c1e1900 */
[----:B------:R-:W-:Y:S01]  /*15430*/  ISETP.NE.AND.EX P1, PT, RZ, UR5, PT, P1 ;  /* 0x00000005ff007c0c */ /* 0x000fe2000bf25310 */
[----:B0-----:R-:W0:-:S12]  /*15440*/  S2R R8, SR_TID.X ;  /* 0x0000000000087919 */ /* 0x001e180000002100 */
[----:B------:R-:W-:Y:S01]  /*15450*/  @P1 IADD3 R6, P2, R6, UR4, RZ ;  /* 0x0000000406061c10 */ /* 0x000fe2000ff5e0ff */
[----:B------:R-:W-:-:S03]  /*15460*/  ULDC UR4, c[0x0][0xb88] ;  /* 0x0002e20000047ab9 */ /* 0x000fc60000000800 */
[----:B------:R-:W-:Y:S01]  /*15470*/  @P1 IADD3.X R7, R0, UR5, RZ, P2, !PT ;  /* 0x0000000500071c10 */ /* 0x000fe200097fe4ff */
[----:B------:R-:W-:-:S06]  /*15480*/  IMAD.U32 R0, RZ, RZ, UR4 ;  /* 0x00000004ff007e24 */ /* 0x000fcc000f8e00ff */
[----:B------:R1:W5:Y:S01]  /*15490*/  @P1 LDG.E R0, desc[UR52][R6.64] ;  /* 0x0000003406001981 */ /* 0x000362000c1e1900 */
[----:B0-----:R-:W-:-:S05]  /*154a0*/  VIADD R8, R8, 0xffffff80 ;  /* 0xffffff8008087836 */ /* 0x001fca0000000000 */
[----:B------:R-:W-:Y:S01]  /*154b0*/  ISETP.GT.AND P2, PT, R8, 0x7f, PT ;  /* 0x0000007f0800780c */ /* 0x000fe20003f44270 */
[----:B-1----:R-:W-:-:S12]  /*154c0*/  @P1 BRA `(.L_x_4482) ;  /* 0x0000000000101947 */ /* 0x002fd80003800000 */
[----:B------:R-:W-:Y:S05]  /*154d0*/  @!P0 BRA `(.L_x_4482) ;  /* 0x00000000000c8947 */ /* 0x000fea0003800000 */
[----:B------:R-:W2:Y:S04]  /*154e0*/  LDG.E R7, desc[UR52][R4.64] ;  /* 0x0000003404077981 */ /* 0x000ea8000c1e1900 */
[----:B-----5:R-:W2:Y:S02]  /*154f0*/  LDG.E R0, desc[UR52][R4.64+0x4] ;  /* 0x0000043404007981 */ /* 0x020ea4000c1e1900 */
[----:B--2---:R-:W-:-:S07]  /*15500*/  IADD3 R0, -R7, R0, RZ ;  /* 0x0000000007007210 */ /* 0x004fce0007ffe1ff */
.L_x_4482:
[----:B------:R-:W2:Y:S04]  /*15510*/  LDL.LU R5, [R1+0x5c] ;  /* 0x00005c0001057983 */ /* 0x000ea80000300800 */
[----:B------:R-:W3:Y:S04]  /*15520*/  LDL.LU R4, [R1+0x6c] ;  /* 0x00006c0001047983 */ /* 0x000ee80000300800 */
[----:B------:R-:W4:Y:S04]  /*15530*/  LDL R14, [R1+0x50] ;  /* 0x00005000010e7983 */ /* 0x000f280000100800 */
[----:B------:R-:W4:Y:S04]  /*15540*/  LDL R20, [R1+0x24] ;  /* 0x0000240001147983 */ /* 0x000f280000100800 */
[----:B------:R0:W5:Y:S01]  /*15550*/  LDL R13, [R1+0x64] ;  /* 0x00006400010d7983 */ /* 0x0001620000100800 */
[----:B------:R-:W-:Y:S01]  /*15560*/  BSSY B1, `(.L_x_4483) ;  /* 0x000001d000017945 */ /* 0x000fe20003800000 */
[----:B-----5:R-:W-:-:S02]  /*15570*/  SHF.R.S32.HI R8, RZ, 0x1f, R3 ;  /* 0x0000001fff087819 */ /* 0x020fc40000011403 */
[----:B--2---:R-:W-:Y:S02]  /*15580*/  SEL R11, R5, RZ, !P0 ;  /* 0x000000ff050b7207 */ /* 0x004fe40004000000 */
[----:B---3--:R-:W-:Y:S02]  /*15590*/  SEL R12, R4, RZ, !P0 ;  /* 0x000000ff040c7207 */ /* 0x008fe40004000000 */
[----:B----4-:R-:W-:Y:S02]  /*155a0*/  SHF.R.S32.HI R9, RZ, 0x1f, R14 ;  /* 0x0000001fff097819 */ /* 0x010fe4000001140e */
[----:B------:R-:W-:Y:S01]  /*155b0*/  SHF.R.S32.HI R10, RZ, 0x1f, R20 ;  /* 0x0000001fff0a7819 */ /* 0x000fe20000011414 */
[----:B0-----:R-:W-:Y:S06]  /*155c0*/  @P2 BRA `(.L_x_4484) ;  /* 0x0000000000582947 */ /* 0x001fec0003800000 */
[----:B------:R-:W0:Y:S02]  /*155d0*/  S2R R4, SR_TID.X ;  /* 0x0000000000047919 */ /* 0x000e240000002100 */
        /* <DEDUP_REMOVED lines=21> */
.L_x_4484:
[----:B------:R-:W-:Y:S05]  /*15730*/  BSYNC B1 ;  /* 0x0000000000017941 */ /* 0x000fea0003800000 */
.L_x_4483:
[----:B------:R-:W2:Y:S01]  /*15740*/  LDL.64 R24, [R1+0x40] ;  /* 0x0000400001187983 */ /* 0x000ea20000100a00 */
        /* <DEDUP_REMOVED lines=8> */
[----:B------:R-:W-:Y:S02]  /*157d0*/  IMAD R10, R13, -0x80, R0 ;  /* 0xffffff800d0a7824 */ /* 0x000fe400078e0200 */
[----:B------:R-:W-:Y:S02]  /*157e0*/  IMAD R6, R9, UR4, RZ ;  /* 0x0000000409067c24 */ /* 0x000fe4000f8e02ff */
[----:B------:R-:W-:Y:S02]  /*157f0*/  IMAD.IADD R5, R5, 0x1, R3 ;  /* 0x0000000105057824 */ /* 0x000fe400078e0203 */
[C---:B------:R-:W-:Y:S02]  /*15800*/  IMAD R3, R14.reuse, UR5, R6 ;  /* 0x000000050e037c24 */ /* 0x040fe4000f8e0206 */
[----:B------:R-:W-:Y:S01]  /*15810*/  IMAD.WIDE.U32 R4, R14, UR4, R4 ;  /* 0x000000040e047c25 */ /* 0x000fe2000f8e0004 */
[----:B------:R-:W-:-:S03]  /*15820*/  ULDC.64 UR4, c[0x0][0xbe8] ;  /* 0x0002fa0000047ab9 */ /* 0x000fc60000000a00 */
[----:B------:R-:W-:Y:S02]  /*15830*/  IMAD.IADD R5, R5, 0x1, R3 ;  /* 0x0000000105057824 */ /* 0x000fe400078e0203 */
[----:B------:R-:W-:-:S04]  /*15840*/  IMAD R0, R12, UR4, RZ ;  /* 0x000000040c007c24 */ /* 0x000fc8000f8e02ff */
[----:B------:R-:W-:Y:S01]  /*15850*/  IMAD R3, R11, UR5, R0 ;  /* 0x000000050b037c24 */ /* 0x000fe2000f8e0200 */
[C---:B--2---:R-:W-:Y:S01]  /*15860*/  ISETP.GE.AND P1, PT, R24.reuse, R10, PT ;  /* 0x0000000a1800720c */ /* 0x044fe20003f26270 */
[----:B------:R-:W-:Y:S01]  /*15870*/  VIADD R7, R24, 0x20 ;  /* 0x0000002018077836 */ /* 0x000fe20000000000 */
[--C-:B------:R-:W-:Y:S01]  /*15880*/  SHF.R.S32.HI R9, RZ, 0x1f, R24.reuse ;  /* 0x0000001fff097819 */ /* 0x100fe20000011418 */
[----:B------:R-:W-:-:S03]  /*15890*/  IMAD.MOV.U32 R8, RZ, RZ, R24 ;  /* 0x000000ffff087224 */ /* 0x000fc600078e0018 */
[----:B------:R-:W-:Y:S01]  /*158a0*/  ISETP.GE.AND P0, PT, R7, R10, PT ;  /* 0x0000000a0700720c */ /* 0x000fe20003f06270 */
        /* <DEDUP_REMOVED lines=27> */
.L_x_4486:
[----:B------:R-:W-:Y:S05]  /*15a60*/  BSYNC B1 ;  /* 0x0000000000017941 */ /* 0x000fea0003800000 */
.L_x_4485:
        /* <DEDUP_REMOVED lines=28> */
.L_x_4488:
[----:B------:R-:W-:Y:S05]  /*15c30*/  BSYNC B1 ;  /* 0x0000000000017941 */ /* 0x000fea0003800000 */
.L_x_4487:
        /* <DEDUP_REMOVED lines=27> */
.L_x_4490:
[----:B------:R-:W-:Y:S05]  /*15df0*/  BSYNC B1 ;  /* 0x0000000000017941 */ /* 0x000fea0003800000 */
.L_x_4489:
        /* <DEDUP_REMOVED lines=25> */
.L_x_4481:
[----:B------:R-:W-:Y:S05]  /*15f90*/  BSYNC B0 ;  /* 0x0000000000007941 */ /* 0x000fea0003800000 */
.L_x_4472:
[----:B------:R-:W2:Y:S01]  /*15fa0*/  LDL R0, [R1+0x1c] ;  /* 0x00001c0001007983 */ /* 0x000ea20000100800 */
[----:B------:R-:W-:Y:S02]  /*15fb0*/  ULDC UR4, c[0x0][0xd14] ;  /* 0x0003450000047ab9 */ /* 0x000fe40000000800 */
[----:B--2---:R-:W-:-:S13]  /*15fc0*/  ISETP.GE.AND P0, PT, R0, UR4, PT ;  /* 0x0000000400007c0c */ /* 0x004fda000bf06270 */
[----:B------:R-:W-:Y:S05]  /*15fd0*/  @!P0 BRA `(.L_x_4491) ;  /* 0xfffffeb000248947 */ /* 0x000fea000383ffff */
[----:B------:R-:W-:Y:S05]  /*15fe0*/  BRA `(.L_x_4335) ;  /* 0x0000005c00247947 */ /* 0x000fea0003800000 */
.L_x_4333:
[----:B------:R-:W-:-:S08]  /*15ff0*/  NOP ;  /* 0x0000000000007918 */ /* 0x000fd00000000000 */
[----:B--2---:R-:W0:-:S00]  /*16000*/  USETMAXREG.DEALLOC.CTAPOOL 0x18 ;  /* 0x00000018000079c8 */ /* 0x004e0000080e0500 */
        /* <DEDUP_REMOVED lines=59> */
.L_x_4496:
        /* <DEDUP_REMOVED lines=15> */
.L_x_4495:
[----:B------:R-:W-:Y:S05]  /*164b0*/  BSYNC B0 ;  /* 0x0000000000007941 */ /* 0x000fea0003800000 */
.L_x_4494:
        /* <DEDUP_REMOVED lines=25> */
.L_x_4492:
        /* <DEDUP_REMOVED lines=20> */
.L_x_4497:
[----:B-1----:R-:W-:Y:S01]  /*16790*/  IMAD.MOV R2, RZ, RZ, -R3 ;  /* 0x000000ffff027224 */ /* 0x002fe200078e0a03 */
[----:B--2---:R-:W-:Y:S01]  /*167a0*/  IABS R4, R6 ;  /* 0x0000000600047213 */ /* 0x004fe20000000000 */
[----:B---3--:R-:W-:Y:S02]  /*167b0*/  IMAD R16, R16, UR4, R7 ;  /* 0x0000000410107c24 */ /* 0x008fe4000f8e0207 */
[----:B------:R-:W-:Y:S01]  /*167c0*/  IMAD R5, R2, R11, RZ ;  /* 0x0000000b02057224 */ /* 0x000fe200078e02ff */
[----:B------:R-:W-:Y:S01]  /*167d0*/  MOV R2, RZ ;  /* 0x000000ff00027202 */ /* 0x000fe20000000f00 */
[----:B------:R-:W-:-:S04]  /*167e0*/  IMAD.MOV R4, RZ, RZ, -R4 ;  /* 0x000000ffff047224 */ /* 0x000fc800078e0a04 */
        /* <DEDUP_REMOVED lines=50> */
.L_x_4493:
[----:B------:R-:W-:Y:S02]  /*16b10*/  IMAD.MOV.U32 R17, RZ, RZ, RZ ;  /* 0x000000ffff117224 */ /* 0x000fe400078e00ff */
[----:B------:R-:W-:Y:S02]  /*16b20*/  IMAD.U32 R16, RZ, RZ, UR6 ;  /* 0x00000006ff107e24 */ /* 0x000fe4000f8e00ff */
[----:B------:R-:W-:-:S07]  /*16b30*/  IMAD.MOV.U32 R18, RZ, RZ, RZ ;  /* 0x000000ffff127224 */ /* 0x000fce00078e00ff */
.L_x_4498:
        /* <DEDUP_REMOVED lines=22> */
.L_x_4583:
[----:B--2---:R-:W2:Y:S02]  /*16ca0*/  LDC.64 R2, c[0x0][0xd60] ;  /* 0x00035800ff027b82 */ /* 0x004ea40000000a00 */
[----:B--2---:R-:W-:-:S05]  /*16cb0*/  IMAD.WIDE R2, R19, 0x4, R2 ;  /* 0x0000000413027825 */ /* 0x004fca00078e0202 */
[----:B------:R-:W1:Y:S01]  /*16cc0*/  LDG.E R11, desc[UR52][R2.64] ;  /* 0x00000034020b7981 */ /* 0x000e62000c1e1900 */
        /* <DEDUP_REMOVED lines=48> */
[----:B-1----:R-:W-:Y:S01]  /*16fd0*/  IMAD.U32 R9, RZ, RZ, UR4 ;  /* 0x00000004ff097e24 */ /* 0x002fe2000f8e00ff */
[----:B0-----:R-:W-:Y:S09]  /*16fe0*/  @P0 BRA `(.L_x_4500) ;  /* 0x0000000000100947 */ /* 0x001ff20003800000 */
[----:B------:R-:W-:Y:S05]  /*16ff0*/  @!P2 BRA `(.L_x_4500) ;  /* 0x00000000000ca947 */ /* 0x000fea0003800000 */
[----:B-----5:R-:W2:Y:S04]  /*17000*/  LDG.E R10, desc[UR52][R2.64] ;  /* 0x00000034020a7981 */ /* 0x020ea8000c1e1900 */
[----:B------:R-:W2:Y:S02]  /*17010*/  LDG.E R2, desc[UR52][R2.64+0x4] ;  /* 0x0000043402027981 */ /* 0x000ea4000c1e1900 */
[----:B--2---:R-:W-:-:S07]  /*17020*/  IMAD.IADD R10, R2, 0x1, -R10 ;  /* 0x00000001020a7824 */ /* 0x004fce00078e0a0a */
.L_x_4500:
        /* <DEDUP_REMOVED lines=14> */
.L_x_4501:
[----:B------:R-:W-:Y:S05]  /*17110*/  @!P3 BRA `(.L_x_4502) ;  /* 0x00000000000cb947 */ /* 0x000fea0003800000 */
[----:B------:R-:W2:Y:S04]  /*17120*/  LDG.E R9, desc[UR52][R6.64] ;  /* 0x0000003406097981 */ /* 0x000ea8000c1e1900 */
[----:B------:R-:W2:Y:S02]  /*17130*/  LDG.E R6, desc[UR52][R6.64+0x4] ;  /* 0x0000043406067981 */ /* 0x000ea4000c1e1900 */
[----:B--2---:R-:W-:-:S07]  /*17140*/  IMAD.IADD R9, R6, 0x1, -R9 ;  /* 0x0000000106097824 */ /* 0x004fce00078e0a09 */
.L_x_4502:
[----:B0-----:R-:W2:Y:S01]  /*17150*/  @P1 LDG.E R2, desc[UR52][R4.64] ;  /* 0x0000003404021981 */ /* 0x001ea2000c1e1900 */
[----:B-----5:R-:W-:-:S03]  /*17160*/  IMAD.IADD R9, R9, 0x1, -R8 ;  /* 0x0000000109097824 */ /* 0x020fc600078e0a08 */
[----:B------:R-:W2:Y:S01]  /*17170*/  @P1 LDG.E R4, desc[UR52][R4.64+0x4] ;  /* 0x0000043404041981 */ /* 0x000ea2000c1e1900 */
[----:B------:R-:W-:Y:S01]  /*17180*/  LEA R3, R17, 0xdf, 0x7 ;  /* 0x000000df11037811 */ /* 0x000fe200078e38ff */
[----:B------:R-:W-:Y:S01]  /*17190*/  BSSY B0, `(.L_x_4503) ;  /* 0x00000ec000007945 */ /* 0x000fe20003800000 */
[----:B------:R-:W-:Y:S02]  /*171a0*/  PLOP3.LUT P2, PT, PT, PT, PT, 0x80, 0x0 ;  /* 0x000000000000781c */ /* 0x000fe40003f4f070 */
[----:B--2---:R-:W-:-:S05]  /*171b0*/  @P1 IADD3 R0, -R2, R4, RZ ;  /* 0x0000000402001210 */ /* 0x004fca0007ffe1ff */
        /* <DEDUP_REMOVED lines=35> */
.L_x_4653:
[----:B------:R-:W-:-:S03]  /*173f0*/  UMOV UR4, 0xffffffff ;  /* 0xffffffff00047882 */ /* 0x000fc60000000000 */
[----:B------:R-:W-:Y:S05]  /*17400*/  BRA.DIV UR4, `(.L_x_4506) ;  /* 0x0000005a04187947 */ /* 0x000fea000b800000 */
[----:B------:R-:W-:-:S13]  /*17410*/  ELECT P6, URZ, PT ;  /* 0x00000000003f782f */ /* 0x000fda00038c0000 */
.L_x_4656:
[----:B------:R-:W2:Y:S01]  /*17420*/  LDL R5, [R1+0x2c] ;  /* 0x00002c0001057983 */ /* 0x000ea20000100800 */
        /* <DEDUP_REMOVED lines=10> */
.L_x_4657:
        /* <DEDUP_REMOVED lines=8> */
.L_x_4658:
        /* <DEDUP_REMOVED lines=11> */
.L_x_4511:
        /* <DEDUP_REMOVED lines=19> */
.L_x_4659:
        /* <DEDUP_REMOVED lines=8> */
.L_x_4513:
        /* <DEDUP_REMOVED lines=31> */
.L_x_4509:
[----:B------:R-:W-:Y:S05]  /*179a0*/  BSYNC B1 ;  /* 0x0000000000017941 */ /* 0x000fea0003800000 */
.L_x_4508:
        /* <DEDUP_REMOVED lines=12> */
[----:B0-----:R-:W-:Y:S05]  /*17a70*/  @!P0 BRA `(.L_x_4504) ;  /* 0x0000000400748947 */ /* 0x001fea0003800000 */
[C---:B------:R-:W-:Y:S02]  /*17a80*/  IMAD R5, R2.reuse, 0x60, R20 ;  /* 0x0000006002057824 */ /* 0x040fe400078e0214 */
[----:B------:R-:W-:Y:S02]  /*17a90*/  VIADD R2, R2, 0xffffffff ;  /* 0xffffffff02027836 */ /* 0x000fe40000000000 */
[----:B------:R-:W-:-:S07]  /*17aa0*/  VIADD R5, R5, 0xffffff40 ;  /* 0xffffff4005057836 */ /* 0x000fce0000000000 */
.L_x_4520:
        /* <DEDUP_REMOVED lines=9> */
.L_x_4660:
        /* <DEDUP_REMOVED lines=11> */
.L_x_4517:
        /* <DEDUP_REMOVED lines=17> */
.L_x_4661:
        /* <DEDUP_REMOVED lines=8> */
.L_x_4519:
        /* <DEDUP_REMOVED lines=31> */
.L_x_4515:
[----:B------:R-:W-:Y:S05]  /*17f70*/  BSYNC B1 ;  /* 0x0000000000017941 */ /* 0x000fea0003800000 */
.L_x_4514:
        /* <DEDUP_REMOVED lines=13> */
.L_x_4504:
[----:B------:R-:W-:Y:S05]  /*18050*/  BSYNC B0 ;  /* 0x0000000000007941 */ /* 0x000fea0003800000 */
.L_x_4503:
[----:B0-----:R-:W2:Y:S01]  /*18060*/  LDL R6, [R1+0x20] ;  /* 0x0000200001067983 */ /* 0x001ea20000100800 */
[----:B------:R-:W-:Y:S05]  /*18070*/  @!P2 WARPSYNC.ALL ;  /* 0x000000000000a948 */ /* 0x000fea0003800000 */
[----:B------:R-:W-:Y:S01]  /*18080*/  BSSY B6, `(.L_x_4521) ;  /* 0x00002c6000067945 */ /* 0x000fe20003800000 */
[----:B------:R-:W-:Y:S01]  /*18090*/  @!P2 BAR.SYNC.DEFER_BLOCKING 0xc, 0x120 ;  /* 0x030480000000ab1d */ /* 0x000fe20000010000 */
[----:B--2---:R-:W-:-:S13]  /*180a0*/  ISETP.GT.AND P0, PT, R6, RZ, PT ;  /* 0x000000ff0600720c */ /* 0x004fda0003f04270 */
[----:B------:R-:W-:Y:S05]  /*180b0*/  @P0 BRA `(.L_x_4522) ;  /* 0x0000000000440947 */ /* 0x000fea0003800000 */
[----:B------:R-:W0:Y:S02]  /*180c0*/  S2R R6, SR_TID.X ;  /* 0x0000000000067919 */ /* 0x000e240000002100 */
[----:B0-----:R-:W-:-:S04]  /*180d0*/  LOP3.LUT R6, R6, 0x1f, RZ, 0xc0, !PT ;  /* 0x0000001f06067812 */ /* 0x001fc800078ec0ff */
[----:B------:R-:W-:-:S13]  /*180e0*/  ISETP.NE.AND P1, PT, R6, RZ, PT ;  /* 0x000000ff0600720c */ /* 0x000fda0003f25270 */
[----:B------:R-:W-:Y:S05]  /*180f0*/  @P1 BRA `(.L_x_4523) ;  /* 0x0000002800f81947 */ /* 0x000fea0003800000 */
[----:B------:R-:W0:Y:S01]  /*18100*/  S2R R7, SR_LANEID ;  /* 0x0000000000077919 */ /* 0x000e220000000000 */
        /* <DEDUP_REMOVED lines=12> */
.L_x_4522:
        /* <DEDUP_REMOVED lines=23> */
.L_x_4524:
        /* <DEDUP_REMOVED lines=20> */
.L_x_4526:
        /* <DEDUP_REMOVED lines=16> */
.L_x_4525:
        /* <DEDUP_REMOVED lines=31> */
.L_x_4527:
        /* <DEDUP_REMOVED lines=19> */
.L_x_4664:
[----:B------:R-:W-:Y:S01]  /*188a0*/  UMOV UR4, 0xffffffff ;  /* 0xffffffff00047882 */ /* 0x000fe20000000000 */
[----:B------:R-:W-:Y:S02]  /*188b0*/  SHF.R.S32.HI R8, RZ, 0x1f, R0 ;  /* 0x0000001fff087819 */ /* 0x000fe40000011400 */
[----:B------:R-:W-:Y:S05]  /*188c0*/  BRA.DIV UR4, `(.L_x_4529) ;  /* 0x0000004604a07947 */ /* 0x000fea000b800000 */
[----:B------:R-:W-:-:S13]  /*188d0*/  ELECT P6, URZ, PT ;  /* 0x00000000003f782f */ /* 0x000fda00038c0000 */
.L_x_4667:
        /* <DEDUP_REMOVED lines=22> */
.L_x_4531:
        /* <DEDUP_REMOVED lines=9> */
.L_x_4668:
        /* <DEDUP_REMOVED lines=11> */
.L_x_4533:
        /* <DEDUP_REMOVED lines=22> */
.L_x_4530:
        /* <DEDUP_REMOVED lines=55> */
.L_x_4535:
[----:B------:R-:W-:Y:S05]  /*19050*/  BSYNC B0 ;  /* 0x0000000000007941 */ /* 0x000fea0003800000 */
.L_x_4534:
[----:B------:R-:W2:Y:S02]  /*19060*/  LDL.LU R10, [R1+0x2c] ;  /* 0x00002c00010a7983 */ /* 0x000ea40000300800 */
        /* <DEDUP_REMOVED lines=8> */
.L_x_4669:
        /* <DEDUP_REMOVED lines=13> */
.L_x_4670:
        /* <DEDUP_REMOVED lines=11> */
.L_x_4540:
        /* <DEDUP_REMOVED lines=37> */
.L_x_4538:
[----:B------:R-:W-:Y:S05]  /*194c0*/  BSYNC B0 ;  /* 0x0000000000007941 */ /* 0x000fea0003800000 */
.L_x_4537:
[----:B------:R-:W2:Y:S01]  /*194d0*/  LDL R7, [R1+0x20] ;  /* 0x0000200001077983 */ /* 0x000ea20000100800 */
[----:B------:R-:W-:Y:S01]  /*194e0*/  BSSY B0, `(.L_x_4541) ;  /* 0x0000164000007945 */ /* 0x000fe20003800000 */
[----:B--2---:R-:W-:-:S13]  /*194f0*/  ISETP.GE.AND P0, PT, R7, 0x2, PT ;  /* 0x000000020700780c */ /* 0x004fda0003f06270 */
[----:B------:R-:W-:Y:S05]  /*19500*/  @!P0 BRA `(.L_x_4542) ;  /* 0x0000001400848947 */ /* 0x000fea0003800000 */
[C---:B0-----:R-:W-:Y:S01]  /*19510*/  LOP3.LUT R5, R7.reuse, 0x1, RZ, 0xc0, !PT ;  /* 0x0000000107057812 */ /* 0x041fe200078ec0ff */
[----:B------:R-:W-:Y:S01]  /*19520*/  BSSY B1, `(.L_x_4543) ;  /* 0x000007b000017945 */ /* 0x000fe20003800000 */
[----:B------:R-:W-:Y:S02]  /*19530*/  IADD3 R9, R7, -0x2, RZ ;  /* 0xfffffffe07097810 */ /* 0x000fe40007ffe0ff */
[----:B------:R-:W-:-:S03]  /*19540*/  ISETP.NE.U32.AND P0, PT, R5, 0x1, PT ;  /* 0x000000010500780c */ /* 0x000fc60003f05070 */
[----:B------:R-:W-:-:S10]  /*19550*/  IMAD.MOV.U32 R5, RZ, RZ, R9 ;  /* 0x000000ffff057224 */ /* 0x000fd400078e0009 */
        /* <DEDUP_REMOVED lines=34> */
.L_x_4547:
[----:B-1----:R-:W1:Y:S01]  /*19780*/  S2R R3, SR_CgaCtaId ;  /* 0x0000000000037919 */ /* 0x002e620000008800 */
[----:B------:R-:W-:-:S04]  /*19790*/  MOV R2, 0x400 ;  /* 0x0000040000027802 */ /* 0x000fc80000000f00 */
[----:B-1----:R-:W-:Y:S02]  /*197a0*/  LEA R2, R3, R2, 0x18 ;  /* 0x0000000203027211 */ /* 0x002fe400078ec0ff */
[----:B------:R-:W-:-:S03]  /*197b0*/  SHF.L.U32 R3, R12, 0x1f, RZ ;  /* 0x0000001f0c037819 */ /* 0x000fc600000006ff */
[----:B------:R-:W-:-:S04]  /*197c0*/  IMAD R2, R13, 0x8, R2 ;  /* 0x000000080d027824 */ /* 0x000fc800078e0202 */
[----:B------:R-:W1:Y:S02]  /*197d0*/  SYNCS.PHASECHK.TRANS64.TRYWAIT P0, [R2+URZ+0x32440], R3 ;  /* 0x03244003020075a7 */ /* 0x000e64000800017f */
[----:B-1----:R-:W-:Y:S05]  /*197e0*/  @!P0 BRA `(.L_x_4548) ;  /* 0x0000003800408947 */ /* 0x002fea0003800000 */
.L_x_4671:
        /* <DEDUP_REMOVED lines=11> */
.L_x_4549:
[----:B--2---:R-:W2:Y:S01]  /*198a0*/  LDL R7, [R1] ;  /* 0x0000000001077983 */ /* 0x004ea20000100800 */
        /* <DEDUP_REMOVED lines=21> */
.L_x_4672:
        /* <DEDUP_REMOVED lines=8> */
.L_x_4551:
        /* <DEDUP_REMOVED lines=34> */
.L_x_4546:
[----:B------:R-:W-:Y:S05]  /*19ca0*/  BSYNC B2 ;  /* 0x0000000000027941 */ /* 0x000fea0003800000 */
.L_x_4545:
[----:B------:R-:W2:Y:S02]  /*19cb0*/  LDL.LU R2, [R1+0x20] ;  /* 0x0000200001027983 */ /* 0x000ea40000300800 */
[----:B--2---:R-:W-:-:S07]  /*19cc0*/  VIADD R5, R2, 0xfffffffd ;  /* 0xfffffffd02057836 */ /* 0x004fce0000000000 */
.L_x_4544:
[----:B------:R-:W-:Y:S05]  /*19cd0*/  BSYNC B1 ;  /* 0x0000000000017941 */ /* 0x000fea0003800000 */
.L_x_4543:
[----:B------:R-:W-:-:S13]  /*19ce0*/  ISETP.NE.AND P0, PT, R9, RZ, PT ;  /* 0x000000ff0900720c */ /* 0x000fda0003f05270 */
[----:B------:R-:W-:Y:S05]  /*19cf0*/  @!P0 BRA `(.L_x_4542) ;  /* 0x0000000c00888947 */ /* 0x000fea0003800000 */
.L_x_4566:
        /* <DEDUP_REMOVED lines=11> */
[----:B------:R-:W-:-:S03]  /*19db0*/  IMAD.MOV.U32 R11, RZ, RZ, R5 ;  /* 0x000000ffff0b7224 */ /* 0x000fc600078e0005 */
[----:B------:R-:W-:-:S13]  /*19dc0*/  ISETP.NE.AND.EX P0, PT, RZ, UR47, PT, P0 ;  /* 0x0000002fff007c0c */ /* 0x000fda000bf05300 */
[----:B------:R-:W-:Y:S05]  /*19dd0*/  @!P0 BRA `(.L_x_4554) ;  /* 0x0000000000408947 */ /* 0x000fea0003800000 */
[----:B------:R-:W1:Y:S02]  /*19de0*/  LDC R6, c[0x0][0x41c] ;  /* 0x00010700ff067b82 */ /* 0x000e640000000800 */
[----:B-1----:R-:W-:-:S13]  /*19df0*/  ISETP.NE.AND P0, PT, R6, 0x1, PT ;  /* 0x000000010600780c */ /* 0x002fda0003f05270 */
        /* <DEDUP_REMOVED lines=14> */
.L_x_4554:
[----:B------:R-:W2:Y:S01]  /*19ee0*/  S2R R3, SR_CgaCtaId ;  /* 0x0000000000037919 */ /* 0x000ea20000008800 */
[----:B------:R-:W-:-:S04]  /*19ef0*/  MOV R2, 0x400 ;  /* 0x0000040000027802 */ /* 0x000fc80000000f00 */
[----:B--2---:R-:W-:Y:S02]  /*19f00*/  LEA R2, R3, R2, 0x18 ;  /* 0x0000000203027211 */ /* 0x004fe400078ec0ff */
[----:B------:R-:W-:-:S03]  /*19f10*/  SHF.L.U32 R3, R9, 0x1f, RZ ;  /* 0x0000001f09037819 */ /* 0x000fc600000006ff */
[----:B------:R-:W-:-:S04]  /*19f20*/  IMAD R2, R10, 0x8, R2 ;  /* 0x000000080a027824 */ /* 0x000fc800078e0202 */
[----:B------:R-:W2:Y:S02]  /*19f30*/  SYNCS.PHASECHK.TRANS64.TRYWAIT P0, [R2+URZ+0x32440], R3 ;  /* 0x03244003020075a7 */ /* 0x000ea4000800017f */
[----:B--2---:R-:W-:Y:S05]  /*19f40*/  @!P0 BRA `(.L_x_4555) ;  /* 0x0000003000908947 */ /* 0x004fea0003800000 */
.L_x_4673:
        /* <DEDUP_REMOVED lines=11> */
.L_x_4556:
[----:B0-----:R-:W3:Y:S01]  /*1a000*/  LDL R12, [R1+0x10] ;  /* 0x00001000010c7983 */ /* 0x001ee20000100800 */
[----:B-1----:R-:W-:Y:S01]  /*1a010*/  MOV R7, 0x400 ;  /* 0x0000040000077802 */ /* 0x002fe20000000f00 */
        /* <DEDUP_REMOVED lines=19> */
.L_x_4674:
        /* <DEDUP_REMOVED lines=8> */
.L_x_4558:
        /* <DEDUP_REMOVED lines=33> */
.L_x_4553:
[----:B------:R-:W-:Y:S05]  /*1a3e0*/  BSYNC B1 ;  /* 0x0000000000017941 */ /* 0x000fea0003800000 */
.L_x_4552:
        /* <DEDUP_REMOVED lines=29> */
.L_x_4561:
[----:B------:R-:W2:Y:S01]  /*1a5c0*/  S2R R3, SR_CgaCtaId ;  /* 0x0000000000037919 */ /* 0x000ea20000008800 */
[----:B------:R-:W-:-:S04]  /*1a5d0*/  MOV R2, 0x400 ;  /* 0x0000040000027802 */ /* 0x000fc80000000f00 */
[----:B--2---:R-:W-:Y:S02]  /*1a5e0*/  LEA R2, R3, R2, 0x18 ;  /* 0x0000000203027211 */ /* 0x004fe400078ec0ff */
[----:B------:R-:W-:-:S03]  /*1a5f0*/  SHF.L.U32 R3, R11, 0x1f, RZ ;  /* 0x0000001f0b037819 */ /* 0x000fc600000006ff */
[----:B------:R-:W-:-:S04]  /*1a600*/  IMAD R2, R12, 0x8, R2 ;  /* 0x000000080c027824 */ /* 0x000fc800078e0202 */
[----:B------:R-:W2:Y:S02]  /*1a610*/  SYNCS.PHASECHK.TRANS64.TRYWAIT P0, [R2+URZ+0x32440], R3 ;  /* 0x03244003020075a7 */ /* 0x000ea4000800017f */
[----:B--2---:R-:W-:Y:S05]  /*1a620*/  @!P0 BRA `(.L_x_4562) ;  /* 0x0000002c00008947 */ /* 0x004fea0003800000 */
.L_x_4675:
        /* <DEDUP_REMOVED lines=11> */
.L_x_4563:
[----:B-1----:R-:W3:Y:S01]  /*1a6e0*/  LDL R7, [R1] ;  /* 0x0000000001077983 */ /* 0x002ee20000100800 */
        /* <DEDUP_REMOVED lines=21> */
.L_x_4676:
        /* <DEDUP_REMOVED lines=8> */
.L_x_4565:
        /* <DEDUP_REMOVED lines=34> */
.L_x_4560:
[----:B------:R-:W-:Y:S05]  /*1aae0*/  BSYNC B1 ;  /* 0x0000000000017941 */ /* 0x000fea0003800000 */
.L_x_4559:
[C---:B------:R-:W-:Y:S01]  /*1aaf0*/  ISETP.GT.AND P0, PT, R5.reuse, 0x1, PT ;  /* 0x000000010500780c */ /* 0x040fe20003f04270 */
[----:B------:R-:W-:-:S12]  /*1ab00*/  VIADD R5, R5, 0xfffffffe ;  /* 0xfffffffe05057836 */ /* 0x000fd80000000000 */
[----:B------:R-:W-:Y:S05]  /*1ab10*/  @P0 BRA `(.L_x_4566) ;  /* 0xfffffff000780947 */ /* 0x000fea000383ffff */
.L_x_4542:
[----:B------:R-:W-:Y:S05]  /*1ab20*/  BSYNC B0 ;  /* 0x0000000000007941 */ /* 0x000fea0003800000 */
.L_x_4541:
        /* <DEDUP_REMOVED lines=15> */
[----:B0-----:R-:W1:Y:S01]  /*1ac20*/  POPC R5, UR4 ;  /* 0x0000000400057d09 */ /* 0x001e620008000000 */
[----:B--2---:R-:W-:-:S13]  /*1ac30*/  ISETP.EQ.U32.AND P0, PT, R4, R7, PT ;  /* 0x000000070400720c */ /* 0x004fda0003f02070 */
[----:B-1----:R-:W2:Y:S01]  /*1ac40*/  @P0 ATOMG.E.ADD.STRONG.GPU PT, R3, desc[UR52][R2.64], R5 ;  /* 0x00000005020309a8 */ /* 0x002ea200081ee1f4 */
[----:B------:R-:W0:Y:S02]  /*1ac50*/  S2R R6, SR_LTMASK ;  /* 0x0000000000067919 */ /* 0x000e240000003900 */
[----:B0-----:R-:W-:-:S04]  /*1ac60*/  LOP3.LUT R6, R6, UR4, RZ, 0xc0, !PT ;  /* 0x0000000406067c12 */ /* 0x001fc8000f8ec0ff */
[----:B------:R-:W0:Y:S01]  /*1ac70*/  POPC R7, R6 ;  /* 0x0000000600077309 */ /* 0x000e220000000000 */
[----:B--2---:R-:W0:Y:S02]  /*1ac80*/  SHFL.IDX PT, R4, R3, R4, 0x1f ;  /* 0x00001f0403047589 */ /* 0x004e2400000e0000 */
[----:B0-----:R-:W-:-:S07]  /*1ac90*/  IADD3 R16, R4, UR48, R7 ;  /* 0x0000003004107c10 */ /* 0x001fce000fffe007 */
.L_x_4568:
[----:B------:R-:W-:Y:S05]  /*1aca0*/  BSYNC B0 ;  /* 0x0000000000007941 */ /* 0x000fea0003800000 */
.L_x_4567:
[----:B-1----:R-:W2:Y:S02]  /*1acb0*/  LDL.LU R2, [R1+0x8] ;  /* 0x0000080001027983 */ /* 0x002ea40000300800 */
[----:B--2---:R-:W-:-:S05]  /*1acc0*/  LOP3.LUT R2, R2, R0, RZ, 0x3c, !PT ;  /* 0x0000000002027212 */ /* 0x004fca00078e3cff */
[----:B------:R1:W-:Y:S02]  /*1acd0*/  STL [R1+0x8], R2 ;  /* 0x0000080201007387 */ /* 0x0003e40000100800 */
.L_x_4523:
[----:B------:R-:W-:Y:S05]  /*1ace0*/  BSYNC B6 ;  /* 0x0000000000067941 */ /* 0x000fea0003800000 */
.L_x_4521:
[----:B------:R-:W-:-:S03]  /*1acf0*/  UMOV UR4, 0xffffffff ;  /* 0xffffffff00047882 */ /* 0x000fc60000000000 */
[----:B------:R-:W-:Y:S05]  /*1ad00*/  BRA.DIV UR4, `(.L_x_4569) ;  /* 0x0000002604707947 */ /* 0x000fea000b800000 */
[----:B------:R2:W3:Y:S04]  /*1ad10*/  SHFL.IDX PT, R4, R16, RZ, 0x1f ;  /* 0x00001fff10047589 */ /* 0x0004e800000e0000 */
[----:B------:R-:W4:Y:S02]  /*1ad20*/  SHFL.IDX PT, R16, R16, 0x1, 0x1f ;  /* 0x00201f0010107f89 */ /* 0x000f2400000e0000 */
.L_x_4680:
[----:B------:R-:W5:Y:S01]  /*1ad30*/  S2R R0, SR_TID.X ;  /* 0x0000000000007919 */ /* 0x000f620000002100 */
[----:B------:R-:W-:Y:S01]  /*1ad40*/  ULDC UR4, c[0x0][0xd14] ;  /* 0x0003450000047ab9 */ /* 0x000fe20000000800 */
[----:B------:R-:W-:Y:S01]  /*1ad50*/  BSSY B0, `(.L_x_4570) ;  /* 0x000000b000007945 */ /* 0x000fe20003800000 */
[----:B------:R-:W-:Y:S01]  /*1ad60*/  IMAD.MOV.U32 R17, RZ, RZ, RZ ;  /* 0x000000ffff117224 */ /* 0x000fe200078e00ff */
[----:B-----5:R-:W-:Y:S01]  /*1ad70*/  LOP3.LUT R7, R0, 0x1f, RZ, 0xc0, !PT ;  /* 0x0000001f00077812 */ /* 0x020fe200078ec0ff */
[----:B------:R-:W-:-:S03]  /*1ad80*/  IMAD.U32 R0, RZ, RZ, UR4 ;  /* 0x00000004ff007e24 */ /* 0x000fc6000f8e00ff */
[C---:B------:R-:W-:Y:S01]  /*1ad90*/  ISETP.NE.AND P0, PT, R7.reuse, 0x1f, PT ;  /* 0x0000001f0700780c */ /* 0x040fe20003f05270 */
[----:B0-----:R-:W-:-:S05]  /*1ada0*/  IMAD.IADD R5, R7, 0x1, R19 ;  /* 0x0000000107057824 */ /* 0x001fca00078e0213 */
[----:B------:R-:W-:-:S13]  /*1adb0*/  ISETP.GE.OR P0, PT, R5, R0, !P0 ;  /* 0x000000000500720c */ /* 0x000fda0004706670 */
[----:B------:R-:W-:Y:S05]  /*1adc0*/  @P0 BRA `(.L_x_4571) ;  /* 0x00000000000c0947 */ /* 0x000fea0003800000 */
[----:B-1----:R-:W0:Y:S02]  /*1add0*/  LDC.64 R2, c[0x0][0xd58] ;  /* 0x00035600ff027b82 */ /* 0x002e240000000a00 */
[----:B0-----:R-:W-:-:S05]  /*1ade0*/  IMAD.WIDE R2, R5, 0x4, R2 ;  /* 0x0000000405027825 */ /* 0x001fca00078e0202 */
[----:B------:R0:W5:Y:S02]  /*1adf0*/  LDG.E R17, desc[UR52][R2.64] ;  /* 0x0000003402117981 */ /* 0x000164000c1e1900 */
.L_x_4571:
[----:B------:R-:W-:Y:S05]  /*1ae00*/  BSYNC B0 ;  /* 0x0000000000007941 */ /* 0x000fea0003800000 */
.L_x_4570:
        /* <DEDUP_REMOVED lines=21> */
[----:B-1----:R-:W-:-:S05]  /*1af60*/  IMAD.IADD R2, R6, 0x1, R7 ;  /* 0x0000000106027824 */ /* 0x002fca00078e0207 */
[----:B------:R0:W1:Y:S02]  /*1af70*/  SHFL.IDX PT, R14, R2, 0x1f, 0x1f ;  /* 0x03e01f00020e7f89 */ /* 0x00006400000e0000 */
.L_x_4688:
[----:B------:R-:W-:Y:S02]  /*1af80*/  ULDC UR4, c[0x0][0xd10] ;  /* 0x0003440000047ab9 */ /* 0x000fe40000000800 */
[----:B------:R-:W-:-:S04]  /*1af90*/  IMAD.U32 R5, RZ, RZ, UR4 ;  /* 0x00000004ff057e24 */ /* 0x000fc8000f8e00ff */
[----:B-1----:R-:W-:-:S04]  /*1afa0*/  IMAD R3, R14, R5, RZ ;  /* 0x000000050e037224 */ /* 0x002fc800078e02ff */
[----:B--2-4-:R-:W-:-:S05]  /*1afb0*/  IMAD.IADD R16, R16, 0x1, R3 ;  /* 0x0000000110107824 */ /* 0x014fca00078e0203 */
[----:B---3--:R-:W-:-:S13]  /*1afc0*/  ISETP.GT.AND P0, PT, R16, R4, PT ;  /* 0x000000041000720c */ /* 0x008fda0003f04270 */
[----:B------:R-:W-:Y:S05]  /*1afd0*/  @P0 BRA `(.L_x_4573) ;  /* 0x0000000000b40947 */ /* 0x000fea0003800000 */
[----:B------:R-:W1:Y:S02]  /*1afe0*/  LDC R0, c[0x0][0xd14] ;  /* 0x00034500ff007b82 */ /* 0x000e640000000800 */
.L_x_4578:
        /* <DEDUP_REMOVED lines=14> */
.L_x_4576:
[----:B------:R-:W-:Y:S05]  /*1b0d0*/  BSYNC B0 ;  /* 0x0000000000007941 */ /* 0x000fea0003800000 */
.L_x_4575:
[----:B------:R-:W-:-:S03]  /*1b0e0*/  UMOV UR4, 0xffffffff ;  /* 0xffffffff00047882 */ /* 0x000fc60000000000 */
[----:B------:R-:W-:Y:S05]  /*1b0f0*/  BRA.DIV UR4, `(.L_x_4577) ;  /* 0x0000002604907947 */ /* 0x000fea000b800000 */
[----:B-----5:R-:W1:Y:S01]  /*1b100*/  SHFL.UP PT, R14, R17, 0x1, RZ ;  /* 0x04200000110e7989 */ /* 0x020e6200000e00ff */
[C---:B------:R-:W-:Y:S02]  /*1b110*/  ISETP.NE.AND P0, PT, R7.reuse, RZ, PT ;  /* 0x000000ff0700720c */ /* 0x040fe40003f05270 */
[C---:B------:R-:W-:Y:S02]  /*1b120*/  ISETP.GE.U32.AND P1, PT, R7.reuse, 0x2, PT ;  /* 0x000000020700780c */ /* 0x040fe40003f26070 */
        /* <DEDUP_REMOVED lines=18> */
.L_x_4696:
[----:B------:R-:W-:Y:S02]  /*1b250*/  ULDC UR4, c[0x0][0xd10] ;  /* 0x0003440000047ab9 */ /* 0x000fe40000000800 */
[----:B------:R-:W-:-:S04]  /*1b260*/  IMAD.U32 R5, RZ, RZ, UR4 ;  /* 0x00000004ff057e24 */ /* 0x000fc8000f8e00ff */
[----:B-1----:R-:W-:-:S04]  /*1b270*/  IMAD R3, R14, R5, RZ ;  /* 0x000000050e037224 */ /* 0x002fc800078e02ff */
[----:B------:R-:W-:-:S05]  /*1b280*/  IMAD.IADD R16, R3, 0x1, R16 ;  /* 0x0000000103107824 */ /* 0x000fca00078e0210 */
[----:B------:R-:W-:-:S13]  /*1b290*/  ISETP.GT.AND P0, PT, R16, R4, PT ;  /* 0x000000041000720c */ /* 0x000fda0003f04270 */
[----:B------:R-:W-:Y:S05]  /*1b2a0*/  @!P0 BRA `(.L_x_4578) ;  /* 0xfffffffc00508947 */ /* 0x000fea000383ffff */
.L_x_4573:
        /* <DEDUP_REMOVED lines=8> */
.L_x_4700:
[----:B------:R-:W-:Y:S01]  /*1b330*/  ISETP.NE.AND P0, PT, R3, RZ, PT ;  /* 0x000000ff0300720c */ /* 0x000fe20003f05270 */
[----:B------:R-:W-:-:S12]  /*1b340*/  IMAD.MOV.U32 R7, RZ, RZ, RZ ;  /* 0x000000ffff077224 */ /* 0x000fd800078e00ff */
[----:B------:R-:W-:Y:S05]  /*1b350*/  @!P0 BRA `(.L_x_4580) ;  /* 0x0000000000108947 */ /* 0x000fea0003800000 */
[----:B------:R-:W-:Y:S01]  /*1b360*/  UMOV UR4, 0xffffffff ;  /* 0xffffffff00047882 */ /* 0x000fe20000000000 */
[----:B------:R-:W-:Y:S02]  /*1b370*/  VIADD R12, R6, 0xffffffff ;  /* 0xffffffff060c7836 */ /* 0x000fe40000000000 */
[----:B------:R-:W-:Y:S05]  /*1b380*/  BRA.DIV UR4, `(.L_x_4581) ;  /* 0x0000002a04047947 */ /* 0x000fea000b800000 */
[----:B------:R3:W4:Y:S02]  /*1b390*/  SHFL.IDX PT, R7, R2, R12, 0x1f ;  /* 0x00001f0c02077589 */ /* 0x00072400000e0000 */
.L_x_4580:
[----:B0--3--:R-:W0:Y:S01]  /*1b3a0*/  LDC.64 R2, c[0x0][0xd68] ;  /* 0x00035a00ff027b82 */ /* 0x009e220000000a00 */
[----:B------:R-:W-:-:S04]  /*1b3b0*/  IMAD.IADD R19, R6, 0x1, R19 ;  /* 0x0000000106137824 */ /* 0x000fc800078e0213 */
[----:B0-----:R-:W-:-:S05]  /*1b3c0*/  IMAD.WIDE R2, R19, 0x4, R2 ;  /* 0x0000000413027825 */ /* 0x001fca00078e0202 */
[----:B------:R-:W1:Y:S01]  /*1b3d0*/  LDG.E R9, desc[UR52][R2.64] ;  /* 0x0000003402097981 */ /* 0x000e62000c1e1900 */
[----:B----4-:R-:W-:-:S04]  /*1b3e0*/  IMAD R16, R7, R5, R16 ;  /* 0x0000000507107224 */ /* 0x010fc800078e0210 */
[----:B------:R-:W-:Y:S02]  /*1b3f0*/  IMAD.IADD R7, R4, 0x1, -R16 ;  /* 0x0000000104077824 */ /* 0x000fe400078e0a10 */
[----:B-12---:R-:W-:-:S05]  /*1b400*/  IMAD R6, R17, R9, RZ ;  /* 0x0000000911067224 */ /* 0x006fca00078e02ff */
        /* <DEDUP_REMOVED lines=36> */
[----:B------:R-:W-:Y:S01]  /*1b650*/  IMAD R7, R2, R5, RZ ;  /* 0x0000000502077224 */ /* 0x000fe200078e02ff */
[----:B------:R-:W-:-:S05]  /*1b660*/  MOV R2, RZ ;  /* 0x000000ff00027202 */ /* 0x000fca0000000f00 */
        /* <DEDUP_REMOVED lines=22> */
.L_x_4574:
[----:B------:R-:W-:Y:S01]  /*1b7d0*/  UMOV UR4, URZ ;  /* 0x0000003f00047c82 */ /* 0x000fe20008000000 */
[----:B------:R-:W-:Y:S01]  /*1b7e0*/  UMOV UR5, URZ ;  /* 0x0000003f00057c82 */ /* 0x000fe20008000000 */
[----:B------:R-:W-:Y:S01]  /*1b7f0*/  ULDC UR6, c[0x0][0xd14] ;  /* 0x0003450000067ab9 */ /* 0x000fe20000000800 */
[----:B------:R-:W-:Y:S02]  /*1b800*/  IMAD.MOV.U32 R16, RZ, RZ, R4 ;  /* 0x000000ffff107224 */ /* 0x000fe400078e0004 */
[----:B------:R-:W-:Y:S02]  /*1b810*/  IMAD.U32 R17, RZ, RZ, UR4 ;  /* 0x00000004ff117e24 */ /* 0x000fe4000f8e00ff */
[----:B------:R-:W-:Y:S02]  /*1b820*/  IMAD.U32 R18, RZ, RZ, UR5 ;  /* 0x00000005ff127e24 */ /* 0x000fe4000f8e00ff */
[----:B------:R-:W-:-:S07]  /*1b830*/  IMAD.U32 R19, RZ, RZ, UR6 ;  /* 0x00000006ff137e24 */ /* 0x000fce000f8e00ff */
.L_x_4582:
        /* <DEDUP_REMOVED lines=12> */
.L_x_4499:
[----:B-1----:R-:W3:Y:S01]  /*1b900*/  LDL.LU R0, [R1+0x2c] ;  /* 0x00002c0001007983 */ /* 0x002ee20000300800 */
        /* <DEDUP_REMOVED lines=10> */
.L_x_4703:
[----:B------:R-:W-:-:S03]  /*1b9b0*/  UMOV UR4, 0xffffffff ;  /* 0xffffffff00047882 */ /* 0x000fc60000000000 */
[----:B------:R-:W-:Y:S05]  /*1b9c0*/  BRA.DIV UR4, `(.L_x_4585) ;  /* 0x0000002204b07947 */ /* 0x000fea000b800000 */
[----:B------:R-:W2:Y:S02]  /*1b9d0*/  S2R R2, SR_TID.X ;  /* 0x0000000000027919 */ /* 0x000ea40000002100 */
[----:B--2---:R-:W-:-:S04]  /*1b9e0*/  SHF.R.U32.HI R2, RZ, 0x5, R2 ;  /* 0x00000005ff027819 */ /* 0x004fc80000011602 */
[----:B------:R-:W-:-:S05]  /*1b9f0*/  LOP3.LUT R2, R2, 0x3, RZ, 0xc0, !PT ;  /* 0x0000000302027812 */ /* 0x000fca00078ec0ff */
[----:B------:R2:W3:Y:S02]  /*1ba00*/  SHFL.IDX PT, R14, R2, RZ, 0x1f ;  /* 0x00001fff020e7589 */ /* 0x0004e400000e0000 */
.L_x_4706:
[----:B---3--:R-:W-:-:S13]  /*1ba10*/  ISETP.NE.AND P0, PT, R14, RZ, PT ;  /* 0x000000ff0e00720c */ /* 0x008fda0003f05270 */
[----:B------:R-:W-:Y:S05]  /*1ba20*/  @P0 BRA `(.L_x_4335) ;  /* 0x0000000000940947 */ /* 0x000fea0003800000 */
[----:B------:R-:W-:-:S03]  /*1ba30*/  UMOV UR4, 0xffffffff ;  /* 0xffffffff00047882 */ /* 0x000fc60000000000 */
[----:B------:R-:W-:Y:S05]  /*1ba40*/  BRA.DIV UR4, `(.L_x_4586) ;  /* 0x0000002204c47947 */ /* 0x000fea000b800000 */
[----:B------:R-:W-:-:S13]  /*1ba50*/  ELECT P6, URZ, PT ;  /* 0x00000000003f782f */ /* 0x000fda00038c0000 */
.L_x_4709:
[----:B------:R-:W-:Y:S05]  /*1ba60*/  @!P6 BRA `(.L_x_4335) ;  /* 0x000000000084e947 */ /* 0x000fea0003800000 */
[----:B--2---:R-:W2:Y:S02]  /*1ba70*/  LDL.LU R2, [R1+0x34] ;  /* 0x0000340001027983 */ /* 0x004ea40000300800 */
[----:B--2---:R-:W-:-:S04]  /*1ba80*/  LOP3.LUT R2, R2, 0x2, RZ, 0xfc, !PT ;  /* 0x0000000202027812 */ /* 0x004fc800078efcff */
[----:B------:R-:W-:-:S13]  /*1ba90*/  ISETP.NE.AND P2, PT, R2, 0x3, PT ;  /* 0x000000030200780c */ /* 0x000fda0003f45270 */
[----:B------:R-:W-:Y:S05]  /*1baa0*/  @!P2 BRA `(.L_x_4587) ;  /* 0x000000000004a947 */ /* 0x000fea0003800000 */
[----:B------:R-:W-:Y:S01]  /*1bab0*/  BPT.TRAP 0x1 ;  /* 0x000000040000795c */ /* 0x000fe20000300000 */
.L_x_4587:
        /* <DEDUP_REMOVED lines=14> */
.L_x_4710:
[----:B------:R-:W2:Y:S02]  /*1bba0*/  SYNCS.PHASECHK.TRANS64.TRYWAIT P0, [R7+URZ], R2 ;  /* 0x00000002070075a7 */ /* 0x000ea4000800017f */
[----:B--2---:R-:W-:Y:S05]  /*1bbb0*/  @!P0 BRA `(.L_x_4589) ;  /* 0x00000020009c8947 */ /* 0x004fea0003800000 */
.L_x_4711:
[----:B------:R-:W-:Y:S05]  /*1bbc0*/  @!P2 BRA `(.L_x_4590) ;  /* 0x000000000004a947 */ /* 0x000fea0003800000 */
[----:B------:R-:W-:Y:S01]  /*1bbd0*/  BPT.TRAP 0x1 ;  /* 0x000000040000795c */ /* 0x000fe20000300000 */
.L_x_4590:
[----:B------:R-:W3:Y:S01]  /*1bbe0*/  LDL.LU R4, [R1] ;  /* 0x0000000001047983 */ /* 0x000ee20000300800 */
[----:B------:R-:W-:-:S04]  /*1bbf0*/  VIADD R0, R0, 0x32460 ;  /* 0x0003246000007836 */ /* 0x000fc80000000000 */
[----:B---3--:R-:W-:-:S04]  /*1bc00*/  IMAD R4, R4, 0x8, R0 ;  /* 0x0000000804047824 */ /* 0x008fc800078e0200 */
[----:B------:R-:W3:Y:S02]  /*1bc10*/  SYNCS.PHASECHK.TRANS64.TRYWAIT P0, [R4+URZ], R5 ;  /* 0x00000005040075a7 */ /* 0x000ee4000800017f */
[----:B---3--:R-:W-:Y:S05]  /*1bc20*/  @!P0 BRA `(.L_x_4591) ;  /* 0x0000002000948947 */ /* 0x008fea0003800000 */
.L_x_4712:
[----:B------:R-:W-:-:S07]  /*1bc30*/  IMAD R3, R3, 0x8, R0 ;  /* 0x0000000803037824 */ /* 0x000fce00078e0200 */
.L_x_4592:
[----:B----4-:R4:W0:Y:S02]  /*1bc40*/  SYNCS.PHASECHK.TRANS64.TRYWAIT P0, [R3+URZ], R2 ;  /* 0x00000002030075a7 */ /* 0x010824000800017f */
[----:B0-----:R-:W-:Y:S05]  /*1bc50*/  @!P0 NANOSLEEP.SYNCS 0x989680 ;  /* 0x009896800000895d */ /* 0x001fea0003900000 */
[----:B------:R-:W0:Y:S02]  /*1bc60*/  @!P0 SYNCS.PHASECHK.TRANS64 P0, [R3+URZ], R2 ;  /* 0x00000002030085a7 */ /* 0x000e24000800007f */
[----:B0-----:R-:W-:Y:S05]  /*1bc70*/  @!P0 BRA `(.L_x_4592) ;  /* 0xfffffffc00f08947 */ /* 0x001fea000383ffff */
.L_x_4335:
[----:B------:R-:W-:Y:S05]  /*1bc80*/  BSYNC B7 ;  /* 0x0000000000077941 */ /* 0x000fea0003800000 */
.L_x_4332:
[----:B------:R-:W-:Y:S05]  /*1bc90*/  EXIT ;  /* 0x000000000000794d */ /* 0x000fea0003800000 */
.L_x_4353:
[----:B0-----:R0:W1:Y:S02]  /*1bca0*/  SYNCS.PHASECHK.TRANS64.TRYWAIT P6, [R90+URZ+0x32490], R111 ;  /* 0x0324906f5a0075a7 */ /* 0x00106400080c017f */
[----:B-1----:R-:W-:Y:S05]  /*1bcb0*/  @!P6 NANOSLEEP.SYNCS 0x989680 ;  /* 0x009896800000e95d */ /* 0x002fea0003900000 */
[----:B------:R-:W1:Y:S02]  /*1bcc0*/  @!P6 SYNCS.PHASECHK.TRANS64 P6, [R90+URZ+0x32490], R111 ;  /* 0x0324906f5a00e5a7 */ /* 0x000e6400080c007f */
[----:B-1----:R-:W-:Y:S05]  /*1bcd0*/  @!P6 BRA `(.L_x_4353) ;  /* 0xfffffffc00f0e947 */ /* 0x002fea000383ffff */
[----:B------:R-:W-:Y:S05]  /*1bce0*/  BRA `(.L_x_4593) ;  /* 0xfffffe7000607947 */ /* 0x000fea000383ffff */
.L_x_4371:
[----:B0-----:R0:W1:Y:S02]  /*1bcf0*/  SYNCS.PHASECHK.TRANS64.TRYWAIT P5, [R90+URZ+0x32490], R111 ;  /* 0x0324906f5a0075a7 */ /* 0x00106400080a017f */
[----:B-1----:R-:W-:Y:S05]  /*1bd00*/  @!P5 NANOSLEEP.SYNCS 0x989680 ;  /* 0x009896800000d95d */ /* 0x002fea0003900000 */
[----:B------:R-:W1:Y:S02]  /*1bd10*/  @!P5 SYNCS.PHASECHK.TRANS64 P5, [R90+URZ+0x32490], R111 ;  /* 0x0324906f5a00d5a7 */ /* 0x000e6400080a007f */
[----:B-1----:R-:W-:Y:S05]  /*1bd20*/  @!P5 BRA `(.L_x_4371) ;  /* 0xfffffffc00f0d947 */ /* 0x002fea000383ffff */
[----:B------:R-:W-:Y:S05]  /*1bd30*/  BRA `(.L_x_4594) ;  /* 0xfffffe8400147947 */ /* 0x000fea000383ffff */
.L_x_4380:
[----:B0-----:R0:W1:Y:S02]  /*1bd40*/  SYNCS.PHASECHK.TRANS64.TRYWAIT P4, [R90+URZ+0x32490], R111 ;  /* 0x0324906f5a0075a7 */ /* 0x001064000808017f */
[----:B-1----:R-:W-:Y:S05]  /*1bd50*/  @!P4 NANOSLEEP.SYNCS 0x989680 ;  /* 0x009896800000c95d */ /* 0x002fea0003900000 */
[----:B------:R-:W1:Y:S02]  /*1bd60*/  @!P4 SYNCS.PHASECHK.TRANS64 P4, [R90+URZ+0x32490], R111 ;  /* 0x0324906f5a00c5a7 */ /* 0x000e64000808007f */
[----:B-1----:R-:W-:Y:S05]  /*1bd70*/  @!P4 BRA `(.L_x_4380) ;  /* 0xfffffffc00f0c947 */ /* 0x002fea000383ffff */
[----:B------:R-:W-:Y:S05]  /*1bd80*/  BRA `(.L_x_4595) ;  /* 0xfffffe9400647947 */ /* 0x000fea000383ffff */
.L_x_4386:
[----:B--2---:R2:W3:Y:S02]  /*1bd90*/  SYNCS.PHASECHK.TRANS64.TRYWAIT P3, [R90+URZ+0x324b0], R111 ;  /* 0x0324b06f5a0075a7 */ /* 0x0044e4000806017f */
[----:B---3--:R-:W-:Y:S05]  /*1bda0*/  @!P3 NANOSLEEP.SYNCS 0x989680 ;  /* 0x009896800000b95d */ /* 0x008fea0003900000 */
[----:B------:R-:W3:Y:S02]  /*1bdb0*/  @!P3 SYNCS.PHASECHK.TRANS64 P3, [R90+URZ+0x324b0], R111 ;  /* 0x0324b06f5a00b5a7 */ /* 0x000ee4000806007f */
[----:B---3--:R-:W-:Y:S05]  /*1bdc0*/  @!P3 BRA `(.L_x_4386) ;  /* 0xfffffffc00f0b947 */ /* 0x008fea000383ffff */
[----:B------:R-:W-:Y:S05]  /*1bdd0*/  BRA `(.L_x_4596) ;  /* 0xfffffe9400f87947 */ /* 0x000fea000383ffff */
.L_x_4394:
[----:B------:R-:W1:Y:S01]  /*1bde0*/  S2R R6, SR_TID.X ;  /* 0x0000000000067919 */ /* 0x000e620000002100 */
[----:B------:R-:W-:Y:S01]  /*1bdf0*/  BSSY B0, `(.L_x_4597) ;  /* 0x000000c000007945 */ /* 0x000fe20003800000 */
[----:B------:R-:W-:Y:S02]  /*1be00*/  IMAD.MOV.U32 R12, RZ, RZ, RZ ;  /* 0x000000ffff0c7224 */ /* 0x000fe400078e00ff */
[----:B------:R-:W-:Y:S02]  /*1be10*/  IMAD.MOV.U32 R11, RZ, RZ, 0x1f ;  /* 0x0000001fff0b7424 */ /* 0x000fe400078e00ff */
[----:B------:R-:W-:Y:S02]  /*1be20*/  IMAD.MOV.U32 R15, RZ, RZ, -0x1 ;  /* 0xffffffffff0f7424 */ /* 0x000fe400078e00ff */
[----:B-1----:R-:W-:-:S05]  /*1be30*/  VIADD R7, R6, 0xffffff80 ;  /* 0xffffff8006077836 */ /* 0x002fca0000000000 */
[----:B------:R-:W-:-:S04]  /*1be40*/  SHF.R.S32.HI R6, RZ, 0x1f, R7 ;  /* 0x0000001fff067819 */ /* 0x000fc80000011407 */
[----:B------:R-:W-:-:S04]  /*1be50*/  LEA.HI R6, R6, R7, RZ, 0x7 ;  /* 0x0000000706067211 */ /* 0x000fc800078f38ff */
[----:B------:R-:W-:-:S05]  /*1be60*/  SHF.R.S32.HI R6, RZ, 0x7, R6 ;  /* 0x00000007ff067819 */ /* 0x000fca0000011406 */
[----:B------:R-:W-:-:S07]  /*1be70*/  IMAD.MOV.U32 R13, RZ, RZ, R6 ;  /* 0x000000ffff0d7224 */ /* 0x000fce00078e0006 */
[----:B0----5:R-:W-:Y:S05]  /*1be80*/  WARPSYNC.COLLECTIVE R15, `(.L_x_4598) ;  /* 0x000000000f087348 */ /* 0x021fea0003c00000 */
[----:B------:R1:W2:Y:S02]  /*1be90*/  SHFL.IDX P6, R14, R13, R12, R11 ;  /* 0x0000000c0d0e7389 */ /* 0x0002a400000c000b */
[----:B012--5:R-:W-:Y:S01]  /*1bea0*/  ENDCOLLECTIVE ;  /* 0x000000000000791b */ /* 0x027fe20003800000 */
.L_x_4598:
[----:B------:R-:W-:Y:S05]  /*1beb0*/  BSYNC B0 ;  /* 0x0000000000007941 */ /* 0x000fea0003800000 */
.L_x_4597:
[----:B------:R-:W-:Y:S05]  /*1bec0*/  BRA `(.L_x_4599) ;  /* 0xfffffea0009c7947 */ /* 0x000fea000383ffff */
.L_x_4410:
        /* <DEDUP_REMOVED lines=8> */
.L_x_4601:
[----:B------:R-:W-:Y:S05]  /*1bf50*/  BSYNC B1 ;  /* 0x0000000000017941 */ /* 0x000fea0003800000 */
.L_x_4600:
[----:B------:R-:W-:Y:S05]  /*1bf60*/  BRA `(.L_x_4602) ;  /* 0xfffffeb000287947 */ /* 0x000fea000383ffff */
.L_x_4411:
        /* <DEDUP_REMOVED lines=8> */
.L_x_4604:
[----:B------:R-:W-:Y:S05]  /*1bff0*/  BSYNC B1 ;  /* 0x0000000000017941 */ /* 0x000fea0003800000 */
.L_x_4603:
[----:B------:R-:W-:Y:S05]  /*1c000*/  BRA `(.L_x_4605) ;  /* 0xfffffeb000087947 */ /* 0x000fea000383ffff */
.L_x_4412:
        /* <DEDUP_REMOVED lines=8> */
.L_x_4607:
[----:B------:R-:W-:Y:S05]  /*1c090*/  BSYNC B1 ;  /* 0x0000000000017941 */ /* 0x000fea0003800000 */
.L_x_4606:
[----:B------:R-:W-:Y:S05]  /*1c0a0*/  BRA `(.L_x_4608) ;  /* 0xfffffeac00e87947 */ /* 0x000fea000383ffff */
.L_x_4413:
        /* <DEDUP_REMOVED lines=8> */
.L_x_4610:
[----:B------:R-:W-:Y:S05]  /*1c130*/  BSYNC B1 ;  /* 0x0000000000017941 */ /* 0x000fea0003800000 */
.L_x_4609:
[----:B------:R-:W-:Y:S05]  /*1c140*/  BRA `(.L_x_4611) ;  /* 0xfffffeac00c87947 */ /* 0x000fea000383ffff */
.L_x_4414:
        /* <DEDUP_REMOVED lines=8> */
.L_x_4613:
[----:B------:R-:W-:Y:S05]  /*1c1d0*/  BSYNC B1 ;  /* 0x0000000000017941 */ /* 0x000fea0003800000 */
.L_x_4612:
[----:B------:R-:W-:Y:S05]  /*1c1e0*/  BRA `(.L_x_4614) ;  /* 0xfffffeac00a87947 */ /* 0x000fea000383ffff */
.L_x_4415:
        /* <DEDUP_REMOVED lines=8> */
.L_x_4616:
[----:B------:R-:W-:Y:S05]  /*1c270*/  BSYNC B1 ;  /* 0x0000000000017941 */ /* 0x000fea0003800000 */
.L_x_4615:
[----:B------:R-:W-:Y:S05]  /*1c280*/  BRA `(.L_x_4617) ;  /* 0xfffffeac00887947 */ /* 0x000fea000383ffff */
.L_x_4416:
        /* <DEDUP_REMOVED lines=8> */
.L_x_4619:
[----:B------:R-:W-:Y:S05]  /*1c310*/  BSYNC B1 ;  /* 0x0000000000017941 */ /* 0x000fea0003800000 */
.L_x_4618:
[----:B------:R-:W-:Y:S05]  /*1c320*/  BRA `(.L_x_4620) ;  /* 0xfffffeac00687947 */ /* 0x000fea000383ffff */
.L_x_4417:
        /* <DEDUP_REMOVED lines=8> */
.L_x_4622:
[----:B------:R-:W-:Y:S05]  /*1c3b0*/  BSYNC B1 ;  /* 0x0000000000017941 */ /* 0x000fea0003800000 */
.L_x_4621:
[----:B------:R-:W-:Y:S05]  /*1c3c0*/  BRA `(.L_x_4623) ;  /* 0xfffffeac00487947 */ /* 0x000fea000383ffff */
.L_x_4419:
[----:B0-----:R0:W1:Y:S02]  /*1c3d0*/  SYNCS.PHASECHK.TRANS64.TRYWAIT P2, [R17+URZ+0x32400], R6 ;  /* 0x03240006110075a7 */ /* 0x001064000804017f */
[----:B-1----:R-:W-:Y:S05]  /*1c3e0*/  @!P2 NANOSLEEP.SYNCS 0x989680 ;  /* 0x009896800000a95d */ /* 0x002fea0003900000 */
[----:B------:R-:W1:Y:S02]  /*1c3f0*/  @!P2 SYNCS.PHASECHK.TRANS64 P2, [R17+URZ+0x32400], R6 ;  /* 0x032400061100a5a7 */ /* 0x000e64000804007f */
[----:B-1----:R-:W-:Y:S05]  /*1c400*/  @!P2 BRA `(.L_x_4419) ;  /* 0xfffffffc00f0a947 */ /* 0x002fea000383ffff */
[----:B------:R-:W-:Y:S05]  /*1c410*/  BRA `(.L_x_4624) ;  /* 0xfffffeac00cc7947 */ /* 0x000fea000383ffff */
.L_x_4427:
        /* <DEDUP_REMOVED lines=8> */
.L_x_4626:
[----:B------:R-:W-:Y:S05]  /*1c4a0*/  BSYNC B1 ;  /* 0x0000000000017941 */ /* 0x000fea0003800000 */
.L_x_4625:
[----:B------:R-:W-:Y:S05]  /*1c4b0*/  BRA `(.L_x_4627) ;  /* 0xfffffec000087947 */ /* 0x000fea000383ffff */
.L_x_4428:
        /* <DEDUP_REMOVED lines=8> */
.L_x_4629:
[----:B------:R-:W-:Y:S05]  /*1c540*/  BSYNC B1 ;  /* 0x0000000000017941 */ /* 0x000fea0003800000 */
.L_x_4628:
[----:B------:R-:W-:Y:S05]  /*1c550*/  BRA `(.L_x_4630) ;  /* 0xfffffebc00e87947 */ /* 0x000fea000383ffff */
.L_x_4429:
[----:B------:R-:W-:Y:S01]  /*1c560*/  BSSY B1, `(.L_x_4631) ;  /* 0x0000008000017945 */ /* 0x000fe20003800000 */
[----:B------:R-:W-:Y:S01]  /*1c570*/  IMAD.MOV.U32 R13, RZ, RZ, R3 ;  /* 0x000000ffff0d7224 */ /* 0x000fe200078e0003 */
[----:B------:R-:W-:Y:S01]  /*1c580*/  MOV R12, RZ ;  /* 0x000000ff000c7202 */ /* 0x000fe20000000f00 */
[----:B------:R-:W-:Y:S02]  /*1c590*/  IMAD.MOV.U32 R11, RZ, RZ, 0x1c1f ;  /* 0x00001c1fff0b7424 */ /* 0x000fe400078e00ff */
[----:B------:R-:W-:-:S07]  /*1c5a0*/  IMAD.MOV.U32 R15, RZ, RZ, -0x1 ;  /* 0xffffffffff0f7424 */ /* 0x000fce00078e00ff */
[----:B-----5:R-:W-:Y:S05]  /*1c5b0*/  WARPSYNC.COLLECTIVE R15, `(.L_x_4632) ;  /* 0x000000000f087348 */ /* 0x020fea0003c00000 */
[----:B------:R0:W1:Y:S02]  /*1c5c0*/  SHFL.IDX P6, R14, R13, R12, R11 ;  /* 0x0000000c0d0e7389 */ /* 0x00006400000c000b */
[----:B01---5:R-:W-:Y:S01]  /*1c5d0*/  ENDCOLLECTIVE ;  /* 0x000000000000791b */ /* 0x023fe20003800000 */
.L_x_4632:
[----:B------:R-:W-:Y:S05]  /*1c5e0*/  BSYNC B1 ;  /* 0x0000000000017941 */ /* 0x000fea0003800000 */
.L_x_4631:
[----:B------:R-:W-:Y:S05]  /*1c5f0*/  BRA `(.L_x_4633) ;  /* 0xfffffebc00c87947 */ /* 0x000fea000383ffff */
.L_x_4430:
        /* <DEDUP_REMOVED lines=8> */
.L_x_4635:
[----:B------:R-:W-:Y:S05]  /*1c680*/  BSYNC B1 ;  /* 0x0000000000017941 */ /* 0x000fea0003800000 */
.L_x_4634:
[----:B------:R-:W-:Y:S05]  /*1c690*/  BRA `(.L_x_4636) ;  /* 0xfffffebc00a87947 */ /* 0x000fea000383ffff */
.L_x_4431:
        /* <DEDUP_REMOVED lines=8> */
.L_x_4638:
[----:B------:R-:W-:Y:S05]  /*1c720*/  BSYNC B1 ;  /* 0x0000000000017941 */ /* 0x000fea0003800000 */
.L_x_4637:
[----:B------:R-:W-:Y:S05]  /*1c730*/  BRA `(.L_x_4639) ;  /* 0xfffffebc00887947 */ /* 0x000fea000383ffff */
.L_x_4432:
        /* <DEDUP_REMOVED lines=8> */
.L_x_4641:
[----:B------:R-:W-:Y:S05]  /*1c7c0*/  BSYNC B1 ;  /* 0x0000000000017941 */ /* 0x000fea0003800000 */
.L_x_4640:
[----:B------:R-:W-:Y:S05]  /*1c7d0*/  BRA `(.L_x_4642) ;  /* 0xfffffebc006c7947 */ /* 0x000fea000383ffff */
.L_x_4433:
        /* <DEDUP_REMOVED lines=8> */
.L_x_4644:
[----:B------:R-:W-:Y:S05]  /*1c860*/  BSYNC B1 ;  /* 0x0000000000017941 */ /* 0x000fea0003800000 */
.L_x_4643:
[----:B------:R-:W-:Y:S05]  /*1c870*/  BRA `(.L_x_4645) ;  /* 0xfffffebc00507947 */ /* 0x000fea000383ffff */
.L_x_4434:
        /* <DEDUP_REMOVED lines=8> */
.L_x_4647:
[----:B------:R-:W-:Y:S05]  /*1c900*/  BSYNC B1 ;  /* 0x0000000000017941 */ /* 0x000fea0003800000 */
.L_x_4646:
[----:B------:R-:W-:Y:S05]  /*1c910*/  BRA `(.L_x_4648) ;  /* 0xfffffebc00347947 */ /* 0x000fea000383ffff */
.L_x_4436:
[----:B0-----:R0:W1:Y:S02]  /*1c920*/  SYNCS.PHASECHK.TRANS64.TRYWAIT P1, [R17+URZ+0x32400], R4 ;  /* 0x03240004110075a7 */ /* 0x001064000802017f */
[----:B-1----:R-:W-:Y:S05]  /*1c930*/  @!P1 NANOSLEEP.SYNCS 0x989680 ;  /* 0x009896800000995d */ /* 0x002fea0003900000 */
[----:B------:R-:W1:Y:S02]  /*1c940*/  @!P1 SYNCS.PHASECHK.TRANS64 P1, [R17+URZ+0x32400], R4 ;  /* 0x03240004110095a7 */ /* 0x000e64000802007f */
[----:B-1----:R-:W-:Y:S05]  /*1c950*/  @!P1 BRA `(.L_x_4436) ;  /* 0xfffffffc00f09947 */ /* 0x002fea000383ffff */
[----:B------:R-:W-:Y:S05]  /*1c960*/  BRA `(.L_x_4649) ;  /* 0xfffffebc00a47947 */ /* 0x000fea000383ffff */
.L_x_4442:
[----:B--2---:R2:W4:Y:S02]  /*1c970*/  SYNCS.PHASECHK.TRANS64.TRYWAIT P1, [R179+URZ+0x32430], R6 ;  /* 0x03243006b30075a7 */ /* 0x004524000802017f */
[----:B----4-:R-:W-:Y:S05]  /*1c980*/  @!P1 NANOSLEEP.SYNCS 0x989680 ;  /* 0x009896800000995d */ /* 0x010fea0003900000 */
[----:B------:R-:W4:Y:S02]  /*1c990*/  @!P1 SYNCS.PHASECHK.TRANS64 P1, [R179+URZ+0x32430], R6 ;  /* 0x03243006b30095a7 */ /* 0x000f24000802007f */
[----:B----4-:R-:W-:Y:S05]  /*1c9a0*/  @!P1 BRA `(.L_x_4442) ;  /* 0xfffffffc00f09947 */ /* 0x010fea000383ffff */
[----:B------:R-:W-:Y:S05]  /*1c9b0*/  BRA `(.L_x_4441) ;  /* 0xfffffecc00747947 */ /* 0x000fea000383ffff */
.L_x_4444:
[----:B---3--:R3:W4:Y:S02]  /*1c9c0*/  SYNCS.PHASECHK.TRANS64.TRYWAIT P1, [R17+URZ+0x32410], R8 ;  /* 0x03241008110075a7 */ /* 0x008724000802017f */
[----:B----4-:R-:W-:Y:S05]  /*1c9d0*/  @!P1 NANOSLEEP.SYNCS 0x989680 ;  /* 0x009896800000995d */ /* 0x010fea0003900000 */
[----:B------:R-:W4:Y:S02]  /*1c9e0*/  @!P1 SYNCS.PHASECHK.TRANS64 P1, [R17+URZ+0x32410], R8 ;  /* 0x03241008110095a7 */ /* 0x000f24000802007f */
[----:B----4-:R-:W-:Y:S05]  /*1c9f0*/  @!P1 BRA `(.L_x_4444) ;  /* 0xfffffffc00f09947 */ /* 0x010fea000383ffff */
[----:B------:R-:W-:Y:S05]  /*1ca00*/  BRA `(.L_x_4650) ;  /* 0xfffffed000247947 */ /* 0x000fea000383ffff */
.L_x_4449:
[----:B------:R0:W0:Y:S02]  /*1ca10*/  SYNCS.PHASECHK.TRANS64.TRYWAIT P2, [R179+URZ+0x32450], R6 ;  /* 0x03245006b30075a7 */ /* 0x000024000804017f */
[----:B0-----:R-:W-:Y:S05]  /*1ca20*/  @!P2 NANOSLEEP.SYNCS 0x989680 ;  /* 0x009896800000a95d */ /* 0x001fea0003900000 */
[----:B------:R-:W0:Y:S02]  /*1ca30*/  @!P2 SYNCS.PHASECHK.TRANS64 P2, [R179+URZ+0x32450], R6 ;  /* 0x03245006b300a5a7 */ /* 0x000e24000804007f */
[----:B0-----:R-:W-:Y:S05]  /*1ca40*/  @!P2 BRA `(.L_x_4449) ;  /* 0xfffffffc00f0a947 */ /* 0x001fea000383ffff */
[----:B------:R-:W-:Y:S05]  /*1ca50*/  BRA `(.L_x_4448) ;  /* 0xfffffed000447947 */ /* 0x000fea000383ffff */
.L_x_4454:
[----:B--2---:R2:W3:Y:S02]  /*1ca60*/  SYNCS.PHASECHK.TRANS64.TRYWAIT P2, [R211+URZ+0x32430], R23 ;  /* 0x03243017d30075a7 */ /* 0x0044e4000804017f */
[----:B---3--:R-:W-:Y:S05]  /*1ca70*/  @!P2 NANOSLEEP.SYNCS 0x989680 ;  /* 0x009896800000a95d */ /* 0x008fea0003900000 */
[----:B------:R-:W3:Y:S02]  /*1ca80*/  @!P2 SYNCS.PHASECHK.TRANS64 P2, [R211+URZ+0x32430], R23 ;  /* 0x03243017d300a5a7 */ /* 0x000ee4000804007f */
[----:B---3--:R-:W-:Y:S05]  /*1ca90*/  @!P2 BRA `(.L_x_4454) ;  /* 0xfffffffc00f0a947 */ /* 0x008fea000383ffff */
[----:B------:R-:W-:Y:S05]  /*1caa0*/  BRA `(.L_x_4453) ;  /* 0xfffffefc00487947 */ /* 0x000fea000383ffff */
.L_x_4459:
[----:B---3--:R3:W4:Y:S02]  /*1cab0*/  SYNCS.PHASECHK.TRANS64.TRYWAIT P2, [R211+URZ+0x32450], R23 ;  /* 0x03245017d30075a7 */ /* 0x008724000804017f */
[----:B----4-:R-:W-:Y:S05]  /*1cac0*/  @!P2 NANOSLEEP.SYNCS 0x989680 ;  /* 0x009896800000a95d */ /* 0x010fea0003900000 */
[----:B------:R-:W4:Y:S02]  /*1cad0*/  @!P2 SYNCS.PHASECHK.TRANS64 P2, [R211+URZ+0x32450], R23 ;  /* 0x03245017d300a5a7 */ /* 0x000f24000804007f */
[----:B----4-:R-:W-:Y:S05]  /*1cae0*/  @!P2 BRA `(.L_x_4459) ;  /* 0xfffffffc00f0a947 */ /* 0x010fea000383ffff */
[----:B------:R-:W-:Y:S05]  /*1caf0*/  BRA `(.L_x_4458) ;  /* 0xfffffefc00e87947 */ /* 0x000fea000383ffff */
.L_x_4465:
[----:B--2---:R2:W3:Y:S02]  /*1cb00*/  SYNCS.PHASECHK.TRANS64.TRYWAIT P2, [R211+URZ+0x32430], R23 ;  /* 0x03243017d30075a7 */ /* 0x0044e4000804017f */
[----:B---3--:R-:W-:Y:S05]  /*1cb10*/  @!P2 NANOSLEEP.SYNCS 0x989680 ;  /* 0x009896800000a95d */ /* 0x008fea0003900000 */
[----:B------:R-:W3:Y:S02]  /*1cb20*/  @!P2 SYNCS.PHASECHK.TRANS64 P2, [R211+URZ+0x32430], R23 ;  /* 0x03243017d300a5a7 */ /* 0x000ee4000804007f */
[----:B---3--:R-:W-:Y:S05]  /*1cb30*/  @!P2 BRA `(.L_x_4465) ;  /* 0xfffffffc00f0a947 */ /* 0x008fea000383ffff */
[----:B------:R-:W-:Y:S05]  /*1cb40*/  BRA `(.L_x_4464) ;  /* 0xffffff30007c7947 */ /* 0x000fea000383ffff */
.L_x_4470:
[----:B---3--:R3:W4:Y:S02]  /*1cb50*/  SYNCS.PHASECHK.TRANS64.TRYWAIT P2, [R211+URZ+0x32450], R23 ;  /* 0x03245017d30075a7 */ /* 0x008724000804017f */
[----:B----4-:R-:W-:Y:S05]  /*1cb60*/  @!P2 NANOSLEEP.SYNCS 0x989680 ;  /* 0x009896800000a95d */ /* 0x010fea0003900000 */
[----:B------:R-:W4:Y:S02]  /*1cb70*/  @!P2 SYNCS.PHASECHK.TRANS64 P2, [R211+URZ+0x32450], R23 ;  /* 0x03245017d300a5a7 */ /* 0x000f24000804007f */
[----:B----4-:R-:W-:Y:S05]  /*1cb80*/  @!P2 BRA `(.L_x_4470) ;  /* 0xfffffffc00f0a947 */ /* 0x010fea000383ffff */
[----:B------:R-:W-:Y:S05]  /*1cb90*/  BRA `(.L_x_4469) ;  /* 0xffffff34001c7947 */ /* 0x000fea000383ffff */
.L_x_4505:
        /* <DEDUP_REMOVED lines=11> */
.L_x_4652:
[----:B------:R-:W-:Y:S05]  /*1cc50*/  BSYNC B1 ;  /* 0x0000000000017941 */ /* 0x000fea0003800000 */
.L_x_4651:
[----:B------:R-:W-:Y:S05]  /*1cc60*/  BRA `(.L_x_4653) ;  /* 0xffffffa400e07947 */ /* 0x000fea000383ffff */
.L_x_4506:
[----:B------:R-:W-:Y:S01]  /*1cc70*/  BSSY B1, `(.L_x_4654) ;  /* 0x0000006000017945 */ /* 0x000fe20003800000 */
[----:B------:R-:W-:-:S07]  /*1cc80*/  IMAD.MOV.U32 R15, RZ, RZ, -0x1 ;  /* 0xffffffffff0f7424 */ /* 0x000fce00078e00ff */
[----:B------:R-:W-:Y:S05]  /*1cc90*/  WARPSYNC.COLLECTIVE R15, `(.L_x_4655) ;  /* 0x000000000f0c7348 */ /* 0x000fea0003c00000 */
[----:B------:R-:W-:Y:S02]  /*1cca0*/  ELECT P6, UR62, PT ;  /* 0x00000000003e782f */ /* 0x000fe400038c0000 */
[----:B------:R-:W-:Y:S01]  /*1ccb0*/  MOV R14, UR62 ;  /* 0x0000003e000e7c02 */ /* 0x000fe20008000f00 */
[----:B------:R-:W-:Y:S10]  /*1ccc0*/  ENDCOLLECTIVE ;  /* 0x000000000000791b */ /* 0x000ff40003800000 */
.L_x_4655:
[----:B------:R-:W-:Y:S05]  /*1ccd0*/  BSYNC B1 ;  /* 0x0000000000017941 */ /* 0x000fea0003800000 */
.L_x_4654:
[----:B------:R-:W-:Y:S05]  /*1cce0*/  BRA `(.L_x_4656) ;  /* 0xffffffa400cc7947 */ /* 0x000fea000383ffff */
.L_x_4507:
[----:B0-----:R0:W1:Y:S02]  /*1ccf0*/  SYNCS.PHASECHK.TRANS64.TRYWAIT P0, [R9+URZ+0x32420], R5 ;  /* 0x03242005090075a7 */ /* 0x001064000800017f */
[----:B-1----:R-:W-:Y:S05]  /*1cd00*/  @!P0 NANOSLEEP.SYNCS 0x989680 ;  /* 0x009896800000895d */ /* 0x002fea0003900000 */
[----:B------:R-:W1:Y:S02]  /*1cd10*/  @!P0 SYNCS.PHASECHK.TRANS64 P0, [R9+URZ+0x32420], R5 ;  /* 0x03242005090085a7 */ /* 0x000e64000800007f */
[----:B-1----:R-:W-:Y:S05]  /*1cd20*/  @!P0 BRA `(.L_x_4507) ;  /* 0xfffffffc00f08947 */ /* 0x002fea000383ffff */
[----:B------:R-:W-:Y:S05]  /*1cd30*/  BRA `(.L_x_4657) ;  /* 0xffffffa400e47947 */ /* 0x000fea000383ffff */
.L_x_4510:
[----:B0-----:R0:W1:Y:S02]  /*1cd40*/  SYNCS.PHASECHK.TRANS64.TRYWAIT P0, [R5+URZ+0x324a0], R7 ;  /* 0x0324a007050075a7 */ /* 0x001064000800017f */
[----:B-1----:R-:W-:Y:S05]  /*1cd50*/  @!P0 NANOSLEEP.SYNCS 0x989680 ;  /* 0x009896800000895d */ /* 0x002fea0003900000 */
[----:B------:R-:W1:Y:S02]  /*1cd60*/  @!P0 SYNCS.PHASECHK.TRANS64 P0, [R5+URZ+0x324a0], R7 ;  /* 0x0324a007050085a7 */ /* 0x000e64000800007f */
[----:B-1----:R-:W-:Y:S05]  /*1cd70*/  @!P0 BRA `(.L_x_4510) ;  /* 0xfffffffc00f08947 */ /* 0x002fea000383ffff */
[----:B------:R-:W-:Y:S05]  /*1cd80*/  BRA `(.L_x_4658) ;  /* 0xffffffa400f07947 */ /* 0x000fea000383ffff */
.L_x_4512:
[----:B-1----:R1:W2:Y:S02]  /*1cd90*/  SYNCS.PHASECHK.TRANS64.TRYWAIT P0, [R5+URZ+0x324c0], R7 ;  /* 0x0324c007050075a7 */ /* 0x0022a4000800017f */
[----:B--2---:R-:W-:Y:S05]  /*1cda0*/  @!P0 NANOSLEEP.SYNCS 0x989680 ;  /* 0x009896800000895d */ /* 0x004fea0003900000 */
[----:B------:R-:W2:Y:S02]  /*1cdb0*/  @!P0 SYNCS.PHASECHK.TRANS64 P0, [R5+URZ+0x324c0], R7 ;  /* 0x0324c007050085a7 */ /* 0x000ea4000800007f */
[----:B--2---:R-:W-:Y:S05]  /*1cdc0*/  @!P0 BRA `(.L_x_4512) ;  /* 0xfffffffc00f08947 */ /* 0x004fea000383ffff */
[----:B------:R-:W-:Y:S05]  /*1cdd0*/  BRA `(.L_x_4659) ;  /* 0xffffffa800547947 */ /* 0x000fea000383ffff */
.L_x_4516:
[----:B0-----:R0:W1:Y:S02]  /*1cde0*/  SYNCS.PHASECHK.TRANS64.TRYWAIT P0, [R6+URZ+0x324a0], R7 ;  /* 0x0324a007060075a7 */ /* 0x001064000800017f */
[----:B-1----:R-:W-:Y:S05]  /*1cdf0*/  @!P0 NANOSLEEP.SYNCS 0x989680 ;  /* 0x009896800000895d */ /* 0x002fea0003900000 */
[----:B------:R-:W1:Y:S02]  /*1ce00*/  @!P0 SYNCS.PHASECHK.TRANS64 P0, [R6+URZ+0x324a0], R7 ;  /* 0x0324a007060085a7 */ /* 0x000e64000800007f */
[----:B-1----:R-:W-:Y:S05]  /*1ce10*/  @!P0 BRA `(.L_x_4516) ;  /* 0xfffffffc00f08947 */ /* 0x002fea000383ffff */
[----:B------:R-:W-:Y:S05]  /*1ce20*/  BRA `(.L_x_4660) ;  /* 0xffffffac00447947 */ /* 0x000fea000383ffff */
.L_x_4518:
[----:B-1----:R1:W2:Y:S02]  /*1ce30*/  SYNCS.PHASECHK.TRANS64.TRYWAIT P1, [R6+URZ+0x324c0], R7 ;  /* 0x0324c007060075a7 */ /* 0x0022a4000802017f */
[----:B--2---:R-:W-:Y:S05]  /*1ce40*/  @!P1 NANOSLEEP.SYNCS 0x989680 ;  /* 0x009896800000995d */ /* 0x004fea0003900000 */
[----:B------:R-:W2:Y:S02]  /*1ce50*/  @!P1 SYNCS.PHASECHK.TRANS64 P1, [R6+URZ+0x324c0], R7 ;  /* 0x0324c007060095a7 */ /* 0x000ea4000802007f */
[----:B--2---:R-:W-:Y:S05]  /*1ce60*/  @!P1 BRA `(.L_x_4518) ;  /* 0xfffffffc00f09947 */ /* 0x004fea000383ffff */
[----:B------:R-:W-:Y:S05]  /*1ce70*/  BRA `(.L_x_4661) ;  /* 0xffffffac00a07947 */ /* 0x000fea000383ffff */
.L_x_4528:
        /* <DEDUP_REMOVED lines=11> */
.L_x_4663:
[----:B------:R-:W-:Y:S05]  /*1cf30*/  BSYNC B0 ;  /* 0x0000000000007941 */ /* 0x000fea0003800000 */
.L_x_4662:
[----:B------:R-:W-:Y:S05]  /*1cf40*/  BRA `(.L_x_4664) ;  /* 0xffffffb800547947 */ /* 0x000fea000383ffff */
.L_x_4529:
[----:B------:R-:W-:Y:S01]  /*1cf50*/  BSSY B0, `(.L_x_4665) ;  /* 0x0000006000007945 */ /* 0x000fe20003800000 */
[----:B------:R-:W-:-:S07]  /*1cf60*/  IMAD.MOV.U32 R15, RZ, RZ, -0x1 ;  /* 0xffffffffff0f7424 */ /* 0x000fce00078e00ff */
[----:B------:R-:W-:Y:S05]  /*1cf70*/  WARPSYNC.COLLECTIVE R15, `(.L_x_4666) ;  /* 0x000000000f0c7348 */ /* 0x000fea0003c00000 */
[----:B------:R-:W-:Y:S02]  /*1cf80*/  ELECT P6, UR62, PT ;  /* 0x00000000003e782f */ /* 0x000fe400038c0000 */
[----:B------:R-:W-:Y:S01]  /*1cf90*/  MOV R14, UR62 ;  /* 0x0000003e000e7c02 */ /* 0x000fe20008000f00 */
[----:B------:R-:W-:Y:S10]  /*1cfa0*/  ENDCOLLECTIVE ;  /* 0x000000000000791b */ /* 0x000ff40003800000 */
.L_x_4666:
[----:B------:R-:W-:Y:S05]  /*1cfb0*/  BSYNC B0 ;  /* 0x0000000000007941 */ /* 0x000fea0003800000 */
.L_x_4665:
[----:B------:R-:W-:Y:S05]  /*1cfc0*/  BRA `(.L_x_4667) ;  /* 0xffffffb800447947 */ /* 0x000fea000383ffff */
.L_x_4532:
[----:B0-----:R0:W1:Y:S02]  /*1cfd0*/  SYNCS.PHASECHK.TRANS64.TRYWAIT P0, [R9+URZ+0x32440], R10 ;  /* 0x0324400a090075a7 */ /* 0x001064000800017f */
[----:B-1----:R-:W-:Y:S05]  /*1cfe0*/  @!P0 NANOSLEEP.SYNCS 0x989680 ;  /* 0x009896800000895d */ /* 0x002fea0003900000 */
[----:B------:R-:W1:Y:S02]  /*1cff0*/  @!P0 SYNCS.PHASECHK.TRANS64 P0, [R9+URZ+0x32440], R10 ;  /* 0x0324400a090085a7 */ /* 0x000e64000800007f */
[----:B-1----:R-:W-:Y:S05]  /*1d000*/  @!P0 BRA `(.L_x_4532) ;  /* 0xfffffffc00f08947 */ /* 0x002fea000383ffff */
[----:B------:R-:W-:Y:S05]  /*1d010*/  BRA `(.L_x_4668) ;  /* 0xffffffb800ac7947 */ /* 0x000fea000383ffff */
.L_x_4536:
        /* <DEDUP_REMOVED lines=8> */
.L_x_4539:
[----:B0-----:R0:W1:Y:S02]  /*1d0a0*/  SYNCS.PHASECHK.TRANS64.TRYWAIT P0, [R5+URZ+0x32460], R9 ;  /* 0x03246009050075a7 */ /* 0x001064000800017f */
[----:B-1----:R-:W-:Y:S05]  /*1d0b0*/  @!P0 NANOSLEEP.SYNCS 0x989680 ;  /* 0x009896800000895d */ /* 0x002fea0003900000 */
[----:B------:R-:W1:Y:S02]  /*1d0c0*/  @!P0 SYNCS.PHASECHK.TRANS64 P0, [R5+URZ+0x32460], R9 ;  /* 0x03246009050085a7 */ /* 0x000e64000800007f */
[----:B-1----:R-:W-:Y:S05]  /*1d0d0*/  @!P0 BRA `(.L_x_4539) ;  /* 0xfffffffc00f08947 */ /* 0x002fea000383ffff */
[----:B------:R-:W-:Y:S05]  /*1d0e0*/  BRA `(.L_x_4670) ;  /* 0xffffffc000347947 */ /* 0x000fea000383ffff */
.L_x_4548:
[----:B-1----:R1:W2:Y:S02]  /*1d0f0*/  SYNCS.PHASECHK.TRANS64.TRYWAIT P0, [R2+URZ+0x32440], R3 ;  /* 0x03244003020075a7 */ /* 0x0022a4000800017f */
[----:B--2---:R-:W-:Y:S05]  /*1d100*/  @!P0 NANOSLEEP.SYNCS 0x989680 ;  /* 0x009896800000895d */ /* 0x004fea0003900000 */
[----:B------:R-:W2:Y:S02]  /*1d110*/  @!P0 SYNCS.PHASECHK.TRANS64 P0, [R2+URZ+0x32440], R3 ;  /* 0x03244003020085a7 */ /* 0x000ea4000800007f */
[----:B--2---:R-:W-:Y:S05]  /*1d120*/  @!P0 BRA `(.L_x_4548) ;  /* 0xfffffffc00f08947 */ /* 0x004fea000383ffff */
[----:B------:R-:W-:Y:S05]  /*1d130*/  BRA `(.L_x_4671) ;  /* 0xffffffc400ac7947 */ /* 0x000fea000383ffff */
.L_x_4550:
[----:B0-----:R0:W2:Y:S02]  /*1d140*/  SYNCS.PHASECHK.TRANS64.TRYWAIT P0, [R2+URZ+0x32460], R3 ;  /* 0x03246003020075a7 */ /* 0x0010a4000800017f */
[----:B--2---:R-:W-:Y:S05]  /*1d150*/  @!P0 NANOSLEEP.SYNCS 0x989680 ;  /* 0x009896800000895d */ /* 0x004fea0003900000 */
[----:B------:R-:W2:Y:S02]  /*1d160*/  @!P0 SYNCS.PHASECHK.TRANS64 P0, [R2+URZ+0x32460], R3 ;  /* 0x03246003020085a7 */ /* 0x000ea4000800007f */
[----:B--2---:R-:W-:Y:S05]  /*1d170*/  @!P0 BRA `(.L_x_4550) ;  /* 0xfffffffc00f08947 */ /* 0x004fea000383ffff */
[----:B------:R-:W-:Y:S05]  /*1d180*/  BRA `(.L_x_4672) ;  /* 0xffffffc8001c7947 */ /* 0x000fea000383ffff */
.L_x_4555:
[----:B--2---:R2:W3:Y:S02]  /*1d190*/  SYNCS.PHASECHK.TRANS64.TRYWAIT P0, [R2+URZ+0x32440], R3 ;  /* 0x03244003020075a7 */ /* 0x0044e4000800017f */
[----:B---3--:R-:W-:Y:S05]  /*1d1a0*/  @!P0 NANOSLEEP.SYNCS 0x989680 ;  /* 0x009896800000895d */ /* 0x008fea0003900000 */
[----:B------:R-:W3:Y:S02]  /*1d1b0*/  @!P0 SYNCS.PHASECHK.TRANS64 P0, [R2+URZ+0x32440], R3 ;  /* 0x03244003020085a7 */ /* 0x000ee4000800007f */
[----:B---3--:R-:W-:Y:S05]  /*1d1c0*/  @!P0 BRA `(.L_x_4555) ;  /* 0xfffffffc00f08947 */ /* 0x008fea000383ffff */
[----:B------:R-:W-:Y:S05]  /*1d1d0*/  BRA `(.L_x_4673) ;  /* 0xffffffcc005c7947 */ /* 0x000fea000383ffff */
.L_x_4557:
[----:B0-----:R0:W1:Y:S02]  /*1d1e0*/  SYNCS.PHASECHK.TRANS64.TRYWAIT P1, [R2+URZ+0x32460], R3 ;  /* 0x03246003020075a7 */ /* 0x001064000802017f */
[----:B-1----:R-:W-:Y:S05]  /*1d1f0*/  @!P1 NANOSLEEP.SYNCS 0x989680 ;  /* 0x009896800000995d */ /* 0x002fea0003900000 */
[----:B------:R-:W1:Y:S02]  /*1d200*/  @!P1 SYNCS.PHASECHK.TRANS64 P1, [R2+URZ+0x32460], R3 ;  /* 0x03246003020095a7 */ /* 0x000e64000802007f */
[----:B-1----:R-:W-:Y:S05]  /*1d210*/  @!P1 BRA `(.L_x_4557) ;  /* 0xfffffffc00f09947 */ /* 0x002fea000383ffff */
[----:B------:R-:W-:Y:S05]  /*1d220*/  BRA `(.L_x_4674) ;  /* 0xffffffcc00c87947 */ /* 0x000fea000383ffff */
.L_x_4562:
[----:B--2---:R2:W3:Y:S02]  /*1d230*/  SYNCS.PHASECHK.TRANS64.TRYWAIT P0, [R2+URZ+0x32440], R3 ;  /* 0x03244003020075a7 */ /* 0x0044e4000800017f */
[----:B---3--:R-:W-:Y:S05]  /*1d240*/  @!P0 NANOSLEEP.SYNCS 0x989680 ;  /* 0x009896800000895d */ /* 0x008fea0003900000 */
[----:B------:R-:W3:Y:S02]  /*1d250*/  @!P0 SYNCS.PHASECHK.TRANS64 P0, [R2+URZ+0x32440], R3 ;  /* 0x03244003020085a7 */ /* 0x000ee4000800007f */
[----:B---3--:R-:W-:Y:S05]  /*1d260*/  @!P0 BRA `(.L_x_4562) ;  /* 0xfffffffc00f08947 */ /* 0x008fea000383ffff */
[----:B------:R-:W-:Y:S05]  /*1d270*/  BRA `(.L_x_4675) ;  /* 0xffffffd000ec7947 */ /* 0x000fea000383ffff */
.L_x_4564:
[----:B0-----:R0:W1:Y:S02]  /*1d280*/  SYNCS.PHASECHK.TRANS64.TRYWAIT P1, [R2+URZ+0x32460], R3 ;  /* 0x03246003020075a7 */ /* 0x001064000802017f */
[----:B-1----:R-:W-:Y:S05]  /*1d290*/  @!P1 NANOSLEEP.SYNCS 0x989680 ;  /* 0x009896800000995d */ /* 0x002fea0003900000 */
[----:B------:R-:W1:Y:S02]  /*1d2a0*/  @!P1 SYNCS.PHASECHK.TRANS64 P1, [R2+URZ+0x32460], R3 ;  /* 0x03246003020095a7 */ /* 0x000e64000802007f */
[----:B-1----:R-:W-:Y:S05]  /*1d2b0*/  @!P1 BRA `(.L_x_4564) ;  /* 0xfffffffc00f09947 */ /* 0x002fea000383ffff */
[----:B------:R-:W-:Y:S05]  /*1d2c0*/  BRA `(.L_x_4676) ;  /* 0xffffffd4005c7947 */ /* 0x000fea000383ffff */
.L_x_4569:
[----:B------:R-:W-:Y:S01]  /*1d2d0*/  BSSY B0, `(.L_x_4677) ;  /* 0x0000008000007945 */ /* 0x000fe20003800000 */
[----:B0-----:R-:W-:Y:S01]  /*1d2e0*/  IMAD.MOV.U32 R13, RZ, RZ, R16 ;  /* 0x000000ffff0d7224 */ /* 0x001fe200078e0010 */
[----:B------:R-:W-:Y:S01]  /*1d2f0*/  MOV R12, RZ ;  /* 0x000000ff000c7202 */ /* 0x000fe20000000f00 */
[----:B------:R-:W-:Y:S02]  /*1d300*/  IMAD.MOV.U32 R11, RZ, RZ, 0x1f ;  /* 0x0000001fff0b7424 */ /* 0x000fe400078e00ff */
[----:B------:R-:W-:-:S07]  /*1d310*/  IMAD.MOV.U32 R15, RZ, RZ, -0x1 ;  /* 0xffffffffff0f7424 */ /* 0x000fce00078e00ff */
[----:B-1----:R-:W-:Y:S05]  /*1d320*/  WARPSYNC.COLLECTIVE R15, `(.L_x_4678) ;  /* 0x000000000f087348 */ /* 0x002fea0003c00000 */
[----:B------:R0:W2:Y:S02]  /*1d330*/  SHFL.IDX P6, R14, R13, R12, R11 ;  /* 0x0000000c0d0e7389 */ /* 0x0000a400000c000b */
[----:B012---:R-:W-:Y:S01]  /*1d340*/  ENDCOLLECTIVE ;  /* 0x000000000000791b */ /* 0x007fe20003800000 */
.L_x_4678:
[----:B------:R-:W-:Y:S05]  /*1d350*/  BSYNC B0 ;  /* 0x0000000000007941 */ /* 0x000fea0003800000 */
.L_x_4677:
        /* <DEDUP_REMOVED lines=8> */
.L_x_4679:
[----:B------:R-:W-:Y:S01]  /*1d3e0*/  IMAD.MOV.U32 R16, RZ, RZ, R14 ;  /* 0x000000ffff107224 */ /* 0x000fe200078e000e */
[----:B------:R-:W-:Y:S06]  /*1d3f0*/  BRA `(.L_x_4680) ;  /* 0xffffffd8004c7947 */ /* 0x000fec000383ffff */
.L_x_4572:
        /* <DEDUP_REMOVED lines=8> */
.L_x_4682:
[----:B------:R-:W-:Y:S05]  /*1d480*/  BSYNC B0 ;  /* 0x0000000000007941 */ /* 0x000fea0003800000 */
.L_x_4681:
        /* <DEDUP_REMOVED lines=10> */
.L_x_4683:
        /* <DEDUP_REMOVED lines=8> */
.L_x_4684:
        /* <DEDUP_REMOVED lines=8> */
.L_x_4685:
        /* <DEDUP_REMOVED lines=8> */
.L_x_4686:
        /* <DEDUP_REMOVED lines=8> */
.L_x_4687:
[----:B------:R-:W-:Y:S05]  /*1d730*/  BRA `(.L_x_4688) ;  /* 0xffffffd800107947 */ /* 0x000fea000383ffff */
.L_x_4577:
        /* <DEDUP_REMOVED lines=8> */
.L_x_4690:
[----:B------:R-:W-:Y:S05]  /*1d7c0*/  BSYNC B0 ;  /* 0x0000000000007941 */ /* 0x000fea0003800000 */
.L_x_4689:
[C---:B------:R-:W-:Y:S01]  /*1d7d0*/  ISETP.NE.AND P0, PT, R7.reuse, RZ, PT ;  /* 0x000000ff0700720c */ /* 0x040fe20003f05270 */
[----:B------:R-:W-:Y:S02]  /*1d7e0*/  IMAD.MOV.U32 R12, RZ, RZ, 0x2 ;  /* 0x00000002ff0c7424 */ /* 0x000fe400078e00ff */
[----:B------:R-:W-:Y:S01]  /*1d7f0*/  IMAD.MOV.U32 R11, RZ, RZ, RZ ;  /* 0x000000ffff0b7224 */ /* 0x000fe200078e00ff */
[----:B------:R-:W-:Y:S01]  /*1d800*/  SEL R14, R14, RZ, P0 ;  /* 0x000000ff0e0e7207 */ /* 0x000fe20000000000 */
[----:B------:R-:W-:Y:S01]  /*1d810*/  IMAD.MOV.U32 R15, RZ, RZ, -0x1 ;  /* 0xffffffffff0f7424 */ /* 0x000fe200078e00ff */
[----:B------:R-:W-:Y:S02]  /*1d820*/  ISETP.GE.U32.AND P0, PT, R7, 0x2, PT ;  /* 0x000000020700780c */ /* 0x000fe40003f06070 */
[----:B------:R-:W-:-:S11]  /*1d830*/  IADD3 R13, R17, R14, RZ ;  /* 0x0000000e110d7210 */ /* 0x000fd60007ffe0ff */
[----:B------:R-:W-:Y:S05]  /*1d840*/  WARPSYNC.COLLECTIVE R15, `(.L_x_4691) ;  /* 0x000000000f087348 */ /* 0x000fea0003c00000 */
[----:B------:R0:W1:Y:S02]  /*1d850*/  SHFL.UP P6, R14, R13, R12, R11 ;  /* 0x0400000c0d0e7389 */ /* 0x00006400000c000b */
[----:B01----:R-:W-:Y:S01]  /*1d860*/  ENDCOLLECTIVE ;  /* 0x000000000000791b */ /* 0x003fe20003800000 */
.L_x_4691:
        /* <DEDUP_REMOVED lines=8> */
.L_x_4692:
        /* <DEDUP_REMOVED lines=8> */
.L_x_4693:
        /* <DEDUP_REMOVED lines=8> */
.L_x_4694:
        /* <DEDUP_REMOVED lines=8> */
.L_x_4695:
[----:B------:R-:W-:Y:S05]  /*1da70*/  BRA `(.L_x_4696) ;  /* 0xffffffd400f47947 */ /* 0x000fea000383ffff */
.L_x_4579:
[----:B------:R-:W-:Y:S01]  /*1da80*/  BSSY B0, `(.L_x_4697) ;  /* 0x0000006000007945 */ /* 0x000fe20003800000 */
[----:B------:R-:W-:Y:S01]  /*1da90*/  PLOP3.LUT P6, PT, P6, PT, PT, 0x8, 0x0 ;  /* 0x000000000000781c */ /* 0x000fe200037ce170 */
[----:B------:R-:W-:-:S12]  /*1daa0*/  IMAD.MOV.U32 R15, RZ, RZ, -0x1 ;  /* 0xffffffffff0f7424 */ /* 0x000fd800078e00ff */
[----:B0-----:R-:W-:Y:S05]  /*1dab0*/  WARPSYNC.COLLECTIVE R15, `(.L_x_4698) ;  /* 0x000000000f087348 */ /* 0x001fea0003c00000 */
[----:B------:R-:W-:Y:S01]  /*1dac0*/  VOTE.ANY R14, PT, P6 ;  /* 0x00000000000e7806 */ /* 0x000fe200030e0100 */
[----:B0-----:R-:W-:Y:S06]  /*1dad0*/  ENDCOLLECTIVE ;  /* 0x000000000000791b */ /* 0x001fec0003800000 */
.L_x_4698:
[----:B------:R-:W-:Y:S05]  /*1dae0*/  BSYNC B0 ;  /* 0x0000000000007941 */ /* 0x000fea0003800000 */
.L_x_4697:
        /* <DEDUP_REMOVED lines=9> */
.L_x_4699:
[----:B------:R-:W-:Y:S01]  /*1db80*/  IMAD.MOV.U32 R17, RZ, RZ, R14 ;  /* 0x000000ffff117224 */ /* 0x000fe200078e000e */
[----:B------:R-:W-:Y:S06]  /*1db90*/  BRA `(.L_x_4700) ;  /* 0xffffffd400e47947 */ /* 0x000fec000383ffff */
.L_x_4581:
[----:B------:R-:W-:Y:S01]  /*1dba0*/  BSSY B0, `(.L_x_4701) ;  /* 0x0000007000007945 */ /* 0x000fe20003800000 */
[----:B------:R-:W-:Y:S02]  /*1dbb0*/  IMAD.MOV.U32 R13, RZ, RZ, R2 ;  /* 0x000000ffff0d7224 */ /* 0x000fe400078e0002 */
[----:B------:R-:W-:Y:S02]  /*1dbc0*/  IMAD.MOV.U32 R11, RZ, RZ, 0x1f ;  /* 0x0000001fff0b7424 */ /* 0x000fe400078e00ff */
[----:B------:R-:W-:-:S07]  /*1dbd0*/  IMAD.MOV.U32 R15, RZ, RZ, -0x1 ;  /* 0xffffffffff0f7424 */ /* 0x000fce00078e00ff */
[----:B012---:R-:W-:Y:S05]  /*1dbe0*/  WARPSYNC.COLLECTIVE R15, `(.L_x_4702) ;  /* 0x000000000f087348 */ /* 0x007fea0003c00000 */
[----:B------:R3:W4:Y:S02]  /*1dbf0*/  SHFL.IDX P6, R14, R13, R12, R11 ;  /* 0x0000000c0d0e7389 */ /* 0x00072400000c000b */
[----:B01234-:R-:W-:Y:S01]  /*1dc00*/  ENDCOLLECTIVE ;  /* 0x000000000000791b */ /* 0x01ffe20003800000 */
.L_x_4702:
[----:B------:R-:W-:Y:S05]  /*1dc10*/  BSYNC B0 ;  /* 0x0000000000007941 */ /* 0x000fea0003800000 */
.L_x_4701:
[----:B------:R-:W-:Y:S01]  /*1dc20*/  IMAD.MOV.U32 R7, RZ, RZ, R14 ;  /* 0x000000ffff077224 */ /* 0x000fe200078e000e */
[----:B------:R-:W-:Y:S06]  /*1dc30*/  BRA `(.L_x_4580) ;  /* 0xffffffd400d87947 */ /* 0x000fec000383ffff */
.L_x_4584:
[----:B-1----:R1:W2:Y:S02]  /*1dc40*/  SYNCS.PHASECHK.TRANS64.TRYWAIT P0, [R0+URZ+0x32420], R3 ;  /* 0x03242003000075a7 */ /* 0x0022a4000800017f */
[----:B--2---:R-:W-:Y:S05]  /*1dc50*/  @!P0 NANOSLEEP.SYNCS 0x989680 ;  /* 0x009896800000895d */ /* 0x004fea0003900000 */
[----:B------:R-:W2:Y:S02]  /*1dc60*/  @!P0 SYNCS.PHASECHK.TRANS64 P0, [R0+URZ+0x32420], R3 ;  /* 0x03242003000085a7 */ /* 0x000ea4000800007f */
[----:B--2---:R-:W-:Y:S05]  /*1dc70*/  @!P0 BRA `(.L_x_4584) ;  /* 0xfffffffc00f08947 */ /* 0x004fea000383ffff */
[----:B------:R-:W-:Y:S05]  /*1dc80*/  BRA `(.L_x_4703) ;  /* 0xffffffdc00487947 */ /* 0x000fea000383ffff */
.L_x_4585:
        /* <DEDUP_REMOVED lines=11> */
.L_x_4705:
[----:B------:R-:W-:Y:S05]  /*1dd40*/  BSYNC B0 ;  /* 0x0000000000007941 */ /* 0x000fea0003800000 */
.L_x_4704:
[----:B------:R-:W-:Y:S05]  /*1dd50*/  BRA `(.L_x_4706) ;  /* 0xffffffdc002c7947 */ /* 0x000fea000383ffff */
.L_x_4586:
[----:B------:R-:W-:Y:S01]  /*1dd60*/  BSSY B0, `(.L_x_4707) ;  /* 0x0000006000007945 */ /* 0x000fe20003800000 */
[----:B------:R-:W-:-:S07]  /*1dd70*/  IMAD.MOV.U32 R15, RZ, RZ, -0x1 ;  /* 0xffffffffff0f7424 */ /* 0x000fce00078e00ff */
[----:B012---:R-:W-:Y:S05]  /*1dd80*/  WARPSYNC.COLLECTIVE R15, `(.L_x_4708) ;  /* 0x000000000f0c7348 */ /* 0x007fea0003c00000 */
[----:B------:R-:W-:Y:S02]  /*1dd90*/  ELECT P6, UR62, PT ;  /* 0x00000000003e782f */ /* 0x000fe400038c0000 */
[----:B------:R-:W-:Y:S01]  /*1dda0*/  MOV R14, UR62 ;  /* 0x0000003e000e7c02 */ /* 0x000fe20008000f00 */
[----:B012---:R-:W-:Y:S10]  /*1ddb0*/  ENDCOLLECTIVE ;  /* 0x000000000000791b */ /* 0x007ff40003800000 */
.L_x_4708:
[----:B------:R-:W-:Y:S05]  /*1ddc0*/  BSYNC B0 ;  /* 0x0000000000007941 */ /* 0x000fea0003800000 */
.L_x_4707:
[----:B------:R-:W-:Y:S05]  /*1ddd0*/  BRA `(.L_x_4709) ;  /* 0xffffffdc00207947 */ /* 0x000fea000383ffff */
.L_x_4588:
[----:B-1----:R1:W2:Y:S02]  /*1dde0*/  SYNCS.PHASECHK.TRANS64.TRYWAIT P0, [R6+URZ], R5 ;  /* 0x00000005060075a7 */ /* 0x0022a4000800017f */
[----:B--2---:R-:W-:Y:S05]  /*1ddf0*/  @!P0 NANOSLEEP.SYNCS 0x989680 ;  /* 0x009896800000895d */ /* 0x004fea0003900000 */
[----:B------:R-:W2:Y:S02]  /*1de00*/  @!P0 SYNCS.PHASECHK.TRANS64 P0, [R6+URZ], R5 ;  /* 0x00000005060085a7 */ /* 0x000ea4000800007f */
[----:B--2---:R-:W-:Y:S05]  /*1de10*/  @!P0 BRA `(.L_x_4588) ;  /* 0xfffffffc00f08947 */ /* 0x004fea000383ffff */
[----:B------:R-:W-:Y:S05]  /*1de20*/  BRA `(.L_x_4710) ;  /* 0xffffffdc005c7947 */ /* 0x000fea000383ffff */
.L_x_4589:
[----:B--2---:R2:W3:Y:S02]  /*1de30*/  SYNCS.PHASECHK.TRANS64.TRYWAIT P0, [R7+URZ], R2 ;  /* 0x00000002070075a7 */ /* 0x0044e4000800017f */
[----:B---3--:R-:W-:Y:S05]  /*1de40*/  @!P0 NANOSLEEP.SYNCS 0x989680 ;  /* 0x009896800000895d */ /* 0x008fea0003900000 */
[----:B------:R-:W3:Y:S02]  /*1de50*/  @!P0 SYNCS.PHASECHK.TRANS64 P0, [R7+URZ], R2 ;  /* 0x00000002070085a7 */ /* 0x000ee4000800007f */
[----:B---3--:R-:W-:Y:S05]  /*1de60*/  @!P0 BRA `(.L_x_4589) ;  /* 0xfffffffc00f08947 */ /* 0x008fea000383ffff */
[----:B------:R-:W-:Y:S05]  /*1de70*/  BRA `(.L_x_4711) ;  /* 0xffffffdc00507947 */ /* 0x000fea000383ffff */
.L_x_4591:
[----:B---3--:R3:W4:Y:S02]  /*1de80*/  SYNCS.PHASECHK.TRANS64.TRYWAIT P0, [R4+URZ], R5 ;  /* 0x00000005040075a7 */ /* 0x008724000800017f */
[----:B----4-:R-:W-:Y:S05]  /*1de90*/  @!P0 NANOSLEEP.SYNCS 0x989680 ;  /* 0x009896800000895d */ /* 0x010fea0003900000 */
[----:B------:R-:W4:Y:S02]  /*1dea0*/  @!P0 SYNCS.PHASECHK.TRANS64 P0, [R4+URZ], R5 ;  /* 0x00000005040085a7 */ /* 0x000f24000800007f */
[----:B----4-:R-:W-:Y:S05]  /*1deb0*/  @!P0 BRA `(.L_x_4591) ;  /* 0xfffffffc00f08947 */ /* 0x010fea000383ffff */
[----:B------:R-:W-:Y:S05]  /*1dec0*/  BRA `(.L_x_4712) ;  /* 0xffffffdc00587947 */ /* 0x000fea000383ffff */
.L_x_4713:
        /* <DEDUP_REMOVED lines=11> */
.L_x_4734:


//--------------------- .nv.global.init           --------------------------
	.section	.nv.global.init,"aw",@progbits
.nv.global.init:
	.type		$str$20,@object
	.size		$str$20,($str$21 - $str$20)
$str$20:
        /*0000*/ 	.byte	0x28, 0x61, 0x64, 0x64, 0x72, 0x65, 0x73, 0x73, 0x20, 0x26, 0x20, 0x6d, 0x61, 0x73, 0x6b, 0x29
        /*0010*/ 	.byte	0x20, 0x3d, 0x3d, 0x20, 0x30, 0x00
	.type		$str$21,@object
	.size		$str$21,(__unnamed_6 - $str$21)
$str$21:
        /*0016*/ 	.byte	0x2f, 0x74, 0x6d, 0x70, 0x2f, 0x6f, 0x73, 0x73, 0x5f, 0x6b, 0x65, 0x72, 0x6e, 0x65, 0x6c, 0x73
        /*0026*/ 	.byte	0x5f, 0x73, 0x72, 0x63, 0x2f, 0x66, 0x6c, 0x61, 0x73, 0x68, 0x5f, 0x61, 0x74, 0x74, 0x65, 0x6e
        /*0036*/ 	.byte	0x74, 0x69, 0x6f, 0x6e, 0x2f, 0x63, 0x73, 0x72, 0x63, 0x2f, 0x63, 0x75, 0x74, 0x6c, 0x61, 0x73
        /*0046*/ 	.byte	0x73, 0x2f, 0x69, 0x6e, 0x63, 0x6c, 0x75, 0x64, 0x65, 0x2f, 0x63, 0x75, 0x74, 0x65, 0x2f, 0x70
        /*0056*/ 	.byte	0x6f, 0x69, 0x6e, 0x74, 0x65, 0x72, 0x5f, 0x66, 0x6c, 0x61, 0x67, 0x67, 0x65, 0x64, 0x2e, 0x68
        /*0066*/ 	.byte	0x70, 0x70, 0x00
	.type		__unnamed_6,@object
	.size		__unnamed_6,(__unnamed_5 - __unnamed_6)
__unnamed_6:
        /* <DEDUP_REMOVED lines=24> */
        /*01e9*/ 	.byte	0x00
	.type		__unnamed_5,@object
	.size		__unnamed_5,(__unnamed_4 - __unnamed_5)
__unnamed_5:
        /* <DEDUP_REMOVED lines=25> */
	.type		__unnamed_4,@object
	.size		__unnamed_4,(__unnamed_1 - __unnamed_4)
__unnamed_4:
        /* <DEDUP_REMOVED lines=29> */
	.type		__unnamed_1,@object
	.size		__unnamed_1,(__unnamed_3 - __unnamed_1)
__unnamed_1:
        /* <DEDUP_REMOVED lines=28> */
        /*06fa*/ 	.byte	0x3c, 0x36, 0x31, 0x34, 0x34, 0x3e, 0x3e, 0x3e, 0x3e, 0x3e, 0x20, 0x26, 0x5d, 0x00
	.type		__unnamed_3,@object
	.size		__unnamed_3,(__unnamed_2 - __unnamed_3)
__unnamed_3:
        /* <DEDUP_REMOVED lines=29> */
	.type		__unnamed_2,@object
	.size		__unnamed_2,(.L_1 - __unnamed_2)
__unnamed_2:
        /* <DEDUP_REMOVED lines=29> */
.L_1:


//--------------------- .nv.shared._ZN7cutlass13device_kernelIN5flash11enable_sm90INS1_16FlashAttnFwdSm90INS1_25CollectiveMainloopFwdSm90ILi2EN4cute5tupleIJNS5_1CILi1EEES8_S8_EEENS6_IJNS7_ILi128EEENS7_ILi96EEENS7_ILi64EEEEEELi256ENS_10bfloat16_tEfNS_4arch4Sm90ELb0ELb0ELb1ELb0ELb0ELb0ELb0ELb1ELb0ELb0ELb0ELb0EEENS1_21CollectiveEpilogueFwdINS6_IJSA_NS7_ILi256EEESB_EEES9_SE_SG_Li256ELb0ELb0ELb0ELb0EEENS1_29StaticPersistentTileSchedulerILb0EEEEEEEEEvNT_6ParamsE --------------------------
	.section	.nv.shared._ZN7cutlass13device_kernelIN5flash11enable_sm90INS1_16FlashAttnFwdSm90INS1_25CollectiveMainloopFwdSm90ILi2EN4cute5tupleIJNS5_1CILi1EEES8_S8_EEENS6_IJNS7_ILi128EEENS7_ILi96EEENS7_ILi64EEEEEELi256ENS_10bfloat16_tEfNS_4arch4Sm90ELb0ELb0ELb1ELb0ELb0ELb0ELb0ELb1ELb0ELb0ELb0ELb0EEENS1_21CollectiveEpilogueFwdINS6_IJSA_NS7_ILi256EEESB_EEES9_SE_SG_Li256ELb0ELb0ELb0ELb0EEENS1_29StaticPersistentTileSchedulerILb0EEEEEEEEEvNT_6ParamsE,"aw",@nobits
	.sectionflags	@""
	.align	16
	.zero		1024


//--------------------- .nv.shared.reserved.0     --------------------------
	.section	.nv.shared.reserved.0,"aw",@nobits
	.weak		__nv_reservedSMEM_offset_0_alias
	.size		__nv_reservedSMEM_offset_0_alias, 0, 0
	.other		__nv_reservedSMEM_offset_0_alias,@"STO_CUDA_RESERVED_SHARED STV_DEFAULT"
__nv_reservedSMEM_offset_0_alias:
	.zero		0


//--------------------- .nv.global                --------------------------
	.section	.nv.global,"aw",@nobits
.nv.global:
	.type		_ZN77_INTERNAL_f460170c_41_flash_fwd_hdim64_256_bf16_softcap_sm90_cu_21e1f8cb_32744cute1_E,@object
	.size		_ZN77_INTERNAL_f460170c_41_flash_fwd_hdim64_256_bf16_softcap_sm90_cu_21e1f8cb_32744cute1_E,(_ZN77_INTERNAL_f460170c_41_flash_fwd_hdim64_256_bf16_softcap_sm90_cu_21e1f8cb_32744cuda3std3__45__cpo6cbeginE - _ZN77_INTERNAL_f460170c_41_flash_fwd_hdim64_256_bf16_softcap_sm90_cu_21e1f8cb_32744cute1_E)
_ZN77_INTERNAL_f460170c_41_flash_fwd_hdim64_256_bf16_softcap_sm90_cu_21e1f8cb_32744cute1_E:
	.zero		1
	.type		_ZN77_INTERNAL_f460170c_41_flash_fwd_hdim64_256_bf16_softcap_sm90_cu_21e1f8cb_32744cuda3std3__45__cpo6cbeginE,@object
	.size		_ZN77_INTERNAL_f460170c_41_flash_fwd_hdim64_256_bf16_softcap_sm90_cu_21e1f8cb_32744cuda3std3__45__cpo6cbeginE,(_ZN77_INTERNAL_f460170c_41_flash_fwd_hdim64_256_bf16_softcap_sm90_cu_21e1f8cb_32744cuda3std3__48in_placeE - _ZN77_INTERNAL_f460170c_41_flash_fwd_hdim64_256_bf16_softcap_sm90_cu_21e1f8cb_32744cuda3std3__45__cpo6cbeginE)
_ZN77_INTERNAL_f460170c_41_flash_fwd_hdim64_256_bf16_softcap_sm90_cu_21e1f8cb_32744cuda3std3__45__cpo6cbeginE:
	.zero		1
	.type		_ZN77_INTERNAL_f460170c_41_flash_fwd_hdim64_256_bf16_softcap_sm90_cu_21e1f8cb_32744cuda3std3__48in_placeE,@object
	.size		_ZN77_INTERNAL_f460170c_41_flash_fwd_hdim64_256_bf16_softcap_sm90_cu_21e1f8cb_32744cuda3std3__48in_placeE,(_ZN77_INTERNAL_f460170c_41_flash_fwd_hdim64_256_bf16_softcap_sm90_cu_21e1f8cb_32744cuda3std6ranges3__45__cpo9iter_moveE - _ZN77_INTERNAL_f460170c_41_flash_fwd_hdim64_256_bf16_softcap_sm90_cu_21e1f8cb_32744cuda3std3__48in_placeE)
_ZN77_INTERNAL_f460170c_41_flash_fwd_hdim64_256_bf16_softcap_sm90_cu_21e1f8cb_32744cuda3std3__48in_placeE:
	.zero		1
	.type		_ZN77_INTERNAL_f460170c_41_flash_fwd_hdim64_256_bf16_softcap_sm90_cu_21e1f8cb_32744cuda3std6ranges3__45__cpo9iter_moveE,@object
	.size		_ZN77_INTERNAL_f460170c_41_flash_fwd_hdim64_256_bf16_softcap_sm90_cu_21e1f8cb_32744cuda3std6ranges3__45__cpo9iter_moveE,(_ZN77_INTERNAL_f460170c_41_flash_fwd_hdim64_256_bf16_softcap_sm90_cu_21e1f8cb_32744cuda3std3__45__cpo5beginE - _ZN77_INTERNAL_f460170c_41_flash_fwd_hdim64_256_bf16_softcap_sm90_cu_21e1f8cb_32744cuda3std6ranges3__45__cpo9iter_moveE)
_ZN77_INTERNAL_f460170c_41_flash_fwd_hdim64_256_bf16_softcap_sm90_cu_21e1f8cb_32744cuda3std6ranges3__45__cpo9iter_moveE:
	.zero		1
	.type		_ZN77_INTERNAL_f460170c_41_flash_fwd_hdim64_256_bf16_softcap_sm90_cu_21e1f8cb_32744cuda3std3__45__cpo5beginE,@object
	.size		_ZN77_INTERNAL_f460170c_41_flash_fwd_hdim64_256_bf16_softcap_sm90_cu_21e1f8cb_32744cuda3std3__45__cpo5beginE,(_ZN77_INTERNAL_f460170c_41_flash_fwd_hdim64_256_bf16_softcap_sm90_cu_21e1f8cb_32744cuda3std3__479_GLOBAL__N__f460170c_41_flash_fwd_hdim64_256_bf16_softcap_sm90_cu_21e1f8cb_32746ignoreE - _ZN77_INTERNAL_f460170c_41_flash_fwd_hdim64_256_bf16_softcap_sm90_cu_21e1f8cb_32744cuda3std3__45__cpo5beginE)
_ZN77_INTERNAL_f460170c_41_flash_fwd_hdim64_256_bf16_softcap_sm90_cu_21e1f8cb_32744cuda3std3__45__cpo5beginE:
	.zero		1
	.type		_ZN77_INTERNAL_f460170c_41_flash_fwd_hdim64_256_bf16_softcap_sm90_cu_21e1f8cb_32744cuda3std3__479_GLOBAL__N__f460170c_41_flash_fwd_hdim64_256_bf16_softcap_sm90_cu_21e1f8cb_32746ignoreE,@object
	.size		_ZN77_INTERNAL_f460170c_41_flash_fwd_hdim64_256_bf16_softcap_sm90_cu_21e1f8cb_32744cuda3std3__479_GLOBAL__N__f460170c_41_flash_fwd_hdim64_256_bf16_softcap_sm90_cu_21e1f8cb_32746ignoreE,(_ZN77_INTERNAL_f460170c_41_flash_fwd_hdim64_256_bf16_softcap_sm90_cu_21e1f8cb_32744cute7productE - _ZN77_INTERNAL_f460170c_41_flash_fwd_hdim64_256_bf16_softcap_sm90_cu_21e1f8cb_32744cuda3std3__479_GLOBAL__N__f460170c_41_flash_fwd_hdim64_256_bf16_softcap_sm90_cu_21e1f8cb_32746ignoreE)
_ZN77_INTERNAL_f460170c_41_flash_fwd_hdim64_256_bf16_softcap_sm90_cu_21e1f8cb_32744cuda3std3__479_GLOBAL__N__f460170c_41_flash_fwd_hdim64_256_bf16_softcap_sm90_cu_21e1f8cb_32746ignoreE:
	.zero		1
	.type		_ZN77_INTERNAL_f460170c_41_flash_fwd_hdim64_256_bf16_softcap_sm90_cu_21e1f8cb_32744cute7productE,@object
	.size		_ZN77_INTERNAL_f460170c_41_flash_fwd_hdim64_256_bf16_softcap_sm90_cu_21e1f8cb_32744cute7productE,(_ZN77_INTERNAL_f460170c_41_flash_fwd_hdim64_256_bf16_softcap_sm90_cu_21e1f8cb_32744cuda3std3__45__cpo3endE - _ZN77_INTERNAL_f460170c_41_flash_fwd_hdim64_256_bf16_softcap_sm90_cu_21e1f8cb_32744cute7productE)
_ZN77_INTERNAL_f460170c_41_flash_fwd_hdim64_256_bf16_softcap_sm90_cu_21e1f8cb_32744cute7productE:
	.zero		1
	.type		_ZN77_INTERNAL_f460170c_41_flash_fwd_hdim64_256_bf16_softcap_sm90_cu_21e1f8cb_32744cuda3std3__45__cpo3endE,@object
	.size		_ZN77_INTERNAL_f460170c_41_flash_fwd_hdim64_256_bf16_softcap_sm90_cu_21e1f8cb_32744cuda3std3__45__cpo3endE,(_ZN77_INTERNAL_f460170c_41_flash_fwd_hdim64_256_bf16_softcap_sm90_cu_21e1f8cb_32744cuda3std3__419piecewise_constructE - _ZN77_INTERNAL_f460170c_41_flash_fwd_hdim64_256_bf16_softcap_sm90_cu_21e1f8cb_32744cuda3std3__45__cpo3endE)
_ZN77_INTERNAL_f460170c_41_flash_fwd_hdim64_256_bf16_softcap_sm90_cu_21e1f8cb_32744cuda3std3__45__cpo3endE:
	.zero		1
	.type		_ZN77_INTERNAL_f460170c_41_flash_fwd_hdim64_256_bf16_softcap_sm90_cu_21e1f8cb_32744cuda3std3__419piecewise_constructE,@object
	.size		_ZN77_INTERNAL_f460170c_41_flash_fwd_hdim64_256_bf16_softcap_sm90_cu_21e1f8cb_32744cuda3std3__419piecewise_constructE,(_ZN77_INTERNAL_f460170c_41_flash_fwd_hdim64_256_bf16_softcap_sm90_cu_21e1f8cb_32744cuda3std3__45__cpo4cendE - _ZN77_INTERNAL_f460170c_41_flash_fwd_hdim64_256_bf16_softcap_sm90_cu_21e1f8cb_32744cuda3std3__419piecewise_constructE)
_ZN77_INTERNAL_f460170c_41_flash_fwd_hdim64_256_bf16_softcap_sm90_cu_21e1f8cb_32744cuda3std3__419piecewise_constructE:
	.zero		1
	.type		_ZN77_INTERNAL_f460170c_41_flash_fwd_hdim64_256_bf16_softcap_sm90_cu_21e1f8cb_32744cuda3std3__45__cpo4cendE,@object
	.size		_ZN77_INTERNAL_f460170c_41_flash_fwd_hdim64_256_bf16_softcap_sm90_cu_21e1f8cb_32744cuda3std3__45__cpo4cendE,(_ZN77_INTERNAL_f460170c_41_flash_fwd_hdim64_256_bf16_softcap_sm90_cu_21e1f8cb_32744cuda3std6ranges3__45__cpo4swapE - _ZN77_INTERNAL_f460170c_41_flash_fwd_hdim64_256_bf16_softcap_sm90_cu_21e1f8cb_32744cuda3std3__45__cpo4cendE)
_ZN77_INTERNAL_f460170c_41_flash_fwd_hdim64_256_bf16_softcap_sm90_cu_21e1f8cb_32744cuda3std3__45__cpo4cendE:
	.zero		1
	.type		_ZN77_INTERNAL_f460170c_41_flash_fwd_hdim64_256_bf16_softcap_sm90_cu_21e1f8cb_32744cuda3std6ranges3__45__cpo4swapE,@object
	.size		_ZN77_INTERNAL_f460170c_41_flash_fwd_hdim64_256_bf16_softcap_sm90_cu_21e1f8cb_32744cuda3std6ranges3__45__cpo4swapE,(.L_13 - _ZN77_INTERNAL_f460170c_41_flash_fwd_hdim64_256_bf16_softcap_sm90_cu_21e1f8cb_32744cuda3std6ranges3__45__cpo4swapE)
_ZN77_INTERNAL_f460170c_41_flash_fwd_hdim64_256_bf16_softcap_sm90_cu_21e1f8cb_32744cuda3std6ranges3__45__cpo4swapE:
	.zero		1
.L_13:


//--------------------- .nv.shared._ZN7cutlass13device_kernelIN5flash11enable_sm90INS1_16FlashAttnFwdSm90INS1_25CollectiveMainloopFwdSm90ILi2EN4cute5tupleIJNS5_1CILi1EEES8_S8_EEENS6_IJNS7_ILi128EEENS7_ILi96EEENS7_ILi64EEEEEELi256ENS_10bfloat16_tEfNS_4arch4Sm90ELb0ELb0ELb1ELb0ELb0ELb0ELb1ELb1ELb0ELb0ELb0ELb0EEENS1_21CollectiveEpilogueFwdINS6_IJSA_NS7_ILi256EEESB_EEES9_SE_SG_Li256ELb0ELb0ELb0ELb0EEENS1_29StaticPersistentTileSchedulerILb0EEEEEEEEEvNT_6ParamsE --------------------------
	.section	.nv.shared._ZN7cutlass13device_kernelIN5flash11enable_sm90INS1_16FlashAttnFwdSm90INS1_25CollectiveMainloopFwdSm90ILi2EN4cute5tupleIJNS5_1CILi1EEES8_S8_EEENS6_IJNS7_ILi128EEENS7_ILi96EEENS7_ILi64EEEEEELi256ENS_10bfloat16_tEfNS_4arch4Sm90ELb0ELb0ELb1ELb0ELb0ELb0ELb1ELb1ELb0ELb0ELb0ELb0EEENS1_21CollectiveEpilogueFwdINS6_IJSA_NS7_ILi256EEESB_EEES9_SE_SG_Li256ELb0ELb0ELb0ELb0EEENS1_29StaticPersistentTileSchedulerILb0EEEEEEEEEvNT_6ParamsE,"aw",@nobits
	.sectionflags	@""
	.align	16
	.zero		1024


//--------------------- .nv.shared._ZN7cutlass13device_kernelIN5flash11enable_sm90INS1_16FlashAttnFwdSm90INS1_25CollectiveMainloopFwdSm90ILi2EN4cute5tupleIJNS5_1CILi1EEES8_S8_EEENS6_IJNS7_ILi128EEENS7_ILi96EEENS7_ILi64EEEEEELi256ENS_10bfloat16_tEfNS_4arch4Sm90ELb0ELb0ELb1ELb1ELb0ELb0ELb0ELb1ELb0ELb0ELb0ELb0EEENS1_21CollectiveEpilogueFwdINS6_IJSA_NS7_ILi256EEESB_EEES9_SE_SG_Li256ELb1ELb0ELb0ELb0EEENS1_36VarlenDynamicPersistentTileSchedulerILi128ELi96ELi256ELi32ELb0ELb0ELb1ELb0ELb1ELb1EEEEEEEEEvNT_6ParamsE --------------------------
	.section	.nv.shared._ZN7cutlass13device_kernelIN5flash11enable_sm90INS1_16FlashAttnFwdSm90INS1_25CollectiveMainloopFwdSm90ILi2EN4cute5tupleIJNS5_1CILi1EEES8_S8_EEENS6_IJNS7_ILi128EEENS7_ILi96EEENS7_ILi64EEEEEELi256ENS_10bfloat16_tEfNS_4arch4Sm90ELb0ELb0ELb1ELb1ELb0ELb0ELb0ELb1ELb0ELb0ELb0ELb0EEENS1_21CollectiveEpilogueFwdINS6_IJSA_NS7_ILi256EEESB_EEES9_SE_SG_Li256ELb1ELb0ELb0ELb0EEENS1_36VarlenDynamicPersistentTileSchedulerILi128ELi96ELi256ELi32ELb0ELb0ELb1ELb0ELb1ELb1EEEEEEEEEvNT_6ParamsE,"aw",@nobits
	.sectionflags	@""
	.align	16
	.zero		1024


//--------------------- .nv.shared._ZN7cutlass13device_kernelIN5flash11enable_sm90INS1_16FlashAttnFwdSm90INS1_25CollectiveMainloopFwdSm90ILi2EN4cute5tupleIJNS5_1CILi1EEES8_S8_EEENS6_IJNS7_ILi128EEENS7_ILi96EEENS7_ILi64EEEEEELi256ENS_10bfloat16_tEfNS_4arch4Sm90ELb0ELb0ELb1ELb1ELb0ELb1ELb0ELb1ELb0ELb0ELb0ELb0EEENS1_21CollectiveEpilogueFwdINS6_IJSA_NS7_ILi256EEESB_EEES9_SE_SG_Li256ELb1ELb0ELb0ELb0EEENS1_36VarlenDynamicPersistentTileSchedulerILi128ELi96ELi256ELi32ELb0ELb0ELb1ELb0ELb1ELb1EEEEEEEEEvNT_6ParamsE --------------------------
	.section	.nv.shared._ZN7cutlass13device_kernelIN5flash11enable_sm90INS1_16FlashAttnFwdSm90INS1_25CollectiveMainloopFwdSm90ILi2EN4cute5tupleIJNS5_1CILi1EEES8_S8_EEENS6_IJNS7_ILi128EEENS7_ILi96EEENS7_ILi64EEEEEELi256ENS_10bfloat16_tEfNS_4arch4Sm90ELb0ELb0ELb1ELb1ELb0ELb1ELb0ELb1ELb0ELb0ELb0ELb0EEENS1_21CollectiveEpilogueFwdINS6_IJSA_NS7_ILi256EEESB_EEES9_SE_SG_Li256ELb1ELb0ELb0ELb0EEENS1_36VarlenDynamicPersistentTileSchedulerILi128ELi96ELi256ELi32ELb0ELb0ELb1ELb0ELb1ELb1EEEEEEEEEvNT_6ParamsE,"aw",@nobits
	.sectionflags	@""
	.align	16
	.zero		1024


//--------------------- .nv.shared._ZN7cutlass13device_kernelIN5flash11enable_sm90INS1_16FlashAttnFwdSm90INS1_25CollectiveMainloopFwdSm90ILi2EN4cute5tupleIJNS5_1CILi1EEES8_S8_EEENS6_IJNS7_ILi128EEENS7_ILi96EEENS7_ILi64EEEEEELi256ENS_10bfloat16_tEfNS_4arch4Sm90ELb0ELb0ELb1ELb1ELb0ELb0ELb1ELb1ELb0ELb0ELb0ELb0EEENS1_21CollectiveEpilogueFwdINS6_IJSA_NS7_ILi256EEESB_EEES9_SE_SG_Li256ELb1ELb0ELb0ELb0EEENS1_36VarlenDynamicPersistentTileSchedulerILi128ELi96ELi256ELi32ELb0ELb0ELb1ELb0ELb1ELb1EEEEEEEEEvNT_6ParamsE --------------------------
	.section	.nv.shared._ZN7cutlass13device_kernelIN5flash11enable_sm90INS1_16FlashAttnFwdSm90INS1_25CollectiveMainloopFwdSm90ILi2EN4cute5tupleIJNS5_1CILi1EEES8_S8_EEENS6_IJNS7_ILi128EEENS7_ILi96EEENS7_ILi64EEEEEELi256ENS_10bfloat16_tEfNS_4arch4Sm90ELb0ELb0ELb1ELb1ELb0ELb0ELb1ELb1ELb0ELb0ELb0ELb0EEENS1_21CollectiveEpilogueFwdINS6_IJSA_NS7_ILi256EEESB_EEES9_SE_SG_Li256ELb1ELb0ELb0ELb0EEENS1_36VarlenDynamicPersistentTileSchedulerILi128ELi96ELi256ELi32ELb0ELb0ELb1ELb0ELb1ELb1EEEEEEEEEvNT_6ParamsE,"aw",@nobits
	.sectionflags	@""
	.align	16
	.zero		1024


//--------------------- .nv.shared._ZN7cutlass13device_kernelIN5flash11enable_sm90INS1_16FlashAttnFwdSm90INS1_25CollectiveMainloopFwdSm90ILi2EN4cute5tupleIJNS5_1CILi1EEES8_S8_EEENS6_IJNS7_ILi128EEENS7_ILi96EEENS7_ILi64EEEEEELi256ENS_10bfloat16_tEfNS_4arch4Sm90ELb0ELb0ELb1ELb1ELb0ELb1ELb1ELb1ELb0ELb0ELb0ELb0EEENS1_21CollectiveEpilogueFwdINS6_IJSA_NS7_ILi256EEESB_EEES9_SE_SG_Li256ELb1ELb0ELb0ELb0EEENS1_36VarlenDynamicPersistentTileSchedulerILi128ELi96ELi256ELi32ELb0ELb0ELb1ELb0ELb1ELb1EEEEEEEEEvNT_6ParamsE --------------------------
	.section	.nv.shared._ZN7cutlass13device_kernelIN5flash11enable_sm90INS1_16FlashAttnFwdSm90INS1_25CollectiveMainloopFwdSm90ILi2EN4cute5tupleIJNS5_1CILi1EEES8_S8_EEENS6_IJNS7_ILi128EEENS7_ILi96EEENS7_ILi64EEEEEELi256ENS_10bfloat16_tEfNS_4arch4Sm90ELb0ELb0ELb1ELb1ELb0ELb1ELb1ELb1ELb0ELb0ELb0ELb0EEENS1_21CollectiveEpilogueFwdINS6_IJSA_NS7_ILi256EEESB_EEES9_SE_SG_Li256ELb1ELb0ELb0ELb0EEENS1_36VarlenDynamicPersistentTileSchedulerILi128ELi96ELi256ELi32ELb0ELb0ELb1ELb0ELb1ELb1EEEEEEEEEvNT_6ParamsE,"aw",@nobits
	.sectionflags	@""
	.align	16
	.zero		1024


//--------------------- .nv.shared._ZN7cutlass13device_kernelIN5flash11enable_sm90INS1_16FlashAttnFwdSm90INS1_25CollectiveMainloopFwdSm90ILi2EN4cute5tupleIJNS5_1CILi1EEES8_S8_EEENS6_IJNS7_ILi128EEENS7_ILi96EEENS7_ILi64EEEEEELi256ENS_10bfloat16_tEfNS_4arch4Sm90ELb0ELb1ELb1ELb0ELb0ELb0ELb0ELb1ELb0ELb0ELb0ELb0EEENS1_21CollectiveEpilogueFwdINS6_IJSA_NS7_ILi256EEESB_EEES9_SE_SG_Li256ELb0ELb0ELb0ELb0EEENS1_30DynamicPersistentTileSchedulerILi256ELi32ELb0ELb0ELb1EEEEEEEEEvNT_6ParamsE --------------------------
	.section	.nv.shared._ZN7cutlass13device_kernelIN5flash11enable_sm90INS1_16FlashAttnFwdSm90INS1_25CollectiveMainloopFwdSm90ILi2EN4cute5tupleIJNS5_1CILi1EEES8_S8_EEENS6_IJNS7_ILi128EEENS7_ILi96EEENS7_ILi64EEEEEELi256ENS_10bfloat16_tEfNS_4arch4Sm90ELb0ELb1ELb1ELb0ELb0ELb0ELb0ELb1ELb0ELb0ELb0ELb0EEENS1_21CollectiveEpilogueFwdINS6_IJSA_NS7_ILi256EEESB_EEES9_SE_SG_Li256ELb0ELb0ELb0ELb0EEENS1_30DynamicPersistentTileSchedulerILi256ELi32ELb0ELb0ELb1EEEEEEEEEvNT_6ParamsE,"aw",@nobits
	.sectionflags	@""
	.align	16
	.zero		1024


//--------------------- .nv.shared._ZN7cutlass13device_kernelIN5flash11enable_sm90INS1_16FlashAttnFwdSm90INS1_25CollectiveMainloopFwdSm90ILi2EN4cute5tupleIJNS5_1CILi1EEES8_S8_EEENS6_IJNS7_ILi128EEENS7_ILi96EEENS7_ILi64EEEEEELi256ENS_10bfloat16_tEfNS_4arch4Sm90ELb0ELb1ELb1ELb0ELb0ELb0ELb1ELb1ELb0ELb0ELb0ELb0EEENS1_21CollectiveEpilogueFwdINS6_IJSA_NS7_ILi256EEESB_EEES9_SE_SG_Li256ELb0ELb0ELb0ELb0EEENS1_30DynamicPersistentTileSchedulerILi256ELi32ELb0ELb0ELb1EEEEEEEEEvNT_6ParamsE --------------------------
	.section	.nv.shared._ZN7cutlass13device_kernelIN5flash11enable_sm90INS1_16FlashAttnFwdSm90INS1_25CollectiveMainloopFwdSm90ILi2EN4cute5tupleIJNS5_1CILi1EEES8_S8_EEENS6_IJNS7_ILi128EEENS7_ILi96EEENS7_ILi64EEEEEELi256ENS_10bfloat16_tEfNS_4arch4Sm90ELb0ELb1ELb1ELb0ELb0ELb0ELb1ELb1ELb0ELb0ELb0ELb0EEENS1_21CollectiveEpilogueFwdINS6_IJSA_NS7_ILi256EEESB_EEES9_SE_SG_Li256ELb0ELb0ELb0ELb0EEENS1_30DynamicPersistentTileSchedulerILi256ELi32ELb0ELb0ELb1EEEEEEEEEvNT_6ParamsE,"aw",@nobits
	.sectionflags	@""
	.align	16
	.zero		1024


//--------------------- .nv.shared._ZN7cutlass13device_kernelIN5flash11enable_sm90INS1_16FlashAttnFwdSm90INS1_25CollectiveMainloopFwdSm90ILi2EN4cute5tupleIJNS5_1CILi1EEES8_S8_EEENS6_IJNS7_ILi128EEENS7_ILi96EEENS7_ILi64EEEEEELi256ENS_10bfloat16_tEfNS_4arch4Sm90ELb0ELb1ELb1ELb1ELb0ELb0ELb0ELb1ELb0ELb0ELb0ELb0EEENS1_21CollectiveEpilogueFwdINS6_IJSA_NS7_ILi256EEESB_EEES9_SE_SG_Li256ELb1ELb0ELb0ELb0EEENS1_36VarlenDynamicPersistentTileSchedulerILi128ELi96ELi256ELi32ELb0ELb0ELb1ELb1ELb0ELb1EEEEEEEEEvNT_6ParamsE --------------------------
	.section	.nv.shared._ZN7cutlass13device_kernelIN5flash11enable_sm90INS1_16FlashAttnFwdSm90INS1_25CollectiveMainloopFwdSm90ILi2EN4cute5tupleIJNS5_1CILi1EEES8_S8_EEENS6_IJNS7_ILi128EEENS7_ILi96EEENS7_ILi64EEEEEELi256ENS_10bfloat16_tEfNS_4arch4Sm90ELb0ELb1ELb1ELb1ELb0ELb0ELb0ELb1ELb0ELb0ELb0ELb0EEENS1_21CollectiveEpilogueFwdINS6_IJSA_NS7_ILi256EEESB_EEES9_SE_SG_Li256ELb1ELb0ELb0ELb0EEENS1_36VarlenDynamicPersistentTileSchedulerILi128ELi96ELi256ELi32ELb0ELb0ELb1ELb1ELb0ELb1EEEEEEEEEvNT_6ParamsE,"aw",@nobits
	.sectionflags	@""
	.align	16
	.zero		1024


//--------------------- .nv.shared._ZN7cutlass13device_kernelIN5flash11enable_sm90INS1_16FlashAttnFwdSm90INS1_25CollectiveMainloopFwdSm90ILi2EN4cute5tupleIJNS5_1CILi1EEES8_S8_EEENS6_IJNS7_ILi128EEENS7_ILi96EEENS7_ILi64EEEEEELi256ENS_10bfloat16_tEfNS_4arch4Sm90ELb0ELb1ELb1ELb1ELb0ELb1ELb0ELb1ELb0ELb0ELb0ELb0EEENS1_21CollectiveEpilogueFwdINS6_IJSA_NS7_ILi256EEESB_EEES9_SE_SG_Li256ELb1ELb0ELb0ELb0EEENS1_36VarlenDynamicPersistentTileSchedulerILi128ELi96ELi256ELi32ELb0ELb0ELb1ELb1ELb0ELb1EEEEEEEEEvNT_6ParamsE --------------------------
	.section	.nv.shared._ZN7cutlass13device_kernelIN5flash11enable_sm90INS1_16FlashAttnFwdSm90INS1_25CollectiveMainloopFwdSm90ILi2EN4cute5tupleIJNS5_1CILi1EEES8_S8_EEENS6_IJNS7_ILi128EEENS7_ILi96EEENS7_ILi64EEEEEELi256ENS_10bfloat16_tEfNS_4arch4Sm90ELb0ELb1ELb1ELb1ELb0ELb1ELb0ELb1ELb0ELb0ELb0ELb0EEENS1_21CollectiveEpilogueFwdINS6_IJSA_NS7_ILi256EEESB_EEES9_SE_SG_Li256ELb1ELb0ELb0ELb0EEENS1_36VarlenDynamicPersistentTileSchedulerILi128ELi96ELi256ELi32ELb0ELb0ELb1ELb1ELb0ELb1EEEEEEEEEvNT_6ParamsE,"aw",@nobits
	.sectionflags	@""
	.align	16
	.zero		1024


//--------------------- .nv.shared._ZN7cutlass13device_kernelIN5flash11enable_sm90INS1_16FlashAttnFwdSm90INS1_25CollectiveMainloopFwdSm90ILi2EN4cute5tupleIJNS5_1CILi1EEES8_S8_EEENS6_IJNS7_ILi128EEENS7_ILi96EEENS7_ILi64EEEEEELi256ENS_10bfloat16_tEfNS_4arch4Sm90ELb0ELb1ELb1ELb1ELb0ELb0ELb1ELb1ELb0ELb0ELb0ELb0EEENS1_21CollectiveEpilogueFwdINS6_IJSA_NS7_ILi256EEESB_EEES9_SE_SG_Li256ELb1ELb0ELb0ELb0EEENS1_36VarlenDynamicPersistentTileSchedulerILi128ELi96ELi256ELi32ELb0ELb0ELb1ELb1ELb0ELb1EEEEEEEEEvNT_6ParamsE --------------------------
	.section	.nv.shared._ZN7cutlass13device_kernelIN5flash11enable_sm90INS1_16FlashAttnFwdSm90INS1_25CollectiveMainloopFwdSm90ILi2EN4cute5tupleIJNS5_1CILi1EEES8_S8_EEENS6_IJNS7_ILi128EEENS7_ILi96EEENS7_ILi64EEEEEELi256ENS_10bfloat16_tEfNS_4arch4Sm90ELb0ELb1ELb1ELb1ELb0ELb0ELb1ELb1ELb0ELb0ELb0ELb0EEENS1_21CollectiveEpilogueFwdINS6_IJSA_NS7_ILi256EEESB_EEES9_SE_SG_Li256ELb1ELb0ELb0ELb0EEENS1_36VarlenDynamicPersistentTileSchedulerILi128ELi96ELi256ELi32ELb0ELb0ELb1ELb1ELb0ELb1EEEEEEEEEvNT_6ParamsE,"aw",@nobits
	.sectionflags	@""
	.align	16
	.zero		1024


//--------------------- .nv.shared._ZN7cutlass13device_kernelIN5flash11enable_sm90INS1_16FlashAttnFwdSm90INS1_25CollectiveMainloopFwdSm90ILi2EN4cute5tupleIJNS5_1CILi1EEES8_S8_EEENS6_IJNS7_ILi128EEENS7_ILi96EEENS7_ILi64EEEEEELi256ENS_10bfloat16_tEfNS_4arch4Sm90ELb0ELb1ELb1ELb1ELb0ELb1ELb1ELb1ELb0ELb0ELb0ELb0EEENS1_21CollectiveEpilogueFwdINS6_IJSA_NS7_ILi256EEESB_EEES9_SE_SG_Li256ELb1ELb0ELb0ELb0EEENS1_36VarlenDynamicPersistentTileSchedulerILi128ELi96ELi256ELi32ELb0ELb0ELb1ELb1ELb0ELb1EEEEEEEEEvNT_6ParamsE --------------------------
	.section	.nv.shared._ZN7cutlass13device_kernelIN5flash11enable_sm90INS1_16FlashAttnFwdSm90INS1_25CollectiveMainloopFwdSm90ILi2EN4cute5tupleIJNS5_1CILi1EEES8_S8_EEENS6_IJNS7_ILi128EEENS7_ILi96EEENS7_ILi64EEEEEELi256ENS_10bfloat16_tEfNS_4arch4Sm90ELb0ELb1ELb1ELb1ELb0ELb1ELb1ELb1ELb0ELb0ELb0ELb0EEENS1_21CollectiveEpilogueFwdINS6_IJSA_NS7_ILi256EEESB_EEES9_SE_SG_Li256ELb1ELb0ELb0ELb0EEENS1_36VarlenDynamicPersistentTileSchedulerILi128ELi96ELi256ELi32ELb0ELb0ELb1ELb1ELb0ELb1EEEEEEEEEvNT_6ParamsE,"aw",@nobits
	.sectionflags	@""
	.align	16
	.zero		1024


//--------------------- .nv.shared._ZN7cutlass13device_kernelIN5flash11enable_sm90INS1_16FlashAttnFwdSm90INS1_25CollectiveMainloopFwdSm90ILi2EN4cute5tupleIJNS5_1CILi1EEES8_S8_EEENS6_IJNS7_ILi128EEENS7_ILi96EEENS7_ILi64EEEEEELi256ENS_10bfloat16_tEfNS_4arch4Sm90ELb1ELb0ELb1ELb0ELb0ELb0ELb0ELb1ELb0ELb0ELb0ELb0EEENS1_21CollectiveEpilogueFwdINS6_IJSA_NS7_ILi256EEESB_EEES9_SE_SG_Li256ELb0ELb0ELb0ELb0EEENS1_30DynamicPersistentTileSchedulerILi256ELi32ELb0ELb0ELb1EEEEEEEEEvNT_6ParamsE --------------------------
	.section	.nv.shared._ZN7cutlass13device_kernelIN5flash11enable_sm90INS1_16FlashAttnFwdSm90INS1_25CollectiveMainloopFwdSm90ILi2EN4cute5tupleIJNS5_1CILi1EEES8_S8_EEENS6_IJNS7_ILi128EEENS7_ILi96EEENS7_ILi64EEEEEELi256ENS_10bfloat16_tEfNS_4arch4Sm90ELb1ELb0ELb1ELb0ELb0ELb0ELb0ELb1ELb0ELb0ELb0ELb0EEENS1_21CollectiveEpilogueFwdINS6_IJSA_NS7_ILi256EEESB_EEES9_SE_SG_Li256ELb0ELb0ELb0ELb0EEENS1_30DynamicPersistentTileSchedulerILi256ELi32ELb0ELb0ELb1EEEEEEEEEvNT_6ParamsE,"aw",@nobits
	.sectionflags	@""
	.align	16
	.zero		1024


//--------------------- .nv.shared._ZN7cutlass13device_kernelIN5flash11enable_sm90INS1_16FlashAttnFwdSm90INS1_25CollectiveMainloopFwdSm90ILi2EN4cute5tupleIJNS5_1CILi1EEES8_S8_EEENS6_IJNS7_ILi128EEENS7_ILi96EEENS7_ILi64EEEEEELi256ENS_10bfloat16_tEfNS_4arch4Sm90ELb1ELb0ELb1ELb0ELb0ELb0ELb1ELb1ELb0ELb0ELb0ELb0EEENS1_21CollectiveEpilogueFwdINS6_IJSA_NS7_ILi256EEESB_EEES9_SE_SG_Li256ELb0ELb0ELb0ELb0EEENS1_30DynamicPersistentTileSchedulerILi256ELi32ELb0ELb0ELb1EEEEEEEEEvNT_6ParamsE --------------------------
	.section	.nv.shared._ZN7cutlass13device_kernelIN5flash11enable_sm90INS1_16FlashAttnFwdSm90INS1_25CollectiveMainloopFwdSm90ILi2EN4cute5tupleIJNS5_1CILi1EEES8_S8_EEENS6_IJNS7_ILi128EEENS7_ILi96EEENS7_ILi64EEEEEELi256ENS_10bfloat16_tEfNS_4arch4Sm90ELb1ELb0ELb1ELb0ELb0ELb0ELb1ELb1ELb0ELb0ELb0ELb0EEENS1_21CollectiveEpilogueFwdINS6_IJSA_NS7_ILi256EEESB_EEES9_SE_SG_Li256ELb0ELb0ELb0ELb0EEENS1_30DynamicPersistentTileSchedulerILi256ELi32ELb0ELb0ELb1EEEEEEEEEvNT_6ParamsE,"aw",@nobits
	.sectionflags	@""
	.align	16
	.zero		1024


//--------------------- .nv.shared._ZN7cutlass13device_kernelIN5flash11enable_sm90INS1_16FlashAttnFwdSm90INS1_25CollectiveMainloopFwdSm90ILi2EN4cute5tupleIJNS5_1CILi1EEES8_S8_EEENS6_IJNS7_ILi128EEENS7_ILi96EEENS7_ILi64EEEEEELi256ENS_10bfloat16_tEfNS_4arch4Sm90ELb1ELb0ELb1ELb1ELb0ELb0ELb0ELb1ELb0ELb0ELb0ELb0EEENS1_21CollectiveEpilogueFwdINS6_IJSA_NS7_ILi256EEESB_EEES9_SE_SG_Li256ELb1ELb0ELb0ELb0EEENS1_36VarlenDynamicPersistentTileSchedulerILi128ELi96ELi256ELi32ELb0ELb0ELb1ELb1ELb1ELb1EEEEEEEEEvNT_6ParamsE --------------------------
	.section	.nv.shared._ZN7cutlass13device_kernelIN5flash11enable_sm90INS1_16FlashAttnFwdSm90INS1_25CollectiveMainloopFwdSm90ILi2EN4cute5tupleIJNS5_1CILi1EEES8_S8_EEENS6_IJNS7_ILi128EEENS7_ILi96EEENS7_ILi64EEEEEELi256ENS_10bfloat16_tEfNS_4arch4Sm90ELb1ELb0ELb1ELb1ELb0ELb0ELb0ELb1ELb0ELb0ELb0ELb0EEENS1_21CollectiveEpilogueFwdINS6_IJSA_NS7_ILi256EEESB_EEES9_SE_SG_Li256ELb1ELb0ELb0ELb0EEENS1_36VarlenDynamicPersistentTileSchedulerILi128ELi96ELi256ELi32ELb0ELb0ELb1ELb1ELb1ELb1EEEEEEEEEvNT_6ParamsE,"aw",@nobits
	.sectionflags	@""
	.align	16
	.zero		1024


//--------------------- .nv.shared._ZN7cutlass13device_kernelIN5flash11enable_sm90INS1_16FlashAttnFwdSm90INS1_25CollectiveMainloopFwdSm90ILi2EN4cute5tupleIJNS5_1CILi1EEES8_S8_EEENS6_IJNS7_ILi128EEENS7_ILi96EEENS7_ILi64EEEEEELi256ENS_10bfloat16_tEfNS_4arch4Sm90ELb1ELb0ELb1ELb1ELb0ELb1ELb0ELb1ELb0ELb0ELb0ELb0EEENS1_21CollectiveEpilogueFwdINS6_IJSA_NS7_ILi256EEESB_EEES9_SE_SG_Li256ELb1ELb0ELb0ELb0EEENS1_36VarlenDynamicPersistentTileSchedulerILi128ELi96ELi256ELi32ELb0ELb0ELb1ELb1ELb1ELb1EEEEEEEEEvNT_6ParamsE --------------------------
	.section	.nv.shared._ZN7cutlass13device_kernelIN5flash11enable_sm90INS1_16FlashAttnFwdSm90INS1_25CollectiveMainloopFwdSm90ILi2EN4cute5tupleIJNS5_1CILi1EEES8_S8_EEENS6_IJNS7_ILi128EEENS7_ILi96EEENS7_ILi64EEEEEELi256ENS_10bfloat16_tEfNS_4arch4Sm90ELb1ELb0ELb1ELb1ELb0ELb1ELb0ELb1ELb0ELb0ELb0ELb0EEENS1_21CollectiveEpilogueFwdINS6_IJSA_NS7_ILi256EEESB_EEES9_SE_SG_Li256ELb1ELb0ELb0ELb0EEENS1_36VarlenDynamicPersistentTileSchedulerILi128ELi96ELi256ELi32ELb0ELb0ELb1ELb1ELb1ELb1EEEEEEEEEvNT_6ParamsE,"aw",@nobits
	.sectionflags	@""
	.align	16
	.zero		1024


//--------------------- .nv.shared._ZN7cutlass13device_kernelIN5flash11enable_sm90INS1_16FlashAttnFwdSm90INS1_25CollectiveMainloopFwdSm90ILi2EN4cute5tupleIJNS5_1CILi1EEES8_S8_EEENS6_IJNS7_ILi128EEENS7_ILi96EEENS7_ILi64EEEEEELi256ENS_10bfloat16_tEfNS_4arch4Sm90ELb1ELb0ELb1ELb1ELb0ELb0ELb1ELb1ELb0ELb0ELb0ELb0EEENS1_21CollectiveEpilogueFwdINS6_IJSA_NS7_ILi256EEESB_EEES9_SE_SG_Li256ELb1ELb0ELb0ELb0EEENS1_36VarlenDynamicPersistentTileSchedulerILi128ELi96ELi256ELi32ELb0ELb0ELb1ELb1ELb1ELb1EEEEEEEEEvNT_6ParamsE --------------------------
	.section	.nv.shared._ZN7cutlass13device_kernelIN5flash11enable_sm90INS1_16FlashAttnFwdSm90INS1_25CollectiveMainloopFwdSm90ILi2EN4cute5tupleIJNS5_1CILi1EEES8_S8_EEENS6_IJNS7_ILi128EEENS7_ILi96EEENS7_ILi64EEEEEELi256ENS_10bfloat16_tEfNS_4arch4Sm90ELb1ELb0ELb1ELb1ELb0ELb0ELb1ELb1ELb0ELb0ELb0ELb0EEENS1_21CollectiveEpilogueFwdINS6_IJSA_NS7_ILi256EEESB_EEES9_SE_SG_Li256ELb1ELb0ELb0ELb0EEENS1_36VarlenDynamicPersistentTileSchedulerILi128ELi96ELi256ELi32ELb0ELb0ELb1ELb1ELb1ELb1EEEEEEEEEvNT_6ParamsE,"aw",@nobits
	.sectionflags	@""
	.align	16
	.zero		1024


//--------------------- .nv.shared._ZN7cutlass13device_kernelIN5flash11enable_sm90INS1_16FlashAttnFwdSm90INS1_25CollectiveMainloopFwdSm90ILi2EN4cute5tupleIJNS5_1CILi1EEES8_S8_EEENS6_IJNS7_ILi128EEENS7_ILi96EEENS7_ILi64EEEEEELi256ENS_10bfloat16_tEfNS_4arch4Sm90ELb1ELb0ELb1ELb1ELb0ELb1ELb1ELb1ELb0ELb0ELb0ELb0EEENS1_21CollectiveEpilogueFwdINS6_IJSA_NS7_ILi256EEESB_EEES9_SE_SG_Li256ELb1ELb0ELb0ELb0EEENS1_36VarlenDynamicPersistentTileSchedulerILi128ELi96ELi256ELi32ELb0ELb0ELb1ELb1ELb1ELb1EEEEEEEEEvNT_6ParamsE --------------------------
	.section	.nv.shared._ZN7cutlass13device_kernelIN5flash11enable_sm90INS1_16FlashAttnFwdSm90INS1_25CollectiveMainloopFwdSm90ILi2EN4cute5tupleIJNS5_1CILi1EEES8_S8_EEENS6_IJNS7_ILi128EEENS7_ILi96EEENS7_ILi64EEEEEELi256ENS_10bfloat16_tEfNS_4arch4Sm90ELb1ELb0ELb1ELb1ELb0ELb1ELb1ELb1ELb0ELb0ELb0ELb0EEENS1_21CollectiveEpilogueFwdINS6_IJSA_NS7_ILi256EEESB_EEES9_SE_SG_Li256ELb1ELb0ELb0ELb0EEENS1_36VarlenDynamicPersistentTileSchedulerILi128ELi96ELi256ELi32ELb0ELb0ELb1ELb1ELb1ELb1EEEEEEEEEvNT_6ParamsE,"aw",@nobits
	.sectionflags	@""
	.align	16
	.zero		1024


//--------------------- .nv.constant0._ZN7cutlass13device_kernelIN5flash11enable_sm90INS1_16FlashAttnFwdSm90INS1_25CollectiveMainloopFwdSm90ILi2EN4cute5tupleIJNS5_1CILi1EEES8_S8_EEENS6_IJNS7_ILi128EEENS7_ILi96EEENS7_ILi64EEEEEELi256ENS_10bfloat16_tEfNS_4arch4Sm90ELb0ELb0ELb1ELb0ELb0ELb0ELb0ELb1ELb0ELb0ELb0ELb0EEENS1_21CollectiveEpilogueFwdINS6_IJSA_NS7_ILi256EEESB_EEES9_SE_SG_Li256ELb0ELb0ELb0ELb0EEENS1_29StaticPersistentTileSchedulerILb0EEEEEEEEEvNT_6ParamsE --------------------------
	.section	.nv.constant0._ZN7cutlass13device_kernelIN5flash11enable_sm90INS1_16FlashAttnFwdSm90INS1_25CollectiveMainloopFwdSm90ILi2EN4cute5tupleIJNS5_1CILi1EEES8_S8_EEENS6_IJNS7_ILi128EEENS7_ILi96EEENS7_ILi64EEEEEELi256ENS_10bfloat16_tEfNS_4arch4Sm90ELb0ELb0ELb1ELb0ELb0ELb0ELb0ELb1ELb0ELb0ELb0ELb0EEENS1_21CollectiveEpilogueFwdINS6_IJSA_NS7_ILi256EEESB_EEES9_SE_SG_Li256ELb0ELb0ELb0ELb0EEENS1_29StaticPersistentTileSchedulerILb0EEEEEEEEEvNT_6ParamsE,"a",@progbits
	.sectionflags	@""
	.align	4
.nv.constant0._ZN7cutlass13device_kernelIN5flash11enable_sm90INS1_16FlashAttnFwdSm90INS1_25CollectiveMainloopFwdSm90ILi2EN4cute5tupleIJNS5_1CILi1EEES8_S8_EEENS6_IJNS7_ILi128EEENS7_ILi96EEENS7_ILi64EEEEEELi256ENS_10bfloat16_tEfNS_4arch4Sm90ELb0ELb0ELb1ELb0ELb0ELb0ELb0ELb1ELb0ELb0ELb0ELb0EEENS1_21CollectiveEpilogueFwdINS6_IJSA_NS7_ILi256EEESB_EEES9_SE_SG_Li256ELb0ELb0ELb0ELb0EEENS1_29StaticPersistentTileSchedulerILb0EEEEEEEEEvNT_6ParamsE:
	.zero		3584


//--------------------- .nv.constant0._ZN7cutlass13device_kernelIN5flash11enable_sm90INS1_16FlashAttnFwdSm90INS1_25CollectiveMainloopFwdSm90ILi2EN4cute5tupleIJNS5_1CILi1EEES8_S8_EEENS6_IJNS7_ILi128EEENS7_ILi96EEENS7_ILi64EEEEEELi256ENS_10bfloat16_tEfNS_4arch4Sm90ELb0ELb0ELb1ELb0ELb0ELb0ELb1ELb1ELb0ELb0ELb0ELb0EEENS1_21CollectiveEpilogueFwdINS6_IJSA_NS7_ILi256EEESB_EEES9_SE_SG_Li256ELb0ELb0ELb0ELb0EEENS1_29StaticPersistentTileSchedulerILb0EEEEEEEEEvNT_6ParamsE --------------------------
	.section	.nv.constant0._ZN7cutlass13device_kernelIN5flash11enable_sm90INS1_16FlashAttnFwdSm90INS1_25CollectiveMainloopFwdSm90ILi2EN4cute5tupleIJNS5_1CILi1EEES8_S8_EEENS6_IJNS7_ILi128EEENS7_ILi96EEENS7_ILi64EEEEEELi256ENS_10bfloat16_tEfNS_4arch4Sm90ELb0ELb0ELb1ELb0ELb0ELb0ELb1ELb1ELb0ELb0ELb0ELb0EEENS1_21CollectiveEpilogueFwdINS6_IJSA_NS7_ILi256EEESB_EEES9_SE_SG_Li256ELb0ELb0ELb0ELb0EEENS1_29StaticPersistentTileSchedulerILb0EEEEEEEEEvNT_6ParamsE,"a",@progbits
	.sectionflags	@""
	.align	4
.nv.constant0._ZN7cutlass13device_kernelIN5flash11enable_sm90INS1_16FlashAttnFwdSm90INS1_25CollectiveMainloopFwdSm90ILi2EN4cute5tupleIJNS5_1CILi1EEES8_S8_EEENS6_IJNS7_ILi128EEENS7_ILi96EEENS7_ILi64EEEEEELi256ENS_10bfloat16_tEfNS_4arch4Sm90ELb0ELb0ELb1ELb0ELb0ELb0ELb1ELb1ELb0ELb0ELb0ELb0EEENS1_21CollectiveEpilogueFwdINS6_IJSA_NS7_ILi256EEESB_EEES9_SE_SG_Li256ELb0ELb0ELb0ELb0EEENS1_29StaticPersistentTileSchedulerILb0EEEEEEEEEvNT_6ParamsE:
	.zero		3840


//--------------------- .nv.constant0._ZN7cutlass13device_kernelIN5flash11enable_sm90INS1_16FlashAttnFwdSm90INS1_25CollectiveMainloopFwdSm90ILi2EN4cute5tupleIJNS5_1CILi1EEES8_S8_EEENS6_IJNS7_ILi128EEENS7_ILi96EEENS7_ILi64EEEEEELi256ENS_10bfloat16_tEfNS_4arch4Sm90ELb0ELb0ELb1ELb1ELb0ELb0ELb0ELb1ELb0ELb0ELb0ELb0EEENS1_21CollectiveEpilogueFwdINS6_IJSA_NS7_ILi256EEESB_EEES9_SE_SG_Li256ELb1ELb0ELb0ELb0EEENS1_36VarlenDynamicPersistentTileSchedulerILi128ELi96ELi256ELi32ELb0ELb0ELb1ELb0ELb1ELb1EEEEEEEEEvNT_6ParamsE --------------------------
	.section	.nv.constant0._ZN7cutlass13device_kernelIN5flash11enable_sm90INS1_16FlashAttnFwdSm90INS1_25CollectiveMainloopFwdSm90ILi2EN4cute5tupleIJNS5_1CILi1EEES8_S8_EEENS6_IJNS7_ILi128EEENS7_ILi96EEENS7_ILi64EEEEEELi256ENS_10bfloat16_tEfNS_4arch4Sm90ELb0ELb0ELb1ELb1ELb0ELb0ELb0ELb1ELb0ELb0ELb0ELb0EEENS1_21CollectiveEpilogueFwdINS6_IJSA_NS7_ILi256EEESB_EEES9_SE_SG_Li256ELb1ELb0ELb0ELb0EEENS1_36VarlenDynamicPersistentTileSchedulerILi128ELi96ELi256ELi32ELb0ELb0ELb1ELb0ELb1ELb1EEEEEEEEEvNT_6ParamsE,"a",@progbits
	.sectionflags	@""
	.align	4
.nv.constant0._ZN7cutlass13device_kernelIN5flash11enable_sm90INS1_16FlashAttnFwdSm90INS1_25CollectiveMainloopFwdSm90ILi2EN4cute5tupleIJNS5_1CILi1EEES8_S8_EEENS6_IJNS7_ILi128EEENS7_ILi96EEENS7_ILi64EEEEEELi256ENS_10bfloat16_tEfNS_4arch4Sm90ELb0ELb0ELb1ELb1ELb0ELb0ELb0ELb1ELb0ELb0ELb0ELb0EEENS1_21CollectiveEpilogueFwdINS6_IJSA_NS7_ILi256EEESB_EEES9_SE_SG_Li256ELb1ELb0ELb0ELb0EEENS1_36VarlenDynamicPersistentTileSchedulerILi128ELi96ELi256ELi32ELb0ELb0ELb1ELb0ELb1ELb1EEEEEEEEEvNT_6ParamsE:
	.zero		3200


//--------------------- .nv.constant0._ZN7cutlass13device_kernelIN5flash11enable_sm90INS1_16FlashAttnFwdSm90INS1_25CollectiveMainloopFwdSm90ILi2EN4cute5tupleIJNS5_1CILi1EEES8_S8_EEENS6_IJNS7_ILi128EEENS7_ILi96EEENS7_ILi64EEEEEELi256ENS_10bfloat16_tEfNS_4arch4Sm90ELb0ELb0ELb1ELb1ELb0ELb1ELb0ELb1ELb0ELb0ELb0ELb0EEENS1_21CollectiveEpilogueFwdINS6_IJSA_NS7_ILi256EEESB_EEES9_SE_SG_Li256ELb1ELb0ELb0ELb0EEENS1_36VarlenDynamicPersistentTileSchedulerILi128ELi96ELi256ELi32ELb0ELb0ELb1ELb0ELb1ELb1EEEEEEEEEvNT_6ParamsE --------------------------
	.section	.nv.constant0._ZN7cutlass13device_kernelIN5flash11enable_sm90INS1_16FlashAttnFwdSm90INS1_25CollectiveMainloopFwdSm90ILi2EN4cute5tupleIJNS5_1CILi1EEES8_S8_EEENS6_IJNS7_ILi128EEENS7_ILi96EEENS7_ILi64EEEEEELi256ENS_10bfloat16_tEfNS_4arch4Sm90ELb0ELb0ELb1ELb1ELb0ELb1ELb0ELb1ELb0ELb0ELb0ELb0EEENS1_21CollectiveEpilogueFwdINS6_IJSA_NS7_ILi256EEESB_EEES9_SE_SG_Li256ELb1ELb0ELb0ELb0EEENS1_36VarlenDynamicPersistentTileSchedulerILi128ELi96ELi256ELi32ELb0ELb0ELb1ELb0ELb1ELb1EEEEEEEEEvNT_6ParamsE,"a",@progbits
	.sectionflags	@""
	.align	4
.nv.constant0._ZN7cutlass13device_kernelIN5flash11enable_sm90INS1_16FlashAttnFwdSm90INS1_25CollectiveMainloopFwdSm90ILi2EN4cute5tupleIJNS5_1CILi1EEES8_S8_EEENS6_IJNS7_ILi128EEENS7_ILi96EEENS7_ILi64EEEEEELi256ENS_10bfloat16_tEfNS_4arch4Sm90ELb0ELb0ELb1ELb1ELb0ELb1ELb0ELb1ELb0ELb0ELb0ELb0EEENS1_21CollectiveEpilogueFwdINS6_IJSA_NS7_ILi256EEESB_EEES9_SE_SG_Li256ELb1ELb0ELb0ELb0EEENS1_36VarlenDynamicPersistentTileSchedulerILi128ELi96ELi256ELi32ELb0ELb0ELb1ELb0ELb1ELb1EEEEEEEEEvNT_6ParamsE:
	.zero		3200


//--------------------- .nv.constant0._ZN7cutlass13device_kernelIN5flash11enable_sm90INS1_16FlashAttnFwdSm90INS1_25CollectiveMainloopFwdSm90ILi2EN4cute5tupleIJNS5_1CILi1EEES8_S8_EEENS6_IJNS7_ILi128EEENS7_ILi96EEENS7_ILi64EEEEEELi256ENS_10bfloat16_tEfNS_4arch4Sm90ELb0ELb0ELb1ELb1ELb0ELb0ELb1ELb1ELb0ELb0ELb0ELb0EEENS1_21CollectiveEpilogueFwdINS6_IJSA_NS7_ILi256EEESB_EEES9_SE_SG_Li256ELb1ELb0ELb0ELb0EEENS1_36VarlenDynamicPersistentTileSchedulerILi128ELi96ELi256ELi32ELb0ELb0ELb1ELb0ELb1ELb1EEEEEEEEEvNT_6ParamsE --------------------------
	.section	.nv.constant0._ZN7cutlass13device_kernelIN5flash11enable_sm90INS1_16FlashAttnFwdSm90INS1_25CollectiveMainloopFwdSm90ILi2EN4cute5tupleIJNS5_1CILi1EEES8_S8_EEENS6_IJNS7_ILi128EEENS7_ILi96EEENS7_ILi64EEEEEELi256ENS_10bfloat16_tEfNS_4arch4Sm90ELb0ELb0ELb1ELb1ELb0ELb0ELb1ELb1ELb0ELb0ELb0ELb0EEENS1_21CollectiveEpilogueFwdINS6_IJSA_NS7_ILi256EEESB_EEES9_SE_SG_Li256ELb1ELb0ELb0ELb0EEENS1_36VarlenDynamicPersistentTileSchedulerILi128ELi96ELi256ELi32ELb0ELb0ELb1ELb0ELb1ELb1EEEEEEEEEvNT_6ParamsE,"a",@progbits
	.sectionflags	@""
	.align	4
.nv.constant0._ZN7cutlass13device_kernelIN5flash11enable_sm90INS1_16FlashAttnFwdSm90INS1_25CollectiveMainloopFwdSm90ILi2EN4cute5tupleIJNS5_1CILi1EEES8_S8_EEENS6_IJNS7_ILi128EEENS7_ILi96EEENS7_ILi64EEEEEELi256ENS_10bfloat16_tEfNS_4arch4Sm90ELb0ELb0ELb1ELb1ELb0ELb0ELb1ELb1ELb0ELb0ELb0ELb0EEENS1_21CollectiveEpilogueFwdINS6_IJSA_NS7_ILi256EEESB_EEES9_SE_SG_Li256ELb1ELb0ELb0ELb0EEENS1_36VarlenDynamicPersistentTileSchedulerILi128ELi96ELi256ELi32ELb0ELb0ELb1ELb0ELb1ELb1EEEEEEEEEvNT_6ParamsE:
	.zero		3456


//--------------------- .nv.constant0._ZN7cutlass13device_kernelIN5flash11enable_sm90INS1_16FlashAttnFwdSm90INS1_25CollectiveMainloopFwdSm90ILi2EN4cute5tupleIJNS5_1CILi1EEES8_S8_EEENS6_IJNS7_ILi128EEENS7_ILi96EEENS7_ILi64EEEEEELi256ENS_10bfloat16_tEfNS_4arch4Sm90ELb0ELb0ELb1ELb1ELb0ELb1ELb1ELb1ELb0ELb0ELb0ELb0EEENS1_21CollectiveEpilogueFwdINS6_IJSA_NS7_ILi256EEESB_EEES9_SE_SG_Li256ELb1ELb0ELb0ELb0EEENS1_36VarlenDynamicPersistentTileSchedulerILi128ELi96ELi256ELi32ELb0ELb0ELb1ELb0ELb1ELb1EEEEEEEEEvNT_6ParamsE --------------------------
	.section	.nv.constant0._ZN7cutlass13device_kernelIN5flash11enable_sm90INS1_16FlashAttnFwdSm90INS1_25CollectiveMainloopFwdSm90ILi2EN4cute5tupleIJNS5_1CILi1EEES8_S8_EEENS6_IJNS7_ILi128EEENS7_ILi96EEENS7_ILi64EEEEEELi256ENS_10bfloat16_tEfNS_4arch4Sm90ELb0ELb0ELb1ELb1ELb0ELb1ELb1ELb1ELb0ELb0ELb0ELb0EEENS1_21CollectiveEpilogueFwdINS6_IJSA_NS7_ILi256EEESB_EEES9_SE_SG_Li256ELb1ELb0ELb0ELb0EEENS1_36VarlenDynamicPersistentTileSchedulerILi128ELi96ELi256ELi32ELb0ELb0ELb1ELb0ELb1ELb1EEEEEEEEEvNT_6ParamsE,"a",@progbits
	.sectionflags	@""
	.align	4
.nv.constant0._ZN7cutlass13device_kernelIN5flash11enable_sm90INS1_16FlashAttnFwdSm90INS1_25CollectiveMainloopFwdSm90ILi2EN4cute5tupleIJNS5_1CILi1EEES8_S8_EEENS6_IJNS7_ILi128EEENS7_ILi96EEENS7_ILi64EEEEEELi256ENS_10bfloat16_tEfNS_4arch4Sm90ELb0ELb0ELb1ELb1ELb0ELb1ELb1ELb1ELb0ELb0ELb0ELb0EEENS1_21CollectiveEpilogueFwdINS6_IJSA_NS7_ILi256EEESB_EEES9_SE_SG_Li256ELb1ELb0ELb0ELb0EEENS1_36VarlenDynamicPersistentTileSchedulerILi128ELi96ELi256ELi32ELb0ELb0ELb1ELb0ELb1ELb1EEEEEEEEEvNT_6ParamsE:
	.zero		3456


//--------------------- .nv.constant0._ZN7cutlass13device_kernelIN5flash11enable_sm90INS1_16FlashAttnFwdSm90INS1_25CollectiveMainloopFwdSm90ILi2EN4cute5tupleIJNS5_1CILi1EEES8_S8_EEENS6_IJNS7_ILi128EEENS7_ILi96EEENS7_ILi64EEEEEELi256ENS_10bfloat16_tEfNS_4arch4Sm90ELb0ELb1ELb1ELb0ELb0ELb0ELb0ELb1ELb0ELb0ELb0ELb0EEENS1_21CollectiveEpilogueFwdINS6_IJSA_NS7_ILi256EEESB_EEES9_SE_SG_Li256ELb0ELb0ELb0ELb0EEENS1_30DynamicPersistentTileSchedulerILi256ELi32ELb0ELb0ELb1EEEEEEEEEvNT_6ParamsE --------------------------
	.section	.nv.constant0._ZN7cutlass13device_kernelIN5flash11enable_sm90INS1_16FlashAttnFwdSm90INS1_25CollectiveMainloopFwdSm90ILi2EN4cute5tupleIJNS5_1CILi1EEES8_S8_EEENS6_IJNS7_ILi128EEENS7_ILi96EEENS7_ILi64EEEEEELi256ENS_10bfloat16_tEfNS_4arch4Sm90ELb0ELb1ELb1ELb0ELb0ELb0ELb0ELb1ELb0ELb0ELb0ELb0EEENS1_21CollectiveEpilogueFwdINS6_IJSA_NS7_ILi256EEESB_EEES9_SE_SG_Li256ELb0ELb0ELb0ELb0EEENS1_30DynamicPersistentTileSchedulerILi256ELi32ELb0ELb0ELb1EEEEEEEEEvNT_6ParamsE,"a",@progbits
	.sectionflags	@""
	.align	4
.nv.constant0._ZN7cutlass13device_kernelIN5flash11enable_sm90INS1_16FlashAttnFwdSm90INS1_25CollectiveMainloopFwdSm90ILi2EN4cute5tupleIJNS5_1CILi1EEES8_S8_EEENS6_IJNS7_ILi128EEENS7_ILi96EEENS7_ILi64EEEEEELi256ENS_10bfloat16_tEfNS_4arch4Sm90ELb0ELb1ELb1ELb0ELb0ELb0ELb0ELb1ELb0ELb0ELb0ELb0EEENS1_21CollectiveEpilogueFwdINS6_IJSA_NS7_ILi256EEESB_EEES9_SE_SG_Li256ELb0ELb0ELb0ELb0EEENS1_30DynamicPersistentTileSchedulerILi256ELi32ELb0ELb0ELb1EEEEEEEEEvNT_6ParamsE:
	.zero		3584


//--------------------- .nv.constant0._ZN7cutlass13device_kernelIN5flash11enable_sm90INS1_16FlashAttnFwdSm90INS1_25CollectiveMainloopFwdSm90ILi2EN4cute5tupleIJNS5_1CILi1EEES8_S8_EEENS6_IJNS7_ILi128EEENS7_ILi96EEENS7_ILi64EEEEEELi256ENS_10bfloat16_tEfNS_4arch4Sm90ELb0ELb1ELb1ELb0ELb0ELb0ELb1ELb1ELb0ELb0ELb0ELb0EEENS1_21CollectiveEpilogueFwdINS6_IJSA_NS7_ILi256EEESB_EEES9_SE_SG_Li256ELb0ELb0ELb0ELb0EEENS1_30DynamicPersistentTileSchedulerILi256ELi32ELb0ELb0ELb1EEEEEEEEEvNT_6ParamsE --------------------------
	.section	.nv.constant0._ZN7cutlass13device_kernelIN5flash11enable_sm90INS1_16FlashAttnFwdSm90INS1_25CollectiveMainloopFwdSm90ILi2EN4cute5tupleIJNS5_1CILi1EEES8_S8_EEENS6_IJNS7_ILi128EEENS7_ILi96EEENS7_ILi64EEEEEELi256ENS_10bfloat16_tEfNS_4arch4Sm90ELb0ELb1ELb1ELb0ELb0ELb0ELb1ELb1ELb0ELb0ELb0ELb0EEENS1_21CollectiveEpilogueFwdINS6_IJSA_NS7_ILi256EEESB_EEES9_SE_SG_Li256ELb0ELb0ELb0ELb0EEENS1_30DynamicPersistentTileSchedulerILi256ELi32ELb0ELb0ELb1EEEEEEEEEvNT_6ParamsE,"a",@progbits
	.sectionflags	@""
	.align	4
.nv.constant0._ZN7cutlass13device_kernelIN5flash11enable_sm90INS1_16FlashAttnFwdSm90INS1_25CollectiveMainloopFwdSm90ILi2EN4cute5tupleIJNS5_1CILi1EEES8_S8_EEENS6_IJNS7_ILi128EEENS7_ILi96EEENS7_ILi64EEEEEELi256ENS_10bfloat16_tEfNS_4arch4Sm90ELb0ELb1ELb1ELb0ELb0ELb0ELb1ELb1ELb0ELb0ELb0ELb0EEENS1_21CollectiveEpilogueFwdINS6_IJSA_NS7_ILi256EEESB_EEES9_SE_SG_Li256ELb0ELb0ELb0ELb0EEENS1_30DynamicPersistentTileSchedulerILi256ELi32ELb0ELb0ELb1EEEEEEEEEvNT_6ParamsE:
	.zero		3840


//--------------------- .nv.constant0._ZN7cutlass13device_kernelIN5flash11enable_sm90INS1_16FlashAttnFwdSm90INS1_25CollectiveMainloopFwdSm90ILi2EN4cute5tupleIJNS5_1CILi1EEES8_S8_EEENS6_IJNS7_ILi128EEENS7_ILi96EEENS7_ILi64EEEEEELi256ENS_10bfloat16_tEfNS_4arch4Sm90ELb0ELb1ELb1ELb1ELb0ELb0ELb0ELb1ELb0ELb0ELb0ELb0EEENS1_21CollectiveEpilogueFwdINS6_IJSA_NS7_ILi256EEESB_EEES9_SE_SG_Li256ELb1ELb0ELb0ELb0EEENS1_36VarlenDynamicPersistentTileSchedulerILi128ELi96ELi256ELi32ELb0ELb0ELb1ELb1ELb0ELb1EEEEEEEEEvNT_6ParamsE --------------------------
	.section	.nv.constant0._ZN7cutlass13device_kernelIN5flash11enable_sm90INS1_16FlashAttnFwdSm90INS1_25CollectiveMainloopFwdSm90ILi2EN4cute5tupleIJNS5_1CILi1EEES8_S8_EEENS6_IJNS7_ILi128EEENS7_ILi96EEENS7_ILi64EEEEEELi256ENS_10bfloat16_tEfNS_4arch4Sm90ELb0ELb1ELb1ELb1ELb0ELb0ELb0ELb1ELb0ELb0ELb0ELb0EEENS1_21CollectiveEpilogueFwdINS6_IJSA_NS7_ILi256EEESB_EEES9_SE_SG_Li256ELb1ELb0ELb0ELb0EEENS1_36VarlenDynamicPersistentTileSchedulerILi128ELi96ELi256ELi32ELb0ELb0ELb1ELb1ELb0ELb1EEEEEEEEEvNT_6ParamsE,"a",@progbits
	.sectionflags	@""
	.align	4
.nv.constant0._ZN7cutlass13device_kernelIN5flash11enable_sm90INS1_16FlashAttnFwdSm90INS1_25CollectiveMainloopFwdSm90ILi2EN4cute5tupleIJNS5_1CILi1EEES8_S8_EEENS6_IJNS7_ILi128EEENS7_ILi96EEENS7_ILi64EEEEEELi256ENS_10bfloat16_tEfNS_4arch4Sm90ELb0ELb1ELb1ELb1ELb0ELb0ELb0ELb1ELb0ELb0ELb0ELb0EEENS1_21CollectiveEpilogueFwdINS6_IJSA_NS7_ILi256EEESB_EEES9_SE_SG_Li256ELb1ELb0ELb0ELb0EEENS1_36VarlenDynamicPersistentTileSchedulerILi128ELi96ELi256ELi32ELb0ELb0ELb1ELb1ELb0ELb1EEEEEEEEEvNT_6ParamsE:
	.zero		3200


//--------------------- .nv.constant0._ZN7cutlass13device_kernelIN5flash11enable_sm90INS1_16FlashAttnFwdSm90INS1_25CollectiveMainloopFwdSm90ILi2EN4cute5tupleIJNS5_1CILi1EEES8_S8_EEENS6_IJNS7_ILi128EEENS7_ILi96EEENS7_ILi64EEEEEELi256ENS_10bfloat16_tEfNS_4arch4Sm90ELb0ELb1ELb1ELb1ELb0ELb1ELb0ELb1ELb0ELb0ELb0ELb0EEENS1_21CollectiveEpilogueFwdINS6_IJSA_NS7_ILi256EEESB_EEES9_SE_SG_Li256ELb1ELb0ELb0ELb0EEENS1_36VarlenDynamicPersistentTileSchedulerILi128ELi96ELi256ELi32ELb0ELb0ELb1ELb1ELb0ELb1EEEEEEEEEvNT_6ParamsE --------------------------
	.section	.nv.constant0._ZN7cutlass13device_kernelIN5flash11enable_sm90INS1_16FlashAttnFwdSm90INS1_25CollectiveMainloopFwdSm90ILi2EN4cute5tupleIJNS5_1CILi1EEES8_S8_EEENS6_IJNS7_ILi128EEENS7_ILi96EEENS7_ILi64EEEEEELi256ENS_10bfloat16_tEfNS_4arch4Sm90ELb0ELb1ELb1ELb1ELb0ELb1ELb0ELb1ELb0ELb0ELb0ELb0EEENS1_21CollectiveEpilogueFwdINS6_IJSA_NS7_ILi256EEESB_EEES9_SE_SG_Li256ELb1ELb0ELb0ELb0EEENS1_36VarlenDynamicPersistentTileSchedulerILi128ELi96ELi256ELi32ELb0ELb0ELb1ELb1ELb0ELb1EEEEEEEEEvNT_6ParamsE,"a",@progbits
	.sectionflags	@""
	.align	4
.nv.constant0._ZN7cutlass13device_kernelIN5flash11enable_sm90INS1_16FlashAttnFwdSm90INS1_25CollectiveMainloopFwdSm90ILi2EN4cute5tupleIJNS5_1CILi1EEES8_S8_EEENS6_IJNS7_ILi128EEENS7_ILi96EEENS7_ILi64EEEEEELi256ENS_10bfloat16_tEfNS_4arch4Sm90ELb0ELb1ELb1ELb1ELb0ELb1ELb0ELb1ELb0ELb0ELb0ELb0EEENS1_21CollectiveEpilogueFwdINS6_IJSA_NS7_ILi256EEESB_EEES9_SE_SG_Li256ELb1ELb0ELb0ELb0EEENS1_36VarlenDynamicPersistentTileSchedulerILi128ELi96ELi256ELi32ELb0ELb0ELb1ELb1ELb0ELb1EEEEEEEEEvNT_6ParamsE:
	.zero		3200


//--------------------- .nv.constant0._ZN7cutlass13device_kernelIN5flash11enable_sm90INS1_16FlashAttnFwdSm90INS1_25CollectiveMainloopFwdSm90ILi2EN4cute5tupleIJNS5_1CILi1EEES8_S8_EEENS6_IJNS7_ILi128EEENS7_ILi96EEENS7_ILi64EEEEEELi256ENS_10bfloat16_tEfNS_4arch4Sm90ELb0ELb1ELb1ELb1ELb0ELb0ELb1ELb1ELb0ELb0ELb0ELb0EEENS1_21CollectiveEpilogueFwdINS6_IJSA_NS7_ILi256EEESB_EEES9_SE_SG_Li256ELb1ELb0ELb0ELb0EEENS1_36VarlenDynamicPersistentTileSchedulerILi128ELi96ELi256ELi32ELb0ELb0ELb1ELb1ELb0ELb1EEEEEEEEEvNT_6ParamsE --------------------------
	.section	.nv.constant0._ZN7cutlass13device_kernelIN5flash11enable_sm90INS1_16FlashAttnFwdSm90INS1_25CollectiveMainloopFwdSm90ILi2EN4cute5tupleIJNS5_1CILi1EEES8_S8_EEENS6_IJNS7_ILi128EEENS7_ILi96EEENS7_ILi64EEEEEELi256ENS_10bfloat16_tEfNS_4arch4Sm90ELb0ELb1ELb1ELb1ELb0ELb0ELb1ELb1ELb0ELb0ELb0ELb0EEENS1_21CollectiveEpilogueFwdINS6_IJSA_NS7_ILi256EEESB_EEES9_SE_SG_Li256ELb1ELb0ELb0ELb0EEENS1_36VarlenDynamicPersistentTileSchedulerILi128ELi96ELi256ELi32ELb0ELb0ELb1ELb1ELb0ELb1EEEEEEEEEvNT_6ParamsE,"a",@progbits
	.sectionflags	@""
	.align	4
.nv.constant0._ZN7cutlass13device_kernelIN5flash11enable_sm90INS1_16FlashAttnFwdSm90INS1_25CollectiveMainloopFwdSm90ILi2EN4cute5tupleIJNS5_1CILi1EEES8_S8_EEENS6_IJNS7_ILi128EEENS7_ILi96EEENS7_ILi64EEEEEELi256ENS_10bfloat16_tEfNS_4arch4Sm90ELb0ELb1ELb1ELb1ELb0ELb0ELb1ELb1ELb0ELb0ELb0ELb0EEENS1_21CollectiveEpilogueFwdINS6_IJSA_NS7_ILi256EEESB_EEES9_SE_SG_Li256ELb1ELb0ELb0ELb0EEENS1_36VarlenDynamicPersistentTileSchedulerILi128ELi96ELi256ELi32ELb0ELb0ELb1ELb1ELb0ELb1EEEEEEEEEvNT_6ParamsE:
	.zero		3456


//--------------------- .nv.constant0._ZN7cutlass13device_kernelIN5flash11enable_sm90INS1_16FlashAttnFwdSm90INS1_25CollectiveMainloopFwdSm90ILi2EN4cute5tupleIJNS5_1CILi1EEES8_S8_EEENS6_IJNS7_ILi128EEENS7_ILi96EEENS7_ILi64EEEEEELi256ENS_10bfloat16_tEfNS_4arch4Sm90ELb0ELb1ELb1ELb1ELb0ELb1ELb1ELb1ELb0ELb0ELb0ELb0EEENS1_21CollectiveEpilogueFwdINS6_IJSA_NS7_ILi256EEESB_EEES9_SE_SG_Li256ELb1ELb0ELb0ELb0EEENS1_36VarlenDynamicPersistentTileSchedulerILi128ELi96ELi256ELi32ELb0ELb0ELb1ELb1ELb0ELb1EEEEEEEEEvNT_6ParamsE --------------------------
	.section	.nv.constant0._ZN7cutlass13device_kernelIN5flash11enable_sm90INS1_16FlashAttnFwdSm90INS1_25CollectiveMainloopFwdSm90ILi2EN4cute5tupleIJNS5_1CILi1EEES8_S8_EEENS6_IJNS7_ILi128EEENS7_ILi96EEENS7_ILi64EEEEEELi256ENS_10bfloat16_tEfNS_4arch4Sm90ELb0ELb1ELb1ELb1ELb0ELb1ELb1ELb1ELb0ELb0ELb0ELb0EEENS1_21CollectiveEpilogueFwdINS6_IJSA_NS7_ILi256EEESB_EEES9_SE_SG_Li256ELb1ELb0ELb0ELb0EEENS1_36VarlenDynamicPersistentTileSchedulerILi128ELi96ELi256ELi32ELb0ELb0ELb1ELb1ELb0ELb1EEEEEEEEEvNT_6ParamsE,"a",@progbits
	.sectionflags	@""
	.align	4
.nv.constant0._ZN7cutlass13device_kernelIN5flash11enable_sm90INS1_16FlashAttnFwdSm90INS1_25CollectiveMainloopFwdSm90ILi2EN4cute5tupleIJNS5_1CILi1EEES8_S8_EEENS6_IJNS7_ILi128EEENS7_ILi96EEENS7_ILi64EEEEEELi256ENS_10bfloat16_tEfNS_4arch4Sm90ELb0ELb1ELb1ELb1ELb0ELb1ELb1ELb1ELb0ELb0ELb0ELb0EEENS1_21CollectiveEpilogueFwdINS6_IJSA_NS7_ILi256EEESB_EEES9_SE_SG_Li256ELb1ELb0ELb0ELb0EEENS1_36VarlenDynamicPersistentTileSchedulerILi128ELi96ELi256ELi32ELb0ELb0ELb1ELb1ELb0ELb1EEEEEEEEEvNT_6ParamsE:
	.zero		3456


//--------------------- .nv.constant0._ZN7cutlass13device_kernelIN5flash11enable_sm90INS1_16FlashAttnFwdSm90INS1_25CollectiveMainloopFwdSm90ILi2EN4cute5tupleIJNS5_1CILi1EEES8_S8_EEENS6_IJNS7_ILi128EEENS7_ILi96EEENS7_ILi64EEEEEELi256ENS_10bfloat16_tEfNS_4arch4Sm90ELb1ELb0ELb1ELb0ELb0ELb0ELb0ELb1ELb0ELb0ELb0ELb0EEENS1_21CollectiveEpilogueFwdINS6_IJSA_NS7_ILi256EEESB_EEES9_SE_SG_Li256ELb0ELb0ELb0ELb0EEENS1_30DynamicPersistentTileSchedulerILi256ELi32ELb0ELb0ELb1EEEEEEEEEvNT_6ParamsE --------------------------
	.section	.nv.constant0._ZN7cutlass13device_kernelIN5flash11enable_sm90INS1_16FlashAttnFwdSm90INS1_25CollectiveMainloopFwdSm90ILi2EN4cute5tupleIJNS5_1CILi1EEES8_S8_EEENS6_IJNS7_ILi128EEENS7_ILi96EEENS7_ILi64EEEEEELi256ENS_10bfloat16_tEfNS_4arch4Sm90ELb1ELb0ELb1ELb0ELb0ELb0ELb0ELb1ELb0ELb0ELb0ELb0EEENS1_21CollectiveEpilogueFwdINS6_IJSA_NS7_ILi256EEESB_EEES9_SE_SG_Li256ELb0ELb0ELb0ELb0EEENS1_30DynamicPersistentTileSchedulerILi256ELi32ELb0ELb0ELb1EEEEEEEEEvNT_6ParamsE,"a",@progbits
	.sectionflags	@""
	.align	4
.nv.constant0._ZN7cutlass13device_kernelIN5flash11enable_sm90INS1_16FlashAttnFwdSm90INS1_25CollectiveMainloopFwdSm90ILi2EN4cute5tupleIJNS5_1CILi1EEES8_S8_EEENS6_IJNS7_ILi128EEENS7_ILi96EEENS7_ILi64EEEEEELi256ENS_10bfloat16_tEfNS_4arch4Sm90ELb1ELb0ELb1ELb0ELb0ELb0ELb0ELb1ELb0ELb0ELb0ELb0EEENS1_21CollectiveEpilogueFwdINS6_IJSA_NS7_ILi256EEESB_EEES9_SE_SG_Li256ELb0ELb0ELb0ELb0EEENS1_30DynamicPersistentTileSchedulerILi256ELi32ELb0ELb0ELb1EEEEEEEEEvNT_6ParamsE:
	.zero		3584


//--------------------- .nv.constant0._ZN7cutlass13device_kernelIN5flash11enable_sm90INS1_16FlashAttnFwdSm90INS1_25CollectiveMainloopFwdSm90ILi2EN4cute5tupleIJNS5_1CILi1EEES8_S8_EEENS6_IJNS7_ILi128EEENS7_ILi96EEENS7_ILi64EEEEEELi256ENS_10bfloat16_tEfNS_4arch4Sm90ELb1ELb0ELb1ELb0ELb0ELb0ELb1ELb1ELb0ELb0ELb0ELb0EEENS1_21CollectiveEpilogueFwdINS6_IJSA_NS7_ILi256EEESB_EEES9_SE_SG_Li256ELb0ELb0ELb0ELb0EEENS1_30DynamicPersistentTileSchedulerILi256ELi32ELb0ELb0ELb1EEEEEEEEEvNT_6ParamsE --------------------------
	.section	.nv.constant0._ZN7cutlass13device_kernelIN5flash11enable_sm90INS1_16FlashAttnFwdSm90INS1_25CollectiveMainloopFwdSm90ILi2EN4cute5tupleIJNS5_1CILi1EEES8_S8_EEENS6_IJNS7_ILi128EEENS7_ILi96EEENS7_ILi64EEEEEELi256ENS_10bfloat16_tEfNS_4arch4Sm90ELb1ELb0ELb1ELb0ELb0ELb0ELb1ELb1ELb0ELb0ELb0ELb0EEENS1_21CollectiveEpilogueFwdINS6_IJSA_NS7_ILi256EEESB_EEES9_SE_SG_Li256ELb0ELb0ELb0ELb0EEENS1_30DynamicPersistentTileSchedulerILi256ELi32ELb0ELb0ELb1EEEEEEEEEvNT_6ParamsE,"a",@progbits
	.sectionflags	@""
	.align	4
.nv.constant0._ZN7cutlass13device_kernelIN5flash11enable_sm90INS1_16FlashAttnFwdSm90INS1_25CollectiveMainloopFwdSm90ILi2EN4cute5tupleIJNS5_1CILi1EEES8_S8_EEENS6_IJNS7_ILi128EEENS7_ILi96EEENS7_ILi64EEEEEELi256ENS_10bfloat16_tEfNS_4arch4Sm90ELb1ELb0ELb1ELb0ELb0ELb0ELb1ELb1ELb0ELb0ELb0ELb0EEENS1_21CollectiveEpilogueFwdINS6_IJSA_NS7_ILi256EEESB_EEES9_SE_SG_Li256ELb0ELb0ELb0ELb0EEENS1_30DynamicPersistentTileSchedulerILi256ELi32ELb0ELb0ELb1EEEEEEEEEvNT_6ParamsE:
	.zero		3840


//--------------------- .nv.constant0._ZN7cutlass13device_kernelIN5flash11enable_sm90INS1_16FlashAttnFwdSm90INS1_25CollectiveMainloopFwdSm90ILi2EN4cute5tupleIJNS5_1CILi1EEES8_S8_EEENS6_IJNS7_ILi128EEENS7_ILi96EEENS7_ILi64EEEEEELi256ENS_10bfloat16_tEfNS_4arch4Sm90ELb1ELb0ELb1ELb1ELb0ELb0ELb0ELb1ELb0ELb0ELb0ELb0EEENS1_21CollectiveEpilogueFwdINS6_IJSA_NS7_ILi256EEESB_EEES9_SE_SG_Li256ELb1ELb0ELb0ELb0EEENS1_36VarlenDynamicPersistentTileSchedulerILi128ELi96ELi256ELi32ELb0ELb0ELb1ELb1ELb1ELb1EEEEEEEEEvNT_6ParamsE --------------------------
	.section	.nv.constant0._ZN7cutlass13device_kernelIN5flash11enable_sm90INS1_16FlashAttnFwdSm90INS1_25CollectiveMainloopFwdSm90ILi2EN4cute5tupleIJNS5_1CILi1EEES8_S8_EEENS6_IJNS7_ILi128EEENS7_ILi96EEENS7_ILi64EEEEEELi256ENS_10bfloat16_tEfNS_4arch4Sm90ELb1ELb0ELb1ELb1ELb0ELb0ELb0ELb1ELb0ELb0ELb0ELb0EEENS1_21CollectiveEpilogueFwdINS6_IJSA_NS7_ILi256EEESB_EEES9_SE_SG_Li256ELb1ELb0ELb0ELb0EEENS1_36VarlenDynamicPersistentTileSchedulerILi128ELi96ELi256ELi32ELb0ELb0ELb1ELb1ELb1ELb1EEEEEEEEEvNT_6ParamsE,"a",@progbits
	.sectionflags	@""
	.align	4
.nv.constant0._ZN7cutlass13device_kernelIN5flash11enable_sm90INS1_16FlashAttnFwdSm90INS1_25CollectiveMainloopFwdSm90ILi2EN4cute5tupleIJNS5_1CILi1EEES8_S8_EEENS6_IJNS7_ILi128EEENS7_ILi96EEENS7_ILi64EEEEEELi256ENS_10bfloat16_tEfNS_4arch4Sm90ELb1ELb0ELb1ELb1ELb0ELb0ELb0ELb1ELb0ELb0ELb0ELb0EEENS1_21CollectiveEpilogueFwdINS6_IJSA_NS7_ILi256EEESB_EEES9_SE_SG_Li256ELb1ELb0ELb0ELb0EEENS1_36VarlenDynamicPersistentTileSchedulerILi128ELi96ELi256ELi32ELb0ELb0ELb1ELb1ELb1ELb1EEEEEEEEEvNT_6ParamsE:
	.zero		3200


//--------------------- .nv.constant0._ZN7cutlass13device_kernelIN5flash11enable_sm90INS1_16FlashAttnFwdSm90INS1_25CollectiveMainloopFwdSm90ILi2EN4cute5tupleIJNS5_1CILi1EEES8_S8_EEENS6_IJNS7_ILi128EEENS7_ILi96EEENS7_ILi64EEEEEELi256ENS_10bfloat16_tEfNS_4arch4Sm90ELb1ELb0ELb1ELb1ELb0ELb1ELb0ELb1ELb0ELb0ELb0ELb0EEENS1_21CollectiveEpilogueFwdINS6_IJSA_NS7_ILi256EEESB_EEES9_SE_SG_Li256ELb1ELb0ELb0ELb0EEENS1_36VarlenDynamicPersistentTileSchedulerILi128ELi96ELi256ELi32ELb0ELb0ELb1ELb1ELb1ELb1EEEEEEEEEvNT_6ParamsE --------------------------
	.section	.nv.constant0._ZN7cutlass13device_kernelIN5flash11enable_sm90INS1_16FlashAttnFwdSm90INS1_25CollectiveMainloopFwdSm90ILi2EN4cute5tupleIJNS5_1CILi1EEES8_S8_EEENS6_IJNS7_ILi128EEENS7_ILi96EEENS7_ILi64EEEEEELi256ENS_10bfloat16_tEfNS_4arch4Sm90ELb1ELb0ELb1ELb1ELb0ELb1ELb0ELb1ELb0ELb0ELb0ELb0EEENS1_21CollectiveEpilogueFwdINS6_IJSA_NS7_ILi256EEESB_EEES9_SE_SG_Li256ELb1ELb0ELb0ELb0EEENS1_36VarlenDynamicPersistentTileSchedulerILi128ELi96ELi256ELi32ELb0ELb0ELb1ELb1ELb1ELb1EEEEEEEEEvNT_6ParamsE,"a",@progbits
	.sectionflags	@""
	.align	4
.nv.constant0._ZN7cutlass13device_kernelIN5flash11enable_sm90INS1_16FlashAttnFwdSm90INS1_25CollectiveMainloopFwdSm90ILi2EN4cute5tupleIJNS5_1CILi1EEES8_S8_EEENS6_IJNS7_ILi128EEENS7_ILi96EEENS7_ILi64EEEEEELi256ENS_10bfloat16_tEfNS_4arch4Sm90ELb1ELb0ELb1ELb1ELb0ELb1ELb0ELb1ELb0ELb0ELb0ELb0EEENS1_21CollectiveEpilogueFwdINS6_IJSA_NS7_ILi256EEESB_EEES9_SE_SG_Li256ELb1ELb0ELb0ELb0EEENS1_36VarlenDynamicPersistentTileSchedulerILi128ELi96ELi256ELi32ELb0ELb0ELb1ELb1ELb1ELb1EEEEEEEEEvNT_6ParamsE:
	.zero		3200


//--------------------- .nv.constant0._ZN7cutlass13device_kernelIN5flash11enable_sm90INS1_16FlashAttnFwdSm90INS1_25CollectiveMainloopFwdSm90ILi2EN4cute5tupleIJNS5_1CILi1EEES8_S8_EEENS6_IJNS7_ILi128EEENS7_ILi96EEENS7_ILi64EEEEEELi256ENS_10bfloat16_tEfNS_4arch4Sm90ELb1ELb0ELb1ELb1ELb0ELb0ELb1ELb1ELb0ELb0ELb0ELb0EEENS1_21CollectiveEpilogueFwdINS6_IJSA_NS7_ILi256EEESB_EEES9_SE_SG_Li256ELb1ELb0ELb0ELb0EEENS1_36VarlenDynamicPersistentTileSchedulerILi128ELi96ELi256ELi32ELb0ELb0ELb1ELb1ELb1ELb1EEEEEEEEEvNT_6ParamsE --------------------------
	.section	.nv.constant0._ZN7cutlass13device_kernelIN5flash11enable_sm90INS1_16FlashAttnFwdSm90INS1_25CollectiveMainloopFwdSm90ILi2EN4cute5tupleIJNS5_1CILi1EEES8_S8_EEENS6_IJNS7_ILi128EEENS7_ILi96EEENS7_ILi64EEEEEELi256ENS_10bfloat16_tEfNS_4arch4Sm90ELb1ELb0ELb1ELb1ELb0ELb0ELb1ELb1ELb0ELb0ELb0ELb0EEENS1_21CollectiveEpilogueFwdINS6_IJSA_NS7_ILi256EEESB_EEES9_SE_SG_Li256ELb1ELb0ELb0ELb0EEENS1_36VarlenDynamicPersistentTileSchedulerILi128ELi96ELi256ELi32ELb0ELb0ELb1ELb1ELb1ELb1EEEEEEEEEvNT_6ParamsE,"a",@progbits
	.sectionflags	@""
	.align	4
.nv.constant0._ZN7cutlass13device_kernelIN5flash11enable_sm90INS1_16FlashAttnFwdSm90INS1_25CollectiveMainloopFwdSm90ILi2EN4cute5tupleIJNS5_1CILi1EEES8_S8_EEENS6_IJNS7_ILi128EEENS7_ILi96EEENS7_ILi64EEEEEELi256ENS_10bfloat16_tEfNS_4arch4Sm90ELb1ELb0ELb1ELb1ELb0ELb0ELb1ELb1ELb0ELb0ELb0ELb0EEENS1_21CollectiveEpilogueFwdINS6_IJSA_NS7_ILi256EEESB_EEES9_SE_SG_Li256ELb1ELb0ELb0ELb0EEENS1_36VarlenDynamicPersistentTileSchedulerILi128ELi96ELi256ELi32ELb0ELb0ELb1ELb1ELb1ELb1EEEEEEEEEvNT_6ParamsE:
	.zero		3456


//--------------------- .nv.constant0._ZN7cutlass13device_kernelIN5flash11enable_sm90INS1_16FlashAttnFwdSm90INS1_25CollectiveMainloopFwdSm90ILi2EN4cute5tupleIJNS5_1CILi1EEES8_S8_EEENS6_IJNS7_ILi128EEENS7_ILi96EEENS7_ILi64EEEEEELi256ENS_10bfloat16_tEfNS_4arch4Sm90ELb1ELb0ELb1ELb1ELb0ELb1ELb1ELb1ELb0ELb0ELb0ELb0EEENS1_21CollectiveEpilogueFwdINS6_IJSA_NS7_ILi256EEESB_EEES9_SE_SG_Li256ELb1ELb0ELb0ELb0EEENS1_36VarlenDynamicPersistentTileSchedulerILi128ELi96ELi256ELi32ELb0ELb0ELb1ELb1ELb1ELb1EEEEEEEEEvNT_6ParamsE --------------------------
	.section	.nv.constant0._ZN7cutlass13device_kernelIN5flash11enable_sm90INS1_16FlashAttnFwdSm90INS1_25CollectiveMainloopFwdSm90ILi2EN4cute5tupleIJNS5_1CILi1EEES8_S8_EEENS6_IJNS7_ILi128EEENS7_ILi96EEENS7_ILi64EEEEEELi256ENS_10bfloat16_tEfNS_4arch4Sm90ELb1ELb0ELb1ELb1ELb0ELb1ELb1ELb1ELb0ELb0ELb0ELb0EEENS1_21CollectiveEpilogueFwdINS6_IJSA_NS7_ILi256EEESB_EEES9_SE_SG_Li256ELb1ELb0ELb0ELb0EEENS1_36VarlenDynamicPersistentTileSchedulerILi128ELi96ELi256ELi32ELb0ELb0ELb1ELb1ELb1ELb1EEEEEEEEEvNT_6ParamsE,"a",@progbits
	.sectionflags	@""
	.align	4
.nv.constant0._ZN7cutlass13device_kernelIN5flash11enable_sm90INS1_16FlashAttnFwdSm90INS1_25CollectiveMainloopFwdSm90ILi2EN4cute5tupleIJNS5_1CILi1EEES8_S8_EEENS6_IJNS7_ILi128EEENS7_ILi96EEENS7_ILi64EEEEEELi256ENS_10bfloat16_tEfNS_4arch4Sm90ELb1ELb0ELb1ELb1ELb0ELb1ELb1ELb1ELb0ELb0ELb0ELb0EEENS1_21CollectiveEpilogueFwdINS6_IJSA_NS7_ILi256EEESB_EEES9_SE_SG_Li256ELb1ELb0ELb0ELb0EEENS1_36VarlenDynamicPersistentTileSchedulerILi128ELi96ELi256ELi32ELb0ELb0ELb1ELb1ELb1ELb1EEEEEEEEEvNT_6ParamsE:
	.zero		3456


//--------------------- SYMBOLS --------------------------

	.type		.nv.reservedSmem.offset0,@object
	.size		.nv.reservedSmem.offset0,0x4
	.type		__assertfail,@function
